// Copyright (c) 2024, Jay Shah, Ganesh Bikshandi, Ying Zhang, Vijay Thakkar, Pradeep Ramani, Tri Dao.
// Splitting the different template instantiations to different files to speed up compilation.
// This file is auto-generated. See "generate_kernels.py"

#include "flash_fwd_launch_template.h"

#ifndef FLASHATTENTION_DISABLE_HDIM96
template void run_mha_fwd_<90, cutlass::bfloat16_t, 96, 96, false, true, true, true>(Flash_fwd_params &params, cudaStream_t stream);
#endif


// ===== COMPILED SASS (sm_90a) =====

	.target	sm_90a

	.elftype	@"ET_EXEC"


//--------------------- .note.nv.tkinfo           --------------------------
	.section	.note.nv.tkinfo,"",@"SHT_NOTE"
	.sectionflags	@"SHF_NOTE_NV_TKINFO"
	.tkinfo
        /*0018*/ 	.word	0x00000002
        /*0030*/ 	.string	""
        /*0030*/ 	.string	"ptxas"
        /*0030*/ 	.string	"Cuda compilation tools, release 13.0, V13.0.88"
        /*0030*/ 	.string	"Build cuda_13.0.r13.0/compiler.36424714_0"
        /*0030*/ 	.string	"-arch sm_90a -m 64 "



//--------------------- .note.nv.cuinfo           --------------------------
	.section	.note.nv.cuinfo,"",@"SHT_NOTE"
	.sectionflags	@"SHF_NOTE_NV_CUINFO"
        /*0018*/ 	.short	0x0002
        /*001a*/ 	.short	0x005a
        /*001c*/ 	.short	0x0082
	.zero		2


//--------------------- .nv.info                  --------------------------
	.section	.nv.info,"",@"SHT_CUDA_INFO"
	.align	4


	//----- nvinfo : EIATTR_REGCOUNT
	.align		4
        /*0000*/ 	.byte	0x04, 0x2f
        /*0002*/ 	.short	(.L_19 - .L_18)
	.align		4
.L_18:
        /*0004*/ 	.word	index@(_ZN7cutlass13device_kernelIN5flash11enable_sm90INS1_16FlashAttnFwdSm90INS1_25CollectiveMainloopFwdSm90ILi2EN4cute5tupleIJNS5_1CILi1EEES8_S8_EEENS6_IJNS7_ILi192EEENS7_ILi128EEENS7_ILi96EEEEEELi96ENS_10bfloat16_tEfNS_4arch4Sm90ELb1ELb0ELb1ELb1ELb1ELb1ELb0ELb0ELb1ELb1ELb0ELb0EEENS1_21CollectiveEpilogueFwdINS6_IJSA_SC_SB_EEES9_SE_SG_Li384ELb1ELb1ELb0ELb0EEENS1_36VarlenDynamicPersistentTileSchedulerILi192ELi128ELi384ELi128ELb0ELb1ELb1ELb1ELb1ELb1EEEEEEEEEvNT_6ParamsE)
        /*0008*/ 	.word	0x00000080


	//----- nvinfo : EIATTR_FRAME_SIZE
	.align		4
.L_19:
        /*000c*/ 	.byte	0x04, 0x11
        /*000e*/ 	.short	(.L_21 - .L_20)
	.align		4
.L_20:
        /*0010*/ 	.word	index@(_ZN7cutlass13device_kernelIN5flash11enable_sm90INS1_16FlashAttnFwdSm90INS1_25CollectiveMainloopFwdSm90ILi2EN4cute5tupleIJNS5_1CILi1EEES8_S8_EEENS6_IJNS7_ILi192EEENS7_ILi128EEENS7_ILi96EEEEEELi96ENS_10bfloat16_tEfNS_4arch4Sm90ELb1ELb0ELb1ELb1ELb1ELb1ELb0ELb0ELb1ELb1ELb0ELb0EEENS1_21CollectiveEpilogueFwdINS6_IJSA_SC_SB_EEES9_SE_SG_Li384ELb1ELb1ELb0ELb0EEENS1_36VarlenDynamicPersistentTileSchedulerILi192ELi128ELi384ELi128ELb0ELb1ELb1ELb1ELb1ELb1EEEEEEEEEvNT_6ParamsE)
        /*0014*/ 	.word	0x000000b8


	//----- nvinfo : EIATTR_REGCOUNT
	.align		4
.L_21:
        /*0018*/ 	.byte	0x04, 0x2f
        /*001a*/ 	.short	(.L_23 - .L_22)
	.align		4
.L_22:
        /*001c*/ 	.word	index@(_ZN7cutlass13device_kernelIN5flash11enable_sm90INS1_16FlashAttnFwdSm90INS1_25CollectiveMainloopFwdSm90ILi2EN4cute5tupleIJNS5_1CILi1EEES8_S8_EEENS6_IJNS7_ILi192EEENS7_ILi128EEENS7_ILi96EEEEEELi96ENS_10bfloat16_tEfNS_4arch4Sm90ELb1ELb0ELb1ELb1ELb1ELb0ELb0ELb0ELb1ELb1ELb0ELb0EEENS1_21CollectiveEpilogueFwdINS6_IJSA_SC_SB_EEES9_SE_SG_Li384ELb1ELb1ELb0ELb0EEENS1_36VarlenDynamicPersistentTileSchedulerILi192ELi128ELi384ELi128ELb0ELb1ELb1ELb1ELb1ELb1EEEEEEEEEvNT_6ParamsE)
        /*0020*/ 	.word	0x00000080


	//----- nvinfo : EIATTR_FRAME_SIZE
	.align		4
.L_23:
        /*0024*/ 	.byte	0x04, 0x11
        /*0026*/ 	.short	(.L_25 - .L_24)
	.align		4
.L_24:
        /*0028*/ 	.word	index@(_ZN7cutlass13device_kernelIN5flash11enable_sm90INS1_16FlashAttnFwdSm90INS1_25CollectiveMainloopFwdSm90ILi2EN4cute5tupleIJNS5_1CILi1EEES8_S8_EEENS6_IJNS7_ILi192EEENS7_ILi128EEENS7_ILi96EEEEEELi96ENS_10bfloat16_tEfNS_4arch4Sm90ELb1ELb0ELb1ELb1ELb1ELb0ELb0ELb0ELb1ELb1ELb0ELb0EEENS1_21CollectiveEpilogueFwdINS6_IJSA_SC_SB_EEES9_SE_SG_Li384ELb1ELb1ELb0ELb0EEENS1_36VarlenDynamicPersistentTileSchedulerILi192ELi128ELi384ELi128ELb0ELb1ELb1ELb1ELb1ELb1EEEEEEEEEvNT_6ParamsE)
        /*002c*/ 	.word	0x00000040


	//----- nvinfo : EIATTR_REGCOUNT
	.align		4
.L_25:
        /*0030*/ 	.byte	0x04, 0x2f
        /*0032*/ 	.short	(.L_27 - .L_26)
	.align		4
.L_26:
        /*0034*/ 	.word	index@(_ZN7cutlass13device_kernelIN5flash11enable_sm90INS1_16FlashAttnFwdSm90INS1_25CollectiveMainloopFwdSm90ILi2EN4cute5tupleIJNS5_1CILi1EEES8_S8_EEENS6_IJNS7_ILi192EEENS7_ILi128EEENS7_ILi96EEEEEELi96ENS_10bfloat16_tEfNS_4arch4Sm90ELb1ELb0ELb1ELb0ELb1ELb0ELb0ELb0ELb1ELb1ELb0ELb0EEENS1_21CollectiveEpilogueFwdINS6_IJSA_SC_SB_EEES9_SE_SG_Li384ELb0ELb1ELb0ELb0EEENS1_30DynamicPersistentTileSchedulerILi384ELi128ELb0ELb1ELb1EEEEEEEEEvNT_6ParamsE)
        /*0038*/ 	.word	0x00000080


	//----- nvinfo : EIATTR_FRAME_SIZE
	.align		4
.L_27:
        /*003c*/ 	.byte	0x04, 0x11
        /*003e*/ 	.short	(.L_29 - .L_28)
	.align		4
.L_28:
        /*0040*/ 	.word	index@(_ZN7cutlass13device_kernelIN5flash11enable_sm90INS1_16FlashAttnFwdSm90INS1_25CollectiveMainloopFwdSm90ILi2EN4cute5tupleIJNS5_1CILi1EEES8_S8_EEENS6_IJNS7_ILi192EEENS7_ILi128EEENS7_ILi96EEEEEELi96ENS_10bfloat16_tEfNS_4arch4Sm90ELb1ELb0ELb1ELb0ELb1ELb0ELb0ELb0ELb1ELb1ELb0ELb0EEENS1_21CollectiveEpilogueFwdINS6_IJSA_SC_SB_EEES9_SE_SG_Li384ELb0ELb1ELb0ELb0EEENS1_30DynamicPersistentTileSchedulerILi384ELi128ELb0ELb1ELb1EEEEEEEEEvNT_6ParamsE)
        /*0044*/ 	.word	0x00000018


	//----- nvinfo : EIATTR_REGCOUNT
	.align		4
.L_29:
        /*0048*/ 	.byte	0x04, 0x2f
        /*004a*/ 	.short	(.L_31 - .L_30)
	.align		4
.L_30:
        /*004c*/ 	.word	index@(_ZN7cutlass13device_kernelIN5flash11enable_sm90INS1_16FlashAttnFwdSm90INS1_25CollectiveMainloopFwdSm90ILi2EN4cute5tupleIJNS5_1CILi1EEES8_S8_EEENS6_IJNS7_ILi192EEENS7_ILi128EEENS7_ILi96EEEEEELi96ENS_10bfloat16_tEfNS_4arch4Sm90ELb0ELb1ELb1ELb1ELb1ELb1ELb0ELb0ELb1ELb1ELb0ELb0EEENS1_21CollectiveEpilogueFwdINS6_IJSA_SC_SB_EEES9_SE_SG_Li384ELb1ELb1ELb0ELb0EEENS1_36VarlenDynamicPersistentTileSchedulerILi192ELi128ELi384ELi128ELb0ELb1ELb1ELb1ELb0ELb1EEEEEEEEEvNT_6ParamsE)
        /*0050*/ 	.word	0x00000080


	//----- nvinfo : EIATTR_FRAME_SIZE
	.align		4
.L_31:
        /*0054*/ 	.byte	0x04, 0x11
        /*0056*/ 	.short	(.L_33 - .L_32)
	.align		4
.L_32:
        /*0058*/ 	.word	index@(_ZN7cutlass13device_kernelIN5flash11enable_sm90INS1_16FlashAttnFwdSm90INS1_25CollectiveMainloopFwdSm90ILi2EN4cute5tupleIJNS5_1CILi1EEES8_S8_EEENS6_IJNS7_ILi192EEENS7_ILi128EEENS7_ILi96EEEEEELi96ENS_10bfloat16_tEfNS_4arch4Sm90ELb0ELb1ELb1ELb1ELb1ELb1ELb0ELb0ELb1ELb1ELb0ELb0EEENS1_21CollectiveEpilogueFwdINS6_IJSA_SC_SB_EEES9_SE_SG_Li384ELb1ELb1ELb0ELb0EEENS1_36VarlenDynamicPersistentTileSchedulerILi192ELi128ELi384ELi128ELb0ELb1ELb1ELb1ELb0ELb1EEEEEEEEEvNT_6ParamsE)
        /*005c*/ 	.word	0x000000b0


	//----- nvinfo : EIATTR_REGCOUNT
	.align		4
.L_33:
        /*0060*/ 	.byte	0x04, 0x2f
        /*0062*/ 	.short	(.L_35 - .L_34)
	.align		4
.L_34:
        /*0064*/ 	.word	index@(_ZN7cutlass13device_kernelIN5flash11enable_sm90INS1_16FlashAttnFwdSm90INS1_25CollectiveMainloopFwdSm90ILi2EN4cute5tupleIJNS5_1CILi1EEES8_S8_EEENS6_IJNS7_ILi192EEENS7_ILi128EEENS7_ILi96EEEEEELi96ENS_10bfloat16_tEfNS_4arch4Sm90ELb0ELb1ELb1ELb1ELb1ELb0ELb0ELb0ELb1ELb1ELb0ELb0EEENS1_21CollectiveEpilogueFwdINS6_IJSA_SC_SB_EEES9_SE_SG_Li384ELb1ELb1ELb0ELb0EEENS1_36VarlenDynamicPersistentTileSchedulerILi192ELi128ELi384ELi128ELb0ELb1ELb1ELb1ELb0ELb1EEEEEEEEEvNT_6ParamsE)
        /*0068*/ 	.word	0x00000080


	//----- nvinfo : EIATTR_FRAME_SIZE
	.align		4
.L_35:
        /*006c*/ 	.byte	0x04, 0x11
        /*006e*/ 	.short	(.L_37 - .L_36)
	.align		4
.L_36:
        /*0070*/ 	.word	index@(_ZN7cutlass13device_kernelIN5flash11enable_sm90INS1_16FlashAttnFwdSm90INS1_25CollectiveMainloopFwdSm90ILi2EN4cute5tupleIJNS5_1CILi1EEES8_S8_EEENS6_IJNS7_ILi192EEENS7_ILi128EEENS7_ILi96EEEEEELi96ENS_10bfloat16_tEfNS_4arch4Sm90ELb0ELb1ELb1ELb1ELb1ELb0ELb0ELb0ELb1ELb1ELb0ELb0EEENS1_21CollectiveEpilogueFwdINS6_IJSA_SC_SB_EEES9_SE_SG_Li384ELb1ELb1ELb0ELb0EEENS1_36VarlenDynamicPersistentTileSchedulerILi192ELi128ELi384ELi128ELb0ELb1ELb1ELb1ELb0ELb1EEEEEEEEEvNT_6ParamsE)
        /*0074*/ 	.word	0x00000030


	//----- nvinfo : EIATTR_REGCOUNT
	.align		4
.L_37:
        /*0078*/ 	.byte	0x04, 0x2f
        /*007a*/ 	.short	(.L_39 - .L_38)
	.align		4
.L_38:
        /*007c*/ 	.word	index@(_ZN7cutlass13device_kernelIN5flash11enable_sm90INS1_16FlashAttnFwdSm90INS1_25CollectiveMainloopFwdSm90ILi2EN4cute5tupleIJNS5_1CILi1EEES8_S8_EEENS6_IJNS7_ILi192EEENS7_ILi128EEENS7_ILi96EEEEEELi96ENS_10bfloat16_tEfNS_4arch4Sm90ELb0ELb1ELb1ELb0ELb1ELb0ELb0ELb0ELb1ELb1ELb0ELb0EEENS1_21CollectiveEpilogueFwdINS6_IJSA_SC_SB_EEES9_SE_SG_Li384ELb0ELb1ELb0ELb0EEENS1_30DynamicPersistentTileSchedulerILi384ELi128ELb0ELb1ELb1EEEEEEEEEvNT_6ParamsE)
        /*0080*/ 	.word	0x00000080


	//----- nvinfo : EIATTR_FRAME_SIZE
	.align		4
.L_39:
        /*0084*/ 	.byte	0x04, 0x11
        /*0086*/ 	.short	(.L_41 - .L_40)
	.align		4
.L_40:
        /*0088*/ 	.word	index@(_ZN7cutlass13device_kernelIN5flash11enable_sm90INS1_16FlashAttnFwdSm90INS1_25CollectiveMainloopFwdSm90ILi2EN4cute5tupleIJNS5_1CILi1EEES8_S8_EEENS6_IJNS7_ILi192EEENS7_ILi128EEENS7_ILi96EEEEEELi96ENS_10bfloat16_tEfNS_4arch4Sm90ELb0ELb1ELb1ELb0ELb1ELb0ELb0ELb0ELb1ELb1ELb0ELb0EEENS1_21CollectiveEpilogueFwdINS6_IJSA_SC_SB_EEES9_SE_SG_Li384ELb0ELb1ELb0ELb0EEENS1_30DynamicPersistentTileSchedulerILi384ELi128ELb0ELb1ELb1EEEEEEEEEvNT_6ParamsE)
        /*008c*/ 	.word	0x00000018


	//----- nvinfo : EIATTR_REGCOUNT
	.align		4
.L_41:
        /*0090*/ 	.byte	0x04, 0x2f
        /*0092*/ 	.short	(.L_43 - .L_42)
	.align		4
.L_42:
        /*0094*/ 	.word	index@(_ZN7cutlass13device_kernelIN5flash11enable_sm90INS1_16FlashAttnFwdSm90INS1_25CollectiveMainloopFwdSm90ILi2EN4cute5tupleIJNS5_1CILi1EEES8_S8_EEENS6_IJNS7_ILi192EEENS7_ILi128EEENS7_ILi96EEEEEELi96ENS_10bfloat16_tEfNS_4arch4Sm90ELb0ELb0ELb1ELb1ELb1ELb1ELb0ELb0ELb1ELb1ELb0ELb0EEENS1_21CollectiveEpilogueFwdINS6_IJSA_SC_SB_EEES9_SE_SG_Li384ELb1ELb1ELb0ELb0EEENS1_36VarlenDynamicPersistentTileSchedulerILi192ELi128ELi384ELi128ELb0ELb1ELb1ELb0ELb1ELb1EEEEEEEEEvNT_6ParamsE)
        /*0098*/ 	.word	0x00000080


	//----- nvinfo : EIATTR_FRAME_SIZE
	.align		4
.L_43:
        /*009c*/ 	.byte	0x04, 0x11
        /*009e*/ 	.short	(.L_45 - .L_44)
	.align		4
.L_44:
        /*00a0*/ 	.word	index@(_ZN7cutlass13device_kernelIN5flash11enable_sm90INS1_16FlashAttnFwdSm90INS1_25CollectiveMainloopFwdSm90ILi2EN4cute5tupleIJNS5_1CILi1EEES8_S8_EEENS6_IJNS7_ILi192EEENS7_ILi128EEENS7_ILi96EEEEEELi96ENS_10bfloat16_tEfNS_4arch4Sm90ELb0ELb0ELb1ELb1ELb1ELb1ELb0ELb0ELb1ELb1ELb0ELb0EEENS1_21CollectiveEpilogueFwdINS6_IJSA_SC_SB_EEES9_SE_SG_Li384ELb1ELb1ELb0ELb0EEENS1_36VarlenDynamicPersistentTileSchedulerILi192ELi128ELi384ELi128ELb0ELb1ELb1ELb0ELb1ELb1EEEEEEEEEvNT_6ParamsE)
        /*00a4*/ 	.word	0x000000c8


	//----- nvinfo : EIATTR_REGCOUNT
	.align		4
.L_45:
        /*00a8*/ 	.byte	0x04, 0x2f
        /*00aa*/ 	.short	(.L_47 - .L_46)
	.align		4
.L_46:
        /*00ac*/ 	.word	index@(_ZN7cutlass13device_kernelIN5flash11enable_sm90INS1_16FlashAttnFwdSm90INS1_25CollectiveMainloopFwdSm90ILi2EN4cute5tupleIJNS5_1CILi1EEES8_S8_EEENS6_IJNS7_ILi192EEENS7_ILi128EEENS7_ILi96EEEEEELi96ENS_10bfloat16_tEfNS_4arch4Sm90ELb0ELb0ELb1ELb1ELb1ELb0ELb0ELb0ELb1ELb1ELb0ELb0EEENS1_21CollectiveEpilogueFwdINS6_IJSA_SC_SB_EEES9_SE_SG_Li384ELb1ELb1ELb0ELb0EEENS1_36VarlenDynamicPersistentTileSchedulerILi192ELi128ELi384ELi128ELb0ELb1ELb1ELb0ELb1ELb1EEEEEEEEEvNT_6ParamsE)
        /*00b0*/ 	.word	0x00000080


	//----- nvinfo : EIATTR_FRAME_SIZE
	.align		4
.L_47:
        /*00b4*/ 	.byte	0x04, 0x11
        /*00b6*/ 	.short	(.L_49 - .L_48)
	.align		4
.L_48:
        /*00b8*/ 	.word	index@(_ZN7cutlass13device_kernelIN5flash11enable_sm90INS1_16FlashAttnFwdSm90INS1_25CollectiveMainloopFwdSm90ILi2EN4cute5tupleIJNS5_1CILi1EEES8_S8_EEENS6_IJNS7_ILi192EEENS7_ILi128EEENS7_ILi96EEEEEELi96ENS_10bfloat16_tEfNS_4arch4Sm90ELb0ELb0ELb1ELb1ELb1ELb0ELb0ELb0ELb1ELb1ELb0ELb0EEENS1_21CollectiveEpilogueFwdINS6_IJSA_SC_SB_EEES9_SE_SG_Li384ELb1ELb1ELb0ELb0EEENS1_36VarlenDynamicPersistentTileSchedulerILi192ELi128ELi384ELi128ELb0ELb1ELb1ELb0ELb1ELb1EEEEEEEEEvNT_6ParamsE)
        /*00bc*/ 	.word	0x00000040


	//----- nvinfo : EIATTR_REGCOUNT
	.align		4
.L_49:
        /*00c0*/ 	.byte	0x04, 0x2f
        /*00c2*/ 	.short	(.L_51 - .L_50)
	.align		4
.L_50:
        /*00c4*/ 	.word	index@(_ZN7cutlass13device_kernelIN5flash11enable_sm90INS1_16FlashAttnFwdSm90INS1_25CollectiveMainloopFwdSm90ILi2EN4cute5tupleIJNS5_1CILi1EEES8_S8_EEENS6_IJNS7_ILi192EEENS7_ILi128EEENS7_ILi96EEEEEELi96ENS_10bfloat16_tEfNS_4arch4Sm90ELb0ELb0ELb1ELb0ELb1ELb0ELb0ELb0ELb1ELb1ELb0ELb0EEENS1_21CollectiveEpilogueFwdINS6_IJSA_SC_SB_EEES9_SE_SG_Li384ELb0ELb1ELb0ELb0EEENS1_29StaticPersistentTileSchedulerILb0EEEEEEEEEvNT_6ParamsE)
        /*00c8*/ 	.word	0x00000080


	//----- nvinfo : EIATTR_FRAME_SIZE
	.align		4
.L_51:
        /*00cc*/ 	.byte	0x04, 0x11
        /*00ce*/ 	.short	(.L_53 - .L_52)
	.align		4
.L_52:
        /*00d0*/ 	.word	index@(_ZN7cutlass13device_kernelIN5flash11enable_sm90INS1_16FlashAttnFwdSm90INS1_25CollectiveMainloopFwdSm90ILi2EN4cute5tupleIJNS5_1CILi1EEES8_S8_EEENS6_IJNS7_ILi192EEENS7_ILi128EEENS7_ILi96EEEEEELi96ENS_10bfloat16_tEfNS_4arch4Sm90ELb0ELb0ELb1ELb0ELb1ELb0ELb0ELb0ELb1ELb1ELb0ELb0EEENS1_21CollectiveEpilogueFwdINS6_IJSA_SC_SB_EEES9_SE_SG_Li384ELb0ELb1ELb0ELb0EEENS1_29StaticPersistentTileSchedulerILb0EEEEEEEEEvNT_6ParamsE)
        /*00d4*/ 	.word	0x00000018


	//----- nvinfo : EIATTR_MIN_STACK_SIZE
	.align		4
.L_53:
        /*00d8*/ 	.byte	0x04, 0x12
        /*00da*/ 	.short	(.L_55 - .L_54)
	.align		4
.L_54:
        /*00dc*/ 	.word	index@(_ZN7cutlass13device_kernelIN5flash11enable_sm90INS1_16FlashAttnFwdSm90INS1_25CollectiveMainloopFwdSm90ILi2EN4cute5tupleIJNS5_1CILi1EEES8_S8_EEENS6_IJNS7_ILi192EEENS7_ILi128EEENS7_ILi96EEEEEELi96ENS_10bfloat16_tEfNS_4arch4Sm90ELb0ELb0ELb1ELb0ELb1ELb0ELb0ELb0ELb1ELb1ELb0ELb0EEENS1_21CollectiveEpilogueFwdINS6_IJSA_SC_SB_EEES9_SE_SG_Li384ELb0ELb1ELb0ELb0EEENS1_29StaticPersistentTileSchedulerILb0EEEEEEEEEvNT_6ParamsE)
        /*00e0*/ 	.word	0x00000018


	//----- nvinfo : EIATTR_MIN_STACK_SIZE
	.align		4
.L_55:
        /*00e4*/ 	.byte	0x04, 0x12
        /*00e6*/ 	.short	(.L_57 - .L_56)
	.align		4
.L_56:
        /*00e8*/ 	.word	index@(_ZN7cutlass13device_kernelIN5flash11enable_sm90INS1_16FlashAttnFwdSm90INS1_25CollectiveMainloopFwdSm90ILi2EN4cute5tupleIJNS5_1CILi1EEES8_S8_EEENS6_IJNS7_ILi192EEENS7_ILi128EEENS7_ILi96EEEEEELi96ENS_10bfloat16_tEfNS_4arch4Sm90ELb0ELb0ELb1ELb1ELb1ELb0ELb0ELb0ELb1ELb1ELb0ELb0EEENS1_21CollectiveEpilogueFwdINS6_IJSA_SC_SB_EEES9_SE_SG_Li384ELb1ELb1ELb0ELb0EEENS1_36VarlenDynamicPersistentTileSchedulerILi192ELi128ELi384ELi128ELb0ELb1ELb1ELb0ELb1ELb1EEEEEEEEEvNT_6ParamsE)
        /*00ec*/ 	.word	0x00000040


	//----- nvinfo : EIATTR_MIN_STACK_SIZE
	.align		4
.L_57:
        /*00f0*/ 	.byte	0x04, 0x12
        /*00f2*/ 	.short	(.L_59 - .L_58)
	.align		4
.L_58:
        /*00f4*/ 	.word	index@(_ZN7cutlass13device_kernelIN5flash11enable_sm90INS1_16FlashAttnFwdSm90INS1_25CollectiveMainloopFwdSm90ILi2EN4cute5tupleIJNS5_1CILi1EEES8_S8_EEENS6_IJNS7_ILi192EEENS7_ILi128EEENS7_ILi96EEEEEELi96ENS_10bfloat16_tEfNS_4arch4Sm90ELb0ELb0ELb1ELb1ELb1ELb1ELb0ELb0ELb1ELb1ELb0ELb0EEENS1_21CollectiveEpilogueFwdINS6_IJSA_SC_SB_EEES9_SE_SG_Li384ELb1ELb1ELb0ELb0EEENS1_36VarlenDynamicPersistentTileSchedulerILi192ELi128ELi384ELi128ELb0ELb1ELb1ELb0ELb1ELb1EEEEEEEEEvNT_6ParamsE)
        /*00f8*/ 	.word	0x000000c8


	//----- nvinfo : EIATTR_MIN_STACK_SIZE
	.align		4
.L_59:
        /*00fc*/ 	.byte	0x04, 0x12
        /*00fe*/ 	.short	(.L_61 - .L_60)
	.align		4
.L_60:
        /*0100*/ 	.word	index@(_ZN7cutlass13device_kernelIN5flash11enable_sm90INS1_16FlashAttnFwdSm90INS1_25CollectiveMainloopFwdSm90ILi2EN4cute5tupleIJNS5_1CILi1EEES8_S8_EEENS6_IJNS7_ILi192EEENS7_ILi128EEENS7_ILi96EEEEEELi96ENS_10bfloat16_tEfNS_4arch4Sm90ELb0ELb1ELb1ELb0ELb1ELb0ELb0ELb0ELb1ELb1ELb0ELb0EEENS1_21CollectiveEpilogueFwdINS6_IJSA_SC_SB_EEES9_SE_SG_Li384ELb0ELb1ELb0ELb0EEENS1_30DynamicPersistentTileSchedulerILi384ELi128ELb0ELb1ELb1EEEEEEEEEvNT_6ParamsE)
        /*0104*/ 	.word	0x00000018


	//----- nvinfo : EIATTR_MIN_STACK_SIZE
	.align		4
.L_61:
        /*0108*/ 	.byte	0x04, 0x12
        /*010a*/ 	.short	(.L_63 - .L_62)
	.align		4
.L_62:
        /*010c*/ 	.word	index@(_ZN7cutlass13device_kernelIN5flash11enable_sm90INS1_16FlashAttnFwdSm90INS1_25CollectiveMainloopFwdSm90ILi2EN4cute5tupleIJNS5_1CILi1EEES8_S8_EEENS6_IJNS7_ILi192EEENS7_ILi128EEENS7_ILi96EEEEEELi96ENS_10bfloat16_tEfNS_4arch4Sm90ELb0ELb1ELb1ELb1ELb1ELb0ELb0ELb0ELb1ELb1ELb0ELb0EEENS1_21CollectiveEpilogueFwdINS6_IJSA_SC_SB_EEES9_SE_SG_Li384ELb1ELb1ELb0ELb0EEENS1_36VarlenDynamicPersistentTileSchedulerILi192ELi128ELi384ELi128ELb0ELb1ELb1ELb1ELb0ELb1EEEEEEEEEvNT_6ParamsE)
        /*0110*/ 	.word	0x00000030


	//----- nvinfo : EIATTR_MIN_STACK_SIZE
	.align		4
.L_63:
        /*0114*/ 	.byte	0x04, 0x12
        /*0116*/ 	.short	(.L_65 - .L_64)
	.align		4
.L_64:
        /*0118*/ 	.word	index@(_ZN7cutlass13device_kernelIN5flash11enable_sm90INS1_16FlashAttnFwdSm90INS1_25CollectiveMainloopFwdSm90ILi2EN4cute5tupleIJNS5_1CILi1EEES8_S8_EEENS6_IJNS7_ILi192EEENS7_ILi128EEENS7_ILi96EEEEEELi96ENS_10bfloat16_tEfNS_4arch4Sm90ELb0ELb1ELb1ELb1ELb1ELb1ELb0ELb0ELb1ELb1ELb0ELb0EEENS1_21CollectiveEpilogueFwdINS6_IJSA_SC_SB_EEES9_SE_SG_Li384ELb1ELb1ELb0ELb0EEENS1_36VarlenDynamicPersistentTileSchedulerILi192ELi128ELi384ELi128ELb0ELb1ELb1ELb1ELb0ELb1EEEEEEEEEvNT_6ParamsE)
        /*011c*/ 	.word	0x000000b0


	//----- nvinfo : EIATTR_MIN_STACK_SIZE
	.align		4
.L_65:
        /*0120*/ 	.byte	0x04, 0x12
        /*0122*/ 	.short	(.L_67 - .L_66)
	.align		4
.L_66:
        /*0124*/ 	.word	index@(_ZN7cutlass13device_kernelIN5flash11enable_sm90INS1_16FlashAttnFwdSm90INS1_25CollectiveMainloopFwdSm90ILi2EN4cute5tupleIJNS5_1CILi1EEES8_S8_EEENS6_IJNS7_ILi192EEENS7_ILi128EEENS7_ILi96EEEEEELi96ENS_10bfloat16_tEfNS_4arch4Sm90ELb1ELb0ELb1ELb0ELb1ELb0ELb0ELb0ELb1ELb1ELb0ELb0EEENS1_21CollectiveEpilogueFwdINS6_IJSA_SC_SB_EEES9_SE_SG_Li384ELb0ELb1ELb0ELb0EEENS1_30DynamicPersistentTileSchedulerILi384ELi128ELb0ELb1ELb1EEEEEEEEEvNT_6ParamsE)
        /*0128*/ 	.word	0x00000018


	//----- nvinfo : EIATTR_MIN_STACK_SIZE
	.align		4
.L_67:
        /*012c*/ 	.byte	0x04, 0x12
        /*012e*/ 	.short	(.L_69 - .L_68)
	.align		4
.L_68:
        /*0130*/ 	.word	index@(_ZN7cutlass13device_kernelIN5flash11enable_sm90INS1_16FlashAttnFwdSm90INS1_25CollectiveMainloopFwdSm90ILi2EN4cute5tupleIJNS5_1CILi1EEES8_S8_EEENS6_IJNS7_ILi192EEENS7_ILi128EEENS7_ILi96EEEEEELi96ENS_10bfloat16_tEfNS_4arch4Sm90ELb1ELb0ELb1ELb1ELb1ELb0ELb0ELb0ELb1ELb1ELb0ELb0EEENS1_21CollectiveEpilogueFwdINS6_IJSA_SC_SB_EEES9_SE_SG_Li384ELb1ELb1ELb0ELb0EEENS1_36VarlenDynamicPersistentTileSchedulerILi192ELi128ELi384ELi128ELb0ELb1ELb1ELb1ELb1ELb1EEEEEEEEEvNT_6ParamsE)
        /*0134*/ 	.word	0x00000040


	//----- nvinfo : EIATTR_MIN_STACK_SIZE
	.align		4
.L_69:
        /*0138*/ 	.byte	0x04, 0x12
        /*013a*/ 	.short	(.L_71 - .L_70)
	.align		4
.L_70:
        /*013c*/ 	.word	index@(_ZN7cutlass13device_kernelIN5flash11enable_sm90INS1_16FlashAttnFwdSm90INS1_25CollectiveMainloopFwdSm90ILi2EN4cute5tupleIJNS5_1CILi1EEES8_S8_EEENS6_IJNS7_ILi192EEENS7_ILi128EEENS7_ILi96EEEEEELi96ENS_10bfloat16_tEfNS_4arch4Sm90ELb1ELb0ELb1ELb1ELb1ELb1ELb0ELb0ELb1ELb1ELb0ELb0EEENS1_21CollectiveEpilogueFwdINS6_IJSA_SC_SB_EEES9_SE_SG_Li384ELb1ELb1ELb0ELb0EEENS1_36VarlenDynamicPersistentTileSchedulerILi192ELi128ELi384ELi128ELb0ELb1ELb1ELb1ELb1ELb1EEEEEEEEEvNT_6ParamsE)
        /*0140*/ 	.word	0x000000b8
.L_71:


//--------------------- .nv.compat                --------------------------
	.section	.nv.compat,"",@"SHT_CUDA_COMPAT_INFO"
	.align	4
        /*0000*/ 	.byte	0x02, 0x09, 0x01, 0x00, 0x02, 0x02, 0x04, 0x00, 0x02, 0x05, 0x05, 0x00, 0x03, 0x07, 0x01, 0x01
        /*0010*/ 	.byte	0x02, 0x03, 0x01, 0x00, 0x02, 0x06, 0x01, 0x00, 0x04, 0x0b, 0x08, 0x00, 0x00, 0x00, 0x00, 0x00
        /*0020*/ 	.byte	0x00, 0x00, 0x00, 0x00


//--------------------- .nv.info._ZN7cutlass13device_kernelIN5flash11enable_sm90INS1_16FlashAttnFwdSm90INS1_25CollectiveMainloopFwdSm90ILi2EN4cute5tupleIJNS5_1CILi1EEES8_S8_EEENS6_IJNS7_ILi192EEENS7_ILi128EEENS7_ILi96EEEEEELi96ENS_10bfloat16_tEfNS_4arch4Sm90ELb0ELb0ELb1ELb0ELb1ELb0ELb0ELb0ELb1ELb1ELb0ELb0EEENS1_21CollectiveEpilogueFwdINS6_IJSA_SC_SB_EEES9_SE_SG_Li384ELb0ELb1ELb0ELb0EEENS1_29StaticPersistentTileSchedulerILb0EEEEEEEEEvNT_6ParamsE --------------------------
	.section	.nv.info._ZN7cutlass13device_kernelIN5flash11enable_sm90INS1_16FlashAttnFwdSm90INS1_25CollectiveMainloopFwdSm90ILi2EN4cute5tupleIJNS5_1CILi1EEES8_S8_EEENS6_IJNS7_ILi192EEENS7_ILi128EEENS7_ILi96EEEEEELi96ENS_10bfloat16_tEfNS_4arch4Sm90ELb0ELb0ELb1ELb0ELb1ELb0ELb0ELb0ELb1ELb1ELb0ELb0EEENS1_21CollectiveEpilogueFwdINS6_IJSA_SC_SB_EEES9_SE_SG_Li384ELb0ELb1ELb0ELb0EEENS1_29StaticPersistentTileSchedulerILb0EEEEEEEEEvNT_6ParamsE,"",@"SHT_CUDA_INFO"
	.sectionflags	@""
	.align	4


	//----- nvinfo : EIATTR_CUDA_API_VERSION
	.align		4
        /*0000*/ 	.byte	0x04, 0x37
        /*0002*/ 	.short	(.L_73 - .L_72)
.L_72:
        /*0004*/ 	.word	0x00000082


	//----- nvinfo : EIATTR_KPARAM_INFO
	.align		4
.L_73:
        /*0008*/ 	.byte	0x04, 0x17
        /*000a*/ 	.short	(.L_75 - .L_74)
.L_74:
        /*000c*/ 	.word	0x00000000
        /*0010*/ 	.short	0x0000
        /*0012*/ 	.short	0x0070
        /*0014*/ 	.byte	0x00, 0xf0, 0x01, 0x28


	//----- nvinfo : EIATTR_SPARSE_MMA_MASK
	.align		4
.L_75:
        /*0018*/ 	.byte	0x03, 0x50
        /*001a*/ 	.short	0x0000


	//----- nvinfo : EIATTR_MAXREG_COUNT
	.align		4
        /*001c*/ 	.byte	0x03, 0x1b
        /*001e*/ 	.short	0x0080


	//----- nvinfo : EIATTR_NUM_BARRIERS
	.align		4
        /*0020*/ 	.byte	0x02, 0x4c
        /*0022*/ 	.byte	0x10
	.zero		1


	//----- nvinfo : EIATTR_EXTERNS
	.align		4
        /*0024*/ 	.byte	0x04, 0x0f
        /*0026*/ 	.short	(.L_77 - .L_76)


	//   ....[0]....
	.align		4
.L_76:
        /*0028*/ 	.word	index@(__assertfail)


	//----- nvinfo : EIATTR_ANNOTATIONS
	.align		4
.L_77:
        /*002c*/ 	.byte	0x04, 0x55
        /*002e*/ 	.short	(.L_79 - .L_78)


	//   ....[0]....
.L_78:
        /*0030*/ 	.word	0x00000001
        /*0034*/ 	.byte	0x60, 0x82, 0x00, 0x00, 0x01, 0x00, 0x00, 0x00, 0x90, 0x82, 0x00, 0x00, 0x01, 0x00, 0x00, 0x00
        /*0044*/ 	.byte	0x80, 0x84, 0x00, 0x00, 0x01, 0x00, 0x00, 0x00, 0x10, 0x86, 0x00, 0x00, 0x01, 0x00, 0x00, 0x00
        /*0054*/ 	.byte	0x20, 0x8a, 0x00, 0x00, 0x01, 0x00, 0x00, 0x00, 0x90, 0x8a, 0x00, 0x00, 0x01, 0x00, 0x00, 0x00
        /*0064*/ 	.byte	0xa0, 0x95, 0x00, 0x00, 0x01, 0x00, 0x00, 0x00, 0x30, 0x9e, 0x00, 0x00, 0x01, 0x00, 0x00, 0x00
        /*0074*/ 	.byte	0x20, 0xa0, 0x00, 0x00, 0x01, 0x00, 0x00, 0x00, 0x50, 0xa0, 0x00, 0x00, 0x01, 0x00, 0x00, 0x00
        /*0084*/ 	.byte	0x60, 0xa0, 0x00, 0x00, 0x01, 0x00, 0x00, 0x00, 0x80, 0xb3, 0x00, 0x00, 0x01, 0x00, 0x00, 0x00
        /*0094*/ 	.byte	0xc0, 0xb3, 0x00, 0x00, 0x01, 0x00, 0x00, 0x00, 0x30, 0xb4, 0x00, 0x00, 0x01, 0x00, 0x00, 0x00
        /*00a4*/ 	.byte	0x50, 0xb4, 0x00, 0x00


	//----- nvinfo : EIATTR_MERCURY_ISA_VERSION
	.align		4
.L_79:
        /*00a8*/ 	.byte	0x03, 0x5f
        /*00aa*/ 	.short	0x0101


	//----- nvinfo : EIATTR_INT_WARP_WIDE_INSTR_OFFSETS
	.align		4
        /*00ac*/ 	.byte	0x04, 0x31
        /*00ae*/ 	.short	(.L_81 - .L_80)


	//   ....[0]....
.L_80:
        /*00b0*/ 	.word	0x000000c0


	//   ....[1]....
        /*00b4*/ 	.word	0x000000d0


	//   ....[2]....
        /*00b8*/ 	.word	0x00000170


	//----- nvinfo : EIATTR_COOP_GROUP_MASK_REGIDS
	.align		4
.L_81:
        /*00bc*/ 	.byte	0x04, 0x29
        /*00be*/ 	.short	(.L_83 - .L_82)


	//   ....[0]....
.L_82:
        /*00c0*/ 	.word	0xffffffff


	//   ....[1]....
        /*00c4*/ 	.word	0xffffffff


	//   ....[2]....
        /*00c8*/ 	.word	0xffffffff


	//   ....[3]....
        /*00cc*/ 	.word	0xffffffff


	//   ....[4]....
        /*00d0*/ 	.word	0xffffffff


	//   ....[5]....
        /*00d4*/ 	.word	0xffffffff


	//   ....[6]....
        /*00d8*/ 	.word	0xffffffff


	//   ....[7]....
        /*00dc*/ 	.word	0xffffffff


	//   ....[8]....
        /*00e0*/ 	.word	0xffffffff


	//   ....[9]....
        /*00e4*/ 	.word	0xffffffff


	//   ....[10]....
        /*00e8*/ 	.word	0xffffffff


	//   ....[11]....
        /*00ec*/ 	.word	0xffffffff


	//   ....[12]....
        /*00f0*/ 	.word	0xffffffff


	//   ....[13]....
        /*00f4*/ 	.word	0xffffffff


	//   ....[14]....
        /*00f8*/ 	.word	0xffffffff


	//   ....[15]....
        /*00fc*/ 	.word	0xffffffff


	//   ....[16]....
        /*0100*/ 	.word	0xffffffff


	//   ....[17]....
        /*0104*/ 	.word	0xffffffff


	//   ....[18]....
        /*0108*/ 	.word	0xffffffff


	//   ....[19]....
        /*010c*/ 	.word	0xffffffff


	//   ....[20]....
        /*0110*/ 	.word	0xffffffff


	//   ....[21]....
        /*0114*/ 	.word	0xffffffff


	//   ....[22]....
        /*0118*/ 	.word	0xffffffff


	//   ....[23]....
        /*011c*/ 	.word	0xffffffff


	//   ....[24]....
        /*0120*/ 	.word	0xffffffff


	//   ....[25]....
        /*0124*/ 	.word	0xffffffff


	//   ....[26]....
        /*0128*/ 	.word	0xffffffff


	//   ....[27]....
        /*012c*/ 	.word	0xffffffff


	//   ....[28]....
        /*0130*/ 	.word	0xffffffff


	//   ....[29]....
        /*0134*/ 	.word	0xffffffff


	//   ....[30]....
        /*0138*/ 	.word	0xffffffff


	//   ....[31]....
        /*013c*/ 	.word	0xffffffff


	//   ....[32]....
        /*0140*/ 	.word	0xffffffff


	//   ....[33]....
        /*0144*/ 	.word	0xffffffff


	//   ....[34]....
        /*0148*/ 	.word	0xffffffff


	//   ....[35]....
        /*014c*/ 	.word	0xffffffff


	//   ....[36]....
        /*0150*/ 	.word	0xffffffff


	//   ....[37]....
        /*0154*/ 	.word	0xffffffff


	//   ....[38]....
        /*0158*/ 	.word	0xffffffff


	//   ....[39]....
        /*015c*/ 	.word	0xffffffff


	//   ....[40]....
        /*0160*/ 	.word	0xffffffff


	//   ....[41]....
        /*0164*/ 	.word	0xffffffff


	//   ....[42]....
        /*0168*/ 	.word	0xffffffff


	//   ....[43]....
        /*016c*/ 	.word	0xffffffff


	//   ....[44]....
        /*0170*/ 	.word	0xffffffff


	//   ....[45]....
        /*0174*/ 	.word	0xffffffff


	//   ....[46]....
        /*0178*/ 	.word	0xffffffff


	//   ....[47]....
        /*017c*/ 	.word	0xffffffff


	//   ....[48]....
        /*0180*/ 	.word	0xffffffff


	//   ....[49]....
        /*0184*/ 	.word	0xffffffff


	//   ....[50]....
        /*0188*/ 	.word	0xffffffff


	//   ....[51]....
        /*018c*/ 	.word	0xffffffff


	//   ....[52]....
        /*0190*/ 	.word	0xffffffff


	//   ....[53]....
        /*0194*/ 	.word	0xffffffff


	//   ....[54]....
        /*0198*/ 	.word	0xffffffff


	//   ....[55]....
        /*019c*/ 	.word	0xffffffff


	//   ....[56]....
        /*01a0*/ 	.word	0xffffffff


	//   ....[57]....
        /*01a4*/ 	.word	0xffffffff


	//   ....[58]....
        /*01a8*/ 	.word	0xffffffff


	//   ....[59]....
        /*01ac*/ 	.word	0xffffffff


	//   ....[60]....
        /*01b0*/ 	.word	0xffffffff


	//   ....[61]....
        /*01b4*/ 	.word	0xffffffff


	//   ....[62]....
        /*01b8*/ 	.word	0xffffffff


	//   ....[63]....
        /*01bc*/ 	.word	0xffffffff


	//   ....[64]....
        /*01c0*/ 	.word	0xffffffff


	//   ....[65]....
        /*01c4*/ 	.word	0xffffffff


	//   ....[66]....
        /*01c8*/ 	.word	0xffffffff


	//   ....[67]....
        /*01cc*/ 	.word	0xffffffff


	//   ....[68]....
        /*01d0*/ 	.word	0xffffffff


	//   ....[69]....
        /*01d4*/ 	.word	0xffffffff


	//   ....[70]....
        /*01d8*/ 	.word	0xffffffff


	//   ....[71]....
        /*01dc*/ 	.word	0xffffffff


	//   ....[72]....
        /*01e0*/ 	.word	0xffffffff


	//   ....[73]....
        /*01e4*/ 	.word	0xffffffff


	//   ....[74]....
        /*01e8*/ 	.word	0x0500000f


	//   ....[75]....
        /*01ec*/ 	.word	0x0500000f


	//   ....[76]....
        /*01f0*/ 	.word	0x0500000f


	//   ....[77]....
        /*01f4*/ 	.word	0x0500000f


	//   ....[78]....
        /*01f8*/ 	.word	0x0500000f


	//   ....[79]....
        /*01fc*/ 	.word	0x0500000f


	//   ....[80]....
        /*0200*/ 	.word	0x0500000f


	//   ....[81]....
        /*0204*/ 	.word	0x0500000f


	//   ....[82]....
        /*0208*/ 	.word	0x0500000f


	//   ....[83]....
        /*020c*/ 	.word	0x0500000f


	//   ....[84]....
        /*0210*/ 	.word	0x0500000f


	//   ....[85]....
        /*0214*/ 	.word	0x0500000f


	//   ....[86]....
        /*0218*/ 	.word	0x0500000f


	//   ....[87]....
        /*021c*/ 	.word	0x0500000f


	//   ....[88]....
        /*0220*/ 	.word	0x0500000f


	//   ....[89]....
        /*0224*/ 	.word	0x0500000f


	//   ....[90]....
        /*0228*/ 	.word	0x0500000f


	//   ....[91]....
        /*022c*/ 	.word	0x0500000f


	//   ....[92]....
        /*0230*/ 	.word	0x0500000f


	//   ....[93]....
        /*0234*/ 	.word	0x0500000f


	//   ....[94]....
        /*0238*/ 	.word	0x0500000f


	//   ....[95]....
        /*023c*/ 	.word	0x0500000f


	//   ....[96]....
        /*0240*/ 	.word	0x0500000f


	//   ....[97]....
        /*0244*/ 	.word	0x0500000f


	//   ....[98]....
        /*0248*/ 	.word	0x0500000f


	//   ....[99]....
        /*024c*/ 	.word	0x0500000f


	//   ....[100]....
        /*0250*/ 	.word	0x0500000f


	//   ....[101]....
        /*0254*/ 	.word	0x0500000f


	//   ....[102]....
        /*0258*/ 	.word	0x0500000f


	//   ....[103]....
        /*025c*/ 	.word	0x0500000f


	//   ....[104]....
        /*0260*/ 	.word	0x0500000f


	//   ....[105]....
        /*0264*/ 	.word	0x0500000f


	//   ....[106]....
        /*0268*/ 	.word	0x0500000f


	//   ....[107]....
        /*026c*/ 	.word	0x0500000f


	//   ....[108]....
        /*0270*/ 	.word	0x0500000f


	//   ....[109]....
        /*0274*/ 	.word	0x0500000f


	//   ....[110]....
        /*0278*/ 	.word	0x0500000f


	//   ....[111]....
        /*027c*/ 	.word	0x0500000f


	//   ....[112]....
        /*0280*/ 	.word	0x0500000f


	//   ....[113]....
        /*0284*/ 	.word	0x0500000f


	//   ....[114]....
        /*0288*/ 	.word	0x0500000f


	//   ....[115]....
        /*028c*/ 	.word	0x0500000f


	//   ....[116]....
        /*0290*/ 	.word	0x0500000f


	//   ....[117]....
        /*0294*/ 	.word	0x0500000f


	//   ....[118]....
        /*0298*/ 	.word	0x0500000f


	//   ....[119]....
        /*029c*/ 	.word	0x0500000f


	//----- nvinfo : EIATTR_COOP_GROUP_INSTR_OFFSETS
	.align		4
.L_83:
        /*02a0*/ 	.byte	0x04, 0x28
        /*02a2*/ 	.short	(.L_85 - .L_84)


	//   ....[0]....
.L_84:
        /*02a4*/ 	.word	0x00000080


	//   ....[1]....
        /*02a8*/ 	.word	0x00000090


	//   ....[2]....
        /*02ac*/ 	.word	0x000002d0


	//   ....[3]....
        /*02b0*/ 	.word	0x00000430


	//   ....[4]....
        /*02b4*/ 	.word	0x00000550


	//   ....[5]....
        /*02b8*/ 	.word	0x000006b0


	//   ....[6]....
        /*02bc*/ 	.word	0x00000e60


	//   ....[7]....
        /*02c0*/ 	.word	0x00002910


	//   ....[8]....
        /*02c4*/ 	.word	0x00002990


	//   ....[9]....
        /*02c8*/ 	.word	0x00002ea0


	//   ....[10]....
        /*02cc*/ 	.word	0x00002f30


	//   ....[11]....
        /*02d0*/ 	.word	0x00003b30


	//   ....[12]....
        /*02d4*/ 	.word	0x00005200


	//   ....[13]....
        /*02d8*/ 	.word	0x00005230


	//   ....[14]....
        /*02dc*/ 	.word	0x00005260


	//   ....[15]....
        /*02e0*/ 	.word	0x00005270


	//   ....[16]....
        /*02e4*/ 	.word	0x000065d0


	//   ....[17]....
        /*02e8*/ 	.word	0x000066e0


	//   ....[18]....
        /*02ec*/ 	.word	0x00006740


	//   ....[19]....
        /*02f0*/ 	.word	0x00006820


	//   ....[20]....
        /*02f4*/ 	.word	0x00006840


	//   ....[21]....
        /*02f8*/ 	.word	0x00007690


	//   ....[22]....
        /*02fc*/ 	.word	0x000076f0


	//   ....[23]....
        /*0300*/ 	.word	0x00007720


	//   ....[24]....
        /*0304*/ 	.word	0x00007750


	//   ....[25]....
        /*0308*/ 	.word	0x00007cc0


	//   ....[26]....
        /*030c*/ 	.word	0x00007d00


	//   ....[27]....
        /*0310*/ 	.word	0x00007e10


	//   ....[28]....
        /*0314*/ 	.word	0x00007e50


	//   ....[29]....
        /*0318*/ 	.word	0x00009060


	//   ....[30]....
        /*031c*/ 	.word	0x00009080


	//   ....[31]....
        /*0320*/ 	.word	0x00009090


	//   ....[32]....
        /*0324*/ 	.word	0x00009140


	//   ....[33]....
        /*0328*/ 	.word	0x00009160


	//   ....[34]....
        /*032c*/ 	.word	0x00009200


	//   ....[35]....
        /*0330*/ 	.word	0x00009220


	//   ....[36]....
        /*0334*/ 	.word	0x00009230


	//   ....[37]....
        /*0338*/ 	.word	0x00009a70


	//   ....[38]....
        /*033c*/ 	.word	0x00009a90


	//   ....[39]....
        /*0340*/ 	.word	0x00009ac0


	//   ....[40]....
        /*0344*/ 	.word	0x00009b70


	//   ....[41]....
        /*0348*/ 	.word	0x00009b80


	//   ....[42]....
        /*034c*/ 	.word	0x00009c30


	//   ....[43]....
        /*0350*/ 	.word	0x00009c40


	//   ....[44]....
        /*0354*/ 	.word	0x00009c50


	//   ....[45]....
        /*0358*/ 	.word	0x00009c60


	//   ....[46]....
        /*035c*/ 	.word	0x00009c70


	//   ....[47]....
        /*0360*/ 	.word	0x00009d40


	//   ....[48]....
        /*0364*/ 	.word	0x00009de0


	//   ....[49]....
        /*0368*/ 	.word	0x0000a4d0


	//   ....[50]....
        /*036c*/ 	.word	0x0000a4e0


	//   ....[51]....
        /*0370*/ 	.word	0x0000a500


	//   ....[52]....
        /*0374*/ 	.word	0x0000a580


	//   ....[53]....
        /*0378*/ 	.word	0x0000a590


	//   ....[54]....
        /*037c*/ 	.word	0x0000a5f0


	//   ....[55]....
        /*0380*/ 	.word	0x0000a620


	//   ....[56]....
        /*0384*/ 	.word	0x0000a660


	//   ....[57]....
        /*0388*/ 	.word	0x0000a910


	//   ....[58]....
        /*038c*/ 	.word	0x0000a930


	//   ....[59]....
        /*0390*/ 	.word	0x0000a9d0


	//   ....[60]....
        /*0394*/ 	.word	0x0000a9e0


	//   ....[61]....
        /*0398*/ 	.word	0x0000aa70


	//   ....[62]....
        /*039c*/ 	.word	0x0000aa80


	//   ....[63]....
        /*03a0*/ 	.word	0x0000aa90


	//   ....[64]....
        /*03a4*/ 	.word	0x0000ab20


	//   ....[65]....
        /*03a8*/ 	.word	0x0000afc0


	//   ....[66]....
        /*03ac*/ 	.word	0x0000afd0


	//   ....[67]....
        /*03b0*/ 	.word	0x0000b020


	//   ....[68]....
        /*03b4*/ 	.word	0x0000b060


	//   ....[69]....
        /*03b8*/ 	.word	0x0000b0c0


	//   ....[70]....
        /*03bc*/ 	.word	0x0000b0e0


	//   ....[71]....
        /*03c0*/ 	.word	0x0000b160


	//   ....[72]....
        /*03c4*/ 	.word	0x0000b180


	//   ....[73]....
        /*03c8*/ 	.word	0x0000b550


	//   ....[74]....
        /*03cc*/ 	.word	0x0000ba30


	//   ....[75]....
        /*03d0*/ 	.word	0x0000bb20


	//   ....[76]....
        /*03d4*/ 	.word	0x0000bbc0


	//   ....[77]....
        /*03d8*/ 	.word	0x0000bc30


	//   ....[78]....
        /*03dc*/ 	.word	0x0000bd40


	//   ....[79]....
        /*03e0*/ 	.word	0x0000bdb0


	//   ....[80]....
        /*03e4*/ 	.word	0x0000bec0


	//   ....[81]....
        /*03e8*/ 	.word	0x0000bf30


	//   ....[82]....
        /*03ec*/ 	.word	0x0000c030


	//   ....[83]....
        /*03f0*/ 	.word	0x0000c0c0


	//   ....[84]....
        /*03f4*/ 	.word	0x0000c130


	//   ....[85]....
        /*03f8*/ 	.word	0x0000c190


	//   ....[86]....
        /*03fc*/ 	.word	0x0000c2b0


	//   ....[87]....
        /*0400*/ 	.word	0x0000c310


	//   ....[88]....
        /*0404*/ 	.word	0x0000c420


	//   ....[89]....
        /*0408*/ 	.word	0x0000c480


	//   ....[90]....
        /*040c*/ 	.word	0x0000c570


	//   ....[91]....
        /*0410*/ 	.word	0x0000c650


	//   ....[92]....
        /*0414*/ 	.word	0x0000c730


	//   ....[93]....
        /*0418*/ 	.word	0x0000c7a0


	//   ....[94]....
        /*041c*/ 	.word	0x0000c870


	//   ....[95]....
        /*0420*/ 	.word	0x0000c9b0


	//   ....[96]....
        /*0424*/ 	.word	0x0000ca60


	//   ....[97]....
        /*0428*/ 	.word	0x0000cad0


	//   ....[98]....
        /*042c*/ 	.word	0x0000cbc0


	//   ....[99]....
        /*0430*/ 	.word	0x0000cc20


	//   ....[100]....
        /*0434*/ 	.word	0x0000ccf0


	//   ....[101]....
        /*0438*/ 	.word	0x0000cd50


	//   ....[102]....
        /*043c*/ 	.word	0x0000ce20


	//   ....[103]....
        /*0440*/ 	.word	0x0000cf10


	//   ....[104]....
        /*0444*/ 	.word	0x0000cfb0


	//   ....[105]....
        /*0448*/ 	.word	0x0000d010


	//   ....[106]....
        /*044c*/ 	.word	0x0000d110


	//   ....[107]....
        /*0450*/ 	.word	0x0000d170


	//   ....[108]....
        /*0454*/ 	.word	0x0000d270


	//   ....[109]....
        /*0458*/ 	.word	0x0000d2d0


	//   ....[110]....
        /*045c*/ 	.word	0x0000d3a0


	//   ....[111]....
        /*0460*/ 	.word	0x0000d4f0


	//   ....[112]....
        /*0464*/ 	.word	0x0000d590


	//   ....[113]....
        /*0468*/ 	.word	0x0000d620


	//   ....[114]....
        /*046c*/ 	.word	0x0000d720


	//   ....[115]....
        /*0470*/ 	.word	0x0000d780


	//   ....[116]....
        /*0474*/ 	.word	0x0000d870


	//   ....[117]....
        /*0478*/ 	.word	0x0000d8d0


	//   ....[118]....
        /*047c*/ 	.word	0x0000d990


	//   ....[119]....
        /*0480*/ 	.word	0x0000db00


	//----- nvinfo : EIATTR_REG_RECONFIG
	.align		4
.L_85:
        /*0484*/ 	.byte	0x01, 0x54
	.zero		2


	//----- nvinfo : EIATTR_SYSCALL_OFFSETS
	.align		4
        /*0488*/ 	.byte	0x04, 0x46
        /*048a*/ 	.short	(.L_87 - .L_86)


	//   ....[0]....
.L_86:
        /*048c*/ 	.word	0x00001190


	//   ....[1]....
        /*0490*/ 	.word	0x00008720


	//   ....[2]....
        /*0494*/ 	.word	0x00008860


	//   ....[3]....
        /*0498*/ 	.word	0x00008950


	//   ....[4]....
        /*049c*/ 	.word	0x00009590


	//----- nvinfo : EIATTR_MBARRIER_INSTR_OFFSETS
	.align		4
.L_87:
        /*04a0*/ 	.byte	0x04, 0x39
        /*04a2*/ 	.short	(.L_89 - .L_88)


	//   ....[0]....
.L_88:
        /*04a4*/ 	.word	0x00000180
        /*04a8*/ 	.word	0x000000ff
        /*04ac*/ 	.word	0x0002d800
        /*04b0*/ 	.short	0x0100
        /*04b2*/ 	.byte	0x08
	.zero		1


	//   ....[1]....
        /*04b4*/ 	.word	0x00000190
        /*04b8*/ 	.word	0x000000ff
        /*04bc*/ 	.word	0x0002d820
        /*04c0*/ 	.short	0x0100
        /*04c2*/ 	.byte	0x08
	.zero		1


	//   ....[2]....
        /*04c4*/ 	.word	0x00000280
        /*04c8*/ 	.word	0x000000ff
        /*04cc*/ 	.word	0x0002d830
        /*04d0*/ 	.short	0x0100
        /*04d2*/ 	.byte	0x08
	.zero		1


	//   ....[3]....
        /*04d4*/ 	.word	0x00000290
        /*04d8*/ 	.word	0x000000ff
        /*04dc*/ 	.word	0x0002d840
        /*04e0*/ 	.short	0x0100
        /*04e2*/ 	.byte	0x08
	.zero		1


	//   ....[4]....
        /*04e4*/ 	.word	0x000002a0
        /*04e8*/ 	.word	0x000000ff
        /*04ec*/ 	.word	0x0002d838
        /*04f0*/ 	.short	0x0100
        /*04f2*/ 	.byte	0x08
	.zero		1


	//   ....[5]....
        /*04f4*/ 	.word	0x000002b0
        /*04f8*/ 	.word	0x000000ff
        /*04fc*/ 	.word	0x0002d848
        /*0500*/ 	.short	0x0100
        /*0502*/ 	.byte	0x08
	.zero		1


	//   ....[6]....
        /*0504*/ 	.word	0x000003e0
        /*0508*/ 	.word	0x000000ff
        /*050c*/ 	.word	0x0002d850
        /*0510*/ 	.short	0x0100
        /*0512*/ 	.byte	0x08
	.zero		1


	//   ....[7]....
        /*0514*/ 	.word	0x000003f0
        /*0518*/ 	.word	0x000000ff
        /*051c*/ 	.word	0x0002d860
        /*0520*/ 	.short	0x0100
        /*0522*/ 	.byte	0x08
	.zero		1


	//   ....[8]....
        /*0524*/ 	.word	0x00000400
        /*0528*/ 	.word	0x000000ff
        /*052c*/ 	.word	0x0002d858
        /*0530*/ 	.short	0x0100
        /*0532*/ 	.byte	0x08
	.zero		1


	//   ....[9]....
        /*0534*/ 	.word	0x00000410
        /*0538*/ 	.word	0x000000ff
        /*053c*/ 	.word	0x0002d868
        /*0540*/ 	.short	0x0100
        /*0542*/ 	.byte	0x08
	.zero		1


	//   ....[10]....
        /*0544*/ 	.word	0x00000500
        /*0548*/ 	.word	0x000000ff
        /*054c*/ 	.word	0x0002d870
        /*0550*/ 	.short	0x0100
        /*0552*/ 	.byte	0x06
	.zero		1


	//   ....[11]....
        /*0554*/ 	.word	0x00000510
        /*0558*/ 	.word	0x000000ff
        /*055c*/ 	.word	0x0002d880
        /*0560*/ 	.short	0x0100
        /*0562*/ 	.byte	0x06
	.zero		1


	//   ....[12]....
        /*0564*/ 	.word	0x00000520
        /*0568*/ 	.word	0x000000ff
        /*056c*/ 	.word	0x0002d878
        /*0570*/ 	.short	0x0100
        /*0572*/ 	.byte	0x06
	.zero		1


	//   ....[13]....
        /*0574*/ 	.word	0x00000530
        /*0578*/ 	.word	0x000000ff
        /*057c*/ 	.word	0x0002d888
        /*0580*/ 	.short	0x0100
        /*0582*/ 	.byte	0x06
	.zero		1


	//   ....[14]....
        /*0584*/ 	.word	0x00000660
        /*0588*/ 	.word	0x000000ff
        /*058c*/ 	.word	0x0002d890
        /*0590*/ 	.short	0x0100
        /*0592*/ 	.byte	0x08
	.zero		1


	//   ....[15]....
        /*0594*/ 	.word	0x00000670
        /*0598*/ 	.word	0x000000ff
        /*059c*/ 	.word	0x0002d8a0
        /*05a0*/ 	.short	0x0100
        /*05a2*/ 	.byte	0x08
	.zero		1


	//   ....[16]....
        /*05a4*/ 	.word	0x00000680
        /*05a8*/ 	.word	0x000000ff
        /*05ac*/ 	.word	0x0002d898
        /*05b0*/ 	.short	0x0100
        /*05b2*/ 	.byte	0x08
	.zero		1


	//   ....[17]....
        /*05b4*/ 	.word	0x00000690
        /*05b8*/ 	.word	0x000000ff
        /*05bc*/ 	.word	0x0002d8a8
        /*05c0*/ 	.short	0x0100
        /*05c2*/ 	.byte	0x08
	.zero		1


	//   ....[18]....
        /*05c4*/ 	.word	0x000007d0
        /*05c8*/ 	.word	0x000000ff
        /*05cc*/ 	.word	0x0002d8b0
        /*05d0*/ 	.short	0x0100
        /*05d2*/ 	.byte	0x08
	.zero		1


	//   ....[19]....
        /*05d4*/ 	.word	0x000007e0
        /*05d8*/ 	.word	0x000000ff
        /*05dc*/ 	.word	0x0002d8c0
        /*05e0*/ 	.short	0x0100
        /*05e2*/ 	.byte	0x08
	.zero		1


	//   ....[20]....
        /*05e4*/ 	.word	0x000007f0
        /*05e8*/ 	.word	0x000000ff
        /*05ec*/ 	.word	0x0002d8b8
        /*05f0*/ 	.short	0x0100
        /*05f2*/ 	.byte	0x08
	.zero		1


	//   ....[21]....
        /*05f4*/ 	.word	0x00000800
        /*05f8*/ 	.word	0x000000ff
        /*05fc*/ 	.word	0x0002d8c8
        /*0600*/ 	.short	0x0100
        /*0602*/ 	.byte	0x08
	.zero		1


	//   ....[22]....
        /*0604*/ 	.word	0x000011f0
        /*0608*/ 	.word	0x000000ff
        /*060c*/ 	.word	0x0002d800
        /*0610*/ 	.short	0x010a
        /*0612*/ 	.byte	0x28
	.zero		1


	//   ....[23]....
        /*0614*/ 	.word	0x00001270
        /*0618*/ 	.word	0x00000000
        /*061c*/ 	.word	0x0002d830
        /*0620*/ 	.short	0x010a
        /*0622*/ 	.byte	0x3f
	.zero		1


	//   ....[24]....
        /*0624*/ 	.word	0x000012c0
        /*0628*/ 	.word	0x00000000
        /*062c*/ 	.word	0x0002d830
        /*0630*/ 	.short	0x010a
        /*0632*/ 	.byte	0x3f
	.zero		1


	//   ....[25]....
        /*0634*/ 	.word	0x00001ea0
        /*0638*/ 	.word	0x000000ff
        /*063c*/ 	.word	0x00000000
        /*0640*/ 	.short	0x0101
        /*0642*/ 	.byte	0x06
	.zero		1


	//   ....[26]....
        /*0644*/ 	.word	0x00003e10
        /*0648*/ 	.word	0x000000ff
        /*064c*/ 	.word	0x0002d830
        /*0650*/ 	.short	0x010a
        /*0652*/ 	.byte	0x06
	.zero		1


	//   ....[27]....
        /*0654*/ 	.word	0x00003e50
        /*0658*/ 	.word	0x000000ff
        /*065c*/ 	.word	0x0002d830
        /*0660*/ 	.short	0x010a
        /*0662*/ 	.byte	0x06
	.zero		1


	//   ....[28]....
        /*0664*/ 	.word	0x00004120
        /*0668*/ 	.word	0x000000ff
        /*066c*/ 	.word	0x0002d850
        /*0670*/ 	.short	0x010a
        /*0672*/ 	.byte	0x06
	.zero		1


	//   ....[29]....
        /*0674*/ 	.word	0x00004160
        /*0678*/ 	.word	0x000000ff
        /*067c*/ 	.word	0x0002d850
        /*0680*/ 	.short	0x010a
        /*0682*/ 	.byte	0x06
	.zero		1


	//   ....[30]....
        /*0684*/ 	.word	0x00004aa0
        /*0688*/ 	.word	0x000000ff
        /*068c*/ 	.word	0x00000000
        /*0690*/ 	.short	0x0101
        /*0692*/ 	.byte	0x06
	.zero		1


	//   ....[31]....
        /*0694*/ 	.word	0x00006060
        /*0698*/ 	.word	0x000000ff
        /*069c*/ 	.word	0x00000000
        /*06a0*/ 	.short	0x0101
        /*06a2*/ 	.byte	0x06
	.zero		1


	//   ....[32]....
        /*06a4*/ 	.word	0x00006650
        /*06a8*/ 	.word	0x000000ff
        /*06ac*/ 	.word	0x0002d850
        /*06b0*/ 	.short	0x010a
        /*06b2*/ 	.byte	0x08
	.zero		1


	//   ....[33]....
        /*06b4*/ 	.word	0x00006690
        /*06b8*/ 	.word	0x000000ff
        /*06bc*/ 	.word	0x0002d850
        /*06c0*/ 	.short	0x010a
        /*06c2*/ 	.byte	0x08
	.zero		1


	//   ....[34]....
        /*06c4*/ 	.word	0x00006df0
        /*06c8*/ 	.word	0x000000ff
        /*06cc*/ 	.word	0x00000000
        /*06d0*/ 	.short	0x0101
        /*06d2*/ 	.byte	0x08
	.zero		1


	//   ....[35]....
        /*06d4*/ 	.word	0x00007ce0
        /*06d8*/ 	.word	0x000000ff
        /*06dc*/ 	.word	0x00000000
        /*06e0*/ 	.short	0x0101
        /*06e2*/ 	.byte	0x04
	.zero		1


	//   ....[36]....
        /*06e4*/ 	.word	0x00008e30
        /*06e8*/ 	.word	0x00000000
        /*06ec*/ 	.word	0x0002d840
        /*06f0*/ 	.short	0x010a
        /*06f2*/ 	.byte	0x3f
	.zero		1


	//   ....[37]....
        /*06f4*/ 	.word	0x00009370
        /*06f8*/ 	.word	0x00000000
        /*06fc*/ 	.word	0x0002d830
        /*0700*/ 	.short	0x0107
        /*0702*/ 	.byte	0x3f
	.zero		1


	//   ....[38]....
        /*0704*/ 	.word	0x00009430
        /*0708*/ 	.word	0x00000000
        /*070c*/ 	.word	0x0002d830
        /*0710*/ 	.short	0x0101
        /*0712*/ 	.byte	0x3f
	.zero		1


	//   ....[39]....
        /*0714*/ 	.word	0x00009ee0
        /*0718*/ 	.word	0x000000ff
        /*071c*/ 	.word	0x0002d800
        /*0720*/ 	.short	0x0107
        /*0722*/ 	.byte	0x25
	.zero		1


	//   ....[40]....
        /*0724*/ 	.word	0x00009f40
        /*0728*/ 	.word	0x000000ff
        /*072c*/ 	.word	0x0002d800
        /*0730*/ 	.short	0x0101
        /*0732*/ 	.byte	0x25
	.zero		1


	//   ....[41]....
        /*0734*/ 	.word	0x00009f60
        /*0738*/ 	.word	0x000000ff
        /*073c*/ 	.word	0x0002d820
        /*0740*/ 	.short	0x010a
        /*0742*/ 	.byte	0x25
	.zero		1


	//   ....[42]....
        /*0744*/ 	.word	0x0000a2f0
        /*0748*/ 	.word	0x00000006
        /*074c*/ 	.word	0x0002d840
        /*0750*/ 	.short	0x010a
        /*0752*/ 	.byte	0x3f
	.zero		1


	//   ....[43]....
        /*0754*/ 	.word	0x0000a700
        /*0758*/ 	.word	0x00000006
        /*075c*/ 	.word	0x0002d830
        /*0760*/ 	.short	0x0107
        /*0762*/ 	.byte	0x3f
	.zero		1


	//   ....[44]....
        /*0764*/ 	.word	0x0000a7c0
        /*0768*/ 	.word	0x00000006
        /*076c*/ 	.word	0x0002d830
        /*0770*/ 	.short	0x0101
        /*0772*/ 	.byte	0x3f
	.zero		1


	//   ....[45]....
        /*0774*/ 	.word	0x0000a820
        /*0778*/ 	.word	0x00000006
        /*077c*/ 	.word	0x0002d860
        /*0780*/ 	.short	0x010a
        /*0782*/ 	.byte	0x3f
	.zero		1


	//   ....[46]....
        /*0784*/ 	.word	0x0000ac10
        /*0788*/ 	.word	0x00000006
        /*078c*/ 	.word	0x0002d850
        /*0790*/ 	.short	0x0107
        /*0792*/ 	.byte	0x3f
	.zero		1


	//   ....[47]....
        /*0794*/ 	.word	0x0000ade0
        /*0798*/ 	.word	0x00000006
        /*079c*/ 	.word	0x0002d850
        /*07a0*/ 	.short	0x0101
        /*07a2*/ 	.byte	0x3f
	.zero		1


	//   ....[48]....
        /*07a4*/ 	.word	0x0000aed0
        /*07a8*/ 	.word	0x00000004
        /*07ac*/ 	.word	0x0002d860
        /*07b0*/ 	.short	0x010a
        /*07b2*/ 	.byte	0x3f
	.zero		1


	//   ....[49]....
        /*07b4*/ 	.word	0x0000b2c0
        /*07b8*/ 	.word	0x00000004
        /*07bc*/ 	.word	0x0002d850
        /*07c0*/ 	.short	0x0107
        /*07c2*/ 	.byte	0x3f
	.zero		1


	//   ....[50]....
        /*07c4*/ 	.word	0x0000b3b0
        /*07c8*/ 	.word	0x00000004
        /*07cc*/ 	.word	0x0002d850
        /*07d0*/ 	.short	0x0101
        /*07d2*/ 	.byte	0x3f
	.zero		1


	//   ....[51]....
        /*07d4*/ 	.word	0x0000b4d0
        /*07d8*/ 	.word	0x00000004
        /*07dc*/ 	.word	0x0002d820
        /*07e0*/ 	.short	0x010a
        /*07e2*/ 	.byte	0x3f
	.zero		1


	//   ....[52]....
        /*07e4*/ 	.word	0x0000b650
        /*07e8*/ 	.word	0x00000003
        /*07ec*/ 	.word	0x0002d840
        /*07f0*/ 	.short	0x010a
        /*07f2*/ 	.byte	0x3f
	.zero		1


	//   ....[53]....
        /*07f4*/ 	.word	0x0000b6f0
        /*07f8*/ 	.word	0x00000017
        /*07fc*/ 	.word	0x0002d840
        /*0800*/ 	.short	0x010a
        /*0802*/ 	.byte	0x3f
	.zero		1


	//   ....[54]....
        /*0804*/ 	.word	0x0000b730
        /*0808*/ 	.word	0x00000003
        /*080c*/ 	.word	0x0002d860
        /*0810*/ 	.short	0x010a
        /*0812*/ 	.byte	0x3f
	.zero		1


	//   ....[55]....
        /*0814*/ 	.word	0x0000b770
        /*0818*/ 	.word	0x00000017
        /*081c*/ 	.word	0x0002d860
        /*0820*/ 	.short	0x010a
        /*0822*/ 	.byte	0x3f
	.zero		1


	//   ....[56]....
        /*0824*/ 	.word	0x0000b7e0
        /*0828*/ 	.word	0x00000003
        /*082c*/ 	.word	0x0002d800
        /*0830*/ 	.short	0x010a
        /*0832*/ 	.byte	0x3f
	.zero		1


	//   ....[57]....
        /*0834*/ 	.word	0x0000b830
        /*0838*/ 	.word	0x00000000
        /*083c*/ 	.word	0x0002d830
        /*0840*/ 	.short	0x010a
        /*0842*/ 	.byte	0x3f
	.zero		1


	//   ....[58]....
        /*0844*/ 	.word	0x0000b890
        /*0848*/ 	.word	0x00000007
        /*084c*/ 	.word	0x0002d830
        /*0850*/ 	.short	0x010a
        /*0852*/ 	.byte	0x3f
	.zero		1


	//   ....[59]....
        /*0854*/ 	.word	0x0000b8f0
        /*0858*/ 	.word	0x00000007
        /*085c*/ 	.word	0x0002d850
        /*0860*/ 	.short	0x010a
        /*0862*/ 	.byte	0x3f
	.zero		1


	//   ....[60]....
        /*0864*/ 	.word	0x0000b950
        /*0868*/ 	.word	0x00000007
        /*086c*/ 	.word	0x0002d850
        /*0870*/ 	.short	0x010a
        /*0872*/ 	.byte	0x3f
	.zero		1


	//   ....[61]....
        /*0874*/ 	.word	0x0000ba70
        /*0878*/ 	.word	0x00000000
        /*087c*/ 	.word	0x0002d840
        /*0880*/ 	.short	0x010a
        /*0882*/ 	.byte	0x3f
	.zero		1


	//   ....[62]....
        /*0884*/ 	.word	0x0000c8b0
        /*0888*/ 	.word	0x00000003
        /*088c*/ 	.word	0x0002d820
        /*0890*/ 	.short	0x010a
        /*0892*/ 	.byte	0x3f
	.zero		1


	//   ....[63]....
        /*0894*/ 	.word	0x0000c900
        /*0898*/ 	.word	0x00000006
        /*089c*/ 	.word	0x0002d840
        /*08a0*/ 	.short	0x010a
        /*08a2*/ 	.byte	0x3f
	.zero		1


	//   ....[64]....
        /*08a4*/ 	.word	0x0000ce60
        /*08a8*/ 	.word	0x00000006
        /*08ac*/ 	.word	0x0002d860
        /*08b0*/ 	.short	0x010a
        /*08b2*/ 	.byte	0x3f
	.zero		1


	//   ....[65]....
        /*08b4*/ 	.word	0x0000d440
        /*08b8*/ 	.word	0x00000004
        /*08bc*/ 	.word	0x0002d860
        /*08c0*/ 	.short	0x010a
        /*08c2*/ 	.byte	0x3f
	.zero		1


	//   ....[66]....
        /*08c4*/ 	.word	0x0000da20
        /*08c8*/ 	.word	0x00000004
        /*08cc*/ 	.word	0x0002d820
        /*08d0*/ 	.short	0x010a
        /*08d2*/ 	.byte	0x3f
	.zero		1


	//   ....[67]....
        /*08d4*/ 	.word	0x0000dbc0
        /*08d8*/ 	.word	0x00000003
        /*08dc*/ 	.word	0x0002d840
        /*08e0*/ 	.short	0x010a
        /*08e2*/ 	.byte	0x3f
	.zero		1


	//   ....[68]....
        /*08e4*/ 	.word	0x0000dc10
        /*08e8*/ 	.word	0x00000017
        /*08ec*/ 	.word	0x0002d840
        /*08f0*/ 	.short	0x010a
        /*08f2*/ 	.byte	0x3f
	.zero		1


	//   ....[69]....
        /*08f4*/ 	.word	0x0000dc60
        /*08f8*/ 	.word	0x00000003
        /*08fc*/ 	.word	0x0002d860
        /*0900*/ 	.short	0x010a
        /*0902*/ 	.byte	0x3f
	.zero		1


	//----- nvinfo : EIATTR_NUM_MBARRIERS
	.align		4
.L_89:
        /*0904*/ 	.byte	0x03, 0x38
        /*0906*/ 	.short	0x0016


	//----- nvinfo : EIATTR_EXIT_INSTR_OFFSETS
	.align		4
        /*0908*/ 	.byte	0x04, 0x1c
        /*090a*/ 	.short	(.L_91 - .L_90)


	//   ....[0]....
.L_90:
        /*090c*/ 	.word	0x00000960


	//   ....[1]....
        /*0910*/ 	.word	0x00007f70


	//   ....[2]....
        /*0914*/ 	.word	0x0000b7c0


	//----- nvinfo : EIATTR_MAX_THREADS
	.align		4
.L_91:
        /*0918*/ 	.byte	0x04, 0x05
        /*091a*/ 	.short	(.L_93 - .L_92)
.L_92:
        /*091c*/ 	.word	0x00000200
        /*0920*/ 	.word	0x00000001
        /*0924*/ 	.word	0x00000001


	//----- nvinfo : EIATTR_CRS_STACK_SIZE
	.align		4
.L_93:
        /*0928*/ 	.byte	0x04, 0x1e
        /*092a*/ 	.short	(.L_95 - .L_94)
.L_94:
        /*092c*/ 	.word	0x00000000


	//----- nvinfo : EIATTR_CBANK_PARAM_SIZE
	.align		4
.L_95:
        /*0930*/ 	.byte	0x03, 0x19
        /*0932*/ 	.short	0x0a70


	//----- nvinfo : EIATTR_PARAM_CBANK
	.align		4
        /*0934*/ 	.byte	0x04, 0x0a
        /*0936*/ 	.short	(.L_97 - .L_96)
	.align		4
.L_96:
        /*0938*/ 	.word	index@(.nv.constant0._ZN7cutlass13device_kernelIN5flash11enable_sm90INS1_16FlashAttnFwdSm90INS1_25CollectiveMainloopFwdSm90ILi2EN4cute5tupleIJNS5_1CILi1EEES8_S8_EEENS6_IJNS7_ILi192EEENS7_ILi128EEENS7_ILi96EEEEEELi96ENS_10bfloat16_tEfNS_4arch4Sm90ELb0ELb0ELb1ELb0ELb1ELb0ELb0ELb0ELb1ELb1ELb0ELb0EEENS1_21CollectiveEpilogueFwdINS6_IJSA_SC_SB_EEES9_SE_SG_Li384ELb0ELb1ELb0ELb0EEENS1_29StaticPersistentTileSchedulerILb0EEEEEEEEEvNT_6ParamsE)
        /*093c*/ 	.short	0x0210
        /*093e*/ 	.short	0x0a70


	//----- nvinfo : EIATTR_SW_WAR
	.align		4
.L_97:
        /*0940*/ 	.byte	0x04, 0x36
        /*0942*/ 	.short	(.L_99 - .L_98)
.L_98:
        /*0944*/ 	.word	0x00000008
.L_99:


//--------------------- .nv.info._ZN7cutlass13device_kernelIN5flash11enable_sm90INS1_16FlashAttnFwdSm90INS1_25CollectiveMainloopFwdSm90ILi2EN4cute5tupleIJNS5_1CILi1EEES8_S8_EEENS6_IJNS7_ILi192EEENS7_ILi128EEENS7_ILi96EEEEEELi96ENS_10bfloat16_tEfNS_4arch4Sm90ELb0ELb0ELb1ELb1ELb1ELb0ELb0ELb0ELb1ELb1ELb0ELb0EEENS1_21CollectiveEpilogueFwdINS6_IJSA_SC_SB_EEES9_SE_SG_Li384ELb1ELb1ELb0ELb0EEENS1_36VarlenDynamicPersistentTileSchedulerILi192ELi128ELi384ELi128ELb0ELb1ELb1ELb0ELb1ELb1EEEEEEEEEvNT_6ParamsE --------------------------
	.section	.nv.info._ZN7cutlass13device_kernelIN5flash11enable_sm90INS1_16FlashAttnFwdSm90INS1_25CollectiveMainloopFwdSm90ILi2EN4cute5tupleIJNS5_1CILi1EEES8_S8_EEENS6_IJNS7_ILi192EEENS7_ILi128EEENS7_ILi96EEEEEELi96ENS_10bfloat16_tEfNS_4arch4Sm90ELb0ELb0ELb1ELb1ELb1ELb0ELb0ELb0ELb1ELb1ELb0ELb0EEENS1_21CollectiveEpilogueFwdINS6_IJSA_SC_SB_EEES9_SE_SG_Li384ELb1ELb1ELb0ELb0EEENS1_36VarlenDynamicPersistentTileSchedulerILi192ELi128ELi384ELi128ELb0ELb1ELb1ELb0ELb1ELb1EEEEEEEEEvNT_6ParamsE,"",@"SHT_CUDA_INFO"
	.sectionflags	@""
	.align	4


	//----- nvinfo : EIATTR_CUDA_API_VERSION
	.align		4
        /*0000*/ 	.byte	0x04, 0x37
        /*0002*/ 	.short	(.L_101 - .L_100)
.L_100:
        /*0004*/ 	.word	0x00000082


	//----- nvinfo : EIATTR_KPARAM_INFO
	.align		4
.L_101:
        /*0008*/ 	.byte	0x04, 0x17
        /*000a*/ 	.short	(.L_103 - .L_102)
.L_102:
        /*000c*/ 	.word	0x00000000
        /*0010*/ 	.short	0x0000
        /*0012*/ 	.short	0x0070
        /*0014*/ 	.byte	0x00, 0xf0, 0x01, 0x2a


	//----- nvinfo : EIATTR_SPARSE_MMA_MASK
	.align		4
.L_103:
        /*0018*/ 	.byte	0x03, 0x50
        /*001a*/ 	.short	0x0000


	//----- nvinfo : EIATTR_MAXREG_COUNT
	.align		4
        /*001c*/ 	.byte	0x03, 0x1b
        /*001e*/ 	.short	0x0080


	//----- nvinfo : EIATTR_NUM_BARRIERS
	.align		4
        /*0020*/ 	.byte	0x02, 0x4c
        /*0022*/ 	.byte	0x10
	.zero		1


	//----- nvinfo : EIATTR_EXTERNS
	.align		4
        /*0024*/ 	.byte	0x04, 0x0f
        /*0026*/ 	.short	(.L_105 - .L_104)


	//   ....[0]....
	.align		4
.L_104:
        /*0028*/ 	.word	index@(__assertfail)


	//----- nvinfo : EIATTR_ANNOTATIONS
	.align		4
.L_105:
        /*002c*/ 	.byte	0x04, 0x55
        /*002e*/ 	.short	(.L_107 - .L_106)


	//   ....[0]....
.L_106:
        /* <DEDUP_REMOVED lines=31> */
        /*0214*/ 	.byte	0xf0, 0xe8, 0x00, 0x00, 0x01, 0x00, 0x00, 0x00, 0x00, 0xe9, 0x00, 0x00


	//----- nvinfo : EIATTR_MERCURY_ISA_VERSION
	.align		4
.L_107:
        /*0220*/ 	.byte	0x03, 0x5f
        /*0222*/ 	.short	0x0101


	//----- nvinfo : EIATTR_UNUSED_LOAD_BYTE_OFFSET
	.align		4
        /*0224*/ 	.byte	0x04, 0x44
        /*0226*/ 	.short	(.L_109 - .L_108)


	//   ....[0]....
.L_108:
        /*0228*/ 	.word	0x00000970
        /*022c*/ 	.word	0x0000fff0


	//   ....[1]....
        /*0230*/ 	.word	0x00007320
        /*0234*/ 	.word	0x0000fff0


	//----- nvinfo : EIATTR_INT_WARP_WIDE_INSTR_OFFSETS
	.align		4
.L_109:
        /*0238*/ 	.byte	0x04, 0x31
        /*023a*/ 	.short	(.L_111 - .L_110)


	//   ....[0]....
.L_110:
        /*023c*/ 	.word	0x000000c0


	//   ....[1]....
        /*0240*/ 	.word	0x000000d0


	//   ....[2]....
        /*0244*/ 	.word	0x00000170


	//   ....[3]....
        /*0248*/ 	.word	0x00009d80


	//   ....[4]....
        /*024c*/ 	.word	0x00009e10


	//   ....[5]....
        /*0250*/ 	.word	0x0000cbb0


	//   ....[6]....
        /*0254*/ 	.word	0x0000cc40


	//----- nvinfo : EIATTR_COOP_GROUP_MASK_REGIDS
	.align		4
.L_111:
        /*0258*/ 	.byte	0x04, 0x29
        /*025a*/ 	.short	(.L_113 - .L_112)


	//   ....[0]....
.L_112:
        /*025c*/ 	.word	0xffffffff


	//   ....[1]....
        /*0260*/ 	.word	0xffffffff


	//   ....[2]....
        /*0264*/ 	.word	0xffffffff


	//   ....[3]....
        /*0268*/ 	.word	0xffffffff


	//   ....[4]....
        /*026c*/ 	.word	0xffffffff


	//   ....[5]....
        /*0270*/ 	.word	0xffffffff


	//   ....[6]....
        /*0274*/ 	.word	0xffffffff


	//   ....[7]....
        /*0278*/ 	.word	0xffffffff


	//   ....[8]....
        /*027c*/ 	.word	0xffffffff


	//   ....[9]....
        /*0280*/ 	.word	0xffffffff


	//   ....[10]....
        /*0284*/ 	.word	0xffffffff


	//   ....[11]....
        /*0288*/ 	.word	0xffffffff


	//   ....[12]....
        /*028c*/ 	.word	0xffffffff


	//   ....[13]....
        /*0290*/ 	.word	0xffffffff


	//   ....[14]....
        /*0294*/ 	.word	0xffffffff


	//   ....[15]....
        /*0298*/ 	.word	0xffffffff


	//   ....[16]....
        /*029c*/ 	.word	0xffffffff


	//   ....[17]....
        /*02a0*/ 	.word	0xffffffff


	//   ....[18]....
        /*02a4*/ 	.word	0xffffffff


	//   ....[19]....
        /*02a8*/ 	.word	0xffffffff


	//   ....[20]....
        /*02ac*/ 	.word	0xffffffff


	//   ....[21]....
        /*02b0*/ 	.word	0xffffffff


	//   ....[22]....
        /*02b4*/ 	.word	0xffffffff


	//   ....[23]....
        /*02b8*/ 	.word	0xffffffff


	//   ....[24]....
        /*02bc*/ 	.word	0xffffffff


	//   ....[25]....
        /*02c0*/ 	.word	0xffffffff


	//   ....[26]....
        /*02c4*/ 	.word	0xffffffff


	//   ....[27]....
        /*02c8*/ 	.word	0xffffffff


	//   ....[28]....
        /*02cc*/ 	.word	0xffffffff


	//   ....[29]....
        /*02d0*/ 	.word	0xffffffff


	//   ....[30]....
        /*02d4*/ 	.word	0xffffffff


	//   ....[31]....
        /*02d8*/ 	.word	0xffffffff


	//   ....[32]....
        /*02dc*/ 	.word	0xffffffff


	//   ....[33]....
        /*02e0*/ 	.word	0xffffffff


	//   ....[34]....
        /*02e4*/ 	.word	0xffffffff


	//   ....[35]....
        /*02e8*/ 	.word	0xffffffff


	//   ....[36]....
        /*02ec*/ 	.word	0xffffffff


	//   ....[37]....
        /*02f0*/ 	.word	0xffffffff


	//   ....[38]....
        /*02f4*/ 	.word	0xffffffff


	//   ....[39]....
        /*02f8*/ 	.word	0xffffffff


	//   ....[40]....
        /*02fc*/ 	.word	0xffffffff


	//   ....[41]....
        /*0300*/ 	.word	0xffffffff


	//   ....[42]....
        /*0304*/ 	.word	0xffffffff


	//   ....[43]....
        /*0308*/ 	.word	0xffffffff


	//   ....[44]....
        /*030c*/ 	.word	0xffffffff


	//   ....[45]....
        /*0310*/ 	.word	0xffffffff


	//   ....[46]....
        /*0314*/ 	.word	0xffffffff


	//   ....[47]....
        /*0318*/ 	.word	0xffffffff


	//   ....[48]....
        /*031c*/ 	.word	0xffffffff


	//   ....[49]....
        /*0320*/ 	.word	0xffffffff


	//   ....[50]....
        /*0324*/ 	.word	0xffffffff


	//   ....[51]....
        /*0328*/ 	.word	0xffffffff


	//   ....[52]....
        /*032c*/ 	.word	0xffffffff


	//   ....[53]....
        /*0330*/ 	.word	0xffffffff


	//   ....[54]....
        /*0334*/ 	.word	0xffffffff


	//   ....[55]....
        /*0338*/ 	.word	0xffffffff


	//   ....[56]....
        /*033c*/ 	.word	0xffffffff


	//   ....[57]....
        /*0340*/ 	.word	0xffffffff


	//   ....[58]....
        /*0344*/ 	.word	0xffffffff


	//   ....[59]....
        /*0348*/ 	.word	0xffffffff


	//   ....[60]....
        /*034c*/ 	.word	0xffffffff


	//   ....[61]....
        /*0350*/ 	.word	0xffffffff


	//   ....[62]....
        /*0354*/ 	.word	0xffffffff


	//   ....[63]....
        /*0358*/ 	.word	0xffffffff


	//   ....[64]....
        /*035c*/ 	.word	0xffffffff


	//   ....[65]....
        /*0360*/ 	.word	0xffffffff


	//   ....[66]....
        /*0364*/ 	.word	0xffffffff


	//   ....[67]....
        /*0368*/ 	.word	0xffffffff


	//   ....[68]....
        /*036c*/ 	.word	0xffffffff


	//   ....[69]....
        /*0370*/ 	.word	0xffffffff


	//   ....[70]....
        /*0374*/ 	.word	0xffffffff


	//   ....[71]....
        /*0378*/ 	.word	0xffffffff


	//   ....[72]....
        /*037c*/ 	.word	0xffffffff


	//   ....[73]....
        /*0380*/ 	.word	0xffffffff


	//   ....[74]....
        /*0384*/ 	.word	0xffffffff


	//   ....[75]....
        /*0388*/ 	.word	0xffffffff


	//   ....[76]....
        /*038c*/ 	.word	0xffffffff


	//   ....[77]....
        /*0390*/ 	.word	0xffffffff


	//   ....[78]....
        /*0394*/ 	.word	0xffffffff


	//   ....[79]....
        /*0398*/ 	.word	0xffffffff


	//   ....[80]....
        /*039c*/ 	.word	0xffffffff


	//   ....[81]....
        /*03a0*/ 	.word	0xffffffff


	//   ....[82]....
        /*03a4*/ 	.word	0xffffffff


	//   ....[83]....
        /*03a8*/ 	.word	0xffffffff


	//   ....[84]....
        /*03ac*/ 	.word	0xffffffff


	//   ....[85]....
        /*03b0*/ 	.word	0xffffffff


	//   ....[86]....
        /*03b4*/ 	.word	0xffffffff


	//   ....[87]....
        /*03b8*/ 	.word	0xffffffff


	//   ....[88]....
        /*03bc*/ 	.word	0xffffffff


	//   ....[89]....
        /*03c0*/ 	.word	0xffffffff


	//   ....[90]....
        /*03c4*/ 	.word	0xffffffff


	//   ....[91]....
        /*03c8*/ 	.word	0xffffffff


	//   ....[92]....
        /*03cc*/ 	.word	0xffffffff


	//   ....[93]....
        /*03d0*/ 	.word	0xffffffff


	//   ....[94]....
        /*03d4*/ 	.word	0xffffffff


	//   ....[95]....
        /*03d8*/ 	.word	0xffffffff


	//   ....[96]....
        /*03dc*/ 	.word	0xffffffff


	//   ....[97]....
        /*03e0*/ 	.word	0xffffffff


	//   ....[98]....
        /*03e4*/ 	.word	0xffffffff


	//   ....[99]....
        /*03e8*/ 	.word	0xffffffff


	//   ....[100]....
        /*03ec*/ 	.word	0xffffffff


	//   ....[101]....
        /*03f0*/ 	.word	0xffffffff


	//   ....[102]....
        /*03f4*/ 	.word	0xffffffff


	//   ....[103]....
        /*03f8*/ 	.word	0xffffffff


	//   ....[104]....
        /*03fc*/ 	.word	0xffffffff


	//   ....[105]....
        /*0400*/ 	.word	0xffffffff


	//   ....[106]....
        /*0404*/ 	.word	0xffffffff


	//   ....[107]....
        /*0408*/ 	.word	0xffffffff


	//   ....[108]....
        /*040c*/ 	.word	0xffffffff


	//   ....[109]....
        /*0410*/ 	.word	0xffffffff


	//   ....[110]....
        /*0414*/ 	.word	0xffffffff


	//   ....[111]....
        /*0418*/ 	.word	0x0500000f


	//   ....[112]....
        /*041c*/ 	.word	0x0500000f


	//   ....[113]....
        /*0420*/ 	.word	0x0500000f


	//   ....[114]....
        /*0424*/ 	.word	0x0500000f


	//   ....[115]....
        /*0428*/ 	.word	0x0500000f


	//   ....[116]....
        /*042c*/ 	.word	0x0500000f


	//   ....[117]....
        /*0430*/ 	.word	0x0500000f


	//   ....[118]....
        /*0434*/ 	.word	0x0500000f


	//   ....[119]....
        /*0438*/ 	.word	0x0500000f


	//   ....[120]....
        /*043c*/ 	.word	0x0500000f


	//   ....[121]....
        /*0440*/ 	.word	0x0500000f


	//   ....[122]....
        /*0444*/ 	.word	0x0500000f


	//   ....[123]....
        /*0448*/ 	.word	0x0500000f


	//   ....[124]....
        /*044c*/ 	.word	0x0500000f


	//   ....[125]....
        /*0450*/ 	.word	0x0500000f


	//   ....[126]....
        /*0454*/ 	.word	0x0500000f


	//   ....[127]....
        /*0458*/ 	.word	0x0500000f


	//   ....[128]....
        /*045c*/ 	.word	0x0500000f


	//   ....[129]....
        /*0460*/ 	.word	0x0500000f


	//   ....[130]....
        /*0464*/ 	.word	0x0500000f


	//   ....[131]....
        /*0468*/ 	.word	0x0500000f


	//   ....[132]....
        /*046c*/ 	.word	0x0500000f


	//   ....[133]....
        /*0470*/ 	.word	0x0500000f


	//   ....[134]....
        /*0474*/ 	.word	0x0500000f


	//   ....[135]....
        /*0478*/ 	.word	0x0500000f


	//   ....[136]....
        /*047c*/ 	.word	0x0500000f


	//   ....[137]....
        /*0480*/ 	.word	0x0500000f


	//   ....[138]....
        /*0484*/ 	.word	0x0500000f


	//   ....[139]....
        /*0488*/ 	.word	0x0500000f


	//   ....[140]....
        /*048c*/ 	.word	0x0500000f


	//   ....[141]....
        /*0490*/ 	.word	0x0500000f


	//   ....[142]....
        /*0494*/ 	.word	0x0500000f


	//   ....[143]....
        /*0498*/ 	.word	0x0500000f


	//   ....[144]....
        /*049c*/ 	.word	0x0500000f


	//   ....[145]....
        /*04a0*/ 	.word	0x0500000f


	//   ....[146]....
        /*04a4*/ 	.word	0x0500000f


	//   ....[147]....
        /*04a8*/ 	.word	0x0500000f


	//   ....[148]....
        /*04ac*/ 	.word	0x0500000f


	//   ....[149]....
        /*04b0*/ 	.word	0x0500000f


	//   ....[150]....
        /*04b4*/ 	.word	0x0500000f


	//   ....[151]....
        /*04b8*/ 	.word	0x0500000f


	//   ....[152]....
        /*04bc*/ 	.word	0x0500000f


	//   ....[153]....
        /*04c0*/ 	.word	0x0500000f


	//   ....[154]....
        /*04c4*/ 	.word	0x0500000f


	//   ....[155]....
        /*04c8*/ 	.word	0x0500000f


	//   ....[156]....
        /*04cc*/ 	.word	0x0500000f


	//   ....[157]....
        /*04d0*/ 	.word	0x0500000f


	//   ....[158]....
        /*04d4*/ 	.word	0x0500000f


	//   ....[159]....
        /*04d8*/ 	.word	0x0500000f


	//   ....[160]....
        /*04dc*/ 	.word	0x0500000f


	//   ....[161]....
        /*04e0*/ 	.word	0x0500000f


	//   ....[162]....
        /*04e4*/ 	.word	0x0500000f


	//   ....[163]....
        /*04e8*/ 	.word	0x0500000f


	//   ....[164]....
        /*04ec*/ 	.word	0x0500000f


	//   ....[165]....
        /*04f0*/ 	.word	0x0500000f


	//   ....[166]....
        /*04f4*/ 	.word	0x0500000f


	//   ....[167]....
        /*04f8*/ 	.word	0x0500000f


	//   ....[168]....
        /*04fc*/ 	.word	0x0500000f


	//   ....[169]....
        /*0500*/ 	.word	0x0500000f


	//   ....[170]....
        /*0504*/ 	.word	0x0500000f


	//   ....[171]....
        /*0508*/ 	.word	0x0500000f


	//   ....[172]....
        /*050c*/ 	.word	0x0500000f


	//   ....[173]....
        /*0510*/ 	.word	0x0500000f


	//----- nvinfo : EIATTR_COOP_GROUP_INSTR_OFFSETS
	.align		4
.L_113:
        /*0514*/ 	.byte	0x04, 0x28
        /*0516*/ 	.short	(.L_115 - .L_114)


	//   ....[0]....
.L_114:
        /*0518*/ 	.word	0x00000080


	//   ....[1]....
        /*051c*/ 	.word	0x000000b0


	//   ....[2]....
        /*0520*/ 	.word	0x000002d0


	//   ....[3]....
        /*0524*/ 	.word	0x00000430


	//   ....[4]....
        /*0528*/ 	.word	0x00000550


	//   ....[5]....
        /*052c*/ 	.word	0x000006b0


	//   ....[6]....
        /*0530*/ 	.word	0x00001310


	//   ....[7]....
        /*0534*/ 	.word	0x00002ad0


	//   ....[8]....
        /*0538*/ 	.word	0x00002b40


	//   ....[9]....
        /*053c*/ 	.word	0x000030d0


	//   ....[10]....
        /*0540*/ 	.word	0x00003150


	//   ....[11]....
        /*0544*/ 	.word	0x00003e50


	//   ....[12]....
        /*0548*/ 	.word	0x00005510


	//   ....[13]....
        /*054c*/ 	.word	0x00005540


	//   ....[14]....
        /*0550*/ 	.word	0x00005570


	//   ....[15]....
        /*0554*/ 	.word	0x00005590


	//   ....[16]....
        /*0558*/ 	.word	0x000068e0


	//   ....[17]....
        /*055c*/ 	.word	0x000069e0


	//   ....[18]....
        /*0560*/ 	.word	0x00006a40


	//   ....[19]....
        /*0564*/ 	.word	0x00006b20


	//   ....[20]....
        /*0568*/ 	.word	0x00006b30


	//   ....[21]....
        /*056c*/ 	.word	0x00007c60


	//   ....[22]....
        /*0570*/ 	.word	0x00007ca0


	//   ....[23]....
        /*0574*/ 	.word	0x00007cd0


	//   ....[24]....
        /*0578*/ 	.word	0x00007d00


	//   ....[25]....
        /*057c*/ 	.word	0x00008180


	//   ....[26]....
        /*0580*/ 	.word	0x000081a0


	//   ....[27]....
        /*0584*/ 	.word	0x000082b0


	//   ....[28]....
        /*0588*/ 	.word	0x000082d0


	//   ....[29]....
        /*058c*/ 	.word	0x00008ae0


	//   ....[30]....
        /*0590*/ 	.word	0x00008af0


	//   ....[31]....
        /*0594*/ 	.word	0x00008bf0


	//   ....[32]....
        /*0598*/ 	.word	0x00008c10


	//   ....[33]....
        /*059c*/ 	.word	0x00008d80


	//   ....[34]....
        /*05a0*/ 	.word	0x00008f50


	//   ....[35]....
        /*05a4*/ 	.word	0x00008f80


	//   ....[36]....
        /*05a8*/ 	.word	0x00008fb0


	//   ....[37]....
        /*05ac*/ 	.word	0x00008fe0


	//   ....[38]....
        /*05b0*/ 	.word	0x00009010


	//   ....[39]....
        /*05b4*/ 	.word	0x00009040


	//   ....[40]....
        /*05b8*/ 	.word	0x00009190


	//   ....[41]....
        /*05bc*/ 	.word	0x000091c0


	//   ....[42]....
        /*05c0*/ 	.word	0x000091f0


	//   ....[43]....
        /*05c4*/ 	.word	0x00009220


	//   ....[44]....
        /*05c8*/ 	.word	0x00009250


	//   ....[45]....
        /*05cc*/ 	.word	0x00009280


	//   ....[46]....
        /*05d0*/ 	.word	0x00009310


	//   ....[47]....
        /*05d4*/ 	.word	0x00009340


	//   ....[48]....
        /*05d8*/ 	.word	0x000093c0


	//   ....[49]....
        /*05dc*/ 	.word	0x0000aa50


	//   ....[50]....
        /*05e0*/ 	.word	0x0000aa70


	//   ....[51]....
        /*05e4*/ 	.word	0x0000ab20


	//   ....[52]....
        /*05e8*/ 	.word	0x0000ab40


	//   ....[53]....
        /*05ec*/ 	.word	0x0000abe0


	//   ....[54]....
        /*05f0*/ 	.word	0x0000ac00


	//   ....[55]....
        /*05f4*/ 	.word	0x0000ac10


	//   ....[56]....
        /*05f8*/ 	.word	0x0000ac20


	//   ....[57]....
        /*05fc*/ 	.word	0x0000b5e0


	//   ....[58]....
        /*0600*/ 	.word	0x0000b600


	//   ....[59]....
        /*0604*/ 	.word	0x0000b660


	//   ....[60]....
        /*0608*/ 	.word	0x0000b6a0


	//   ....[61]....
        /*060c*/ 	.word	0x0000b700


	//   ....[62]....
        /*0610*/ 	.word	0x0000b740


	//   ....[63]....
        /*0614*/ 	.word	0x0000b750


	//   ....[64]....
        /*0618*/ 	.word	0x0000b770


	//   ....[65]....
        /*061c*/ 	.word	0x0000b840


	//   ....[66]....
        /*0620*/ 	.word	0x0000b880


	//   ....[67]....
        /*0624*/ 	.word	0x0000b890


	//   ....[68]....
        /*0628*/ 	.word	0x0000b8b0


	//   ....[69]....
        /*062c*/ 	.word	0x0000c170


	//   ....[70]....
        /*0630*/ 	.word	0x0000c180


	//   ....[71]....
        /*0634*/ 	.word	0x0000c1a0


	//   ....[72]....
        /*0638*/ 	.word	0x0000c220


	//   ....[73]....
        /*063c*/ 	.word	0x0000c230


	//   ....[74]....
        /*0640*/ 	.word	0x0000c290


	//   ....[75]....
        /*0644*/ 	.word	0x0000c2c0


	//   ....[76]....
        /*0648*/ 	.word	0x0000c300


	//   ....[77]....
        /*064c*/ 	.word	0x0000c5f0


	//   ....[78]....
        /*0650*/ 	.word	0x0000c610


	//   ....[79]....
        /*0654*/ 	.word	0x0000c6b0


	//   ....[80]....
        /*0658*/ 	.word	0x0000c6c0


	//   ....[81]....
        /*065c*/ 	.word	0x0000c750


	//   ....[82]....
        /*0660*/ 	.word	0x0000c760


	//   ....[83]....
        /*0664*/ 	.word	0x0000c770


	//   ....[84]....
        /*0668*/ 	.word	0x0000c800


	//   ....[85]....
        /*066c*/ 	.word	0x0000ce30


	//   ....[86]....
        /*0670*/ 	.word	0x0000ce40


	//   ....[87]....
        /*0674*/ 	.word	0x0000ced0


	//   ....[88]....
        /*0678*/ 	.word	0x0000cf70


	//   ....[89]....
        /*067c*/ 	.word	0x0000cf90


	//   ....[90]....
        /*0680*/ 	.word	0x0000d010


	//   ....[91]....
        /*0684*/ 	.word	0x0000d030


	//   ....[92]....
        /*0688*/ 	.word	0x0000d040


	//   ....[93]....
        /*068c*/ 	.word	0x0000d420


	//   ....[94]....
        /*0690*/ 	.word	0x0000d450


	//   ....[95]....
        /*0694*/ 	.word	0x0000d490


	//   ....[96]....
        /*0698*/ 	.word	0x0000d4c0


	//   ....[97]....
        /*069c*/ 	.word	0x0000d4f0


	//   ....[98]....
        /*06a0*/ 	.word	0x0000d520


	//   ....[99]....
        /*06a4*/ 	.word	0x0000d550


	//   ....[100]....
        /*06a8*/ 	.word	0x0000d580


	//   ....[101]....
        /*06ac*/ 	.word	0x0000d700


	//   ....[102]....
        /*06b0*/ 	.word	0x0000d730


	//   ....[103]....
        /*06b4*/ 	.word	0x0000d760


	//   ....[104]....
        /*06b8*/ 	.word	0x0000d790


	//   ....[105]....
        /*06bc*/ 	.word	0x0000d7c0


	//   ....[106]....
        /*06c0*/ 	.word	0x0000d7f0


	//   ....[107]....
        /*06c4*/ 	.word	0x0000d8b0


	//   ....[108]....
        /*06c8*/ 	.word	0x0000d8d0


	//   ....[109]....
        /*06cc*/ 	.word	0x0000d940


	//   ....[110]....
        /*06d0*/ 	.word	0x0000ddb0


	//   ....[111]....
        /*06d4*/ 	.word	0x0000e290


	//   ....[112]....
        /*06d8*/ 	.word	0x0000e380


	//   ....[113]....
        /*06dc*/ 	.word	0x0000e420


	//   ....[114]....
        /*06e0*/ 	.word	0x0000e480


	//   ....[115]....
        /*06e4*/ 	.word	0x0000e5a0


	//   ....[116]....
        /*06e8*/ 	.word	0x0000e600


	//   ....[117]....
        /*06ec*/ 	.word	0x0000e710


	//   ....[118]....
        /*06f0*/ 	.word	0x0000e780


	//   ....[119]....
        /*06f4*/ 	.word	0x0000e860


	//   ....[120]....
        /*06f8*/ 	.word	0x0000e980


	//   ....[121]....
        /*06fc*/ 	.word	0x0000e9d0


	//   ....[122]....
        /*0700*/ 	.word	0x0000ea40


	//   ....[123]....
        /*0704*/ 	.word	0x0000eb30


	//   ....[124]....
        /*0708*/ 	.word	0x0000ebb0


	//   ....[125]....
        /*070c*/ 	.word	0x0000ec90


	//   ....[126]....
        /*0710*/ 	.word	0x0000ed10


	//   ....[127]....
        /*0714*/ 	.word	0x0000ed70


	//   ....[128]....
        /*0718*/ 	.word	0x0000ee70


	//   ....[129]....
        /*071c*/ 	.word	0x0000ef70


	//   ....[130]....
        /*0720*/ 	.word	0x0000efd0


	//   ....[131]....
        /*0724*/ 	.word	0x0000f0b0


	//   ....[132]....
        /*0728*/ 	.word	0x0000f1f0


	//   ....[133]....
        /*072c*/ 	.word	0x0000f2c0


	//   ....[134]....
        /*0730*/ 	.word	0x0000f340


	//   ....[135]....
        /*0734*/ 	.word	0x0000f430


	//   ....[136]....
        /*0738*/ 	.word	0x0000f490


	//   ....[137]....
        /*073c*/ 	.word	0x0000f560


	//   ....[138]....
        /*0740*/ 	.word	0x0000f5c0


	//   ....[139]....
        /*0744*/ 	.word	0x0000f6a0


	//   ....[140]....
        /*0748*/ 	.word	0x0000f790


	//   ....[141]....
        /*074c*/ 	.word	0x0000f830


	//   ....[142]....
        /*0750*/ 	.word	0x0000f890


	//   ....[143]....
        /*0754*/ 	.word	0x0000f990


	//   ....[144]....
        /*0758*/ 	.word	0x0000f9f0


	//   ....[145]....
        /*075c*/ 	.word	0x0000faf0


	//   ....[146]....
        /*0760*/ 	.word	0x0000fb50


	//   ....[147]....
        /*0764*/ 	.word	0x0000fc20


	//   ....[148]....
        /*0768*/ 	.word	0x0000fd70


	//   ....[149]....
        /*076c*/ 	.word	0x0000fe20


	//   ....[150]....
        /*0770*/ 	.word	0x0000ff30


	//   ....[151]....
        /*0774*/ 	.word	0x00010010


	//   ....[152]....
        /*0778*/ 	.word	0x00010070


	//   ....[153]....
        /*077c*/ 	.word	0x00010160


	//   ....[154]....
        /*0780*/ 	.word	0x000101c0


	//   ....[155]....
        /*0784*/ 	.word	0x000102a0


	//   ....[156]....
        /*0788*/ 	.word	0x00010330


	//   ....[157]....
        /*078c*/ 	.word	0x000103d0


	//   ....[158]....
        /*0790*/ 	.word	0x000104f0


	//   ....[159]....
        /*0794*/ 	.word	0x00010560


	//   ....[160]....
        /*0798*/ 	.word	0x000105d0


	//   ....[161]....
        /*079c*/ 	.word	0x00010640


	//   ....[162]....
        /*07a0*/ 	.word	0x000106b0


	//   ....[163]....
        /*07a4*/ 	.word	0x00010730


	//   ....[164]....
        /*07a8*/ 	.word	0x000107c0


	//   ....[165]....
        /*07ac*/ 	.word	0x00010850


	//   ....[166]....
        /*07b0*/ 	.word	0x000108c0


	//   ....[167]....
        /*07b4*/ 	.word	0x00010930


	//   ....[168]....
        /*07b8*/ 	.word	0x000109a0


	//   ....[169]....
        /*07bc*/ 	.word	0x00010a20


	//   ....[170]....
        /*07c0*/ 	.word	0x00010a90


	//   ....[171]....
        /*07c4*/ 	.word	0x00010b30


	//   ....[172]....
        /*07c8*/ 	.word	0x00010bc0


	//   ....[173]....
        /*07cc*/ 	.word	0x00010ce0


	//----- nvinfo : EIATTR_REG_RECONFIG
	.align		4
.L_115:
        /*07d0*/ 	.byte	0x01, 0x54
	.zero		2


	//----- nvinfo : EIATTR_SYSCALL_OFFSETS
	.align		4
        /*07d4*/ 	.byte	0x04, 0x46
        /*07d6*/ 	.short	(.L_117 - .L_116)


	//   ....[0]....
.L_116:
        /*07d8*/ 	.word	0x000014d0


	//   ....[1]....
        /*07dc*/ 	.word	0x00009f70


	//   ....[2]....
        /*07e0*/ 	.word	0x0000a0c0


	//   ....[3]....
        /*07e4*/ 	.word	0x0000a1b0


	//   ....[4]....
        /*07e8*/ 	.word	0x0000b060


	//----- nvinfo : EIATTR_MBARRIER_INSTR_OFFSETS
	.align		4
.L_117:
        /*07ec*/ 	.byte	0x04, 0x39
        /*07ee*/ 	.short	(.L_119 - .L_118)


	//   ....[0]....
.L_118:
        /*07f0*/ 	.word	0x00000180
        /*07f4*/ 	.word	0x000000ff
        /*07f8*/ 	.word	0x0002d800
        /*07fc*/ 	.short	0x0100
        /*07fe*/ 	.byte	0x08
	.zero		1


	//   ....[1]....
        /*0800*/ 	.word	0x00000190
        /*0804*/ 	.word	0x000000ff
        /*0808*/ 	.word	0x0002d820
        /*080c*/ 	.short	0x0100
        /*080e*/ 	.byte	0x08
	.zero		1


	//   ....[2]....
        /*0810*/ 	.word	0x00000280
        /*0814*/ 	.word	0x000000ff
        /*0818*/ 	.word	0x0002d830
        /*081c*/ 	.short	0x0100
        /*081e*/ 	.byte	0x08
	.zero		1


	//   ....[3]....
        /*0820*/ 	.word	0x00000290
        /*0824*/ 	.word	0x000000ff
        /*0828*/ 	.word	0x0002d840
        /*082c*/ 	.short	0x0100
        /*082e*/ 	.byte	0x08
	.zero		1


	//   ....[4]....
        /*0830*/ 	.word	0x000002a0
        /*0834*/ 	.word	0x000000ff
        /*0838*/ 	.word	0x0002d838
        /*083c*/ 	.short	0x0100
        /*083e*/ 	.byte	0x08
	.zero		1


	//   ....[5]....
        /*0840*/ 	.word	0x000002b0
        /*0844*/ 	.word	0x000000ff
        /*0848*/ 	.word	0x0002d848
        /*084c*/ 	.short	0x0100
        /*084e*/ 	.byte	0x08
	.zero		1


	//   ....[6]....
        /*0850*/ 	.word	0x000003e0
        /*0854*/ 	.word	0x000000ff
        /*0858*/ 	.word	0x0002d850
        /*085c*/ 	.short	0x0100
        /*085e*/ 	.byte	0x08
	.zero		1


	//   ....[7]....
        /*0860*/ 	.word	0x000003f0
        /*0864*/ 	.word	0x000000ff
        /*0868*/ 	.word	0x0002d860
        /*086c*/ 	.short	0x0100
        /*086e*/ 	.byte	0x08
	.zero		1


	//   ....[8]....
        /*0870*/ 	.word	0x00000400
        /*0874*/ 	.word	0x000000ff
        /*0878*/ 	.word	0x0002d858
        /*087c*/ 	.short	0x0100
        /*087e*/ 	.byte	0x08
	.zero		1


	//   ....[9]....
        /*0880*/ 	.word	0x00000410
        /*0884*/ 	.word	0x000000ff
        /*0888*/ 	.word	0x0002d868
        /*088c*/ 	.short	0x0100
        /*088e*/ 	.byte	0x08
	.zero		1


	//   ....[10]....
        /*0890*/ 	.word	0x00000500
        /*0894*/ 	.word	0x000000ff
        /*0898*/ 	.word	0x0002d870
        /*089c*/ 	.short	0x0100
        /*089e*/ 	.byte	0x06
	.zero		1


	//   ....[11]....
        /*08a0*/ 	.word	0x00000510
        /*08a4*/ 	.word	0x000000ff
        /*08a8*/ 	.word	0x0002d880
        /*08ac*/ 	.short	0x0100
        /*08ae*/ 	.byte	0x06
	.zero		1


	//   ....[12]....
        /*08b0*/ 	.word	0x00000520
        /*08b4*/ 	.word	0x000000ff
        /*08b8*/ 	.word	0x0002d878
        /*08bc*/ 	.short	0x0100
        /*08be*/ 	.byte	0x06
	.zero		1


	//   ....[13]....
        /*08c0*/ 	.word	0x00000530
        /*08c4*/ 	.word	0x000000ff
        /*08c8*/ 	.word	0x0002d888
        /*08cc*/ 	.short	0x0100
        /*08ce*/ 	.byte	0x06
	.zero		1


	//   ....[14]....
        /*08d0*/ 	.word	0x00000660
        /*08d4*/ 	.word	0x000000ff
        /*08d8*/ 	.word	0x0002d890
        /*08dc*/ 	.short	0x0100
        /*08de*/ 	.byte	0x08
	.zero		1


	//   ....[15]....
        /*08e0*/ 	.word	0x00000670
        /*08e4*/ 	.word	0x000000ff
        /*08e8*/ 	.word	0x0002d8a0
        /*08ec*/ 	.short	0x0100
        /*08ee*/ 	.byte	0x08
	.zero		1


	//   ....[16]....
        /*08f0*/ 	.word	0x00000680
        /*08f4*/ 	.word	0x000000ff
        /*08f8*/ 	.word	0x0002d898
        /*08fc*/ 	.short	0x0100
        /*08fe*/ 	.byte	0x08
	.zero		1


	//   ....[17]....
        /*0900*/ 	.word	0x00000690
        /*0904*/ 	.word	0x000000ff
        /*0908*/ 	.word	0x0002d8a8
        /*090c*/ 	.short	0x0100
        /*090e*/ 	.byte	0x08
	.zero		1


	//   ....[18]....
        /*0910*/ 	.word	0x000007c0
        /*0914*/ 	.word	0x000000ff
        /*0918*/ 	.word	0x0002d8b0
        /*091c*/ 	.short	0x0100
        /*091e*/ 	.byte	0x08
	.zero		1


	//   ....[19]....
        /*0920*/ 	.word	0x000007d0
        /*0924*/ 	.word	0x000000ff
        /*0928*/ 	.word	0x0002d8c0
        /*092c*/ 	.short	0x0100
        /*092e*/ 	.byte	0x08
	.zero		1


	//   ....[20]....
        /*0930*/ 	.word	0x000007e0
        /*0934*/ 	.word	0x000000ff
        /*0938*/ 	.word	0x0002d8b8
        /*093c*/ 	.short	0x0100
        /*093e*/ 	.byte	0x08
	.zero		1


	//   ....[21]....
        /*0940*/ 	.word	0x000007f0
        /*0944*/ 	.word	0x000000ff
        /*0948*/ 	.word	0x0002d8c8
        /*094c*/ 	.short	0x0100
        /*094e*/ 	.byte	0x08
	.zero		1


	//   ....[22]....
        /*0950*/ 	.word	0x00001530
        /*0954*/ 	.word	0x000000ff
        /*0958*/ 	.word	0x0002d800
        /*095c*/ 	.short	0x010a
        /*095e*/ 	.byte	0x29
	.zero		1


	//   ....[23]....
        /*0960*/ 	.word	0x000015a0
        /*0964*/ 	.word	0x00000000
        /*0968*/ 	.word	0x0002d830
        /*096c*/ 	.short	0x010a
        /*096e*/ 	.byte	0x3f
	.zero		1


	//   ....[24]....
        /*0970*/ 	.word	0x000015f0
        /*0974*/ 	.word	0x00000000
        /*0978*/ 	.word	0x0002d830
        /*097c*/ 	.short	0x010a
        /*097e*/ 	.byte	0x3f
	.zero		1


	//   ....[25]....
        /*0980*/ 	.word	0x00002760
        /*0984*/ 	.word	0x000000ff
        /*0988*/ 	.word	0x00000000
        /*098c*/ 	.short	0x0101
        /*098e*/ 	.byte	0x06
	.zero		1


	//   ....[26]....
        /*0990*/ 	.word	0x00004110
        /*0994*/ 	.word	0x000000ff
        /*0998*/ 	.word	0x0002d830
        /*099c*/ 	.short	0x010a
        /*099e*/ 	.byte	0x06
	.zero		1


	//   ....[27]....
        /*09a0*/ 	.word	0x00004150
        /*09a4*/ 	.word	0x000000ff
        /*09a8*/ 	.word	0x0002d830
        /*09ac*/ 	.short	0x010a
        /*09ae*/ 	.byte	0x06
	.zero		1


	//   ....[28]....
        /*09b0*/ 	.word	0x00004430
        /*09b4*/ 	.word	0x000000ff
        /*09b8*/ 	.word	0x0002d850
        /*09bc*/ 	.short	0x010a
        /*09be*/ 	.byte	0x06
	.zero		1


	//   ....[29]....
        /*09c0*/ 	.word	0x00004470
        /*09c4*/ 	.word	0x000000ff
        /*09c8*/ 	.word	0x0002d850
        /*09cc*/ 	.short	0x010a
        /*09ce*/ 	.byte	0x06
	.zero		1


	//   ....[30]....
        /*09d0*/ 	.word	0x00004db0
        /*09d4*/ 	.word	0x000000ff
        /*09d8*/ 	.word	0x00000000
        /*09dc*/ 	.short	0x0101
        /*09de*/ 	.byte	0x06
	.zero		1


	//   ....[31]....
        /*09e0*/ 	.word	0x00006380
        /*09e4*/ 	.word	0x000000ff
        /*09e8*/ 	.word	0x00000000
        /*09ec*/ 	.short	0x0101
        /*09ee*/ 	.byte	0x06
	.zero		1


	//   ....[32]....
        /*09f0*/ 	.word	0x00006950
        /*09f4*/ 	.word	0x000000ff
        /*09f8*/ 	.word	0x0002d850
        /*09fc*/ 	.short	0x010a
        /*09fe*/ 	.byte	0x04
	.zero		1


	//   ....[33]....
        /*0a00*/ 	.word	0x00006990
        /*0a04*/ 	.word	0x000000ff
        /*0a08*/ 	.word	0x0002d850
        /*0a0c*/ 	.short	0x010a
        /*0a0e*/ 	.byte	0x04
	.zero		1


	//   ....[34]....
        /*0a10*/ 	.word	0x00007000
        /*0a14*/ 	.word	0x000000ff
        /*0a18*/ 	.word	0x00000000
        /*0a1c*/ 	.short	0x0101
        /*0a1e*/ 	.byte	0x04
	.zero		1


	//   ....[35]....
        /*0a20*/ 	.word	0x000081b0
        /*0a24*/ 	.word	0x000000ff
        /*0a28*/ 	.word	0x00000000
        /*0a2c*/ 	.short	0x0101
        /*0a2e*/ 	.byte	0x04
	.zero		1


	//   ....[36]....
        /*0a30*/ 	.word	0x0000a7b0
        /*0a34*/ 	.word	0x00000002
        /*0a38*/ 	.word	0x0002d840
        /*0a3c*/ 	.short	0x010a
        /*0a3e*/ 	.byte	0x3f
	.zero		1


	//   ....[37]....
        /*0a40*/ 	.word	0x0000ad60
        /*0a44*/ 	.word	0x00000002
        /*0a48*/ 	.word	0x0002d830
        /*0a4c*/ 	.short	0x0107
        /*0a4e*/ 	.byte	0x3f
	.zero		1


	//   ....[38]....
        /*0a50*/ 	.word	0x0000ae30
        /*0a54*/ 	.word	0x00000002
        /*0a58*/ 	.word	0x0002d830
        /*0a5c*/ 	.short	0x0101
        /*0a5e*/ 	.byte	0x3f
	.zero		1


	//   ....[39]....
        /*0a60*/ 	.word	0x0000b9f0
        /*0a64*/ 	.word	0x00000017
        /*0a68*/ 	.word	0x0002d800
        /*0a6c*/ 	.short	0x0107
        /*0a6e*/ 	.byte	0x3f
	.zero		1


	//   ....[40]....
        /*0a70*/ 	.word	0x0000bae0
        /*0a74*/ 	.word	0x00000017
        /*0a78*/ 	.word	0x0002d800
        /*0a7c*/ 	.short	0x0101
        /*0a7e*/ 	.byte	0x3f
	.zero		1


	//   ....[41]....
        /*0a80*/ 	.word	0x0000bb00
        /*0a84*/ 	.word	0x00000017
        /*0a88*/ 	.word	0x0002d820
        /*0a8c*/ 	.short	0x010a
        /*0a8e*/ 	.byte	0x3f
	.zero		1


	//   ....[42]....
        /*0a90*/ 	.word	0x0000bf20
        /*0a94*/ 	.word	0x00000005
        /*0a98*/ 	.word	0x0002d840
        /*0a9c*/ 	.short	0x010a
        /*0a9e*/ 	.byte	0x3f
	.zero		1


	//   ....[43]....
        /*0aa0*/ 	.word	0x0000c3b0
        /*0aa4*/ 	.word	0x00000005
        /*0aa8*/ 	.word	0x0002d830
        /*0aac*/ 	.short	0x0107
        /*0aae*/ 	.byte	0x3f
	.zero		1


	//   ....[44]....
        /*0ab0*/ 	.word	0x0000c470
        /*0ab4*/ 	.word	0x00000005
        /*0ab8*/ 	.word	0x0002d830
        /*0abc*/ 	.short	0x0101
        /*0abe*/ 	.byte	0x3f
	.zero		1


	//   ....[45]....
        /*0ac0*/ 	.word	0x0000c4d0
        /*0ac4*/ 	.word	0x00000005
        /*0ac8*/ 	.word	0x0002d860
        /*0acc*/ 	.short	0x010a
        /*0ace*/ 	.byte	0x3f
	.zero		1


	//   ....[46]....
        /*0ad0*/ 	.word	0x0000c9f0
        /*0ad4*/ 	.word	0x00000005
        /*0ad8*/ 	.word	0x0002d850
        /*0adc*/ 	.short	0x0107
        /*0ade*/ 	.byte	0x3f
	.zero		1


	//   ....[47]....
        /*0ae0*/ 	.word	0x0000caf0
        /*0ae4*/ 	.word	0x00000005
        /*0ae8*/ 	.word	0x0002d850
        /*0aec*/ 	.short	0x0101
        /*0aee*/ 	.byte	0x3f
	.zero		1


	//   ....[48]....
        /*0af0*/ 	.word	0x0000ccf0
        /*0af4*/ 	.word	0x00000000
        /*0af8*/ 	.word	0x0002d860
        /*0afc*/ 	.short	0x010a
        /*0afe*/ 	.byte	0x3f
	.zero		1


	//   ....[49]....
        /*0b00*/ 	.word	0x0000d170
        /*0b04*/ 	.word	0x00000000
        /*0b08*/ 	.word	0x0002d850
        /*0b0c*/ 	.short	0x0107
        /*0b0e*/ 	.byte	0x3f
	.zero		1


	//   ....[50]....
        /*0b10*/ 	.word	0x0000d240
        /*0b14*/ 	.word	0x00000000
        /*0b18*/ 	.word	0x0002d850
        /*0b1c*/ 	.short	0x0101
        /*0b1e*/ 	.byte	0x3f
	.zero		1


	//   ....[51]....
        /*0b20*/ 	.word	0x0000dd30
        /*0b24*/ 	.word	0x00000005
        /*0b28*/ 	.word	0x0002d820
        /*0b2c*/ 	.short	0x010a
        /*0b2e*/ 	.byte	0x3f
	.zero		1


	//   ....[52]....
        /*0b30*/ 	.word	0x0000deb0
        /*0b34*/ 	.word	0x00000003
        /*0b38*/ 	.word	0x0002d840
        /*0b3c*/ 	.short	0x010a
        /*0b3e*/ 	.byte	0x3f
	.zero		1


	//   ....[53]....
        /*0b40*/ 	.word	0x0000df50
        /*0b44*/ 	.word	0x00000005
        /*0b48*/ 	.word	0x0002d840
        /*0b4c*/ 	.short	0x010a
        /*0b4e*/ 	.byte	0x3f
	.zero		1


	//   ....[54]....
        /*0b50*/ 	.word	0x0000df90
        /*0b54*/ 	.word	0x00000003
        /*0b58*/ 	.word	0x0002d860
        /*0b5c*/ 	.short	0x010a
        /*0b5e*/ 	.byte	0x3f
	.zero		1


	//   ....[55]....
        /*0b60*/ 	.word	0x0000dfd0
        /*0b64*/ 	.word	0x00000005
        /*0b68*/ 	.word	0x0002d860
        /*0b6c*/ 	.short	0x010a
        /*0b6e*/ 	.byte	0x3f
	.zero		1


	//   ....[56]....
        /*0b70*/ 	.word	0x0000e040
        /*0b74*/ 	.word	0x00000003
        /*0b78*/ 	.word	0x0002d800
        /*0b7c*/ 	.short	0x010a
        /*0b7e*/ 	.byte	0x3f
	.zero		1


	//   ....[57]....
        /*0b80*/ 	.word	0x0000e090
        /*0b84*/ 	.word	0x00000000
        /*0b88*/ 	.word	0x0002d830
        /*0b8c*/ 	.short	0x010a
        /*0b8e*/ 	.byte	0x3f
	.zero		1


	//   ....[58]....
        /*0b90*/ 	.word	0x0000e0f0
        /*0b94*/ 	.word	0x00000009
        /*0b98*/ 	.word	0x0002d830
        /*0b9c*/ 	.short	0x010a
        /*0b9e*/ 	.byte	0x3f
	.zero		1


	//   ....[59]....
        /*0ba0*/ 	.word	0x0000e150
        /*0ba4*/ 	.word	0x00000008
        /*0ba8*/ 	.word	0x0002d850
        /*0bac*/ 	.short	0x010a
        /*0bae*/ 	.byte	0x3f
	.zero		1


	//   ....[60]....
        /*0bb0*/ 	.word	0x0000e1b0
        /*0bb4*/ 	.word	0x00000005
        /*0bb8*/ 	.word	0x0002d850
        /*0bbc*/ 	.short	0x010a
        /*0bbe*/ 	.byte	0x3f
	.zero		1


	//   ....[61]....
        /*0bc0*/ 	.word	0x0000e2d0
        /*0bc4*/ 	.word	0x00000002
        /*0bc8*/ 	.word	0x0002d840
        /*0bcc*/ 	.short	0x010a
        /*0bce*/ 	.byte	0x3f
	.zero		1


	//   ....[62]....
        /*0bd0*/ 	.word	0x0000f0f0
        /*0bd4*/ 	.word	0x00000017
        /*0bd8*/ 	.word	0x0002d820
        /*0bdc*/ 	.short	0x010a
        /*0bde*/ 	.byte	0x3f
	.zero		1


	//   ....[63]....
        /*0be0*/ 	.word	0x0000f140
        /*0be4*/ 	.word	0x00000005
        /*0be8*/ 	.word	0x0002d840
        /*0bec*/ 	.short	0x010a
        /*0bee*/ 	.byte	0x3f
	.zero		1


	//   ....[64]....
        /*0bf0*/ 	.word	0x0000f6e0
        /*0bf4*/ 	.word	0x00000005
        /*0bf8*/ 	.word	0x0002d860
        /*0bfc*/ 	.short	0x010a
        /*0bfe*/ 	.byte	0x3f
	.zero		1


	//   ....[65]....
        /*0c00*/ 	.word	0x0000fcc0
        /*0c04*/ 	.word	0x00000000
        /*0c08*/ 	.word	0x0002d860
        /*0c0c*/ 	.short	0x010a
        /*0c0e*/ 	.byte	0x3f
	.zero		1


	//   ....[66]....
        /*0c10*/ 	.word	0x00010c00
        /*0c14*/ 	.word	0x00000005
        /*0c18*/ 	.word	0x0002d820
        /*0c1c*/ 	.short	0x010a
        /*0c1e*/ 	.byte	0x3f
	.zero		1


	//   ....[67]....
        /*0c20*/ 	.word	0x00010da0
        /*0c24*/ 	.word	0x00000003
        /*0c28*/ 	.word	0x0002d840
        /*0c2c*/ 	.short	0x010a
        /*0c2e*/ 	.byte	0x3f
	.zero		1


	//   ....[68]....
        /*0c30*/ 	.word	0x00010df0
        /*0c34*/ 	.word	0x00000005
        /*0c38*/ 	.word	0x0002d840
        /*0c3c*/ 	.short	0x010a
        /*0c3e*/ 	.byte	0x3f
	.zero		1


	//   ....[69]....
        /*0c40*/ 	.word	0x00010e40
        /*0c44*/ 	.word	0x00000003
        /*0c48*/ 	.word	0x0002d860
        /*0c4c*/ 	.short	0x010a
        /*0c4e*/ 	.byte	0x3f
	.zero		1


	//----- nvinfo : EIATTR_NUM_MBARRIERS
	.align		4
.L_119:
        /*0c50*/ 	.byte	0x03, 0x38
        /*0c52*/ 	.short	0x0016


	//----- nvinfo : EIATTR_EXIT_INSTR_OFFSETS
	.align		4
        /*0c54*/ 	.byte	0x04, 0x1c
        /*0c56*/ 	.short	(.L_121 - .L_120)


	//   ....[0]....
.L_120:
        /*0c58*/ 	.word	0x000009a0


	//   ....[1]....
        /*0c5c*/ 	.word	0x00008d30


	//   ....[2]....
        /*0c60*/ 	.word	0x0000e020


	//----- nvinfo : EIATTR_MAX_THREADS
	.align		4
.L_121:
        /*0c64*/ 	.byte	0x04, 0x05
        /*0c66*/ 	.short	(.L_123 - .L_122)
.L_122:
        /*0c68*/ 	.word	0x00000200
        /*0c6c*/ 	.word	0x00000001
        /*0c70*/ 	.word	0x00000001


	//----- nvinfo : EIATTR_CRS_STACK_SIZE
	.align		4
.L_123:
        /*0c74*/ 	.byte	0x04, 0x1e
        /*0c76*/ 	.short	(.L_125 - .L_124)
.L_124:
        /*0c78*/ 	.word	0x00000000


	//----- nvinfo : EIATTR_CBANK_PARAM_SIZE
	.align		4
.L_125:
        /*0c7c*/ 	.byte	0x03, 0x19
        /*0c7e*/ 	.short	0x0af0


	//----- nvinfo : EIATTR_PARAM_CBANK
	.align		4
        /*0c80*/ 	.byte	0x04, 0x0a
        /*0c82*/ 	.short	(.L_127 - .L_126)
	.align		4
.L_126:
        /*0c84*/ 	.word	index@(.nv.constant0._ZN7cutlass13device_kernelIN5flash11enable_sm90INS1_16FlashAttnFwdSm90INS1_25CollectiveMainloopFwdSm90ILi2EN4cute5tupleIJNS5_1CILi1EEES8_S8_EEENS6_IJNS7_ILi192EEENS7_ILi128EEENS7_ILi96EEEEEELi96ENS_10bfloat16_tEfNS_4arch4Sm90ELb0ELb0ELb1ELb1ELb1ELb0ELb0ELb0ELb1ELb1ELb0ELb0EEENS1_21CollectiveEpilogueFwdINS6_IJSA_SC_SB_EEES9_SE_SG_Li384ELb1ELb1ELb0ELb0EEENS1_36VarlenDynamicPersistentTileSchedulerILi192ELi128ELi384ELi128ELb0ELb1ELb1ELb0ELb1ELb1EEEEEEEEEvNT_6ParamsE)
        /*0c88*/ 	.short	0x0210
        /*0c8a*/ 	.short	0x0af0


	//----- nvinfo : EIATTR_SW_WAR
	.align		4
.L_127:
        /*0c8c*/ 	.byte	0x04, 0x36
        /*0c8e*/ 	.short	(.L_129 - .L_128)
.L_128:
        /*0c90*/ 	.word	0x00000008
.L_129:


//--------------------- .nv.info._ZN7cutlass13device_kernelIN5flash11enable_sm90INS1_16FlashAttnFwdSm90INS1_25CollectiveMainloopFwdSm90ILi2EN4cute5tupleIJNS5_1CILi1EEES8_S8_EEENS6_IJNS7_ILi192EEENS7_ILi128EEENS7_ILi96EEEEEELi96ENS_10bfloat16_tEfNS_4arch4Sm90ELb0ELb0ELb1ELb1ELb1ELb1ELb0ELb0ELb1ELb1ELb0ELb0EEENS1_21CollectiveEpilogueFwdINS6_IJSA_SC_SB_EEES9_SE_SG_Li384ELb1ELb1ELb0ELb0EEENS1_36VarlenDynamicPersistentTileSchedulerILi192ELi128ELi384ELi128ELb0ELb1ELb1ELb0ELb1ELb1EEEEEEEEEvNT_6ParamsE --------------------------
	.section	.nv.info._ZN7cutlass13device_kernelIN5flash11enable_sm90INS1_16FlashAttnFwdSm90INS1_25CollectiveMainloopFwdSm90ILi2EN4cute5tupleIJNS5_1CILi1EEES8_S8_EEENS6_IJNS7_ILi192EEENS7_ILi128EEENS7_ILi96EEEEEELi96ENS_10bfloat16_tEfNS_4arch4Sm90ELb0ELb0ELb1ELb1ELb1ELb1ELb0ELb0ELb1ELb1ELb0ELb0EEENS1_21CollectiveEpilogueFwdINS6_IJSA_SC_SB_EEES9_SE_SG_Li384ELb1ELb1ELb0ELb0EEENS1_36VarlenDynamicPersistentTileSchedulerILi192ELi128ELi384ELi128ELb0ELb1ELb1ELb0ELb1ELb1EEEEEEEEEvNT_6ParamsE,"",@"SHT_CUDA_INFO"
	.sectionflags	@""
	.align	4


	//----- nvinfo : EIATTR_CUDA_API_VERSION
	.align		4
        /*0000*/ 	.byte	0x04, 0x37
        /*0002*/ 	.short	(.L_131 - .L_130)
.L_130:
        /*0004*/ 	.word	0x00000082


	//----- nvinfo : EIATTR_KPARAM_INFO
	.align		4
.L_131:
        /*0008*/ 	.byte	0x04, 0x17
        /*000a*/ 	.short	(.L_133 - .L_132)
.L_132:
        /*000c*/ 	.word	0x00000000
        /*0010*/ 	.short	0x0000
        /*0012*/ 	.short	0x0070
        /*0014*/ 	.byte	0x00, 0xf0, 0x01, 0x2a


	//----- nvinfo : EIATTR_SPARSE_MMA_MASK
	.align		4
.L_133:
        /*0018*/ 	.byte	0x03, 0x50
        /*001a*/ 	.short	0x0000


	//----- nvinfo : EIATTR_MAXREG_COUNT
	.align		4
        /*001c*/ 	.byte	0x03, 0x1b
        /*001e*/ 	.short	0x0080


	//----- nvinfo : EIATTR_NUM_BARRIERS
	.align		4
        /*0020*/ 	.byte	0x02, 0x4c
        /*0022*/ 	.byte	0x10
	.zero		1


	//----- nvinfo : EIATTR_EXTERNS
	.align		4
        /*0024*/ 	.byte	0x04, 0x0f
        /*0026*/ 	.short	(.L_135 - .L_134)


	//   ....[0]....
	.align		4
.L_134:
        /*0028*/ 	.word	index@(__assertfail)


	//----- nvinfo : EIATTR_ANNOTATIONS
	.align		4
.L_135:
        /*002c*/ 	.byte	0x04, 0x55
        /*002e*/ 	.short	(.L_137 - .L_136)


	//   ....[0]....
.L_136:
        /* <DEDUP_REMOVED lines=96> */


	//----- nvinfo : EIATTR_MERCURY_ISA_VERSION
	.align		4
.L_137:
        /*0620*/ 	.byte	0x03, 0x5f
        /*0622*/ 	.short	0x0101


	//----- nvinfo : EIATTR_UNUSED_LOAD_BYTE_OFFSET
	.align		4
        /*0624*/ 	.byte	0x04, 0x44
        /*0626*/ 	.short	(.L_139 - .L_138)


	//   ....[0]....
.L_138:
        /*0628*/ 	.word	0x00000a90
        /*062c*/ 	.word	0x0000fff0


	//   ....[1]....
        /*0630*/ 	.word	0x00011a40
        /*0634*/ 	.word	0x0000fff0


	//----- nvinfo : EIATTR_INT_WARP_WIDE_INSTR_OFFSETS
	.align		4
.L_139:
        /*0638*/ 	.byte	0x04, 0x31
        /*063a*/ 	.short	(.L_141 - .L_140)


	//   ....[0]....
.L_140:
        /*063c*/ 	.word	0x00000130


	//   ....[1]....
        /*0640*/ 	.word	0x00000170


	//   ....[2]....
        /*0644*/ 	.word	0x000001e0


	//   ....[3]....
        /*0648*/ 	.word	0x00015e50


	//   ....[4]....
        /*064c*/ 	.word	0x00015ee0


	//   ....[5]....
        /*0650*/ 	.word	0x00018c40


	//   ....[6]....
        /*0654*/ 	.word	0x00018cd0


	//----- nvinfo : EIATTR_COOP_GROUP_MASK_REGIDS
	.align		4
.L_141:
        /*0658*/ 	.byte	0x04, 0x29
        /*065a*/ 	.short	(.L_143 - .L_142)


	//   ....[0]....
.L_142:
        /*065c*/ 	.word	0xffffffff


	//   ....[1]....
        /*0660*/ 	.word	0xffffffff


	//   ....[2]....
        /*0664*/ 	.word	0xffffffff


	//   ....[3]....
        /*0668*/ 	.word	0xffffffff


	//   ....[4]....
        /*066c*/ 	.word	0xffffffff


	//   ....[5]....
        /*0670*/ 	.word	0xffffffff


	//   ....[6]....
        /*0674*/ 	.word	0xffffffff


	//   ....[7]....
        /*0678*/ 	.word	0xffffffff


	//   ....[8]....
        /*067c*/ 	.word	0xffffffff


	//   ....[9]....
        /*0680*/ 	.word	0xffffffff


	//   ....[10]....
        /*0684*/ 	.word	0xffffffff


	//   ....[11]....
        /*0688*/ 	.word	0xffffffff


	//   ....[12]....
        /*068c*/ 	.word	0xffffffff


	//   ....[13]....
        /*0690*/ 	.word	0xffffffff


	//   ....[14]....
        /*0694*/ 	.word	0xffffffff


	//   ....[15]....
        /*0698*/ 	.word	0xffffffff


	//   ....[16]....
        /*069c*/ 	.word	0xffffffff


	//   ....[17]....
        /*06a0*/ 	.word	0xffffffff


	//   ....[18]....
        /*06a4*/ 	.word	0xffffffff


	//   ....[19]....
        /*06a8*/ 	.word	0xffffffff


	//   ....[20]....
        /*06ac*/ 	.word	0xffffffff


	//   ....[21]....
        /*06b0*/ 	.word	0xffffffff


	//   ....[22]....
        /*06b4*/ 	.word	0xffffffff


	//   ....[23]....
        /*06b8*/ 	.word	0xffffffff


	//   ....[24]....
        /*06bc*/ 	.word	0xffffffff


	//   ....[25]....
        /*06c0*/ 	.word	0xffffffff


	//   ....[26]....
        /*06c4*/ 	.word	0xffffffff


	//   ....[27]....
        /*06c8*/ 	.word	0xffffffff


	//   ....[28]....
        /*06cc*/ 	.word	0xffffffff


	//   ....[29]....
        /*06d0*/ 	.word	0xffffffff


	//   ....[30]....
        /*06d4*/ 	.word	0xffffffff


	//   ....[31]....
        /*06d8*/ 	.word	0xffffffff


	//   ....[32]....
        /*06dc*/ 	.word	0xffffffff


	//   ....[33]....
        /*06e0*/ 	.word	0xffffffff


	//   ....[34]....
        /*06e4*/ 	.word	0xffffffff


	//   ....[35]....
        /*06e8*/ 	.word	0xffffffff


	//   ....[36]....
        /*06ec*/ 	.word	0xffffffff


	//   ....[37]....
        /*06f0*/ 	.word	0xffffffff


	//   ....[38]....
        /*06f4*/ 	.word	0xffffffff


	//   ....[39]....
        /*06f8*/ 	.word	0xffffffff


	//   ....[40]....
        /*06fc*/ 	.word	0xffffffff


	//   ....[41]....
        /*0700*/ 	.word	0xffffffff


	//   ....[42]....
        /*0704*/ 	.word	0xffffffff


	//   ....[43]....
        /*0708*/ 	.word	0xffffffff


	//   ....[44]....
        /*070c*/ 	.word	0xffffffff


	//   ....[45]....
        /*0710*/ 	.word	0xffffffff


	//   ....[46]....
        /*0714*/ 	.word	0xffffffff


	//   ....[47]....
        /*0718*/ 	.word	0xffffffff


	//   ....[48]....
        /*071c*/ 	.word	0xffffffff


	//   ....[49]....
        /*0720*/ 	.word	0xffffffff


	//   ....[50]....
        /*0724*/ 	.word	0xffffffff


	//   ....[51]....
        /*0728*/ 	.word	0xffffffff


	//   ....[52]....
        /*072c*/ 	.word	0xffffffff


	//   ....[53]....
        /*0730*/ 	.word	0xffffffff


	//   ....[54]....
        /*0734*/ 	.word	0xffffffff


	//   ....[55]....
        /*0738*/ 	.word	0xffffffff


	//   ....[56]....
        /*073c*/ 	.word	0xffffffff


	//   ....[57]....
        /*0740*/ 	.word	0xffffffff


	//   ....[58]....
        /*0744*/ 	.word	0xffffffff


	//   ....[59]....
        /*0748*/ 	.word	0xffffffff


	//   ....[60]....
        /*074c*/ 	.word	0xffffffff


	//   ....[61]....
        /*0750*/ 	.word	0xffffffff


	//   ....[62]....
        /*0754*/ 	.word	0xffffffff


	//   ....[63]....
        /*0758*/ 	.word	0xffffffff


	//   ....[64]....
        /*075c*/ 	.word	0xffffffff


	//   ....[65]....
        /*0760*/ 	.word	0xffffffff


	//   ....[66]....
        /*0764*/ 	.word	0xffffffff


	//   ....[67]....
        /*0768*/ 	.word	0xffffffff


	//   ....[68]....
        /*076c*/ 	.word	0xffffffff


	//   ....[69]....
        /*0770*/ 	.word	0xffffffff


	//   ....[70]....
        /*0774*/ 	.word	0xffffffff


	//   ....[71]....
        /*0778*/ 	.word	0xffffffff


	//   ....[72]....
        /*077c*/ 	.word	0xffffffff


	//   ....[73]....
        /*0780*/ 	.word	0xffffffff


	//   ....[74]....
        /*0784*/ 	.word	0xffffffff


	//   ....[75]....
        /*0788*/ 	.word	0xffffffff


	//   ....[76]....
        /*078c*/ 	.word	0xffffffff


	//   ....[77]....
        /*0790*/ 	.word	0xffffffff


	//   ....[78]....
        /*0794*/ 	.word	0xffffffff


	//   ....[79]....
        /*0798*/ 	.word	0xffffffff


	//   ....[80]....
        /*079c*/ 	.word	0xffffffff


	//   ....[81]....
        /*07a0*/ 	.word	0xffffffff


	//   ....[82]....
        /*07a4*/ 	.word	0xffffffff


	//   ....[83]....
        /*07a8*/ 	.word	0xffffffff


	//   ....[84]....
        /*07ac*/ 	.word	0xffffffff


	//   ....[85]....
        /*07b0*/ 	.word	0xffffffff


	//   ....[86]....
        /*07b4*/ 	.word	0xffffffff


	//   ....[87]....
        /*07b8*/ 	.word	0xffffffff


	//   ....[88]....
        /*07bc*/ 	.word	0xffffffff


	//   ....[89]....
        /*07c0*/ 	.word	0xffffffff


	//   ....[90]....
        /*07c4*/ 	.word	0xffffffff


	//   ....[91]....
        /*07c8*/ 	.word	0xffffffff


	//   ....[92]....
        /*07cc*/ 	.word	0xffffffff


	//   ....[93]....
        /*07d0*/ 	.word	0xffffffff


	//   ....[94]....
        /*07d4*/ 	.word	0xffffffff


	//   ....[95]....
        /*07d8*/ 	.word	0xffffffff


	//   ....[96]....
        /*07dc*/ 	.word	0xffffffff


	//   ....[97]....
        /*07e0*/ 	.word	0xffffffff


	//   ....[98]....
        /*07e4*/ 	.word	0xffffffff


	//   ....[99]....
        /*07e8*/ 	.word	0xffffffff


	//   ....[100]....
        /*07ec*/ 	.word	0xffffffff


	//   ....[101]....
        /*07f0*/ 	.word	0xffffffff


	//   ....[102]....
        /*07f4*/ 	.word	0xffffffff


	//   ....[103]....
        /*07f8*/ 	.word	0xffffffff


	//   ....[104]....
        /*07fc*/ 	.word	0xffffffff


	//   ....[105]....
        /*0800*/ 	.word	0xffffffff


	//   ....[106]....
        /*0804*/ 	.word	0xffffffff


	//   ....[107]....
        /*0808*/ 	.word	0xffffffff


	//   ....[108]....
        /*080c*/ 	.word	0xffffffff


	//   ....[109]....
        /*0810*/ 	.word	0xffffffff


	//   ....[110]....
        /*0814*/ 	.word	0xffffffff


	//   ....[111]....
        /*0818*/ 	.word	0xffffffff


	//   ....[112]....
        /*081c*/ 	.word	0xffffffff


	//   ....[113]....
        /*0820*/ 	.word	0xffffffff


	//   ....[114]....
        /*0824*/ 	.word	0xffffffff


	//   ....[115]....
        /*0828*/ 	.word	0xffffffff


	//   ....[116]....
        /*082c*/ 	.word	0xffffffff


	//   ....[117]....
        /*0830*/ 	.word	0xffffffff


	//   ....[118]....
        /*0834*/ 	.word	0xffffffff


	//   ....[119]....
        /*0838*/ 	.word	0xffffffff


	//   ....[120]....
        /*083c*/ 	.word	0xffffffff


	//   ....[121]....
        /*0840*/ 	.word	0xffffffff


	//   ....[122]....
        /*0844*/ 	.word	0xffffffff


	//   ....[123]....
        /*0848*/ 	.word	0xffffffff


	//   ....[124]....
        /*084c*/ 	.word	0xffffffff


	//   ....[125]....
        /*0850*/ 	.word	0xffffffff


	//   ....[126]....
        /*0854*/ 	.word	0xffffffff


	//   ....[127]....
        /*0858*/ 	.word	0xffffffff


	//   ....[128]....
        /*085c*/ 	.word	0xffffffff


	//   ....[129]....
        /*0860*/ 	.word	0x0500000f


	//   ....[130]....
        /*0864*/ 	.word	0x0500000f


	//   ....[131]....
        /*0868*/ 	.word	0x0500000f


	//   ....[132]....
        /*086c*/ 	.word	0x0500000f


	//   ....[133]....
        /*0870*/ 	.word	0x0500000f


	//   ....[134]....
        /*0874*/ 	.word	0x0500000f


	//   ....[135]....
        /*0878*/ 	.word	0x0500000f


	//   ....[136]....
        /*087c*/ 	.word	0x0500000f


	//   ....[137]....
        /*0880*/ 	.word	0x0500000f


	//   ....[138]....
        /*0884*/ 	.word	0x0500000f


	//   ....[139]....
        /*0888*/ 	.word	0x0500000f


	//   ....[140]....
        /*088c*/ 	.word	0x0500000f


	//   ....[141]....
        /*0890*/ 	.word	0x0500000f


	//   ....[142]....
        /*0894*/ 	.word	0x0500000f


	//   ....[143]....
        /*0898*/ 	.word	0x0500000f


	//   ....[144]....
        /*089c*/ 	.word	0x0500000f


	//   ....[145]....
        /*08a0*/ 	.word	0x0500000f


	//   ....[146]....
        /*08a4*/ 	.word	0x0500000f


	//   ....[147]....
        /*08a8*/ 	.word	0x0500000f


	//   ....[148]....
        /*08ac*/ 	.word	0x0500000f


	//   ....[149]....
        /*08b0*/ 	.word	0x0500000f


	//   ....[150]....
        /*08b4*/ 	.word	0x0500000f


	//   ....[151]....
        /*08b8*/ 	.word	0x0500000f


	//   ....[152]....
        /*08bc*/ 	.word	0x0500000f


	//   ....[153]....
        /*08c0*/ 	.word	0x0500000f


	//   ....[154]....
        /*08c4*/ 	.word	0x0500000f


	//   ....[155]....
        /*08c8*/ 	.word	0x0500000f


	//   ....[156]....
        /*08cc*/ 	.word	0x0500000f


	//   ....[157]....
        /*08d0*/ 	.word	0x0500000f


	//   ....[158]....
        /*08d4*/ 	.word	0x0500000f


	//   ....[159]....
        /*08d8*/ 	.word	0x0500000f


	//   ....[160]....
        /*08dc*/ 	.word	0x0500000f


	//   ....[161]....
        /*08e0*/ 	.word	0x0500000f


	//   ....[162]....
        /*08e4*/ 	.word	0x0500000f


	//   ....[163]....
        /*08e8*/ 	.word	0x0500000f


	//   ....[164]....
        /*08ec*/ 	.word	0x0500000f


	//   ....[165]....
        /*08f0*/ 	.word	0x0500000f


	//   ....[166]....
        /*08f4*/ 	.word	0x0500000f


	//   ....[167]....
        /*08f8*/ 	.word	0x0500000f


	//   ....[168]....
        /*08fc*/ 	.word	0x0500000f


	//   ....[169]....
        /*0900*/ 	.word	0x0500000f


	//   ....[170]....
        /*0904*/ 	.word	0x0500000f


	//   ....[171]....
        /*0908*/ 	.word	0x0500000f


	//   ....[172]....
        /*090c*/ 	.word	0x0500000f


	//   ....[173]....
        /*0910*/ 	.word	0x0500000f


	//   ....[174]....
        /*0914*/ 	.word	0x0500000f


	//   ....[175]....
        /*0918*/ 	.word	0x0500000f


	//   ....[176]....
        /*091c*/ 	.word	0x0500000f


	//   ....[177]....
        /*0920*/ 	.word	0x0500000f


	//   ....[178]....
        /*0924*/ 	.word	0x0500000f


	//   ....[179]....
        /*0928*/ 	.word	0x0500000f


	//   ....[180]....
        /*092c*/ 	.word	0x0500000f


	//   ....[181]....
        /*0930*/ 	.word	0x0500000f


	//   ....[182]....
        /*0934*/ 	.word	0x0500000f


	//   ....[183]....
        /*0938*/ 	.word	0x0500000f


	//   ....[184]....
        /*093c*/ 	.word	0x0500000f


	//   ....[185]....
        /*0940*/ 	.word	0x0500000f


	//   ....[186]....
        /*0944*/ 	.word	0x0500000f


	//   ....[187]....
        /*0948*/ 	.word	0x0500000f


	//   ....[188]....
        /*094c*/ 	.word	0x0500000f


	//   ....[189]....
        /*0950*/ 	.word	0x0500000f


	//   ....[190]....
        /*0954*/ 	.word	0x0500000f


	//   ....[191]....
        /*0958*/ 	.word	0x0500000f


	//   ....[192]....
        /*095c*/ 	.word	0x0500000f


	//   ....[193]....
        /*0960*/ 	.word	0x0500000f


	//   ....[194]....
        /*0964*/ 	.word	0x0500000f


	//   ....[195]....
        /*0968*/ 	.word	0x0500000f


	//   ....[196]....
        /*096c*/ 	.word	0x0500000f


	//   ....[197]....
        /*0970*/ 	.word	0x0500000f


	//   ....[198]....
        /*0974*/ 	.word	0x0500000f


	//   ....[199]....
        /*0978*/ 	.word	0x0500000f


	//   ....[200]....
        /*097c*/ 	.word	0x0500000f


	//   ....[201]....
        /*0980*/ 	.word	0x0500000f


	//   ....[202]....
        /*0984*/ 	.word	0x0500000f


	//   ....[203]....
        /*0988*/ 	.word	0x0500000f


	//   ....[204]....
        /*098c*/ 	.word	0x0500000f


	//   ....[205]....
        /*0990*/ 	.word	0x0500000f


	//   ....[206]....
        /*0994*/ 	.word	0x0500000f


	//   ....[207]....
        /*0998*/ 	.word	0x0500000f


	//   ....[208]....
        /*099c*/ 	.word	0x0500000f


	//   ....[209]....
        /*09a0*/ 	.word	0x0500000f


	//   ....[210]....
        /*09a4*/ 	.word	0x0500000f


	//   ....[211]....
        /*09a8*/ 	.word	0x0500000f


	//----- nvinfo : EIATTR_COOP_GROUP_INSTR_OFFSETS
	.align		4
.L_143:
        /*09ac*/ 	.byte	0x04, 0x28
        /*09ae*/ 	.short	(.L_145 - .L_144)


	//   ....[0]....
.L_144:
        /*09b0*/ 	.word	0x00000070


	//   ....[1]....
        /*09b4*/ 	.word	0x00000140


	//   ....[2]....
        /*09b8*/ 	.word	0x00000190


	//   ....[3]....
        /*09bc*/ 	.word	0x000003c0


	//   ....[4]....
        /*09c0*/ 	.word	0x00000520


	//   ....[5]....
        /*09c4*/ 	.word	0x00000640


	//   ....[6]....
        /*09c8*/ 	.word	0x000007a0


	//   ....[7]....
        /*09cc*/ 	.word	0x000031f0


	//   ....[8]....
        /*09d0*/ 	.word	0x00003200


	//   ....[9]....
        /*09d4*/ 	.word	0x00004dd0


	//   ....[10]....
        /*09d8*/ 	.word	0x00004de0


	//   ....[11]....
        /*09dc*/ 	.word	0x000067f0


	//   ....[12]....
        /*09e0*/ 	.word	0x00006800


	//   ....[13]....
        /*09e4*/ 	.word	0x00006d10


	//   ....[14]....
        /*09e8*/ 	.word	0x00006d30


	//   ....[15]....
        /*09ec*/ 	.word	0x000073a0


	//   ....[16]....
        /*09f0*/ 	.word	0x00007970


	//   ....[17]....
        /*09f4*/ 	.word	0x00007980


	//   ....[18]....
        /*09f8*/ 	.word	0x00007990


	//   ....[19]....
        /*09fc*/ 	.word	0x000079a0


	//   ....[20]....
        /*0a00*/ 	.word	0x000096b0


	//   ....[21]....
        /*0a04*/ 	.word	0x000096c0


	//   ....[22]....
        /*0a08*/ 	.word	0x000096d0


	//   ....[23]....
        /*0a0c*/ 	.word	0x000096e0


	//   ....[24]....
        /*0a10*/ 	.word	0x0000c920


	//   ....[25]....
        /*0a14*/ 	.word	0x0000c940


	//   ....[26]....
        /*0a18*/ 	.word	0x0000cc80


	//   ....[27]....
        /*0a1c*/ 	.word	0x0000cca0


	//   ....[28]....
        /*0a20*/ 	.word	0x0000de90


	//   ....[29]....
        /*0a24*/ 	.word	0x0000f570


	//   ....[30]....
        /*0a28*/ 	.word	0x0000f5f0


	//   ....[31]....
        /*0a2c*/ 	.word	0x0000fc00


	//   ....[32]....
        /*0a30*/ 	.word	0x0000fc60


	//   ....[33]....
        /*0a34*/ 	.word	0x00010da0


	//   ....[34]....
        /*0a38*/ 	.word	0x00010fd0


	//   ....[35]....
        /*0a3c*/ 	.word	0x00011000


	//   ....[36]....
        /*0a40*/ 	.word	0x000110d0


	//   ....[37]....
        /*0a44*/ 	.word	0x00011490


	//   ....[38]....
        /*0a48*/ 	.word	0x000124b0


	//   ....[39]....
        /*0a4c*/ 	.word	0x000124f0


	//   ....[40]....
        /*0a50*/ 	.word	0x00012520


	//   ....[41]....
        /*0a54*/ 	.word	0x00012530


	//   ....[42]....
        /*0a58*/ 	.word	0x00012a10


	//   ....[43]....
        /*0a5c*/ 	.word	0x00012a30


	//   ....[44]....
        /*0a60*/ 	.word	0x00012b50


	//   ....[45]....
        /*0a64*/ 	.word	0x00012b70


	//   ....[46]....
        /*0a68*/ 	.word	0x00013490


	//   ....[47]....
        /*0a6c*/ 	.word	0x000134a0


	//   ....[48]....
        /*0a70*/ 	.word	0x00013600


	//   ....[49]....
        /*0a74*/ 	.word	0x00013610


	//   ....[50]....
        /*0a78*/ 	.word	0x000137b0


	//   ....[51]....
        /*0a7c*/ 	.word	0x00013980


	//   ....[52]....
        /*0a80*/ 	.word	0x000139b0


	//   ....[53]....
        /*0a84*/ 	.word	0x000139e0


	//   ....[54]....
        /*0a88*/ 	.word	0x00013a10


	//   ....[55]....
        /*0a8c*/ 	.word	0x00013a40


	//   ....[56]....
        /*0a90*/ 	.word	0x00013a70


	//   ....[57]....
        /*0a94*/ 	.word	0x00013be0


	//   ....[58]....
        /*0a98*/ 	.word	0x00013c10


	//   ....[59]....
        /*0a9c*/ 	.word	0x00013c40


	//   ....[60]....
        /*0aa0*/ 	.word	0x00013c70


	//   ....[61]....
        /*0aa4*/ 	.word	0x00013ca0


	//   ....[62]....
        /*0aa8*/ 	.word	0x00013cd0


	//   ....[63]....
        /*0aac*/ 	.word	0x00013d60


	//   ....[64]....
        /*0ab0*/ 	.word	0x00013d90


	//   ....[65]....
        /*0ab4*/ 	.word	0x00013e10


	//   ....[66]....
        /*0ab8*/ 	.word	0x00014990


	//   ....[67]....
        /*0abc*/ 	.word	0x00016ae0


	//   ....[68]....
        /*0ac0*/ 	.word	0x00016af0


	//   ....[69]....
        /*0ac4*/ 	.word	0x00016bb0


	//   ....[70]....
        /*0ac8*/ 	.word	0x00016bc0


	//   ....[71]....
        /*0acc*/ 	.word	0x00016c70


	//   ....[72]....
        /*0ad0*/ 	.word	0x00016c80


	//   ....[73]....
        /*0ad4*/ 	.word	0x00016c90


	//   ....[74]....
        /*0ad8*/ 	.word	0x00016ca0


	//   ....[75]....
        /*0adc*/ 	.word	0x000176a0


	//   ....[76]....
        /*0ae0*/ 	.word	0x000176b0


	//   ....[77]....
        /*0ae4*/ 	.word	0x00017770


	//   ....[78]....
        /*0ae8*/ 	.word	0x00017790


	//   ....[79]....
        /*0aec*/ 	.word	0x00017830


	//   ....[80]....
        /*0af0*/ 	.word	0x00017850


	//   ....[81]....
        /*0af4*/ 	.word	0x00017860


	//   ....[82]....
        /*0af8*/ 	.word	0x00017870


	//   ....[83]....
        /*0afc*/ 	.word	0x00017990


	//   ....[84]....
        /*0b00*/ 	.word	0x000179a0


	//   ....[85]....
        /*0b04*/ 	.word	0x000179b0


	//   ....[86]....
        /*0b08*/ 	.word	0x00017a40


	//   ....[87]....
        /*0b0c*/ 	.word	0x00018240


	//   ....[88]....
        /*0b10*/ 	.word	0x00018250


	//   ....[89]....
        /*0b14*/ 	.word	0x00018270


	//   ....[90]....
        /*0b18*/ 	.word	0x000182f0


	//   ....[91]....
        /*0b1c*/ 	.word	0x00018300


	//   ....[92]....
        /*0b20*/ 	.word	0x00018360


	//   ....[93]....
        /*0b24*/ 	.word	0x00018390


	//   ....[94]....
        /*0b28*/ 	.word	0x000183d0


	//   ....[95]....
        /*0b2c*/ 	.word	0x00018680


	//   ....[96]....
        /*0b30*/ 	.word	0x000186a0


	//   ....[97]....
        /*0b34*/ 	.word	0x00018740


	//   ....[98]....
        /*0b38*/ 	.word	0x00018750


	//   ....[99]....
        /*0b3c*/ 	.word	0x000187e0


	//   ....[100]....
        /*0b40*/ 	.word	0x000187f0


	//   ....[101]....
        /*0b44*/ 	.word	0x00018800


	//   ....[102]....
        /*0b48*/ 	.word	0x00018890


	//   ....[103]....
        /*0b4c*/ 	.word	0x00018e80


	//   ....[104]....
        /*0b50*/ 	.word	0x00018e90


	//   ....[105]....
        /*0b54*/ 	.word	0x00018f20


	//   ....[106]....
        /*0b58*/ 	.word	0x00018fc0


	//   ....[107]....
        /*0b5c*/ 	.word	0x00018fe0


	//   ....[108]....
        /*0b60*/ 	.word	0x00019060


	//   ....[109]....
        /*0b64*/ 	.word	0x00019080


	//   ....[110]....
        /*0b68*/ 	.word	0x00019090


	//   ....[111]....
        /*0b6c*/ 	.word	0x00019490


	//   ....[112]....
        /*0b70*/ 	.word	0x000194c0


	//   ....[113]....
        /*0b74*/ 	.word	0x00019500


	//   ....[114]....
        /*0b78*/ 	.word	0x00019530


	//   ....[115]....
        /*0b7c*/ 	.word	0x00019560


	//   ....[116]....
        /*0b80*/ 	.word	0x00019590


	//   ....[117]....
        /*0b84*/ 	.word	0x000195c0


	//   ....[118]....
        /*0b88*/ 	.word	0x000195f0


	//   ....[119]....
        /*0b8c*/ 	.word	0x00019770


	//   ....[120]....
        /*0b90*/ 	.word	0x000197a0


	//   ....[121]....
        /*0b94*/ 	.word	0x000197d0


	//   ....[122]....
        /*0b98*/ 	.word	0x00019800


	//   ....[123]....
        /*0b9c*/ 	.word	0x00019830


	//   ....[124]....
        /*0ba0*/ 	.word	0x00019860


	//   ....[125]....
        /*0ba4*/ 	.word	0x00019920


	//   ....[126]....
        /*0ba8*/ 	.word	0x00019940


	//   ....[127]....
        /*0bac*/ 	.word	0x000199b0


	//   ....[128]....
        /*0bb0*/ 	.word	0x00019e20


	//   ....[129]....
        /*0bb4*/ 	.word	0x0001a160


	//   ....[130]....
        /*0bb8*/ 	.word	0x0001a1f0


	//   ....[131]....
        /*0bbc*/ 	.word	0x0001a2e0


	//   ....[132]....
        /*0bc0*/ 	.word	0x0001a370


	//   ....[133]....
        /*0bc4*/ 	.word	0x0001a450


	//   ....[134]....
        /*0bc8*/ 	.word	0x0001a4e0


	//   ....[135]....
        /*0bcc*/ 	.word	0x0001a620


	//   ....[136]....
        /*0bd0*/ 	.word	0x0001a6d0


	//   ....[137]....
        /*0bd4*/ 	.word	0x0001a760


	//   ....[138]....
        /*0bd8*/ 	.word	0x0001a7b0


	//   ....[139]....
        /*0bdc*/ 	.word	0x0001a800


	//   ....[140]....
        /*0be0*/ 	.word	0x0001a8f0


	//   ....[141]....
        /*0be4*/ 	.word	0x0001a980


	//   ....[142]....
        /*0be8*/ 	.word	0x0001a9d0


	//   ....[143]....
        /*0bec*/ 	.word	0x0001aa20


	//   ....[144]....
        /*0bf0*/ 	.word	0x0001ac40


	//   ....[145]....
        /*0bf4*/ 	.word	0x0001ac90


	//   ....[146]....
        /*0bf8*/ 	.word	0x0001ad20


	//   ....[147]....
        /*0bfc*/ 	.word	0x0001adb0


	//   ....[148]....
        /*0c00*/ 	.word	0x0001ae70


	//   ....[149]....
        /*0c04*/ 	.word	0x0001b150


	//   ....[150]....
        /*0c08*/ 	.word	0x0001b240


	//   ....[151]....
        /*0c0c*/ 	.word	0x0001b2d0


	//   ....[152]....
        /*0c10*/ 	.word	0x0001b330


	//   ....[153]....
        /*0c14*/ 	.word	0x0001b450


	//   ....[154]....
        /*0c18*/ 	.word	0x0001b4b0


	//   ....[155]....
        /*0c1c*/ 	.word	0x0001b5d0


	//   ....[156]....
        /*0c20*/ 	.word	0x0001b630


	//   ....[157]....
        /*0c24*/ 	.word	0x0001b6e0


	//   ....[158]....
        /*0c28*/ 	.word	0x0001b800


	//   ....[159]....
        /*0c2c*/ 	.word	0x0001b870


	//   ....[160]....
        /*0c30*/ 	.word	0x0001b8d0


	//   ....[161]....
        /*0c34*/ 	.word	0x0001b9e0


	//   ....[162]....
        /*0c38*/ 	.word	0x0001ba40


	//   ....[163]....
        /*0c3c*/ 	.word	0x0001bb60


	//   ....[164]....
        /*0c40*/ 	.word	0x0001bbc0


	//   ....[165]....
        /*0c44*/ 	.word	0x0001bca0


	//   ....[166]....
        /*0c48*/ 	.word	0x0001bd70


	//   ....[167]....
        /*0c4c*/ 	.word	0x0001be60


	//   ....[168]....
        /*0c50*/ 	.word	0x0001bec0


	//   ....[169]....
        /*0c54*/ 	.word	0x0001bf60


	//   ....[170]....
        /*0c58*/ 	.word	0x0001c100


	//   ....[171]....
        /*0c5c*/ 	.word	0x0001c1d0


	//   ....[172]....
        /*0c60*/ 	.word	0x0001c250


	//   ....[173]....
        /*0c64*/ 	.word	0x0001c340


	//   ....[174]....
        /*0c68*/ 	.word	0x0001c3a0


	//   ....[175]....
        /*0c6c*/ 	.word	0x0001c470


	//   ....[176]....
        /*0c70*/ 	.word	0x0001c4d0


	//   ....[177]....
        /*0c74*/ 	.word	0x0001c5b0


	//   ....[178]....
        /*0c78*/ 	.word	0x0001c6a0


	//   ....[179]....
        /*0c7c*/ 	.word	0x0001c740


	//   ....[180]....
        /*0c80*/ 	.word	0x0001c7a0


	//   ....[181]....
        /*0c84*/ 	.word	0x0001c8a0


	//   ....[182]....
        /*0c88*/ 	.word	0x0001c900


	//   ....[183]....
        /*0c8c*/ 	.word	0x0001ca00


	//   ....[184]....
        /*0c90*/ 	.word	0x0001ca60


	//   ....[185]....
        /*0c94*/ 	.word	0x0001cb30


	//   ....[186]....
        /*0c98*/ 	.word	0x0001cc80


	//   ....[187]....
        /*0c9c*/ 	.word	0x0001cd30


	//   ....[188]....
        /*0ca0*/ 	.word	0x0001ce40


	//   ....[189]....
        /*0ca4*/ 	.word	0x0001cf20


	//   ....[190]....
        /*0ca8*/ 	.word	0x0001cf80


	//   ....[191]....
        /*0cac*/ 	.word	0x0001d070


	//   ....[192]....
        /*0cb0*/ 	.word	0x0001d0d0


	//   ....[193]....
        /*0cb4*/ 	.word	0x0001d1b0


	//   ....[194]....
        /*0cb8*/ 	.word	0x0001d240


	//   ....[195]....
        /*0cbc*/ 	.word	0x0001d2e0


	//   ....[196]....
        /*0cc0*/ 	.word	0x0001d400


	//   ....[197]....
        /*0cc4*/ 	.word	0x0001d470


	//   ....[198]....
        /*0cc8*/ 	.word	0x0001d4e0


	//   ....[199]....
        /*0ccc*/ 	.word	0x0001d550


	//   ....[200]....
        /*0cd0*/ 	.word	0x0001d5c0


	//   ....[201]....
        /*0cd4*/ 	.word	0x0001d640


	//   ....[202]....
        /*0cd8*/ 	.word	0x0001d6d0


	//   ....[203]....
        /*0cdc*/ 	.word	0x0001d760


	//   ....[204]....
        /*0ce0*/ 	.word	0x0001d7d0


	//   ....[205]....
        /*0ce4*/ 	.word	0x0001d840


	//   ....[206]....
        /*0ce8*/ 	.word	0x0001d8b0


	//   ....[207]....
        /*0cec*/ 	.word	0x0001d930


	//   ....[208]....
        /*0cf0*/ 	.word	0x0001d9a0


	//   ....[209]....
        /*0cf4*/ 	.word	0x0001da40


	//   ....[210]....
        /*0cf8*/ 	.word	0x0001dad0


	//   ....[211]....
        /*0cfc*/ 	.word	0x0001dbf0


	//----- nvinfo : EIATTR_REG_RECONFIG
	.align		4
.L_145:
        /*0d00*/ 	.byte	0x01, 0x54
	.zero		2


	//----- nvinfo : EIATTR_SYSCALL_OFFSETS
	.align		4
        /*0d04*/ 	.byte	0x04, 0x46
        /*0d06*/ 	.short	(.L_147 - .L_146)


	//   ....[0]....
.L_146:
        /*0d08*/ 	.word	0x00001ca0


	//   ....[1]....
        /*0d0c*/ 	.word	0x00001df0


	//   ....[2]....
        /*0d10*/ 	.word	0x00007570


	//   ....[3]....
        /*0d14*/ 	.word	0x000078f0


	//   ....[4]....
        /*0d18*/ 	.word	0x00016040


	//   ....[5]....
        /*0d1c*/ 	.word	0x00016190


	//   ....[6]....
        /*0d20*/ 	.word	0x00016280


	//   ....[7]....
        /*0d24*/ 	.word	0x00017110


	//----- nvinfo : EIATTR_MBARRIER_INSTR_OFFSETS
	.align		4
.L_147:
        /*0d28*/ 	.byte	0x04, 0x39
        /*0d2a*/ 	.short	(.L_149 - .L_148)


	//   ....[0]....
.L_148:
        /*0d2c*/ 	.word	0x00000270
        /*0d30*/ 	.word	0x000000ff
        /*0d34*/ 	.word	0x0002d800
        /*0d38*/ 	.short	0x0100
        /*0d3a*/ 	.byte	0x08
	.zero		1


	//   ....[1]....
        /*0d3c*/ 	.word	0x00000280
        /*0d40*/ 	.word	0x000000ff
        /*0d44*/ 	.word	0x0002d820
        /*0d48*/ 	.short	0x0100
        /*0d4a*/ 	.byte	0x08
	.zero		1


	//   ....[2]....
        /*0d4c*/ 	.word	0x00000370
        /*0d50*/ 	.word	0x000000ff
        /*0d54*/ 	.word	0x0002d830
        /*0d58*/ 	.short	0x0100
        /*0d5a*/ 	.byte	0x08
	.zero		1


	//   ....[3]....
        /*0d5c*/ 	.word	0x00000380
        /*0d60*/ 	.word	0x000000ff
        /*0d64*/ 	.word	0x0002d840
        /*0d68*/ 	.short	0x0100
        /*0d6a*/ 	.byte	0x08
	.zero		1


	//   ....[4]....
        /*0d6c*/ 	.word	0x00000390
        /*0d70*/ 	.word	0x000000ff
        /*0d74*/ 	.word	0x0002d838
        /*0d78*/ 	.short	0x0100
        /*0d7a*/ 	.byte	0x08
	.zero		1


	//   ....[5]....
        /*0d7c*/ 	.word	0x000003a0
        /*0d80*/ 	.word	0x000000ff
        /*0d84*/ 	.word	0x0002d848
        /*0d88*/ 	.short	0x0100
        /*0d8a*/ 	.byte	0x08
	.zero		1


	//   ....[6]....
        /*0d8c*/ 	.word	0x000004d0
        /*0d90*/ 	.word	0x000000ff
        /*0d94*/ 	.word	0x0002d850
        /*0d98*/ 	.short	0x0100
        /*0d9a*/ 	.byte	0x08
	.zero		1


	//   ....[7]....
        /*0d9c*/ 	.word	0x000004e0
        /*0da0*/ 	.word	0x000000ff
        /*0da4*/ 	.word	0x0002d860
        /*0da8*/ 	.short	0x0100
        /*0daa*/ 	.byte	0x08
	.zero		1


	//   ....[8]....
        /*0dac*/ 	.word	0x000004f0
        /*0db0*/ 	.word	0x000000ff
        /*0db4*/ 	.word	0x0002d858
        /*0db8*/ 	.short	0x0100
        /*0dba*/ 	.byte	0x08
	.zero		1


	//   ....[9]....
        /*0dbc*/ 	.word	0x00000500
        /*0dc0*/ 	.word	0x000000ff
        /*0dc4*/ 	.word	0x0002d868
        /*0dc8*/ 	.short	0x0100
        /*0dca*/ 	.byte	0x08
	.zero		1


	//   ....[10]....
        /*0dcc*/ 	.word	0x000005f0
        /*0dd0*/ 	.word	0x000000ff
        /*0dd4*/ 	.word	0x0002d870
        /*0dd8*/ 	.short	0x0100
        /*0dda*/ 	.byte	0x06
	.zero		1


	//   ....[11]....
        /*0ddc*/ 	.word	0x00000600
        /*0de0*/ 	.word	0x000000ff
        /*0de4*/ 	.word	0x0002d880
        /*0de8*/ 	.short	0x0100
        /*0dea*/ 	.byte	0x06
	.zero		1


	//   ....[12]....
        /*0dec*/ 	.word	0x00000610
        /*0df0*/ 	.word	0x000000ff
        /*0df4*/ 	.word	0x0002d878
        /*0df8*/ 	.short	0x0100
        /*0dfa*/ 	.byte	0x06
	.zero		1


	//   ....[13]....
        /*0dfc*/ 	.word	0x00000620
        /*0e00*/ 	.word	0x000000ff
        /*0e04*/ 	.word	0x0002d888
        /*0e08*/ 	.short	0x0100
        /*0e0a*/ 	.byte	0x06
	.zero		1


	//   ....[14]....
        /*0e0c*/ 	.word	0x00000750
        /*0e10*/ 	.word	0x000000ff
        /*0e14*/ 	.word	0x0002d890
        /*0e18*/ 	.short	0x0100
        /*0e1a*/ 	.byte	0x08
	.zero		1


	//   ....[15]....
        /*0e1c*/ 	.word	0x00000760
        /*0e20*/ 	.word	0x000000ff
        /*0e24*/ 	.word	0x0002d8a0
        /*0e28*/ 	.short	0x0100
        /*0e2a*/ 	.byte	0x08
	.zero		1


	//   ....[16]....
        /*0e2c*/ 	.word	0x00000770
        /*0e30*/ 	.word	0x000000ff
        /*0e34*/ 	.word	0x0002d898
        /*0e38*/ 	.short	0x0100
        /*0e3a*/ 	.byte	0x08
	.zero		1


	//   ....[17]....
        /*0e3c*/ 	.word	0x00000780
        /*0e40*/ 	.word	0x000000ff
        /*0e44*/ 	.word	0x0002d8a8
        /*0e48*/ 	.short	0x0100
        /*0e4a*/ 	.byte	0x08
	.zero		1


	//   ....[18]....
        /*0e4c*/ 	.word	0x000008b0
        /*0e50*/ 	.word	0x000000ff
        /*0e54*/ 	.word	0x0002d8b0
        /*0e58*/ 	.short	0x0100
        /*0e5a*/ 	.byte	0x08
	.zero		1


	//   ....[19]....
        /*0e5c*/ 	.word	0x000008c0
        /*0e60*/ 	.word	0x000000ff
        /*0e64*/ 	.word	0x0002d8c0
        /*0e68*/ 	.short	0x0100
        /*0e6a*/ 	.byte	0x08
	.zero		1


	//   ....[20]....
        /*0e6c*/ 	.word	0x000008d0
        /*0e70*/ 	.word	0x000000ff
        /*0e74*/ 	.word	0x0002d8b8
        /*0e78*/ 	.short	0x0100
        /*0e7a*/ 	.byte	0x08
	.zero		1


	//   ....[21]....
        /*0e7c*/ 	.word	0x000008e0
        /*0e80*/ 	.word	0x000000ff
        /*0e84*/ 	.word	0x0002d8c8
        /*0e88*/ 	.short	0x0100
        /*0e8a*/ 	.byte	0x08
	.zero		1


	//   ....[22]....
        /*0e8c*/ 	.word	0x000031a0
        /*0e90*/ 	.word	0x0000003c
        /*0e94*/ 	.word	0x0002d890
        /*0e98*/ 	.short	0x010a
        /*0e9a*/ 	.byte	0x3f
	.zero		1


	//   ....[23]....
        /*0e9c*/ 	.word	0x00004d80
        /*0ea0*/ 	.word	0x0000003c
        /*0ea4*/ 	.word	0x0002d890
        /*0ea8*/ 	.short	0x010a
        /*0eaa*/ 	.byte	0x3f
	.zero		1


	//   ....[24]....
        /*0eac*/ 	.word	0x00006640
        /*0eb0*/ 	.word	0x0000003c
        /*0eb4*/ 	.word	0x0002d890
        /*0eb8*/ 	.short	0x010a
        /*0eba*/ 	.byte	0x3f
	.zero		1


	//   ....[25]....
        /*0ebc*/ 	.word	0x00006b60
        /*0ec0*/ 	.word	0x0000000b
        /*0ec4*/ 	.word	0x00000000
        /*0ec8*/ 	.short	0x0101
        /*0eca*/ 	.byte	0x3f
	.zero		1


	//   ....[26]....
        /*0ecc*/ 	.word	0x00006ba0
        /*0ed0*/ 	.word	0x0000003c
        /*0ed4*/ 	.word	0x0002d8b0
        /*0ed8*/ 	.short	0x010a
        /*0eda*/ 	.byte	0x3f
	.zero		1


	//   ....[27]....
        /*0edc*/ 	.word	0x00007080
        /*0ee0*/ 	.word	0x0000003c
        /*0ee4*/ 	.word	0x00000000
        /*0ee8*/ 	.short	0x0101
        /*0eea*/ 	.byte	0x3f
	.zero		1


	//   ....[28]....
        /*0eec*/ 	.word	0x00007610
        /*0ef0*/ 	.word	0x00000002
        /*0ef4*/ 	.word	0x0002d800
        /*0ef8*/ 	.short	0x010a
        /*0efa*/ 	.byte	0x3f
	.zero		1


	//   ....[29]....
        /*0efc*/ 	.word	0x00007660
        /*0f00*/ 	.word	0x00000002
        /*0f04*/ 	.word	0x0002d800
        /*0f08*/ 	.short	0x010a
        /*0f0a*/ 	.byte	0x3f
	.zero		1


	//   ....[30]....
        /*0f0c*/ 	.word	0x000080e0
        /*0f10*/ 	.word	0x00000002
        /*0f14*/ 	.word	0x0002d800
        /*0f18*/ 	.short	0x010a
        /*0f1a*/ 	.byte	0x3f
	.zero		1


	//   ....[31]....
        /*0f1c*/ 	.word	0x00009bf0
        /*0f20*/ 	.word	0x00000002
        /*0f24*/ 	.word	0x0002d800
        /*0f28*/ 	.short	0x010a
        /*0f2a*/ 	.byte	0x3f
	.zero		1


	//   ....[32]....
        /*0f2c*/ 	.word	0x0000b390
        /*0f30*/ 	.word	0x00000000
        /*0f34*/ 	.word	0x0002d830
        /*0f38*/ 	.short	0x010a
        /*0f3a*/ 	.byte	0x3f
	.zero		1


	//   ....[33]....
        /*0f3c*/ 	.word	0x0000b460
        /*0f40*/ 	.word	0x00000000
        /*0f44*/ 	.word	0x0002d830
        /*0f48*/ 	.short	0x010a
        /*0f4a*/ 	.byte	0x3f
	.zero		1


	//   ....[34]....
        /*0f4c*/ 	.word	0x0000d1f0
        /*0f50*/ 	.word	0x0000000c
        /*0f54*/ 	.word	0x00000000
        /*0f58*/ 	.short	0x0101
        /*0f5a*/ 	.byte	0x3f
	.zero		1


	//   ....[35]....
        /*0f5c*/ 	.word	0x0000e160
        /*0f60*/ 	.word	0x00000009
        /*0f64*/ 	.word	0x0002d830
        /*0f68*/ 	.short	0x010a
        /*0f6a*/ 	.byte	0x3f
	.zero		1


	//   ....[36]....
        /*0f6c*/ 	.word	0x0000e1b0
        /*0f70*/ 	.word	0x00000009
        /*0f74*/ 	.word	0x0002d830
        /*0f78*/ 	.short	0x010a
        /*0f7a*/ 	.byte	0x3f
	.zero		1


	//   ....[37]....
        /*0f7c*/ 	.word	0x0000e660
        /*0f80*/ 	.word	0x00000009
        /*0f84*/ 	.word	0x0002d850
        /*0f88*/ 	.short	0x010a
        /*0f8a*/ 	.byte	0x3f
	.zero		1


	//   ....[38]....
        /*0f8c*/ 	.word	0x0000e6a0
        /*0f90*/ 	.word	0x00000009
        /*0f94*/ 	.word	0x0002d850
        /*0f98*/ 	.short	0x010a
        /*0f9a*/ 	.byte	0x3f
	.zero		1


	//   ....[39]....
        /*0f9c*/ 	.word	0x0000edc0
        /*0fa0*/ 	.word	0x00000006
        /*0fa4*/ 	.word	0x00000000
        /*0fa8*/ 	.short	0x0101
        /*0faa*/ 	.byte	0x3f
	.zero		1


	//   ....[40]....
        /*0fac*/ 	.word	0x00010790
        /*0fb0*/ 	.word	0x00000005
        /*0fb4*/ 	.word	0x00000000
        /*0fb8*/ 	.short	0x0101
        /*0fba*/ 	.byte	0x3f
	.zero		1


	//   ....[41]....
        /*0fbc*/ 	.word	0x00010e20
        /*0fc0*/ 	.word	0x00000005
        /*0fc4*/ 	.word	0x0002d850
        /*0fc8*/ 	.short	0x010a
        /*0fca*/ 	.byte	0x3f
	.zero		1


	//   ....[42]....
        /*0fcc*/ 	.word	0x00010ed0
        /*0fd0*/ 	.word	0x00000005
        /*0fd4*/ 	.word	0x0002d850
        /*0fd8*/ 	.short	0x010a
        /*0fda*/ 	.byte	0x3f
	.zero		1


	//   ....[43]....
        /*0fdc*/ 	.word	0x000116d0
        /*0fe0*/ 	.word	0x00000005
        /*0fe4*/ 	.word	0x00000000
        /*0fe8*/ 	.short	0x0101
        /*0fea*/ 	.byte	0x3f
	.zero		1


	//   ....[44]....
        /*0fec*/ 	.word	0x00012a20
        /*0ff0*/ 	.word	0x00000000
        /*0ff4*/ 	.word	0x00000000
        /*0ff8*/ 	.short	0x0101
        /*0ffa*/ 	.byte	0x3f
	.zero		1


	//   ....[45]....
        /*0ffc*/ 	.word	0x00014a70
        /*1000*/ 	.word	0x00000016
        /*1004*/ 	.word	0x0002d820
        /*1008*/ 	.short	0x010a
        /*100a*/ 	.byte	0x3f
	.zero		1


	//   ....[46]....
        /*100c*/ 	.word	0x00014b30
        /*1010*/ 	.word	0x00000008
        /*1014*/ 	.word	0x0002d8a0
        /*1018*/ 	.short	0x010a
        /*101a*/ 	.byte	0x3f
	.zero		1


	//   ....[47]....
        /*101c*/ 	.word	0x00014f60
        /*1020*/ 	.word	0x00000008
        /*1024*/ 	.word	0x0002d8c0
        /*1028*/ 	.short	0x010a
        /*102a*/ 	.byte	0x3f
	.zero		1


	//   ....[48]....
        /*102c*/ 	.word	0x000154c0
        /*1030*/ 	.word	0x00000008
        /*1034*/ 	.word	0x0002d8a0
        /*1038*/ 	.short	0x010a
        /*103a*/ 	.byte	0x3f
	.zero		1


	//   ....[49]....
        /*103c*/ 	.word	0x000158e0
        /*1040*/ 	.word	0x00000008
        /*1044*/ 	.word	0x0002d8c0
        /*1048*/ 	.short	0x010a
        /*104a*/ 	.byte	0x3f
	.zero		1


	//   ....[50]....
        /*104c*/ 	.word	0x00016870
        /*1050*/ 	.word	0x00000000
        /*1054*/ 	.word	0x0002d840
        /*1058*/ 	.short	0x010a
        /*105a*/ 	.byte	0x3f
	.zero		1


	//   ....[51]....
        /*105c*/ 	.word	0x00016df0
        /*1060*/ 	.word	0x00000000
        /*1064*/ 	.word	0x0002d830
        /*1068*/ 	.short	0x0107
        /*106a*/ 	.byte	0x3f
	.zero		1


	//   ....[52]....
        /*106c*/ 	.word	0x00016ec0
        /*1070*/ 	.word	0x00000000
        /*1074*/ 	.word	0x0002d830
        /*1078*/ 	.short	0x0101
        /*107a*/ 	.byte	0x3f
	.zero		1


	//   ....[53]....
        /*107c*/ 	.word	0x00017b10
        /*1080*/ 	.word	0x00000016
        /*1084*/ 	.word	0x0002d800
        /*1088*/ 	.short	0x0107
        /*108a*/ 	.byte	0x3f
	.zero		1


	//   ....[54]....
        /*108c*/ 	.word	0x00017c00
        /*1090*/ 	.word	0x00000016
        /*1094*/ 	.word	0x0002d800
        /*1098*/ 	.short	0x0101
        /*109a*/ 	.byte	0x3f
	.zero		1


	//   ....[55]....
        /*109c*/ 	.word	0x00017c20
        /*10a0*/ 	.word	0x00000016
        /*10a4*/ 	.word	0x0002d820
        /*10a8*/ 	.short	0x010a
        /*10aa*/ 	.byte	0x3f
	.zero		1


	//   ....[56]....
        /*10ac*/ 	.word	0x00018040
        /*10b0*/ 	.word	0x00000005
        /*10b4*/ 	.word	0x0002d840
        /*10b8*/ 	.short	0x010a
        /*10ba*/ 	.byte	0x3f
	.zero		1


	//   ....[57]....
        /*10bc*/ 	.word	0x00018480
        /*10c0*/ 	.word	0x00000005
        /*10c4*/ 	.word	0x0002d830
        /*10c8*/ 	.short	0x0107
        /*10ca*/ 	.byte	0x3f
	.zero		1


	//   ....[58]....
        /*10cc*/ 	.word	0x00018540
        /*10d0*/ 	.word	0x00000005
        /*10d4*/ 	.word	0x0002d830
        /*10d8*/ 	.short	0x0101
        /*10da*/ 	.byte	0x3f
	.zero		1


	//   ....[59]....
        /*10dc*/ 	.word	0x000185a0
        /*10e0*/ 	.word	0x00000005
        /*10e4*/ 	.word	0x0002d860
        /*10e8*/ 	.short	0x010a
        /*10ea*/ 	.byte	0x3f
	.zero		1


	//   ....[60]....
        /*10ec*/ 	.word	0x00018a80
        /*10f0*/ 	.word	0x00000005
        /*10f4*/ 	.word	0x0002d850
        /*10f8*/ 	.short	0x0107
        /*10fa*/ 	.byte	0x3f
	.zero		1


	//   ....[61]....
        /*10fc*/ 	.word	0x00018b70
        /*1100*/ 	.word	0x00000005
        /*1104*/ 	.word	0x0002d850
        /*1108*/ 	.short	0x0101
        /*110a*/ 	.byte	0x3f
	.zero		1


	//   ....[62]....
        /*110c*/ 	.word	0x00018d90
        /*1110*/ 	.word	0x00000000
        /*1114*/ 	.word	0x0002d860
        /*1118*/ 	.short	0x010a
        /*111a*/ 	.byte	0x3f
	.zero		1


	//   ....[63]....
        /*111c*/ 	.word	0x000191c0
        /*1120*/ 	.word	0x00000000
        /*1124*/ 	.word	0x0002d850
        /*1128*/ 	.short	0x0107
        /*112a*/ 	.byte	0x3f
	.zero		1


	//   ....[64]....
        /*112c*/ 	.word	0x000192a0
        /*1130*/ 	.word	0x00000000
        /*1134*/ 	.word	0x0002d850
        /*1138*/ 	.short	0x0101
        /*113a*/ 	.byte	0x3f
	.zero		1


	//   ....[65]....
        /*113c*/ 	.word	0x00019da0
        /*1140*/ 	.word	0x00000005
        /*1144*/ 	.word	0x0002d820
        /*1148*/ 	.short	0x010a
        /*114a*/ 	.byte	0x3f
	.zero		1


	//   ....[66]....
        /*114c*/ 	.word	0x00019f40
        /*1150*/ 	.word	0x00000003
        /*1154*/ 	.word	0x0002d840
        /*1158*/ 	.short	0x010a
        /*115a*/ 	.byte	0x3f
	.zero		1


	//   ....[67]....
        /*115c*/ 	.word	0x00019fd0
        /*1160*/ 	.word	0x00000005
        /*1164*/ 	.word	0x0002d840
        /*1168*/ 	.short	0x010a
        /*116a*/ 	.byte	0x3f
	.zero		1


	//   ....[68]....
        /*116c*/ 	.word	0x0001a010
        /*1170*/ 	.word	0x00000003
        /*1174*/ 	.word	0x0002d860
        /*1178*/ 	.short	0x010a
        /*117a*/ 	.byte	0x3f
	.zero		1


	//   ....[69]....
        /*117c*/ 	.word	0x0001a050
        /*1180*/ 	.word	0x00000005
        /*1184*/ 	.word	0x0002d860
        /*1188*/ 	.short	0x010a
        /*118a*/ 	.byte	0x3f
	.zero		1


	//   ....[70]....
        /*118c*/ 	.word	0x0001a0b0
        /*1190*/ 	.word	0x0000003c
        /*1194*/ 	.word	0x0002d890
        /*1198*/ 	.short	0x010a
        /*119a*/ 	.byte	0x3f
	.zero		1


	//   ....[71]....
        /*119c*/ 	.word	0x0001a230
        /*11a0*/ 	.word	0x0000003c
        /*11a4*/ 	.word	0x0002d890
        /*11a8*/ 	.short	0x010a
        /*11aa*/ 	.byte	0x3f
	.zero		1


	//   ....[72]....
        /*11ac*/ 	.word	0x0001a3b0
        /*11b0*/ 	.word	0x0000003c
        /*11b4*/ 	.word	0x0002d890
        /*11b8*/ 	.short	0x010a
        /*11ba*/ 	.byte	0x3f
	.zero		1


	//   ....[73]....
        /*11bc*/ 	.word	0x0001a520
        /*11c0*/ 	.word	0x0000003c
        /*11c4*/ 	.word	0x0002d8b0
        /*11c8*/ 	.short	0x010a
        /*11ca*/ 	.byte	0x3f
	.zero		1


	//   ....[74]....
        /*11cc*/ 	.word	0x0001a840
        /*11d0*/ 	.word	0x00000002
        /*11d4*/ 	.word	0x0002d800
        /*11d8*/ 	.short	0x010a
        /*11da*/ 	.byte	0x3f
	.zero		1


	//   ....[75]....
        /*11dc*/ 	.word	0x0001aa60
        /*11e0*/ 	.word	0x00000002
        /*11e4*/ 	.word	0x0002d800
        /*11e8*/ 	.short	0x010a
        /*11ea*/ 	.byte	0x3f
	.zero		1


	//   ....[76]....
        /*11ec*/ 	.word	0x0001aab0
        /*11f0*/ 	.word	0x00000000
        /*11f4*/ 	.word	0x0002d830
        /*11f8*/ 	.short	0x010a
        /*11fa*/ 	.byte	0x3f
	.zero		1


	//   ....[77]....
        /*11fc*/ 	.word	0x0001ab00
        /*1200*/ 	.word	0x00000009
        /*1204*/ 	.word	0x0002d830
        /*1208*/ 	.short	0x010a
        /*120a*/ 	.byte	0x3f
	.zero		1


	//   ....[78]....
        /*120c*/ 	.word	0x0001ab50
        /*1210*/ 	.word	0x00000009
        /*1214*/ 	.word	0x0002d850
        /*1218*/ 	.short	0x010a
        /*121a*/ 	.byte	0x3f
	.zero		1


	//   ....[79]....
        /*121c*/ 	.word	0x0001aba0
        /*1220*/ 	.word	0x00000005
        /*1224*/ 	.word	0x0002d850
        /*1228*/ 	.short	0x010a
        /*122a*/ 	.byte	0x3f
	.zero		1


	//   ....[80]....
        /*122c*/ 	.word	0x0001af30
        /*1230*/ 	.word	0x00000016
        /*1234*/ 	.word	0x0002d820
        /*1238*/ 	.short	0x010a
        /*123a*/ 	.byte	0x3f
	.zero		1


	//   ....[81]....
        /*123c*/ 	.word	0x0001af80
        /*1240*/ 	.word	0x00000008
        /*1244*/ 	.word	0x0002d8a0
        /*1248*/ 	.short	0x010a
        /*124a*/ 	.byte	0x3f
	.zero		1


	//   ....[82]....
        /*124c*/ 	.word	0x0001afd0
        /*1250*/ 	.word	0x00000008
        /*1254*/ 	.word	0x0002d8c0
        /*1258*/ 	.short	0x010a
        /*125a*/ 	.byte	0x3f
	.zero		1


	//   ....[83]....
        /*125c*/ 	.word	0x0001b020
        /*1260*/ 	.word	0x00000008
        /*1264*/ 	.word	0x0002d8a0
        /*1268*/ 	.short	0x010a
        /*126a*/ 	.byte	0x3f
	.zero		1


	//   ....[84]....
        /*126c*/ 	.word	0x0001b070
        /*1270*/ 	.word	0x00000008
        /*1274*/ 	.word	0x0002d8c0
        /*1278*/ 	.short	0x010a
        /*127a*/ 	.byte	0x3f
	.zero		1


	//   ....[85]....
        /*127c*/ 	.word	0x0001b190
        /*1280*/ 	.word	0x00000000
        /*1284*/ 	.word	0x0002d840
        /*1288*/ 	.short	0x010a
        /*128a*/ 	.byte	0x3f
	.zero		1


	//   ....[86]....
        /*128c*/ 	.word	0x0001c000
        /*1290*/ 	.word	0x00000016
        /*1294*/ 	.word	0x0002d820
        /*1298*/ 	.short	0x010a
        /*129a*/ 	.byte	0x3f
	.zero		1


	//   ....[87]....
        /*129c*/ 	.word	0x0001c050
        /*12a0*/ 	.word	0x00000005
        /*12a4*/ 	.word	0x0002d840
        /*12a8*/ 	.short	0x010a
        /*12aa*/ 	.byte	0x3f
	.zero		1


	//   ....[88]....
        /*12ac*/ 	.word	0x0001c5f0
        /*12b0*/ 	.word	0x00000005
        /*12b4*/ 	.word	0x0002d860
        /*12b8*/ 	.short	0x010a
        /*12ba*/ 	.byte	0x3f
	.zero		1


	//   ....[89]....
        /*12bc*/ 	.word	0x0001cbd0
        /*12c0*/ 	.word	0x00000000
        /*12c4*/ 	.word	0x0002d860
        /*12c8*/ 	.short	0x010a
        /*12ca*/ 	.byte	0x3f
	.zero		1


	//   ....[90]....
        /*12cc*/ 	.word	0x0001db10
        /*12d0*/ 	.word	0x00000005
        /*12d4*/ 	.word	0x0002d820
        /*12d8*/ 	.short	0x010a
        /*12da*/ 	.byte	0x3f
	.zero		1


	//   ....[91]....
        /*12dc*/ 	.word	0x0001dcb0
        /*12e0*/ 	.word	0x00000003
        /*12e4*/ 	.word	0x0002d840
        /*12e8*/ 	.short	0x010a
        /*12ea*/ 	.byte	0x3f
	.zero		1


	//   ....[92]....
        /*12ec*/ 	.word	0x0001dd00
        /*12f0*/ 	.word	0x00000005
        /*12f4*/ 	.word	0x0002d840
        /*12f8*/ 	.short	0x010a
        /*12fa*/ 	.byte	0x3f
	.zero		1


	//   ....[93]....
        /*12fc*/ 	.word	0x0001dd50
        /*1300*/ 	.word	0x00000003
        /*1304*/ 	.word	0x0002d860
        /*1308*/ 	.short	0x010a
        /*130a*/ 	.byte	0x3f
	.zero		1


	//----- nvinfo : EIATTR_NUM_MBARRIERS
	.align		4
.L_149:
        /*130c*/ 	.byte	0x03, 0x38
        /*130e*/ 	.short	0x0016


	//----- nvinfo : EIATTR_EXIT_INSTR_OFFSETS
	.align		4
        /*1310*/ 	.byte	0x04, 0x1c
        /*1312*/ 	.short	(.L_151 - .L_150)


	//   ....[0]....
.L_150:
        /*1314*/ 	.word	0x0001a0a0


	//----- nvinfo : EIATTR_MAX_THREADS
	.align		4
.L_151:
        /*1318*/ 	.byte	0x04, 0x05
        /*131a*/ 	.short	(.L_153 - .L_152)
.L_152:
        /*131c*/ 	.word	0x00000200
        /*1320*/ 	.word	0x00000001
        /*1324*/ 	.word	0x00000001


	//----- nvinfo : EIATTR_CRS_STACK_SIZE
	.align		4
.L_153:
        /*1328*/ 	.byte	0x04, 0x1e
        /*132a*/ 	.short	(.L_155 - .L_154)
.L_154:
        /*132c*/ 	.word	0x00000000


	//----- nvinfo : EIATTR_CBANK_PARAM_SIZE
	.align		4
.L_155:
        /*1330*/ 	.byte	0x03, 0x19
        /*1332*/ 	.short	0x0af0


	//----- nvinfo : EIATTR_PARAM_CBANK
	.align		4
        /*1334*/ 	.byte	0x04, 0x0a
        /*1336*/ 	.short	(.L_157 - .L_156)
	.align		4
.L_156:
        /*1338*/ 	.word	index@(.nv.constant0._ZN7cutlass13device_kernelIN5flash11enable_sm90INS1_16FlashAttnFwdSm90INS1_25CollectiveMainloopFwdSm90ILi2EN4cute5tupleIJNS5_1CILi1EEES8_S8_EEENS6_IJNS7_ILi192EEENS7_ILi128EEENS7_ILi96EEEEEELi96ENS_10bfloat16_tEfNS_4arch4Sm90ELb0ELb0ELb1ELb1ELb1ELb1ELb0ELb0ELb1ELb1ELb0ELb0EEENS1_21CollectiveEpilogueFwdINS6_IJSA_SC_SB_EEES9_SE_SG_Li384ELb1ELb1ELb0ELb0EEENS1_36VarlenDynamicPersistentTileSchedulerILi192ELi128ELi384ELi128ELb0ELb1ELb1ELb0ELb1ELb1EEEEEEEEEvNT_6ParamsE)
        /*133c*/ 	.short	0x0210
        /*133e*/ 	.short	0x0af0


	//----- nvinfo : EIATTR_SW_WAR
	.align		4
.L_157:
        /*1340*/ 	.byte	0x04, 0x36
        /*1342*/ 	.short	(.L_159 - .L_158)
.L_158:
        /*1344*/ 	.word	0x00000008
.L_159:


//--------------------- .nv.info._ZN7cutlass13device_kernelIN5flash11enable_sm90INS1_16FlashAttnFwdSm90INS1_25CollectiveMainloopFwdSm90ILi2EN4cute5tupleIJNS5_1CILi1EEES8_S8_EEENS6_IJNS7_ILi192EEENS7_ILi128EEENS7_ILi96EEEEEELi96ENS_10bfloat16_tEfNS_4arch4Sm90ELb0ELb1ELb1ELb0ELb1ELb0ELb0ELb0ELb1ELb1ELb0ELb0EEENS1_21CollectiveEpilogueFwdINS6_IJSA_SC_SB_EEES9_SE_SG_Li384ELb0ELb1ELb0ELb0EEENS1_30DynamicPersistentTileSchedulerILi384ELi128ELb0ELb1ELb1EEEEEEEEEvNT_6ParamsE --------------------------
	.section	.nv.info._ZN7cutlass13device_kernelIN5flash11enable_sm90INS1_16FlashAttnFwdSm90INS1_25CollectiveMainloopFwdSm90ILi2EN4cute5tupleIJNS5_1CILi1EEES8_S8_EEENS6_IJNS7_ILi192EEENS7_ILi128EEENS7_ILi96EEEEEELi96ENS_10bfloat16_tEfNS_4arch4Sm90ELb0ELb1ELb1ELb0ELb1ELb0ELb0ELb0ELb1ELb1ELb0ELb0EEENS1_21CollectiveEpilogueFwdINS6_IJSA_SC_SB_EEES9_SE_SG_Li384ELb0ELb1ELb0ELb0EEENS1_30DynamicPersistentTileSchedulerILi384ELi128ELb0ELb1ELb1EEEEEEEEEvNT_6ParamsE,"",@"SHT_CUDA_INFO"
	.sectionflags	@""
	.align	4


	//----- nvinfo : EIATTR_CUDA_API_VERSION
	.align		4
        /*0000*/ 	.byte	0x04, 0x37
        /*0002*/ 	.short	(.L_161 - .L_160)
.L_160:
        /*0004*/ 	.word	0x00000082


	//----- nvinfo : EIATTR_KPARAM_INFO
	.align		4
.L_161:
        /*0008*/ 	.byte	0x04, 0x17
        /*000a*/ 	.short	(.L_163 - .L_162)
.L_162:
        /*000c*/ 	.word	0x00000000
        /*0010*/ 	.short	0x0000
        /*0012*/ 	.short	0x0070
        /*0014*/ 	.byte	0x00, 0xf0, 0x01, 0x2a


	//----- nvinfo : EIATTR_SPARSE_MMA_MASK
	.align		4
.L_163:
        /*0018*/ 	.byte	0x03, 0x50
        /*001a*/ 	.short	0x0000


	//----- nvinfo : EIATTR_MAXREG_COUNT
	.align		4
        /*001c*/ 	.byte	0x03, 0x1b
        /*001e*/ 	.short	0x0080


	//----- nvinfo : EIATTR_NUM_BARRIERS
	.align		4
        /*0020*/ 	.byte	0x02, 0x4c
        /*0022*/ 	.byte	0x10
	.zero		1


	//----- nvinfo : EIATTR_EXTERNS
	.align		4
        /*0024*/ 	.byte	0x04, 0x0f
        /*0026*/ 	.short	(.L_165 - .L_164)


	//   ....[0]....
	.align		4
.L_164:
        /*0028*/ 	.word	index@(__assertfail)


	//----- nvinfo : EIATTR_ANNOTATIONS
	.align		4
.L_165:
        /*002c*/ 	.byte	0x04, 0x55
        /*002e*/ 	.short	(.L_167 - .L_166)


	//   ....[0]....
.L_166:
        /* <DEDUP_REMOVED lines=12> */


	//----- nvinfo : EIATTR_MERCURY_ISA_VERSION
	.align		4
.L_167:
        /*00d8*/ 	.byte	0x03, 0x5f
        /*00da*/ 	.short	0x0101


	//----- nvinfo : EIATTR_INT_WARP_WIDE_INSTR_OFFSETS
	.align		4
        /*00dc*/ 	.byte	0x04, 0x31
        /*00de*/ 	.short	(.L_169 - .L_168)


	//   ....[0]....
.L_168:
        /*00e0*/ 	.word	0x000000c0


	//   ....[1]....
        /*00e4*/ 	.word	0x000000d0


	//   ....[2]....
        /*00e8*/ 	.word	0x00000170


	//   ....[3]....
        /*00ec*/ 	.word	0x000126e0


	//   ....[4]....
        /*00f0*/ 	.word	0x00012770


	//   ....[5]....
        /*00f4*/ 	.word	0x000152f0


	//   ....[6]....
        /*00f8*/ 	.word	0x00015380


	//----- nvinfo : EIATTR_COOP_GROUP_MASK_REGIDS
	.align		4
.L_169:
        /*00fc*/ 	.byte	0x04, 0x29
        /*00fe*/ 	.short	(.L_171 - .L_170)


	//   ....[0]....
.L_170:
        /*0100*/ 	.word	0xffffffff


	//   ....[1]....
        /*0104*/ 	.word	0xffffffff


	//   ....[2]....
        /*0108*/ 	.word	0xffffffff


	//   ....[3]....
        /*010c*/ 	.word	0xffffffff


	//   ....[4]....
        /*0110*/ 	.word	0xffffffff


	//   ....[5]....
        /*0114*/ 	.word	0xffffffff


	//   ....[6]....
        /*0118*/ 	.word	0xffffffff


	//   ....[7]....
        /*011c*/ 	.word	0xffffffff


	//   ....[8]....
        /*0120*/ 	.word	0xffffffff


	//   ....[9]....
        /*0124*/ 	.word	0xffffffff


	//   ....[10]....
        /*0128*/ 	.word	0xffffffff


	//   ....[11]....
        /*012c*/ 	.word	0xffffffff


	//   ....[12]....
        /*0130*/ 	.word	0xffffffff


	//   ....[13]....
        /*0134*/ 	.word	0xffffffff


	//   ....[14]....
        /*0138*/ 	.word	0xffffffff


	//   ....[15]....
        /*013c*/ 	.word	0xffffffff


	//   ....[16]....
        /*0140*/ 	.word	0xffffffff


	//   ....[17]....
        /*0144*/ 	.word	0xffffffff


	//   ....[18]....
        /*0148*/ 	.word	0xffffffff


	//   ....[19]....
        /*014c*/ 	.word	0xffffffff


	//   ....[20]....
        /*0150*/ 	.word	0xffffffff


	//   ....[21]....
        /*0154*/ 	.word	0xffffffff


	//   ....[22]....
        /*0158*/ 	.word	0xffffffff


	//   ....[23]....
        /*015c*/ 	.word	0xffffffff


	//   ....[24]....
        /*0160*/ 	.word	0xffffffff


	//   ....[25]....
        /*0164*/ 	.word	0xffffffff


	//   ....[26]....
        /*0168*/ 	.word	0xffffffff


	//   ....[27]....
        /*016c*/ 	.word	0xffffffff


	//   ....[28]....
        /*0170*/ 	.word	0xffffffff


	//   ....[29]....
        /*0174*/ 	.word	0xffffffff


	//   ....[30]....
        /*0178*/ 	.word	0xffffffff


	//   ....[31]....
        /*017c*/ 	.word	0xffffffff


	//   ....[32]....
        /*0180*/ 	.word	0xffffffff


	//   ....[33]....
        /*0184*/ 	.word	0xffffffff


	//   ....[34]....
        /*0188*/ 	.word	0xffffffff


	//   ....[35]....
        /*018c*/ 	.word	0xffffffff


	//   ....[36]....
        /*0190*/ 	.word	0xffffffff


	//   ....[37]....
        /*0194*/ 	.word	0xffffffff


	//   ....[38]....
        /*0198*/ 	.word	0xffffffff


	//   ....[39]....
        /*019c*/ 	.word	0xffffffff


	//   ....[40]....
        /*01a0*/ 	.word	0xffffffff


	//   ....[41]....
        /*01a4*/ 	.word	0xffffffff


	//   ....[42]....
        /*01a8*/ 	.word	0xffffffff


	//   ....[43]....
        /*01ac*/ 	.word	0xffffffff


	//   ....[44]....
        /*01b0*/ 	.word	0xffffffff


	//   ....[45]....
        /*01b4*/ 	.word	0xffffffff


	//   ....[46]....
        /*01b8*/ 	.word	0xffffffff


	//   ....[47]....
        /*01bc*/ 	.word	0xffffffff


	//   ....[48]....
        /*01c0*/ 	.word	0xffffffff


	//   ....[49]....
        /*01c4*/ 	.word	0xffffffff


	//   ....[50]....
        /*01c8*/ 	.word	0xffffffff


	//   ....[51]....
        /*01cc*/ 	.word	0xffffffff


	//   ....[52]....
        /*01d0*/ 	.word	0xffffffff


	//   ....[53]....
        /*01d4*/ 	.word	0xffffffff


	//   ....[54]....
        /*01d8*/ 	.word	0xffffffff


	//   ....[55]....
        /*01dc*/ 	.word	0xffffffff


	//   ....[56]....
        /*01e0*/ 	.word	0xffffffff


	//   ....[57]....
        /*01e4*/ 	.word	0xffffffff


	//   ....[58]....
        /*01e8*/ 	.word	0xffffffff


	//   ....[59]....
        /*01ec*/ 	.word	0xffffffff


	//   ....[60]....
        /*01f0*/ 	.word	0xffffffff


	//   ....[61]....
        /*01f4*/ 	.word	0xffffffff


	//   ....[62]....
        /*01f8*/ 	.word	0xffffffff


	//   ....[63]....
        /*01fc*/ 	.word	0xffffffff


	//   ....[64]....
        /*0200*/ 	.word	0xffffffff


	//   ....[65]....
        /*0204*/ 	.word	0xffffffff


	//   ....[66]....
        /*0208*/ 	.word	0xffffffff


	//   ....[67]....
        /*020c*/ 	.word	0xffffffff


	//   ....[68]....
        /*0210*/ 	.word	0xffffffff


	//   ....[69]....
        /*0214*/ 	.word	0xffffffff


	//   ....[70]....
        /*0218*/ 	.word	0xffffffff


	//   ....[71]....
        /*021c*/ 	.word	0xffffffff


	//   ....[72]....
        /*0220*/ 	.word	0xffffffff


	//   ....[73]....
        /*0224*/ 	.word	0xffffffff


	//   ....[74]....
        /*0228*/ 	.word	0xffffffff


	//   ....[75]....
        /*022c*/ 	.word	0xffffffff


	//   ....[76]....
        /*0230*/ 	.word	0xffffffff


	//   ....[77]....
        /*0234*/ 	.word	0xffffffff


	//   ....[78]....
        /*0238*/ 	.word	0xffffffff


	//   ....[79]....
        /*023c*/ 	.word	0xffffffff


	//   ....[80]....
        /*0240*/ 	.word	0xffffffff


	//   ....[81]....
        /*0244*/ 	.word	0xffffffff


	//   ....[82]....
        /*0248*/ 	.word	0xffffffff


	//   ....[83]....
        /*024c*/ 	.word	0xffffffff


	//   ....[84]....
        /*0250*/ 	.word	0xffffffff


	//   ....[85]....
        /*0254*/ 	.word	0xffffffff


	//   ....[86]....
        /*0258*/ 	.word	0xffffffff


	//   ....[87]....
        /*025c*/ 	.word	0xffffffff


	//   ....[88]....
        /*0260*/ 	.word	0xffffffff


	//   ....[89]....
        /*0264*/ 	.word	0xffffffff


	//   ....[90]....
        /*0268*/ 	.word	0xffffffff


	//   ....[91]....
        /*026c*/ 	.word	0xffffffff


	//   ....[92]....
        /*0270*/ 	.word	0xffffffff


	//   ....[93]....
        /*0274*/ 	.word	0xffffffff


	//   ....[94]....
        /*0278*/ 	.word	0xffffffff


	//   ....[95]....
        /*027c*/ 	.word	0xffffffff


	//   ....[96]....
        /*0280*/ 	.word	0x0500000f


	//   ....[97]....
        /*0284*/ 	.word	0x0500000f


	//   ....[98]....
        /*0288*/ 	.word	0x0500000f


	//   ....[99]....
        /*028c*/ 	.word	0x0500000f


	//   ....[100]....
        /*0290*/ 	.word	0x0500000f


	//   ....[101]....
        /*0294*/ 	.word	0x0500000f


	//   ....[102]....
        /*0298*/ 	.word	0x0500000f


	//   ....[103]....
        /*029c*/ 	.word	0x0500000f


	//   ....[104]....
        /*02a0*/ 	.word	0x0500000f


	//   ....[105]....
        /*02a4*/ 	.word	0x0500000f


	//   ....[106]....
        /*02a8*/ 	.word	0x0500000f


	//   ....[107]....
        /*02ac*/ 	.word	0x0500000f


	//   ....[108]....
        /*02b0*/ 	.word	0x0500000f


	//   ....[109]....
        /*02b4*/ 	.word	0x0500000f


	//   ....[110]....
        /*02b8*/ 	.word	0x0500000f


	//   ....[111]....
        /*02bc*/ 	.word	0x0500000f


	//   ....[112]....
        /*02c0*/ 	.word	0x0500000f


	//   ....[113]....
        /*02c4*/ 	.word	0x0500000f


	//   ....[114]....
        /*02c8*/ 	.word	0x0500000f


	//   ....[115]....
        /*02cc*/ 	.word	0x0500000f


	//   ....[116]....
        /*02d0*/ 	.word	0x0500000f


	//   ....[117]....
        /*02d4*/ 	.word	0x0500000f


	//   ....[118]....
        /*02d8*/ 	.word	0x0500000f


	//   ....[119]....
        /*02dc*/ 	.word	0x0500000f


	//   ....[120]....
        /*02e0*/ 	.word	0x0500000f


	//   ....[121]....
        /*02e4*/ 	.word	0x0500000f


	//   ....[122]....
        /*02e8*/ 	.word	0x0500000f


	//   ....[123]....
        /*02ec*/ 	.word	0x0500000f


	//   ....[124]....
        /*02f0*/ 	.word	0x0500000f


	//   ....[125]....
        /*02f4*/ 	.word	0x0500000f


	//   ....[126]....
        /*02f8*/ 	.word	0x0500000f


	//   ....[127]....
        /*02fc*/ 	.word	0x0500000f


	//   ....[128]....
        /*0300*/ 	.word	0x0500000f


	//   ....[129]....
        /*0304*/ 	.word	0x0500000f


	//   ....[130]....
        /*0308*/ 	.word	0x0500000f


	//   ....[131]....
        /*030c*/ 	.word	0x0500000f


	//   ....[132]....
        /*0310*/ 	.word	0x0500000f


	//   ....[133]....
        /*0314*/ 	.word	0x0500000f


	//   ....[134]....
        /*0318*/ 	.word	0x0500000f


	//   ....[135]....
        /*031c*/ 	.word	0x0500000f


	//   ....[136]....
        /*0320*/ 	.word	0x0500000f


	//   ....[137]....
        /*0324*/ 	.word	0x0500000f


	//   ....[138]....
        /*0328*/ 	.word	0x0500000f


	//   ....[139]....
        /*032c*/ 	.word	0x0500000f


	//   ....[140]....
        /*0330*/ 	.word	0x0500000f


	//   ....[141]....
        /*0334*/ 	.word	0x0500000f


	//   ....[142]....
        /*0338*/ 	.word	0x0500000f


	//----- nvinfo : EIATTR_COOP_GROUP_INSTR_OFFSETS
	.align		4
.L_171:
        /*033c*/ 	.byte	0x04, 0x28
        /*033e*/ 	.short	(.L_173 - .L_172)


	//   ....[0]....
.L_172:
        /*0340*/ 	.word	0x00000080


	//   ....[1]....
        /*0344*/ 	.word	0x00000090


	//   ....[2]....
        /*0348*/ 	.word	0x000002d0


	//   ....[3]....
        /*034c*/ 	.word	0x00000430


	//   ....[4]....
        /*0350*/ 	.word	0x00000550


	//   ....[5]....
        /*0354*/ 	.word	0x000006b0


	//   ....[6]....
        /*0358*/ 	.word	0x00001870


	//   ....[7]....
        /*035c*/ 	.word	0x000020a0


	//   ....[8]....
        /*0360*/ 	.word	0x00002aa0


	//   ....[9]....
        /*0364*/ 	.word	0x00003e10


	//   ....[10]....
        /*0368*/ 	.word	0x00003f20


	//   ....[11]....
        /*036c*/ 	.word	0x00004760


	//   ....[12]....
        /*0370*/ 	.word	0x000047c0


	//   ....[13]....
        /*0374*/ 	.word	0x00005390


	//   ....[14]....
        /*0378*/ 	.word	0x00006280


	//   ....[15]....
        /*037c*/ 	.word	0x00006ba0


	//   ....[16]....
        /*0380*/ 	.word	0x00007780


	//   ....[17]....
        /*0384*/ 	.word	0x00007880


	//   ....[18]....
        /*0388*/ 	.word	0x00008060


	//   ....[19]....
        /*038c*/ 	.word	0x00008110


	//   ....[20]....
        /*0390*/ 	.word	0x00009170


	//   ....[21]....
        /*0394*/ 	.word	0x0000a930


	//   ....[22]....
        /*0398*/ 	.word	0x0000a950


	//   ....[23]....
        /*039c*/ 	.word	0x0000a980


	//   ....[24]....
        /*03a0*/ 	.word	0x0000a990


	//   ....[25]....
        /*03a4*/ 	.word	0x0000bce0


	//   ....[26]....
        /*03a8*/ 	.word	0x0000c8b0


	//   ....[27]....
        /*03ac*/ 	.word	0x0000d1b0


	//   ....[28]....
        /*03b0*/ 	.word	0x0000dd90


	//   ....[29]....
        /*03b4*/ 	.word	0x0000de90


	//   ....[30]....
        /*03b8*/ 	.word	0x0000e690


	//   ....[31]....
        /*03bc*/ 	.word	0x0000e730


	//   ....[32]....
        /*03c0*/ 	.word	0x0000f780


	//   ....[33]....
        /*03c4*/ 	.word	0x0000f890


	//   ....[34]....
        /*03c8*/ 	.word	0x0000f8f0


	//   ....[35]....
        /*03cc*/ 	.word	0x0000f9c0


	//   ....[36]....
        /*03d0*/ 	.word	0x0000f9f0


	//   ....[37]....
        /*03d4*/ 	.word	0x00010930


	//   ....[38]....
        /*03d8*/ 	.word	0x00010960


	//   ....[39]....
        /*03dc*/ 	.word	0x00010990


	//   ....[40]....
        /*03e0*/ 	.word	0x000109c0


	//   ....[41]....
        /*03e4*/ 	.word	0x00010ed0


	//   ....[42]....
        /*03e8*/ 	.word	0x00010ef0


	//   ....[43]....
        /*03ec*/ 	.word	0x00011000


	//   ....[44]....
        /*03f0*/ 	.word	0x00011020


	//   ....[45]....
        /*03f4*/ 	.word	0x000116c0


	//   ....[46]....
        /*03f8*/ 	.word	0x000116d0


	//   ....[47]....
        /*03fc*/ 	.word	0x000117d0


	//   ....[48]....
        /*0400*/ 	.word	0x000117f0


	//   ....[49]....
        /*0404*/ 	.word	0x000119b0


	//   ....[50]....
        /*0408*/ 	.word	0x00013310


	//   ....[51]....
        /*040c*/ 	.word	0x00013330


	//   ....[52]....
        /*0410*/ 	.word	0x00013340


	//   ....[53]....
        /*0414*/ 	.word	0x000133e0


	//   ....[54]....
        /*0418*/ 	.word	0x00013400


	//   ....[55]....
        /*041c*/ 	.word	0x000134a0


	//   ....[56]....
        /*0420*/ 	.word	0x000134c0


	//   ....[57]....
        /*0424*/ 	.word	0x000134d0


	//   ....[58]....
        /*0428*/ 	.word	0x00013d60


	//   ....[59]....
        /*042c*/ 	.word	0x00013d80


	//   ....[60]....
        /*0430*/ 	.word	0x00013db0


	//   ....[61]....
        /*0434*/ 	.word	0x00013e60


	//   ....[62]....
        /*0438*/ 	.word	0x00013e70


	//   ....[63]....
        /*043c*/ 	.word	0x00013f10


	//   ....[64]....
        /*0440*/ 	.word	0x00013f20


	//   ....[65]....
        /*0444*/ 	.word	0x00013f30


	//   ....[66]....
        /*0448*/ 	.word	0x00013f40


	//   ....[67]....
        /*044c*/ 	.word	0x00014000


	//   ....[68]....
        /*0450*/ 	.word	0x00014020


	//   ....[69]....
        /*0454*/ 	.word	0x00014080


	//   ....[70]....
        /*0458*/ 	.word	0x000148c0


	//   ....[71]....
        /*045c*/ 	.word	0x000148d0


	//   ....[72]....
        /*0460*/ 	.word	0x000148f0


	//   ....[73]....
        /*0464*/ 	.word	0x00014970


	//   ....[74]....
        /*0468*/ 	.word	0x00014980


	//   ....[75]....
        /*046c*/ 	.word	0x000149e0


	//   ....[76]....
        /*0470*/ 	.word	0x00014a10


	//   ....[77]....
        /*0474*/ 	.word	0x00014a50


	//   ....[78]....
        /*0478*/ 	.word	0x00014d50


	//   ....[79]....
        /*047c*/ 	.word	0x00014d70


	//   ....[80]....
        /*0480*/ 	.word	0x00014e10


	//   ....[81]....
        /*0484*/ 	.word	0x00014e20


	//   ....[82]....
        /*0488*/ 	.word	0x00014eb0


	//   ....[83]....
        /*048c*/ 	.word	0x00014ec0


	//   ....[84]....
        /*0490*/ 	.word	0x00014ed0


	//   ....[85]....
        /*0494*/ 	.word	0x00014f60


	//   ....[86]....
        /*0498*/ 	.word	0x00015580


	//   ....[87]....
        /*049c*/ 	.word	0x00015590


	//   ....[88]....
        /*04a0*/ 	.word	0x000155e0


	//   ....[89]....
        /*04a4*/ 	.word	0x00015620


	//   ....[90]....
        /*04a8*/ 	.word	0x00015680


	//   ....[91]....
        /*04ac*/ 	.word	0x000156a0


	//   ....[92]....
        /*04b0*/ 	.word	0x00015720


	//   ....[93]....
        /*04b4*/ 	.word	0x00015740


	//   ....[94]....
        /*04b8*/ 	.word	0x00015aa0


	//   ....[95]....
        /*04bc*/ 	.word	0x00015c90


	//   ....[96]....
        /*04c0*/ 	.word	0x000162e0


	//   ....[97]....
        /*04c4*/ 	.word	0x000163c0


	//   ....[98]....
        /*04c8*/ 	.word	0x00016460


	//   ....[99]....
        /*04cc*/ 	.word	0x000164c0


	//   ....[100]....
        /*04d0*/ 	.word	0x000165d0


	//   ....[101]....
        /*04d4*/ 	.word	0x00016640


	//   ....[102]....
        /*04d8*/ 	.word	0x00016750


	//   ....[103]....
        /*04dc*/ 	.word	0x000167c0


	//   ....[104]....
        /*04e0*/ 	.word	0x000168c0


	//   ....[105]....
        /*04e4*/ 	.word	0x00016950


	//   ....[106]....
        /*04e8*/ 	.word	0x000169c0


	//   ....[107]....
        /*04ec*/ 	.word	0x00016a20


	//   ....[108]....
        /*04f0*/ 	.word	0x00016b30


	//   ....[109]....
        /*04f4*/ 	.word	0x00016b90


	//   ....[110]....
        /*04f8*/ 	.word	0x00016cb0


	//   ....[111]....
        /*04fc*/ 	.word	0x00016d10


	//   ....[112]....
        /*0500*/ 	.word	0x00016db0


	//   ....[113]....
        /*0504*/ 	.word	0x00016e80


	//   ....[114]....
        /*0508*/ 	.word	0x00016fa0


	//   ....[115]....
        /*050c*/ 	.word	0x00017000


	//   ....[116]....
        /*0510*/ 	.word	0x000170f0


	//   ....[117]....
        /*0514*/ 	.word	0x00017220


	//   ....[118]....
        /*0518*/ 	.word	0x000172d0


	//   ....[119]....
        /*051c*/ 	.word	0x00017350


	//   ....[120]....
        /*0520*/ 	.word	0x00017430


	//   ....[121]....
        /*0524*/ 	.word	0x00017490


	//   ....[122]....
        /*0528*/ 	.word	0x00017560


	//   ....[123]....
        /*052c*/ 	.word	0x000175c0


	//   ....[124]....
        /*0530*/ 	.word	0x00017690


	//   ....[125]....
        /*0534*/ 	.word	0x00017780


	//   ....[126]....
        /*0538*/ 	.word	0x00017820


	//   ....[127]....
        /*053c*/ 	.word	0x00017880


	//   ....[128]....
        /*0540*/ 	.word	0x00017980


	//   ....[129]....
        /*0544*/ 	.word	0x000179e0


	//   ....[130]....
        /*0548*/ 	.word	0x00017ae0


	//   ....[131]....
        /*054c*/ 	.word	0x00017b40


	//   ....[132]....
        /*0550*/ 	.word	0x00017c10


	//   ....[133]....
        /*0554*/ 	.word	0x00017d60


	//   ....[134]....
        /*0558*/ 	.word	0x00017e00


	//   ....[135]....
        /*055c*/ 	.word	0x00017e90


	//   ....[136]....
        /*0560*/ 	.word	0x00017f90


	//   ....[137]....
        /*0564*/ 	.word	0x00017ff0


	//   ....[138]....
        /*0568*/ 	.word	0x000180e0


	//   ....[139]....
        /*056c*/ 	.word	0x00018140


	//   ....[140]....
        /*0570*/ 	.word	0x00018200


	//   ....[141]....
        /*0574*/ 	.word	0x000182f0


	//   ....[142]....
        /*0578*/ 	.word	0x00018410


	//----- nvinfo : EIATTR_REG_RECONFIG
	.align		4
.L_173:
        /*057c*/ 	.byte	0x01, 0x54
	.zero		2


	//----- nvinfo : EIATTR_SYSCALL_OFFSETS
	.align		4
        /*0580*/ 	.byte	0x04, 0x46
        /*0582*/ 	.short	(.L_175 - .L_174)


	//   ....[0]....
.L_174:
        /*0584*/ 	.word	0x00001a60


	//   ....[1]....
        /*0588*/ 	.word	0x000128e0


	//   ....[2]....
        /*058c*/ 	.word	0x00012a30


	//   ....[3]....
        /*0590*/ 	.word	0x00012b20


	//   ....[4]....
        /*0594*/ 	.word	0x00013830


	//----- nvinfo : EIATTR_MBARRIER_INSTR_OFFSETS
	.align		4
.L_175:
        /*0598*/ 	.byte	0x04, 0x39
        /*059a*/ 	.short	(.L_177 - .L_176)


	//   ....[0]....
.L_176:
        /*059c*/ 	.word	0x00000180
        /*05a0*/ 	.word	0x000000ff
        /*05a4*/ 	.word	0x0002d800
        /*05a8*/ 	.short	0x0100
        /*05aa*/ 	.byte	0x08
	.zero		1


	//   ....[1]....
        /*05ac*/ 	.word	0x00000190
        /*05b0*/ 	.word	0x000000ff
        /*05b4*/ 	.word	0x0002d820
        /*05b8*/ 	.short	0x0100
        /*05ba*/ 	.byte	0x08
	.zero		1


	//   ....[2]....
        /*05bc*/ 	.word	0x00000280
        /*05c0*/ 	.word	0x000000ff
        /*05c4*/ 	.word	0x0002d830
        /*05c8*/ 	.short	0x0100
        /*05ca*/ 	.byte	0x08
	.zero		1


	//   ....[3]....
        /*05cc*/ 	.word	0x00000290
        /*05d0*/ 	.word	0x000000ff
        /*05d4*/ 	.word	0x0002d840
        /*05d8*/ 	.short	0x0100
        /*05da*/ 	.byte	0x08
	.zero		1


	//   ....[4]....
        /*05dc*/ 	.word	0x000002a0
        /*05e0*/ 	.word	0x000000ff
        /*05e4*/ 	.word	0x0002d838
        /*05e8*/ 	.short	0x0100
        /*05ea*/ 	.byte	0x08
	.zero		1


	//   ....[5]....
        /*05ec*/ 	.word	0x000002b0
        /*05f0*/ 	.word	0x000000ff
        /*05f4*/ 	.word	0x0002d848
        /*05f8*/ 	.short	0x0100
        /*05fa*/ 	.byte	0x08
	.zero		1


	//   ....[6]....
        /*05fc*/ 	.word	0x000003e0
        /*0600*/ 	.word	0x000000ff
        /*0604*/ 	.word	0x0002d850
        /*0608*/ 	.short	0x0100
        /*060a*/ 	.byte	0x08
	.zero		1


	//   ....[7]....
        /*060c*/ 	.word	0x000003f0
        /*0610*/ 	.word	0x000000ff
        /*0614*/ 	.word	0x0002d860
        /*0618*/ 	.short	0x0100
        /*061a*/ 	.byte	0x08
	.zero		1


	//   ....[8]....
        /*061c*/ 	.word	0x00000400
        /*0620*/ 	.word	0x000000ff
        /*0624*/ 	.word	0x0002d858
        /*0628*/ 	.short	0x0100
        /*062a*/ 	.byte	0x08
	.zero		1


	//   ....[9]....
        /*062c*/ 	.word	0x00000410
        /*0630*/ 	.word	0x000000ff
        /*0634*/ 	.word	0x0002d868
        /*0638*/ 	.short	0x0100
        /*063a*/ 	.byte	0x08
	.zero		1


	//   ....[10]....
        /*063c*/ 	.word	0x00000500
        /*0640*/ 	.word	0x000000ff
        /*0644*/ 	.word	0x0002d870
        /*0648*/ 	.short	0x0100
        /*064a*/ 	.byte	0x06
	.zero		1


	//   ....[11]....
        /*064c*/ 	.word	0x00000510
        /*0650*/ 	.word	0x000000ff
        /*0654*/ 	.word	0x0002d880
        /*0658*/ 	.short	0x0100
        /*065a*/ 	.byte	0x06
	.zero		1


	//   ....[12]....
        /*065c*/ 	.word	0x00000520
        /*0660*/ 	.word	0x000000ff
        /*0664*/ 	.word	0x0002d878
        /*0668*/ 	.short	0x0100
        /*066a*/ 	.byte	0x06
	.zero		1


	//   ....[13]....
        /*066c*/ 	.word	0x00000530
        /*0670*/ 	.word	0x000000ff
        /*0674*/ 	.word	0x0002d888
        /*0678*/ 	.short	0x0100
        /*067a*/ 	.byte	0x06
	.zero		1


	//   ....[14]....
        /*067c*/ 	.word	0x00000660
        /*0680*/ 	.word	0x000000ff
        /*0684*/ 	.word	0x0002d890
        /*0688*/ 	.short	0x0100
        /*068a*/ 	.byte	0x08
	.zero		1


	//   ....[15]....
        /*068c*/ 	.word	0x00000670
        /*0690*/ 	.word	0x000000ff
        /*0694*/ 	.word	0x0002d8a0
        /*0698*/ 	.short	0x0100
        /*069a*/ 	.byte	0x08
	.zero		1


	//   ....[16]....
        /*069c*/ 	.word	0x00000680
        /*06a0*/ 	.word	0x000000ff
        /*06a4*/ 	.word	0x0002d898
        /*06a8*/ 	.short	0x0100
        /*06aa*/ 	.byte	0x08
	.zero		1


	//   ....[17]....
        /*06ac*/ 	.word	0x00000690
        /*06b0*/ 	.word	0x000000ff
        /*06b4*/ 	.word	0x0002d8a8
        /*06b8*/ 	.short	0x0100
        /*06ba*/ 	.byte	0x08
	.zero		1


	//   ....[18]....
        /*06bc*/ 	.word	0x000007d0
        /*06c0*/ 	.word	0x000000ff
        /*06c4*/ 	.word	0x0002d8b0
        /*06c8*/ 	.short	0x0100
        /*06ca*/ 	.byte	0x08
	.zero		1


	//   ....[19]....
        /*06cc*/ 	.word	0x000007e0
        /*06d0*/ 	.word	0x000000ff
        /*06d4*/ 	.word	0x0002d8c0
        /*06d8*/ 	.short	0x0100
        /*06da*/ 	.byte	0x08
	.zero		1


	//   ....[20]....
        /*06dc*/ 	.word	0x000007f0
        /*06e0*/ 	.word	0x000000ff
        /*06e4*/ 	.word	0x0002d8b8
        /*06e8*/ 	.short	0x0100
        /*06ea*/ 	.byte	0x08
	.zero		1


	//   ....[21]....
        /*06ec*/ 	.word	0x00000800
        /*06f0*/ 	.word	0x000000ff
        /*06f4*/ 	.word	0x0002d8c8
        /*06f8*/ 	.short	0x0100
        /*06fa*/ 	.byte	0x08
	.zero		1


	//   ....[22]....
        /*06fc*/ 	.word	0x00001ae0
        /*0700*/ 	.word	0x000000ff
        /*0704*/ 	.word	0x0002d800
        /*0708*/ 	.short	0x010a
        /*070a*/ 	.byte	0x28
	.zero		1


	//   ....[23]....
        /*070c*/ 	.word	0x00001b60
        /*0710*/ 	.word	0x00000006
        /*0714*/ 	.word	0x0002d830
        /*0718*/ 	.short	0x010a
        /*071a*/ 	.byte	0x3f
	.zero		1


	//   ....[24]....
        /*071c*/ 	.word	0x00001ba0
        /*0720*/ 	.word	0x00000006
        /*0724*/ 	.word	0x0002d830
        /*0728*/ 	.short	0x010a
        /*072a*/ 	.byte	0x3f
	.zero		1


	//   ....[25]....
        /*072c*/ 	.word	0x00002450
        /*0730*/ 	.word	0x000000ff
        /*0734*/ 	.word	0x00000000
        /*0738*/ 	.short	0x0101
        /*073a*/ 	.byte	0x06
	.zero		1


	//   ....[26]....
        /*073c*/ 	.word	0x00005850
        /*0740*/ 	.word	0x000000ff
        /*0744*/ 	.word	0x0002d830
        /*0748*/ 	.short	0x010a
        /*074a*/ 	.byte	0x06
	.zero		1


	//   ....[27]....
        /*074c*/ 	.word	0x00005890
        /*0750*/ 	.word	0x000000ff
        /*0754*/ 	.word	0x0002d830
        /*0758*/ 	.short	0x010a
        /*075a*/ 	.byte	0x06
	.zero		1


	//   ....[28]....
        /*075c*/ 	.word	0x00005b60
        /*0760*/ 	.word	0x000000ff
        /*0764*/ 	.word	0x0002d850
        /*0768*/ 	.short	0x010a
        /*076a*/ 	.byte	0x06
	.zero		1


	//   ....[29]....
        /*076c*/ 	.word	0x00005ba0
        /*0770*/ 	.word	0x000000ff
        /*0774*/ 	.word	0x0002d850
        /*0778*/ 	.short	0x010a
        /*077a*/ 	.byte	0x06
	.zero		1


	//   ....[30]....
        /*077c*/ 	.word	0x000065a0
        /*0780*/ 	.word	0x000000ff
        /*0784*/ 	.word	0x00000000
        /*0788*/ 	.short	0x0101
        /*078a*/ 	.byte	0x06
	.zero		1


	//   ....[31]....
        /*078c*/ 	.word	0x00008c10
        /*0790*/ 	.word	0x000000ff
        /*0794*/ 	.word	0x00000000
        /*0798*/ 	.short	0x0101
        /*079a*/ 	.byte	0x06
	.zero		1


	//   ....[32]....
        /*079c*/ 	.word	0x00009530
        /*07a0*/ 	.word	0x000000ff
        /*07a4*/ 	.word	0x0002d830
        /*07a8*/ 	.short	0x010a
        /*07aa*/ 	.byte	0x06
	.zero		1


	//   ....[33]....
        /*07ac*/ 	.word	0x00009570
        /*07b0*/ 	.word	0x000000ff
        /*07b4*/ 	.word	0x0002d830
        /*07b8*/ 	.short	0x010a
        /*07ba*/ 	.byte	0x06
	.zero		1


	//   ....[34]....
        /*07bc*/ 	.word	0x00009840
        /*07c0*/ 	.word	0x000000ff
        /*07c4*/ 	.word	0x0002d850
        /*07c8*/ 	.short	0x010a
        /*07ca*/ 	.byte	0x06
	.zero		1


	//   ....[35]....
        /*07cc*/ 	.word	0x00009880
        /*07d0*/ 	.word	0x000000ff
        /*07d4*/ 	.word	0x0002d850
        /*07d8*/ 	.short	0x010a
        /*07da*/ 	.byte	0x06
	.zero		1


	//   ....[36]....
        /*07dc*/ 	.word	0x0000a1c0
        /*07e0*/ 	.word	0x000000ff
        /*07e4*/ 	.word	0x00000000
        /*07e8*/ 	.short	0x0101
        /*07ea*/ 	.byte	0x06
	.zero		1


	//   ....[37]....
        /*07ec*/ 	.word	0x0000b780
        /*07f0*/ 	.word	0x000000ff
        /*07f4*/ 	.word	0x00000000
        /*07f8*/ 	.short	0x0101
        /*07fa*/ 	.byte	0x06
	.zero		1


	//   ....[38]....
        /*07fc*/ 	.word	0x0000bea0
        /*0800*/ 	.word	0x000000ff
        /*0804*/ 	.word	0x0002d830
        /*0808*/ 	.short	0x010a
        /*080a*/ 	.byte	0x06
	.zero		1


	//   ....[39]....
        /*080c*/ 	.word	0x0000bee0
        /*0810*/ 	.word	0x000000ff
        /*0814*/ 	.word	0x0002d830
        /*0818*/ 	.short	0x010a
        /*081a*/ 	.byte	0x06
	.zero		1


	//   ....[40]....
        /*081c*/ 	.word	0x0000c1b0
        /*0820*/ 	.word	0x000000ff
        /*0824*/ 	.word	0x0002d850
        /*0828*/ 	.short	0x010a
        /*082a*/ 	.byte	0x06
	.zero		1


	//   ....[41]....
        /*082c*/ 	.word	0x0000c1f0
        /*0830*/ 	.word	0x000000ff
        /*0834*/ 	.word	0x0002d850
        /*0838*/ 	.short	0x010a
        /*083a*/ 	.byte	0x06
	.zero		1


	//   ....[42]....
        /*083c*/ 	.word	0x0000cbb0
        /*0840*/ 	.word	0x000000ff
        /*0844*/ 	.word	0x00000000
        /*0848*/ 	.short	0x0101
        /*084a*/ 	.byte	0x06
	.zero		1


	//   ....[43]....
        /*084c*/ 	.word	0x0000f220
        /*0850*/ 	.word	0x000000ff
        /*0854*/ 	.word	0x00000000
        /*0858*/ 	.short	0x0101
        /*085a*/ 	.byte	0x06
	.zero		1


	//   ....[44]....
        /*085c*/ 	.word	0x0000f800
        /*0860*/ 	.word	0x000000ff
        /*0864*/ 	.word	0x0002d850
        /*0868*/ 	.short	0x010a
        /*086a*/ 	.byte	0x08
	.zero		1


	//   ....[45]....
        /*086c*/ 	.word	0x0000f840
        /*0870*/ 	.word	0x000000ff
        /*0874*/ 	.word	0x0002d850
        /*0878*/ 	.short	0x010a
        /*087a*/ 	.byte	0x08
	.zero		1


	//   ....[46]....
        /*087c*/ 	.word	0x0000fed0
        /*0880*/ 	.word	0x000000ff
        /*0884*/ 	.word	0x00000000
        /*0888*/ 	.short	0x0101
        /*088a*/ 	.byte	0x08
	.zero		1


	//   ....[47]....
        /*088c*/ 	.word	0x00010f00
        /*0890*/ 	.word	0x000000ff
        /*0894*/ 	.word	0x00000000
        /*0898*/ 	.short	0x0101
        /*089a*/ 	.byte	0x05
	.zero		1


	//   ....[48]....
        /*089c*/ 	.word	0x00013090
        /*08a0*/ 	.word	0x00000006
        /*08a4*/ 	.word	0x0002d840
        /*08a8*/ 	.short	0x010a
        /*08aa*/ 	.byte	0x3f
	.zero		1


	//   ....[49]....
        /*08ac*/ 	.word	0x00013610
        /*08b0*/ 	.word	0x00000006
        /*08b4*/ 	.word	0x0002d830
        /*08b8*/ 	.short	0x0107
        /*08ba*/ 	.byte	0x3f
	.zero		1


	//   ....[50]....
        /*08bc*/ 	.word	0x000136e0
        /*08c0*/ 	.word	0x00000006
        /*08c4*/ 	.word	0x0002d830
        /*08c8*/ 	.short	0x0101
        /*08ca*/ 	.byte	0x3f
	.zero		1


	//   ....[51]....
        /*08cc*/ 	.word	0x000141d0
        /*08d0*/ 	.word	0x00000010
        /*08d4*/ 	.word	0x0002d800
        /*08d8*/ 	.short	0x0107
        /*08da*/ 	.byte	0x3f
	.zero		1


	//   ....[52]....
        /*08dc*/ 	.word	0x000142c0
        /*08e0*/ 	.word	0x00000010
        /*08e4*/ 	.word	0x0002d800
        /*08e8*/ 	.short	0x0101
        /*08ea*/ 	.byte	0x3f
	.zero		1


	//   ....[53]....
        /*08ec*/ 	.word	0x000142e0
        /*08f0*/ 	.word	0x00000010
        /*08f4*/ 	.word	0x0002d820
        /*08f8*/ 	.short	0x010a
        /*08fa*/ 	.byte	0x3f
	.zero		1


	//   ....[54]....
        /*08fc*/ 	.word	0x00014680
        /*0900*/ 	.word	0x00000006
        /*0904*/ 	.word	0x0002d840
        /*0908*/ 	.short	0x010a
        /*090a*/ 	.byte	0x3f
	.zero		1


	//   ....[55]....
        /*090c*/ 	.word	0x00014af0
        /*0910*/ 	.word	0x00000006
        /*0914*/ 	.word	0x0002d830
        /*0918*/ 	.short	0x0107
        /*091a*/ 	.byte	0x3f
	.zero		1


	//   ....[56]....
        /*091c*/ 	.word	0x00014bb0
        /*0920*/ 	.word	0x00000006
        /*0924*/ 	.word	0x0002d830
        /*0928*/ 	.short	0x0101
        /*092a*/ 	.byte	0x3f
	.zero		1


	//   ....[57]....
        /*092c*/ 	.word	0x00014c10
        /*0930*/ 	.word	0x00000006
        /*0934*/ 	.word	0x0002d860
        /*0938*/ 	.short	0x010a
        /*093a*/ 	.byte	0x3f
	.zero		1


	//   ....[58]....
        /*093c*/ 	.word	0x00015050
        /*0940*/ 	.word	0x00000006
        /*0944*/ 	.word	0x0002d850
        /*0948*/ 	.short	0x0107
        /*094a*/ 	.byte	0x3f
	.zero		1


	//   ....[59]....
        /*094c*/ 	.word	0x00015220
        /*0950*/ 	.word	0x00000006
        /*0954*/ 	.word	0x0002d850
        /*0958*/ 	.short	0x0101
        /*095a*/ 	.byte	0x3f
	.zero		1


	//   ....[60]....
        /*095c*/ 	.word	0x00015430
        /*0960*/ 	.word	0x00000004
        /*0964*/ 	.word	0x0002d860
        /*0968*/ 	.short	0x010a
        /*096a*/ 	.byte	0x3f
	.zero		1


	//   ....[61]....
        /*096c*/ 	.word	0x00015880
        /*0970*/ 	.word	0x00000004
        /*0974*/ 	.word	0x0002d850
        /*0978*/ 	.short	0x0107
        /*097a*/ 	.byte	0x3f
	.zero		1


	//   ....[62]....
        /*097c*/ 	.word	0x00015940
        /*0980*/ 	.word	0x00000004
        /*0984*/ 	.word	0x0002d850
        /*0988*/ 	.short	0x0101
        /*098a*/ 	.byte	0x3f
	.zero		1


	//   ....[63]....
        /*098c*/ 	.word	0x00015c10
        /*0990*/ 	.word	0x00000004
        /*0994*/ 	.word	0x0002d820
        /*0998*/ 	.short	0x010a
        /*099a*/ 	.byte	0x3f
	.zero		1


	//   ....[64]....
        /*099c*/ 	.word	0x00015d90
        /*09a0*/ 	.word	0x00000005
        /*09a4*/ 	.word	0x0002d840
        /*09a8*/ 	.short	0x010a
        /*09aa*/ 	.byte	0x3f
	.zero		1


	//   ....[65]....
        /*09ac*/ 	.word	0x00015e30
        /*09b0*/ 	.word	0x00000017
        /*09b4*/ 	.word	0x0002d840
        /*09b8*/ 	.short	0x010a
        /*09ba*/ 	.byte	0x3f
	.zero		1


	//   ....[66]....
        /*09bc*/ 	.word	0x00015e70
        /*09c0*/ 	.word	0x00000005
        /*09c4*/ 	.word	0x0002d860
        /*09c8*/ 	.short	0x010a
        /*09ca*/ 	.byte	0x3f
	.zero		1


	//   ....[67]....
        /*09cc*/ 	.word	0x00015eb0
        /*09d0*/ 	.word	0x00000017
        /*09d4*/ 	.word	0x0002d860
        /*09d8*/ 	.short	0x010a
        /*09da*/ 	.byte	0x3f
	.zero		1


	//   ....[68]....
        /*09dc*/ 	.word	0x00015f20
        /*09e0*/ 	.word	0x00000003
        /*09e4*/ 	.word	0x0002d800
        /*09e8*/ 	.short	0x010a
        /*09ea*/ 	.byte	0x3f
	.zero		1


	//   ....[69]....
        /*09ec*/ 	.word	0x00015f70
        /*09f0*/ 	.word	0x00000006
        /*09f4*/ 	.word	0x0002d830
        /*09f8*/ 	.short	0x010a
        /*09fa*/ 	.byte	0x3f
	.zero		1


	//   ....[70]....
        /*09fc*/ 	.word	0x00015fd0
        /*0a00*/ 	.word	0x00000007
        /*0a04*/ 	.word	0x0002d830
        /*0a08*/ 	.short	0x010a
        /*0a0a*/ 	.byte	0x3f
	.zero		1


	//   ....[71]....
        /*0a0c*/ 	.word	0x00016030
        /*0a10*/ 	.word	0x00000007
        /*0a14*/ 	.word	0x0002d850
        /*0a18*/ 	.short	0x010a
        /*0a1a*/ 	.byte	0x3f
	.zero		1


	//   ....[72]....
        /*0a1c*/ 	.word	0x00016090
        /*0a20*/ 	.word	0x00000008
        /*0a24*/ 	.word	0x0002d830
        /*0a28*/ 	.short	0x010a
        /*0a2a*/ 	.byte	0x3f
	.zero		1


	//   ....[73]....
        /*0a2c*/ 	.word	0x000160f0
        /*0a30*/ 	.word	0x00000008
        /*0a34*/ 	.word	0x0002d850
        /*0a38*/ 	.short	0x010a
        /*0a3a*/ 	.byte	0x3f
	.zero		1


	//   ....[74]....
        /*0a3c*/ 	.word	0x00016150
        /*0a40*/ 	.word	0x00000006
        /*0a44*/ 	.word	0x0002d830
        /*0a48*/ 	.short	0x010a
        /*0a4a*/ 	.byte	0x3f
	.zero		1


	//   ....[75]....
        /*0a4c*/ 	.word	0x000161b0
        /*0a50*/ 	.word	0x00000006
        /*0a54*/ 	.word	0x0002d850
        /*0a58*/ 	.short	0x010a
        /*0a5a*/ 	.byte	0x3f
	.zero		1


	//   ....[76]....
        /*0a5c*/ 	.word	0x00016210
        /*0a60*/ 	.word	0x00000004
        /*0a64*/ 	.word	0x0002d850
        /*0a68*/ 	.short	0x010a
        /*0a6a*/ 	.byte	0x3f
	.zero		1


	//   ....[77]....
        /*0a6c*/ 	.word	0x00016310
        /*0a70*/ 	.word	0x00000006
        /*0a74*/ 	.word	0x0002d840
        /*0a78*/ 	.short	0x010a
        /*0a7a*/ 	.byte	0x3f
	.zero		1


	//   ....[78]....
        /*0a7c*/ 	.word	0x00017120
        /*0a80*/ 	.word	0x00000010
        /*0a84*/ 	.word	0x0002d820
        /*0a88*/ 	.short	0x010a
        /*0a8a*/ 	.byte	0x3f
	.zero		1


	//   ....[79]....
        /*0a8c*/ 	.word	0x00017170
        /*0a90*/ 	.word	0x00000006
        /*0a94*/ 	.word	0x0002d840
        /*0a98*/ 	.short	0x010a
        /*0a9a*/ 	.byte	0x3f
	.zero		1


	//   ....[80]....
        /*0a9c*/ 	.word	0x000176d0
        /*0aa0*/ 	.word	0x00000006
        /*0aa4*/ 	.word	0x0002d860
        /*0aa8*/ 	.short	0x010a
        /*0aaa*/ 	.byte	0x3f
	.zero		1


	//   ....[81]....
        /*0aac*/ 	.word	0x00017cb0
        /*0ab0*/ 	.word	0x00000004
        /*0ab4*/ 	.word	0x0002d860
        /*0ab8*/ 	.short	0x010a
        /*0aba*/ 	.byte	0x3f
	.zero		1


	//   ....[82]....
        /*0abc*/ 	.word	0x00018330
        /*0ac0*/ 	.word	0x00000004
        /*0ac4*/ 	.word	0x0002d820
        /*0ac8*/ 	.short	0x010a
        /*0aca*/ 	.byte	0x3f
	.zero		1


	//   ....[83]....
        /*0acc*/ 	.word	0x000184d0
        /*0ad0*/ 	.word	0x00000005
        /*0ad4*/ 	.word	0x0002d840
        /*0ad8*/ 	.short	0x010a
        /*0ada*/ 	.byte	0x3f
	.zero		1


	//   ....[84]....
        /*0adc*/ 	.word	0x00018520
        /*0ae0*/ 	.word	0x00000017
        /*0ae4*/ 	.word	0x0002d840
        /*0ae8*/ 	.short	0x010a
        /*0aea*/ 	.byte	0x3f
	.zero		1


	//   ....[85]....
        /*0aec*/ 	.word	0x00018570
        /*0af0*/ 	.word	0x00000005
        /*0af4*/ 	.word	0x0002d860
        /*0af8*/ 	.short	0x010a
        /*0afa*/ 	.byte	0x3f
	.zero		1


	//----- nvinfo : EIATTR_NUM_MBARRIERS
	.align		4
.L_177:
        /*0afc*/ 	.byte	0x03, 0x38
        /*0afe*/ 	.short	0x0016


	//----- nvinfo : EIATTR_EXIT_INSTR_OFFSETS
	.align		4
        /*0b00*/ 	.byte	0x04, 0x1c
        /*0b02*/ 	.short	(.L_179 - .L_178)


	//   ....[0]....
.L_178:
        /*0b04*/ 	.word	0x00000970


	//   ....[1]....
        /*0b08*/ 	.word	0x00011920


	//   ....[2]....
        /*0b0c*/ 	.word	0x00015f00


	//----- nvinfo : EIATTR_MAX_THREADS
	.align		4
.L_179:
        /*0b10*/ 	.byte	0x04, 0x05
        /*0b12*/ 	.short	(.L_181 - .L_180)
.L_180:
        /*0b14*/ 	.word	0x00000200
        /*0b18*/ 	.word	0x00000001
        /*0b1c*/ 	.word	0x00000001


	//----- nvinfo : EIATTR_CRS_STACK_SIZE
	.align		4
.L_181:
        /*0b20*/ 	.byte	0x04, 0x1e
        /*0b22*/ 	.short	(.L_183 - .L_182)
.L_182:
        /*0b24*/ 	.word	0x00000000


	//----- nvinfo : EIATTR_CBANK_PARAM_SIZE
	.align		4
.L_183:
        /*0b28*/ 	.byte	0x03, 0x19
        /*0b2a*/ 	.short	0x0af0


	//----- nvinfo : EIATTR_PARAM_CBANK
	.align		4
        /*0b2c*/ 	.byte	0x04, 0x0a
        /*0b2e*/ 	.short	(.L_185 - .L_184)
	.align		4
.L_184:
        /*0b30*/ 	.word	index@(.nv.constant0._ZN7cutlass13device_kernelIN5flash11enable_sm90INS1_16FlashAttnFwdSm90INS1_25CollectiveMainloopFwdSm90ILi2EN4cute5tupleIJNS5_1CILi1EEES8_S8_EEENS6_IJNS7_ILi192EEENS7_ILi128EEENS7_ILi96EEEEEELi96ENS_10bfloat16_tEfNS_4arch4Sm90ELb0ELb1ELb1ELb0ELb1ELb0ELb0ELb0ELb1ELb1ELb0ELb0EEENS1_21CollectiveEpilogueFwdINS6_IJSA_SC_SB_EEES9_SE_SG_Li384ELb0ELb1ELb0ELb0EEENS1_30DynamicPersistentTileSchedulerILi384ELi128ELb0ELb1ELb1EEEEEEEEEvNT_6ParamsE)
        /*0b34*/ 	.short	0x0210
        /*0b36*/ 	.short	0x0af0


	//----- nvinfo : EIATTR_SW_WAR
	.align		4
.L_185:
        /*0b38*/ 	.byte	0x04, 0x36
        /*0b3a*/ 	.short	(.L_187 - .L_186)
.L_186:
        /*0b3c*/ 	.word	0x00000008
.L_187:


//--------------------- .nv.info._ZN7cutlass13device_kernelIN5flash11enable_sm90INS1_16FlashAttnFwdSm90INS1_25CollectiveMainloopFwdSm90ILi2EN4cute5tupleIJNS5_1CILi1EEES8_S8_EEENS6_IJNS7_ILi192EEENS7_ILi128EEENS7_ILi96EEEEEELi96ENS_10bfloat16_tEfNS_4arch4Sm90ELb0ELb1ELb1ELb1ELb1ELb0ELb0ELb0ELb1ELb1ELb0ELb0EEENS1_21CollectiveEpilogueFwdINS6_IJSA_SC_SB_EEES9_SE_SG_Li384ELb1ELb1ELb0ELb0EEENS1_36VarlenDynamicPersistentTileSchedulerILi192ELi128ELi384ELi128ELb0ELb1ELb1ELb1ELb0ELb1EEEEEEEEEvNT_6ParamsE --------------------------
	.section	.nv.info._ZN7cutlass13device_kernelIN5flash11enable_sm90INS1_16FlashAttnFwdSm90INS1_25CollectiveMainloopFwdSm90ILi2EN4cute5tupleIJNS5_1CILi1EEES8_S8_EEENS6_IJNS7_ILi192EEENS7_ILi128EEENS7_ILi96EEEEEELi96ENS_10bfloat16_tEfNS_4arch4Sm90ELb0ELb1ELb1ELb1ELb1ELb0ELb0ELb0ELb1ELb1ELb0ELb0EEENS1_21CollectiveEpilogueFwdINS6_IJSA_SC_SB_EEES9_SE_SG_Li384ELb1ELb1ELb0ELb0EEENS1_36VarlenDynamicPersistentTileSchedulerILi192ELi128ELi384ELi128ELb0ELb1ELb1ELb1ELb0ELb1EEEEEEEEEvNT_6ParamsE,"",@"SHT_CUDA_INFO"
	.sectionflags	@""
	.align	4


	//----- nvinfo : EIATTR_CUDA_API_VERSION
	.align		4
        /*0000*/ 	.byte	0x04, 0x37
        /*0002*/ 	.short	(.L_189 - .L_188)
.L_188:
        /*0004*/ 	.word	0x00000082


	//----- nvinfo : EIATTR_KPARAM_INFO
	.align		4
.L_189:
        /*0008*/ 	.byte	0x04, 0x17
        /*000a*/ 	.short	(.L_191 - .L_190)
.L_190:
        /*000c*/ 	.word	0x00000000
        /*0010*/ 	.short	0x0000
        /*0012*/ 	.short	0x0070
        /*0014*/ 	.byte	0x00, 0xf0, 0x01, 0x2a


	//----- nvinfo : EIATTR_SPARSE_MMA_MASK
	.align		4
.L_191:
        /*0018*/ 	.byte	0x03, 0x50
        /*001a*/ 	.short	0x0000


	//----- nvinfo : EIATTR_MAXREG_COUNT
	.align		4
        /*001c*/ 	.byte	0x03, 0x1b
        /*001e*/ 	.short	0x0080


	//----- nvinfo : EIATTR_NUM_BARRIERS
	.align		4
        /*0020*/ 	.byte	0x02, 0x4c
        /*0022*/ 	.byte	0x10
	.zero		1


	//----- nvinfo : EIATTR_EXTERNS
	.align		4
        /*0024*/ 	.byte	0x04, 0x0f
        /*0026*/ 	.short	(.L_193 - .L_192)


	//   ....[0]....
	.align		4
.L_192:
        /*0028*/ 	.word	index@(__assertfail)


	//----- nvinfo : EIATTR_ANNOTATIONS
	.align		4
.L_193:
        /*002c*/ 	.byte	0x04, 0x55
        /*002e*/ 	.short	(.L_195 - .L_194)


	//   ....[0]....
.L_194:
        /* <DEDUP_REMOVED lines=21> */


	//----- nvinfo : EIATTR_MERCURY_ISA_VERSION
	.align		4
.L_195:
        /*0168*/ 	.byte	0x03, 0x5f
        /*016a*/ 	.short	0x0101


	//----- nvinfo : EIATTR_UNUSED_LOAD_BYTE_OFFSET
	.align		4
        /*016c*/ 	.byte	0x04, 0x44
        /*016e*/ 	.short	(.L_197 - .L_196)


	//   ....[0]....
.L_196:
        /*0170*/ 	.word	0x00000980
        /*0174*/ 	.word	0x0000fff0


	//   ....[1]....
        /*0178*/ 	.word	0x00010300
        /*017c*/ 	.word	0x0000fff0


	//----- nvinfo : EIATTR_INT_WARP_WIDE_INSTR_OFFSETS
	.align		4
.L_197:
        /*0180*/ 	.byte	0x04, 0x31
        /*0182*/ 	.short	(.L_199 - .L_198)


	//   ....[0]....
.L_198:
        /*0184*/ 	.word	0x000000c0


	//   ....[1]....
        /*0188*/ 	.word	0x000000d0


	//   ....[2]....
        /*018c*/ 	.word	0x00000170


	//   ....[3]....
        /*0190*/ 	.word	0x000134c0


	//   ....[4]....
        /*0194*/ 	.word	0x00013550


	//   ....[5]....
        /*0198*/ 	.word	0x000162b0


	//   ....[6]....
        /*019c*/ 	.word	0x00016340


	//----- nvinfo : EIATTR_COOP_GROUP_MASK_REGIDS
	.align		4
.L_199:
        /*01a0*/ 	.byte	0x04, 0x29
        /*01a2*/ 	.short	(.L_201 - .L_200)


	//   ....[0]....
.L_200:
        /*01a4*/ 	.word	0xffffffff


	//   ....[1]....
        /*01a8*/ 	.word	0xffffffff


	//   ....[2]....
        /*01ac*/ 	.word	0xffffffff


	//   ....[3]....
        /*01b0*/ 	.word	0xffffffff


	//   ....[4]....
        /*01b4*/ 	.word	0xffffffff


	//   ....[5]....
        /*01b8*/ 	.word	0xffffffff


	//   ....[6]....
        /*01bc*/ 	.word	0xffffffff


	//   ....[7]....
        /*01c0*/ 	.word	0xffffffff


	//   ....[8]....
        /*01c4*/ 	.word	0xffffffff


	//   ....[9]....
        /*01c8*/ 	.word	0xffffffff


	//   ....[10]....
        /*01cc*/ 	.word	0xffffffff


	//   ....[11]....
        /*01d0*/ 	.word	0xffffffff


	//   ....[12]....
        /*01d4*/ 	.word	0xffffffff


	//   ....[13]....
        /*01d8*/ 	.word	0xffffffff


	//   ....[14]....
        /*01dc*/ 	.word	0xffffffff


	//   ....[15]....
        /*01e0*/ 	.word	0xffffffff


	//   ....[16]....
        /*01e4*/ 	.word	0xffffffff


	//   ....[17]....
        /*01e8*/ 	.word	0xffffffff


	//   ....[18]....
        /*01ec*/ 	.word	0xffffffff


	//   ....[19]....
        /*01f0*/ 	.word	0xffffffff


	//   ....[20]....
        /*01f4*/ 	.word	0xffffffff


	//   ....[21]....
        /*01f8*/ 	.word	0xffffffff


	//   ....[22]....
        /*01fc*/ 	.word	0xffffffff


	//   ....[23]....
        /*0200*/ 	.word	0xffffffff


	//   ....[24]....
        /*0204*/ 	.word	0xffffffff


	//   ....[25]....
        /*0208*/ 	.word	0xffffffff


	//   ....[26]....
        /*020c*/ 	.word	0xffffffff


	//   ....[27]....
        /*0210*/ 	.word	0xffffffff


	//   ....[28]....
        /*0214*/ 	.word	0xffffffff


	//   ....[29]....
        /*0218*/ 	.word	0xffffffff


	//   ....[30]....
        /*021c*/ 	.word	0xffffffff


	//   ....[31]....
        /*0220*/ 	.word	0xffffffff


	//   ....[32]....
        /*0224*/ 	.word	0xffffffff


	//   ....[33]....
        /*0228*/ 	.word	0xffffffff


	//   ....[34]....
        /*022c*/ 	.word	0xffffffff


	//   ....[35]....
        /*0230*/ 	.word	0xffffffff


	//   ....[36]....
        /*0234*/ 	.word	0xffffffff


	//   ....[37]....
        /*0238*/ 	.word	0xffffffff


	//   ....[38]....
        /*023c*/ 	.word	0xffffffff


	//   ....[39]....
        /*0240*/ 	.word	0xffffffff


	//   ....[40]....
        /*0244*/ 	.word	0xffffffff


	//   ....[41]....
        /*0248*/ 	.word	0xffffffff


	//   ....[42]....
        /*024c*/ 	.word	0xffffffff


	//   ....[43]....
        /*0250*/ 	.word	0xffffffff


	//   ....[44]....
        /*0254*/ 	.word	0xffffffff


	//   ....[45]....
        /*0258*/ 	.word	0xffffffff


	//   ....[46]....
        /*025c*/ 	.word	0xffffffff


	//   ....[47]....
        /*0260*/ 	.word	0xffffffff


	//   ....[48]....
        /*0264*/ 	.word	0xffffffff


	//   ....[49]....
        /*0268*/ 	.word	0xffffffff


	//   ....[50]....
        /*026c*/ 	.word	0xffffffff


	//   ....[51]....
        /*0270*/ 	.word	0xffffffff


	//   ....[52]....
        /*0274*/ 	.word	0xffffffff


	//   ....[53]....
        /*0278*/ 	.word	0xffffffff


	//   ....[54]....
        /*027c*/ 	.word	0xffffffff


	//   ....[55]....
        /*0280*/ 	.word	0xffffffff


	//   ....[56]....
        /*0284*/ 	.word	0xffffffff


	//   ....[57]....
        /*0288*/ 	.word	0xffffffff


	//   ....[58]....
        /*028c*/ 	.word	0xffffffff


	//   ....[59]....
        /*0290*/ 	.word	0xffffffff


	//   ....[60]....
        /*0294*/ 	.word	0xffffffff


	//   ....[61]....
        /*0298*/ 	.word	0xffffffff


	//   ....[62]....
        /*029c*/ 	.word	0xffffffff


	//   ....[63]....
        /*02a0*/ 	.word	0xffffffff


	//   ....[64]....
        /*02a4*/ 	.word	0xffffffff


	//   ....[65]....
        /*02a8*/ 	.word	0xffffffff


	//   ....[66]....
        /*02ac*/ 	.word	0xffffffff


	//   ....[67]....
        /*02b0*/ 	.word	0xffffffff


	//   ....[68]....
        /*02b4*/ 	.word	0xffffffff


	//   ....[69]....
        /*02b8*/ 	.word	0xffffffff


	//   ....[70]....
        /*02bc*/ 	.word	0xffffffff


	//   ....[71]....
        /*02c0*/ 	.word	0xffffffff


	//   ....[72]....
        /*02c4*/ 	.word	0xffffffff


	//   ....[73]....
        /*02c8*/ 	.word	0xffffffff


	//   ....[74]....
        /*02cc*/ 	.word	0xffffffff


	//   ....[75]....
        /*02d0*/ 	.word	0xffffffff


	//   ....[76]....
        /*02d4*/ 	.word	0xffffffff


	//   ....[77]....
        /*02d8*/ 	.word	0xffffffff


	//   ....[78]....
        /*02dc*/ 	.word	0xffffffff


	//   ....[79]....
        /*02e0*/ 	.word	0xffffffff


	//   ....[80]....
        /*02e4*/ 	.word	0xffffffff


	//   ....[81]....
        /*02e8*/ 	.word	0xffffffff


	//   ....[82]....
        /*02ec*/ 	.word	0xffffffff


	//   ....[83]....
        /*02f0*/ 	.word	0xffffffff


	//   ....[84]....
        /*02f4*/ 	.word	0xffffffff


	//   ....[85]....
        /*02f8*/ 	.word	0xffffffff


	//   ....[86]....
        /*02fc*/ 	.word	0xffffffff


	//   ....[87]....
        /*0300*/ 	.word	0xffffffff


	//   ....[88]....
        /*0304*/ 	.word	0xffffffff


	//   ....[89]....
        /*0308*/ 	.word	0xffffffff


	//   ....[90]....
        /*030c*/ 	.word	0xffffffff


	//   ....[91]....
        /*0310*/ 	.word	0xffffffff


	//   ....[92]....
        /*0314*/ 	.word	0xffffffff


	//   ....[93]....
        /*0318*/ 	.word	0xffffffff


	//   ....[94]....
        /*031c*/ 	.word	0xffffffff


	//   ....[95]....
        /*0320*/ 	.word	0xffffffff


	//   ....[96]....
        /*0324*/ 	.word	0xffffffff


	//   ....[97]....
        /*0328*/ 	.word	0xffffffff


	//   ....[98]....
        /*032c*/ 	.word	0xffffffff


	//   ....[99]....
        /*0330*/ 	.word	0xffffffff


	//   ....[100]....
        /*0334*/ 	.word	0xffffffff


	//   ....[101]....
        /*0338*/ 	.word	0xffffffff


	//   ....[102]....
        /*033c*/ 	.word	0xffffffff


	//   ....[103]....
        /*0340*/ 	.word	0xffffffff


	//   ....[104]....
        /*0344*/ 	.word	0xffffffff


	//   ....[105]....
        /*0348*/ 	.word	0xffffffff


	//   ....[106]....
        /*034c*/ 	.word	0xffffffff


	//   ....[107]....
        /*0350*/ 	.word	0xffffffff


	//   ....[108]....
        /*0354*/ 	.word	0xffffffff


	//   ....[109]....
        /*0358*/ 	.word	0xffffffff


	//   ....[110]....
        /*035c*/ 	.word	0xffffffff


	//   ....[111]....
        /*0360*/ 	.word	0xffffffff


	//   ....[112]....
        /*0364*/ 	.word	0xffffffff


	//   ....[113]....
        /*0368*/ 	.word	0xffffffff


	//   ....[114]....
        /*036c*/ 	.word	0xffffffff


	//   ....[115]....
        /*0370*/ 	.word	0xffffffff


	//   ....[116]....
        /*0374*/ 	.word	0xffffffff


	//   ....[117]....
        /*0378*/ 	.word	0xffffffff


	//   ....[118]....
        /*037c*/ 	.word	0xffffffff


	//   ....[119]....
        /*0380*/ 	.word	0xffffffff


	//   ....[120]....
        /*0384*/ 	.word	0xffffffff


	//   ....[121]....
        /*0388*/ 	.word	0xffffffff


	//   ....[122]....
        /*038c*/ 	.word	0xffffffff


	//   ....[123]....
        /*0390*/ 	.word	0xffffffff


	//   ....[124]....
        /*0394*/ 	.word	0xffffffff


	//   ....[125]....
        /*0398*/ 	.word	0xffffffff


	//   ....[126]....
        /*039c*/ 	.word	0xffffffff


	//   ....[127]....
        /*03a0*/ 	.word	0x0500000f


	//   ....[128]....
        /*03a4*/ 	.word	0x0500000f


	//   ....[129]....
        /*03a8*/ 	.word	0x0500000f


	//   ....[130]....
        /*03ac*/ 	.word	0x0500000f


	//   ....[131]....
        /*03b0*/ 	.word	0x0500000f


	//   ....[132]....
        /*03b4*/ 	.word	0x0500000f


	//   ....[133]....
        /*03b8*/ 	.word	0x0500000f


	//   ....[134]....
        /*03bc*/ 	.word	0x0500000f


	//   ....[135]....
        /*03c0*/ 	.word	0x0500000f


	//   ....[136]....
        /*03c4*/ 	.word	0x0500000f


	//   ....[137]....
        /*03c8*/ 	.word	0x0500000f


	//   ....[138]....
        /*03cc*/ 	.word	0x0500000f


	//   ....[139]....
        /*03d0*/ 	.word	0x0500000f


	//   ....[140]....
        /*03d4*/ 	.word	0x0500000f


	//   ....[141]....
        /*03d8*/ 	.word	0x0500000f


	//   ....[142]....
        /*03dc*/ 	.word	0x0500000f


	//   ....[143]....
        /*03e0*/ 	.word	0x0500000f


	//   ....[144]....
        /*03e4*/ 	.word	0x0500000f


	//   ....[145]....
        /*03e8*/ 	.word	0x0500000f


	//   ....[146]....
        /*03ec*/ 	.word	0x0500000f


	//   ....[147]....
        /*03f0*/ 	.word	0x0500000f


	//   ....[148]....
        /*03f4*/ 	.word	0x0500000f


	//   ....[149]....
        /*03f8*/ 	.word	0x0500000f


	//   ....[150]....
        /*03fc*/ 	.word	0x0500000f


	//   ....[151]....
        /*0400*/ 	.word	0x0500000f


	//   ....[152]....
        /*0404*/ 	.word	0x0500000f


	//   ....[153]....
        /*0408*/ 	.word	0x0500000f


	//   ....[154]....
        /*040c*/ 	.word	0x0500000f


	//   ....[155]....
        /*0410*/ 	.word	0x0500000f


	//   ....[156]....
        /*0414*/ 	.word	0x0500000f


	//   ....[157]....
        /*0418*/ 	.word	0x0500000f


	//   ....[158]....
        /*041c*/ 	.word	0x0500000f


	//   ....[159]....
        /*0420*/ 	.word	0x0500000f


	//   ....[160]....
        /*0424*/ 	.word	0x0500000f


	//   ....[161]....
        /*0428*/ 	.word	0x0500000f


	//   ....[162]....
        /*042c*/ 	.word	0x0500000f


	//   ....[163]....
        /*0430*/ 	.word	0x0500000f


	//   ....[164]....
        /*0434*/ 	.word	0x0500000f


	//   ....[165]....
        /*0438*/ 	.word	0x0500000f


	//   ....[166]....
        /*043c*/ 	.word	0x0500000f


	//   ....[167]....
        /*0440*/ 	.word	0x0500000f


	//   ....[168]....
        /*0444*/ 	.word	0x0500000f


	//   ....[169]....
        /*0448*/ 	.word	0x0500000f


	//   ....[170]....
        /*044c*/ 	.word	0x0500000f


	//   ....[171]....
        /*0450*/ 	.word	0x0500000f


	//   ....[172]....
        /*0454*/ 	.word	0x0500000f


	//   ....[173]....
        /*0458*/ 	.word	0x0500000f


	//   ....[174]....
        /*045c*/ 	.word	0x0500000f


	//   ....[175]....
        /*0460*/ 	.word	0x0500000f


	//   ....[176]....
        /*0464*/ 	.word	0x0500000f


	//   ....[177]....
        /*0468*/ 	.word	0x0500000f


	//   ....[178]....
        /*046c*/ 	.word	0x0500000f


	//   ....[179]....
        /*0470*/ 	.word	0x0500000f


	//   ....[180]....
        /*0474*/ 	.word	0x0500000f


	//   ....[181]....
        /*0478*/ 	.word	0x0500000f


	//   ....[182]....
        /*047c*/ 	.word	0x0500000f


	//   ....[183]....
        /*0480*/ 	.word	0x0500000f


	//   ....[184]....
        /*0484*/ 	.word	0x0500000f


	//   ....[185]....
        /*0488*/ 	.word	0x0500000f


	//   ....[186]....
        /*048c*/ 	.word	0x0500000f


	//   ....[187]....
        /*0490*/ 	.word	0x0500000f


	//   ....[188]....
        /*0494*/ 	.word	0x0500000f


	//   ....[189]....
        /*0498*/ 	.word	0x0500000f


	//----- nvinfo : EIATTR_COOP_GROUP_INSTR_OFFSETS
	.align		4
.L_201:
        /*049c*/ 	.byte	0x04, 0x28
        /*049e*/ 	.short	(.L_203 - .L_202)


	//   ....[0]....
.L_202:
        /*04a0*/ 	.word	0x00000080


	//   ....[1]....
        /*04a4*/ 	.word	0x00000090


	//   ....[2]....
        /*04a8*/ 	.word	0x000002d0


	//   ....[3]....
        /*04ac*/ 	.word	0x00000430


	//   ....[4]....
        /*04b0*/ 	.word	0x00000550


	//   ....[5]....
        /*04b4*/ 	.word	0x000006b0


	//   ....[6]....
        /*04b8*/ 	.word	0x000019c0


	//   ....[7]....
        /*04bc*/ 	.word	0x00002200


	//   ....[8]....
        /*04c0*/ 	.word	0x00002bd0


	//   ....[9]....
        /*04c4*/ 	.word	0x000041a0


	//   ....[10]....
        /*04c8*/ 	.word	0x00004280


	//   ....[11]....
        /*04cc*/ 	.word	0x00004880


	//   ....[12]....
        /*04d0*/ 	.word	0x00004900


	//   ....[13]....
        /*04d4*/ 	.word	0x000054c0


	//   ....[14]....
        /*04d8*/ 	.word	0x00006370


	//   ....[15]....
        /*04dc*/ 	.word	0x00006cb0


	//   ....[16]....
        /*04e0*/ 	.word	0x00007890


	//   ....[17]....
        /*04e4*/ 	.word	0x00007990


	//   ....[18]....
        /*04e8*/ 	.word	0x00008160


	//   ....[19]....
        /*04ec*/ 	.word	0x000081f0


	//   ....[20]....
        /*04f0*/ 	.word	0x00009280


	//   ....[21]....
        /*04f4*/ 	.word	0x0000aa70


	//   ....[22]....
        /*04f8*/ 	.word	0x0000aa90


	//   ....[23]....
        /*04fc*/ 	.word	0x0000aac0


	//   ....[24]....
        /*0500*/ 	.word	0x0000aad0


	//   ....[25]....
        /*0504*/ 	.word	0x0000be20


	//   ....[26]....
        /*0508*/ 	.word	0x0000c980


	//   ....[27]....
        /*050c*/ 	.word	0x0000d2c0


	//   ....[28]....
        /*0510*/ 	.word	0x0000dea0


	//   ....[29]....
        /*0514*/ 	.word	0x0000dfa0


	//   ....[30]....
        /*0518*/ 	.word	0x0000e7b0


	//   ....[31]....
        /*051c*/ 	.word	0x0000e850


	//   ....[32]....
        /*0520*/ 	.word	0x0000f890


	//   ....[33]....
        /*0524*/ 	.word	0x0000f9a0


	//   ....[34]....
        /*0528*/ 	.word	0x0000fa00


	//   ....[35]....
        /*052c*/ 	.word	0x0000fad0


	//   ....[36]....
        /*0530*/ 	.word	0x0000fb00


	//   ....[37]....
        /*0534*/ 	.word	0x00010cd0


	//   ....[38]....
        /*0538*/ 	.word	0x00010d10


	//   ....[39]....
        /*053c*/ 	.word	0x00010d40


	//   ....[40]....
        /*0540*/ 	.word	0x00010d80


	//   ....[41]....
        /*0544*/ 	.word	0x00011230


	//   ....[42]....
        /*0548*/ 	.word	0x00011250


	//   ....[43]....
        /*054c*/ 	.word	0x00011360


	//   ....[44]....
        /*0550*/ 	.word	0x00011380


	//   ....[45]....
        /*0554*/ 	.word	0x00011c50


	//   ....[46]....
        /*0558*/ 	.word	0x00011c60


	//   ....[47]....
        /*055c*/ 	.word	0x00011d60


	//   ....[48]....
        /*0560*/ 	.word	0x00011d80


	//   ....[49]....
        /*0564*/ 	.word	0x00011f00


	//   ....[50]....
        /*0568*/ 	.word	0x000120d0


	//   ....[51]....
        /*056c*/ 	.word	0x00012100


	//   ....[52]....
        /*0570*/ 	.word	0x00012130


	//   ....[53]....
        /*0574*/ 	.word	0x00012160


	//   ....[54]....
        /*0578*/ 	.word	0x00012190


	//   ....[55]....
        /*057c*/ 	.word	0x000121c0


	//   ....[56]....
        /*0580*/ 	.word	0x00012310


	//   ....[57]....
        /*0584*/ 	.word	0x00012340


	//   ....[58]....
        /*0588*/ 	.word	0x00012370


	//   ....[59]....
        /*058c*/ 	.word	0x000123a0


	//   ....[60]....
        /*0590*/ 	.word	0x000123d0


	//   ....[61]....
        /*0594*/ 	.word	0x00012400


	//   ....[62]....
        /*0598*/ 	.word	0x00012490


	//   ....[63]....
        /*059c*/ 	.word	0x000124f0


	//   ....[64]....
        /*05a0*/ 	.word	0x00012580


	//   ....[65]....
        /*05a4*/ 	.word	0x00014170


	//   ....[66]....
        /*05a8*/ 	.word	0x00014190


	//   ....[67]....
        /*05ac*/ 	.word	0x00014240


	//   ....[68]....
        /*05b0*/ 	.word	0x00014260


	//   ....[69]....
        /*05b4*/ 	.word	0x00014300


	//   ....[70]....
        /*05b8*/ 	.word	0x00014320


	//   ....[71]....
        /*05bc*/ 	.word	0x00014330


	//   ....[72]....
        /*05c0*/ 	.word	0x00014340


	//   ....[73]....
        /*05c4*/ 	.word	0x00014ce0


	//   ....[74]....
        /*05c8*/ 	.word	0x00014cf0


	//   ....[75]....
        /*05cc*/ 	.word	0x00014d50


	//   ....[76]....
        /*05d0*/ 	.word	0x00014d90


	//   ....[77]....
        /*05d4*/ 	.word	0x00014df0


	//   ....[78]....
        /*05d8*/ 	.word	0x00014e30


	//   ....[79]....
        /*05dc*/ 	.word	0x00014e40


	//   ....[80]....
        /*05e0*/ 	.word	0x00014e60


	//   ....[81]....
        /*05e4*/ 	.word	0x00014f30


	//   ....[82]....
        /*05e8*/ 	.word	0x00014f70


	//   ....[83]....
        /*05ec*/ 	.word	0x00014f80


	//   ....[84]....
        /*05f0*/ 	.word	0x00014fa0


	//   ....[85]....
        /*05f4*/ 	.word	0x00015860


	//   ....[86]....
        /*05f8*/ 	.word	0x00015870


	//   ....[87]....
        /*05fc*/ 	.word	0x00015890


	//   ....[88]....
        /*0600*/ 	.word	0x00015910


	//   ....[89]....
        /*0604*/ 	.word	0x00015920


	//   ....[90]....
        /*0608*/ 	.word	0x00015980


	//   ....[91]....
        /*060c*/ 	.word	0x000159b0


	//   ....[92]....
        /*0610*/ 	.word	0x000159f0


	//   ....[93]....
        /*0614*/ 	.word	0x00015ce0


	//   ....[94]....
        /*0618*/ 	.word	0x00015d00


	//   ....[95]....
        /*061c*/ 	.word	0x00015da0


	//   ....[96]....
        /*0620*/ 	.word	0x00015db0


	//   ....[97]....
        /*0624*/ 	.word	0x00015e40


	//   ....[98]....
        /*0628*/ 	.word	0x00015e50


	//   ....[99]....
        /*062c*/ 	.word	0x00015e60


	//   ....[100]....
        /*0630*/ 	.word	0x00015ef0


	//   ....[101]....
        /*0634*/ 	.word	0x00016530


	//   ....[102]....
        /*0638*/ 	.word	0x00016540


	//   ....[103]....
        /*063c*/ 	.word	0x000165d0


	//   ....[104]....
        /*0640*/ 	.word	0x00016670


	//   ....[105]....
        /*0644*/ 	.word	0x00016690


	//   ....[106]....
        /*0648*/ 	.word	0x00016710


	//   ....[107]....
        /*064c*/ 	.word	0x00016730


	//   ....[108]....
        /*0650*/ 	.word	0x00016740


	//   ....[109]....
        /*0654*/ 	.word	0x00016b20


	//   ....[110]....
        /*0658*/ 	.word	0x00016b50


	//   ....[111]....
        /*065c*/ 	.word	0x00016b90


	//   ....[112]....
        /*0660*/ 	.word	0x00016bc0


	//   ....[113]....
        /*0664*/ 	.word	0x00016bf0


	//   ....[114]....
        /*0668*/ 	.word	0x00016c20


	//   ....[115]....
        /*066c*/ 	.word	0x00016c50


	//   ....[116]....
        /*0670*/ 	.word	0x00016c80


	//   ....[117]....
        /*0674*/ 	.word	0x00016e00


	//   ....[118]....
        /*0678*/ 	.word	0x00016e30


	//   ....[119]....
        /*067c*/ 	.word	0x00016e60


	//   ....[120]....
        /*0680*/ 	.word	0x00016e90


	//   ....[121]....
        /*0684*/ 	.word	0x00016ec0


	//   ....[122]....
        /*0688*/ 	.word	0x00016ef0


	//   ....[123]....
        /*068c*/ 	.word	0x00016fb0


	//   ....[124]....
        /*0690*/ 	.word	0x00016fd0


	//   ....[125]....
        /*0694*/ 	.word	0x00017040


	//   ....[126]....
        /*0698*/ 	.word	0x000176e0


	//   ....[127]....
        /*069c*/ 	.word	0x00017d40


	//   ....[128]....
        /*06a0*/ 	.word	0x00017e30


	//   ....[129]....
        /*06a4*/ 	.word	0x00017ed0


	//   ....[130]....
        /*06a8*/ 	.word	0x00017f30


	//   ....[131]....
        /*06ac*/ 	.word	0x00018040


	//   ....[132]....
        /*06b0*/ 	.word	0x000180b0


	//   ....[133]....
        /*06b4*/ 	.word	0x000181c0


	//   ....[134]....
        /*06b8*/ 	.word	0x00018230


	//   ....[135]....
        /*06bc*/ 	.word	0x000182d0


	//   ....[136]....
        /*06c0*/ 	.word	0x000183f0


	//   ....[137]....
        /*06c4*/ 	.word	0x00018440


	//   ....[138]....
        /*06c8*/ 	.word	0x000184b0


	//   ....[139]....
        /*06cc*/ 	.word	0x000185b0


	//   ....[140]....
        /*06d0*/ 	.word	0x00018620


	//   ....[141]....
        /*06d4*/ 	.word	0x00018700


	//   ....[142]....
        /*06d8*/ 	.word	0x00018780


	//   ....[143]....
        /*06dc*/ 	.word	0x000187e0


	//   ....[144]....
        /*06e0*/ 	.word	0x000188e0


	//   ....[145]....
        /*06e4*/ 	.word	0x000189e0


	//   ....[146]....
        /*06e8*/ 	.word	0x00018a40


	//   ....[147]....
        /*06ec*/ 	.word	0x00018b20


	//   ....[148]....
        /*06f0*/ 	.word	0x00018c60


	//   ....[149]....
        /*06f4*/ 	.word	0x00018d40


	//   ....[150]....
        /*06f8*/ 	.word	0x00018dc0


	//   ....[151]....
        /*06fc*/ 	.word	0x00018ea0


	//   ....[152]....
        /*0700*/ 	.word	0x00018f00


	//   ....[153]....
        /*0704*/ 	.word	0x00018fd0


	//   ....[154]....
        /*0708*/ 	.word	0x00019030


	//   ....[155]....
        /*070c*/ 	.word	0x00019110


	//   ....[156]....
        /*0710*/ 	.word	0x00019200


	//   ....[157]....
        /*0714*/ 	.word	0x000192a0


	//   ....[158]....
        /*0718*/ 	.word	0x00019300


	//   ....[159]....
        /*071c*/ 	.word	0x00019400


	//   ....[160]....
        /*0720*/ 	.word	0x00019460


	//   ....[161]....
        /*0724*/ 	.word	0x00019560


	//   ....[162]....
        /*0728*/ 	.word	0x000195c0


	//   ....[163]....
        /*072c*/ 	.word	0x00019690


	//   ....[164]....
        /*0730*/ 	.word	0x000197e0


	//   ....[165]....
        /*0734*/ 	.word	0x00019890


	//   ....[166]....
        /*0738*/ 	.word	0x000199a0


	//   ....[167]....
        /*073c*/ 	.word	0x00019a80


	//   ....[168]....
        /*0740*/ 	.word	0x00019ae0


	//   ....[169]....
        /*0744*/ 	.word	0x00019bd0


	//   ....[170]....
        /*0748*/ 	.word	0x00019c30


	//   ....[171]....
        /*074c*/ 	.word	0x00019d10


	//   ....[172]....
        /*0750*/ 	.word	0x00019da0


	//   ....[173]....
        /*0754*/ 	.word	0x00019e40


	//   ....[174]....
        /*0758*/ 	.word	0x00019f60


	//   ....[175]....
        /*075c*/ 	.word	0x00019fd0


	//   ....[176]....
        /*0760*/ 	.word	0x0001a040


	//   ....[177]....
        /*0764*/ 	.word	0x0001a0b0


	//   ....[178]....
        /*0768*/ 	.word	0x0001a120


	//   ....[179]....
        /*076c*/ 	.word	0x0001a1a0


	//   ....[180]....
        /*0770*/ 	.word	0x0001a230


	//   ....[181]....
        /*0774*/ 	.word	0x0001a2c0


	//   ....[182]....
        /*0778*/ 	.word	0x0001a330


	//   ....[183]....
        /*077c*/ 	.word	0x0001a3a0


	//   ....[184]....
        /*0780*/ 	.word	0x0001a410


	//   ....[185]....
        /*0784*/ 	.word	0x0001a490


	//   ....[186]....
        /*0788*/ 	.word	0x0001a500


	//   ....[187]....
        /*078c*/ 	.word	0x0001a5a0


	//   ....[188]....
        /*0790*/ 	.word	0x0001a630


	//   ....[189]....
        /*0794*/ 	.word	0x0001a760


	//----- nvinfo : EIATTR_REG_RECONFIG
	.align		4
.L_203:
        /*0798*/ 	.byte	0x01, 0x54
	.zero		2


	//----- nvinfo : EIATTR_SYSCALL_OFFSETS
	.align		4
        /*079c*/ 	.byte	0x04, 0x46
        /*079e*/ 	.short	(.L_205 - .L_204)


	//   ....[0]....
.L_204:
        /*07a0*/ 	.word	0x00001bb0


	//   ....[1]....
        /*07a4*/ 	.word	0x000136b0


	//   ....[2]....
        /*07a8*/ 	.word	0x00013800


	//   ....[3]....
        /*07ac*/ 	.word	0x000138f0


	//   ....[4]....
        /*07b0*/ 	.word	0x00014730


	//----- nvinfo : EIATTR_MBARRIER_INSTR_OFFSETS
	.align		4
.L_205:
        /*07b4*/ 	.byte	0x04, 0x39
        /*07b6*/ 	.short	(.L_207 - .L_206)


	//   ....[0]....
.L_206:
        /*07b8*/ 	.word	0x00000180
        /*07bc*/ 	.word	0x000000ff
        /*07c0*/ 	.word	0x0002d800
        /*07c4*/ 	.short	0x0100
        /*07c6*/ 	.byte	0x08
	.zero		1


	//   ....[1]....
        /*07c8*/ 	.word	0x00000190
        /*07cc*/ 	.word	0x000000ff
        /*07d0*/ 	.word	0x0002d820
        /*07d4*/ 	.short	0x0100
        /*07d6*/ 	.byte	0x08
	.zero		1


	//   ....[2]....
        /*07d8*/ 	.word	0x00000280
        /*07dc*/ 	.word	0x000000ff
        /*07e0*/ 	.word	0x0002d830
        /*07e4*/ 	.short	0x0100
        /*07e6*/ 	.byte	0x08
	.zero		1


	//   ....[3]....
        /*07e8*/ 	.word	0x00000290
        /*07ec*/ 	.word	0x000000ff
        /*07f0*/ 	.word	0x0002d840
        /*07f4*/ 	.short	0x0100
        /*07f6*/ 	.byte	0x08
	.zero		1


	//   ....[4]....
        /*07f8*/ 	.word	0x000002a0
        /*07fc*/ 	.word	0x000000ff
        /*0800*/ 	.word	0x0002d838
        /*0804*/ 	.short	0x0100
        /*0806*/ 	.byte	0x08
	.zero		1


	//   ....[5]....
        /*0808*/ 	.word	0x000002b0
        /*080c*/ 	.word	0x000000ff
        /*0810*/ 	.word	0x0002d848
        /*0814*/ 	.short	0x0100
        /*0816*/ 	.byte	0x08
	.zero		1


	//   ....[6]....
        /*0818*/ 	.word	0x000003e0
        /*081c*/ 	.word	0x000000ff
        /*0820*/ 	.word	0x0002d850
        /*0824*/ 	.short	0x0100
        /*0826*/ 	.byte	0x08
	.zero		1


	//   ....[7]....
        /*0828*/ 	.word	0x000003f0
        /*082c*/ 	.word	0x000000ff
        /*0830*/ 	.word	0x0002d860
        /*0834*/ 	.short	0x0100
        /*0836*/ 	.byte	0x08
	.zero		1


	//   ....[8]....
        /*0838*/ 	.word	0x00000400
        /*083c*/ 	.word	0x000000ff
        /*0840*/ 	.word	0x0002d858
        /*0844*/ 	.short	0x0100
        /*0846*/ 	.byte	0x08
	.zero		1


	//   ....[9]....
        /*0848*/ 	.word	0x00000410
        /*084c*/ 	.word	0x000000ff
        /*0850*/ 	.word	0x0002d868
        /*0854*/ 	.short	0x0100
        /*0856*/ 	.byte	0x08
	.zero		1


	//   ....[10]....
        /*0858*/ 	.word	0x00000500
        /*085c*/ 	.word	0x000000ff
        /*0860*/ 	.word	0x0002d870
        /*0864*/ 	.short	0x0100
        /*0866*/ 	.byte	0x06
	.zero		1


	//   ....[11]....
        /*0868*/ 	.word	0x00000510
        /*086c*/ 	.word	0x000000ff
        /*0870*/ 	.word	0x0002d880
        /*0874*/ 	.short	0x0100
        /*0876*/ 	.byte	0x06
	.zero		1


	//   ....[12]....
        /*0878*/ 	.word	0x00000520
        /*087c*/ 	.word	0x000000ff
        /*0880*/ 	.word	0x0002d878
        /*0884*/ 	.short	0x0100
        /*0886*/ 	.byte	0x06
	.zero		1


	//   ....[13]....
        /*0888*/ 	.word	0x00000530
        /*088c*/ 	.word	0x000000ff
        /*0890*/ 	.word	0x0002d888
        /*0894*/ 	.short	0x0100
        /*0896*/ 	.byte	0x06
	.zero		1


	//   ....[14]....
        /*0898*/ 	.word	0x00000660
        /*089c*/ 	.word	0x000000ff
        /*08a0*/ 	.word	0x0002d890
        /*08a4*/ 	.short	0x0100
        /*08a6*/ 	.byte	0x08
	.zero		1


	//   ....[15]....
        /*08a8*/ 	.word	0x00000670
        /*08ac*/ 	.word	0x000000ff
        /*08b0*/ 	.word	0x0002d8a0
        /*08b4*/ 	.short	0x0100
        /*08b6*/ 	.byte	0x08
	.zero		1


	//   ....[16]....
        /*08b8*/ 	.word	0x00000680
        /*08bc*/ 	.word	0x000000ff
        /*08c0*/ 	.word	0x0002d898
        /*08c4*/ 	.short	0x0100
        /*08c6*/ 	.byte	0x08
	.zero		1


	//   ....[17]....
        /*08c8*/ 	.word	0x00000690
        /*08cc*/ 	.word	0x000000ff
        /*08d0*/ 	.word	0x0002d8a8
        /*08d4*/ 	.short	0x0100
        /*08d6*/ 	.byte	0x08
	.zero		1


	//   ....[18]....
        /*08d8*/ 	.word	0x000007d0
        /*08dc*/ 	.word	0x000000ff
        /*08e0*/ 	.word	0x0002d8b0
        /*08e4*/ 	.short	0x0100
        /*08e6*/ 	.byte	0x08
	.zero		1


	//   ....[19]....
        /*08e8*/ 	.word	0x000007e0
        /*08ec*/ 	.word	0x000000ff
        /*08f0*/ 	.word	0x0002d8c0
        /*08f4*/ 	.short	0x0100
        /*08f6*/ 	.byte	0x08
	.zero		1


	//   ....[20]....
        /*08f8*/ 	.word	0x000007f0
        /*08fc*/ 	.word	0x000000ff
        /*0900*/ 	.word	0x0002d8b8
        /*0904*/ 	.short	0x0100
        /*0906*/ 	.byte	0x08
	.zero		1


	//   ....[21]....
        /*0908*/ 	.word	0x00000800
        /*090c*/ 	.word	0x000000ff
        /*0910*/ 	.word	0x0002d8c8
        /*0914*/ 	.short	0x0100
        /*0916*/ 	.byte	0x08
	.zero		1


	//   ....[22]....
        /*0918*/ 	.word	0x00001c30
        /*091c*/ 	.word	0x000000ff
        /*0920*/ 	.word	0x0002d800
        /*0924*/ 	.short	0x010a
        /*0926*/ 	.byte	0x29
	.zero		1


	//   ....[23]....
        /*0928*/ 	.word	0x00001cb0
        /*092c*/ 	.word	0x00000006
        /*0930*/ 	.word	0x0002d830
        /*0934*/ 	.short	0x010a
        /*0936*/ 	.byte	0x3f
	.zero		1


	//   ....[24]....
        /*0938*/ 	.word	0x00001cf0
        /*093c*/ 	.word	0x00000006
        /*0940*/ 	.word	0x0002d830
        /*0944*/ 	.short	0x010a
        /*0946*/ 	.byte	0x3f
	.zero		1


	//   ....[25]....
        /*0948*/ 	.word	0x00002580
        /*094c*/ 	.word	0x000000ff
        /*0950*/ 	.word	0x00000000
        /*0954*/ 	.short	0x0101
        /*0956*/ 	.byte	0x06
	.zero		1


	//   ....[26]....
        /*0958*/ 	.word	0x00005980
        /*095c*/ 	.word	0x000000ff
        /*0960*/ 	.word	0x0002d830
        /*0964*/ 	.short	0x010a
        /*0966*/ 	.byte	0x06
	.zero		1


	//   ....[27]....
        /*0968*/ 	.word	0x000059c0
        /*096c*/ 	.word	0x000000ff
        /*0970*/ 	.word	0x0002d830
        /*0974*/ 	.short	0x010a
        /*0976*/ 	.byte	0x06
	.zero		1


	//   ....[28]....
        /*0978*/ 	.word	0x00005c90
        /*097c*/ 	.word	0x000000ff
        /*0980*/ 	.word	0x0002d850
        /*0984*/ 	.short	0x010a
        /*0986*/ 	.byte	0x06
	.zero		1


	//   ....[29]....
        /*0988*/ 	.word	0x00005cd0
        /*098c*/ 	.word	0x000000ff
        /*0990*/ 	.word	0x0002d850
        /*0994*/ 	.short	0x010a
        /*0996*/ 	.byte	0x06
	.zero		1


	//   ....[30]....
        /*0998*/ 	.word	0x000066c0
        /*099c*/ 	.word	0x000000ff
        /*09a0*/ 	.word	0x00000000
        /*09a4*/ 	.short	0x0101
        /*09a6*/ 	.byte	0x06
	.zero		1


	//   ....[31]....
        /*09a8*/ 	.word	0x00008d20
        /*09ac*/ 	.word	0x000000ff
        /*09b0*/ 	.word	0x00000000
        /*09b4*/ 	.short	0x0101
        /*09b6*/ 	.byte	0x06
	.zero		1


	//   ....[32]....
        /*09b8*/ 	.word	0x00009670
        /*09bc*/ 	.word	0x000000ff
        /*09c0*/ 	.word	0x0002d830
        /*09c4*/ 	.short	0x010a
        /*09c6*/ 	.byte	0x06
	.zero		1


	//   ....[33]....
        /*09c8*/ 	.word	0x000096b0
        /*09cc*/ 	.word	0x000000ff
        /*09d0*/ 	.word	0x0002d830
        /*09d4*/ 	.short	0x010a
        /*09d6*/ 	.byte	0x06
	.zero		1


	//   ....[34]....
        /*09d8*/ 	.word	0x00009980
        /*09dc*/ 	.word	0x000000ff
        /*09e0*/ 	.word	0x0002d850
        /*09e4*/ 	.short	0x010a
        /*09e6*/ 	.byte	0x06
	.zero		1


	//   ....[35]....
        /*09e8*/ 	.word	0x000099c0
        /*09ec*/ 	.word	0x000000ff
        /*09f0*/ 	.word	0x0002d850
        /*09f4*/ 	.short	0x010a
        /*09f6*/ 	.byte	0x06
	.zero		1


	//   ....[36]....
        /*09f8*/ 	.word	0x0000a360
        /*09fc*/ 	.word	0x000000ff
        /*0a00*/ 	.word	0x00000000
        /*0a04*/ 	.short	0x0101
        /*0a06*/ 	.byte	0x06
	.zero		1


	//   ....[37]....
        /*0a08*/ 	.word	0x0000b8c0
        /*0a0c*/ 	.word	0x000000ff
        /*0a10*/ 	.word	0x00000000
        /*0a14*/ 	.short	0x0101
        /*0a16*/ 	.byte	0x06
	.zero		1


	//   ....[38]....
        /*0a18*/ 	.word	0x0000bfd0
        /*0a1c*/ 	.word	0x000000ff
        /*0a20*/ 	.word	0x0002d830
        /*0a24*/ 	.short	0x010a
        /*0a26*/ 	.byte	0x06
	.zero		1


	//   ....[39]....
        /*0a28*/ 	.word	0x0000c010
        /*0a2c*/ 	.word	0x000000ff
        /*0a30*/ 	.word	0x0002d830
        /*0a34*/ 	.short	0x010a
        /*0a36*/ 	.byte	0x06
	.zero		1


	//   ....[40]....
        /*0a38*/ 	.word	0x0000c2e0
        /*0a3c*/ 	.word	0x000000ff
        /*0a40*/ 	.word	0x0002d850
        /*0a44*/ 	.short	0x010a
        /*0a46*/ 	.byte	0x06
	.zero		1


	//   ....[41]....
        /*0a48*/ 	.word	0x0000c320
        /*0a4c*/ 	.word	0x000000ff
        /*0a50*/ 	.word	0x0002d850
        /*0a54*/ 	.short	0x010a
        /*0a56*/ 	.byte	0x06
	.zero		1


	//   ....[42]....
        /*0a58*/ 	.word	0x0000ccd0
        /*0a5c*/ 	.word	0x000000ff
        /*0a60*/ 	.word	0x00000000
        /*0a64*/ 	.short	0x0101
        /*0a66*/ 	.byte	0x06
	.zero		1


	//   ....[43]....
        /*0a68*/ 	.word	0x0000f330
        /*0a6c*/ 	.word	0x000000ff
        /*0a70*/ 	.word	0x00000000
        /*0a74*/ 	.short	0x0101
        /*0a76*/ 	.byte	0x06
	.zero		1


	//   ....[44]....
        /*0a78*/ 	.word	0x0000f910
        /*0a7c*/ 	.word	0x000000ff
        /*0a80*/ 	.word	0x0002d850
        /*0a84*/ 	.short	0x010a
        /*0a86*/ 	.byte	0x08
	.zero		1


	//   ....[45]....
        /*0a88*/ 	.word	0x0000f950
        /*0a8c*/ 	.word	0x000000ff
        /*0a90*/ 	.word	0x0002d850
        /*0a94*/ 	.short	0x010a
        /*0a96*/ 	.byte	0x08
	.zero		1


	//   ....[46]....
        /*0a98*/ 	.word	0x0000ffe0
        /*0a9c*/ 	.word	0x000000ff
        /*0aa0*/ 	.word	0x00000000
        /*0aa4*/ 	.short	0x0101
        /*0aa6*/ 	.byte	0x08
	.zero		1


	//   ....[47]....
        /*0aa8*/ 	.word	0x00011260
        /*0aac*/ 	.word	0x000000ff
        /*0ab0*/ 	.word	0x00000000
        /*0ab4*/ 	.short	0x0101
        /*0ab6*/ 	.byte	0x04
	.zero		1


	//   ....[48]....
        /*0ab8*/ 	.word	0x00013ed0
        /*0abc*/ 	.word	0x00000002
        /*0ac0*/ 	.word	0x0002d840
        /*0ac4*/ 	.short	0x010a
        /*0ac6*/ 	.byte	0x3f
	.zero		1


	//   ....[49]....
        /*0ac8*/ 	.word	0x00014480
        /*0acc*/ 	.word	0x00000002
        /*0ad0*/ 	.word	0x0002d830
        /*0ad4*/ 	.short	0x0107
        /*0ad6*/ 	.byte	0x3f
	.zero		1


	//   ....[50]....
        /*0ad8*/ 	.word	0x00014550
        /*0adc*/ 	.word	0x00000002
        /*0ae0*/ 	.word	0x0002d830
        /*0ae4*/ 	.short	0x0101
        /*0ae6*/ 	.byte	0x3f
	.zero		1


	//   ....[51]....
        /*0ae8*/ 	.word	0x000150e0
        /*0aec*/ 	.word	0x00000016
        /*0af0*/ 	.word	0x0002d800
        /*0af4*/ 	.short	0x0107
        /*0af6*/ 	.byte	0x3f
	.zero		1


	//   ....[52]....
        /*0af8*/ 	.word	0x000151d0
        /*0afc*/ 	.word	0x00000016
        /*0b00*/ 	.word	0x0002d800
        /*0b04*/ 	.short	0x0101
        /*0b06*/ 	.byte	0x3f
	.zero		1


	//   ....[53]....
        /*0b08*/ 	.word	0x000151f0
        /*0b0c*/ 	.word	0x00000016
        /*0b10*/ 	.word	0x0002d820
        /*0b14*/ 	.short	0x010a
        /*0b16*/ 	.byte	0x3f
	.zero		1


	//   ....[54]....
        /*0b18*/ 	.word	0x00015610
        /*0b1c*/ 	.word	0x00000005
        /*0b20*/ 	.word	0x0002d840
        /*0b24*/ 	.short	0x010a
        /*0b26*/ 	.byte	0x3f
	.zero		1


	//   ....[55]....
        /*0b28*/ 	.word	0x00015aa0
        /*0b2c*/ 	.word	0x00000005
        /*0b30*/ 	.word	0x0002d830
        /*0b34*/ 	.short	0x0107
        /*0b36*/ 	.byte	0x3f
	.zero		1


	//   ....[56]....
        /*0b38*/ 	.word	0x00015b60
        /*0b3c*/ 	.word	0x00000005
        /*0b40*/ 	.word	0x0002d830
        /*0b44*/ 	.short	0x0101
        /*0b46*/ 	.byte	0x3f
	.zero		1


	//   ....[57]....
        /*0b48*/ 	.word	0x00015bc0
        /*0b4c*/ 	.word	0x00000005
        /*0b50*/ 	.word	0x0002d860
        /*0b54*/ 	.short	0x010a
        /*0b56*/ 	.byte	0x3f
	.zero		1


	//   ....[58]....
        /*0b58*/ 	.word	0x000160e0
        /*0b5c*/ 	.word	0x00000005
        /*0b60*/ 	.word	0x0002d850
        /*0b64*/ 	.short	0x0107
        /*0b66*/ 	.byte	0x3f
	.zero		1


	//   ....[59]....
        /*0b68*/ 	.word	0x000161d0
        /*0b6c*/ 	.word	0x00000005
        /*0b70*/ 	.word	0x0002d850
        /*0b74*/ 	.short	0x0101
        /*0b76*/ 	.byte	0x3f
	.zero		1


	//   ....[60]....
        /*0b78*/ 	.word	0x000163f0
        /*0b7c*/ 	.word	0x00000000
        /*0b80*/ 	.word	0x0002d860
        /*0b84*/ 	.short	0x010a
        /*0b86*/ 	.byte	0x3f
	.zero		1


	//   ....[61]....
        /*0b88*/ 	.word	0x00016870
        /*0b8c*/ 	.word	0x00000000
        /*0b90*/ 	.word	0x0002d850
        /*0b94*/ 	.short	0x0107
        /*0b96*/ 	.byte	0x3f
	.zero		1


	//   ....[62]....
        /*0b98*/ 	.word	0x00016940
        /*0b9c*/ 	.word	0x00000000
        /*0ba0*/ 	.word	0x0002d850
        /*0ba4*/ 	.short	0x0101
        /*0ba6*/ 	.byte	0x3f
	.zero		1


	//   ....[63]....
        /*0ba8*/ 	.word	0x00017660
        /*0bac*/ 	.word	0x00000005
        /*0bb0*/ 	.word	0x0002d820
        /*0bb4*/ 	.short	0x010a
        /*0bb6*/ 	.byte	0x3f
	.zero		1


	//   ....[64]....
        /*0bb8*/ 	.word	0x000177e0
        /*0bbc*/ 	.word	0x00000003
        /*0bc0*/ 	.word	0x0002d840
        /*0bc4*/ 	.short	0x010a
        /*0bc6*/ 	.byte	0x3f
	.zero		1


	//   ....[65]....
        /*0bc8*/ 	.word	0x00017880
        /*0bcc*/ 	.word	0x00000019
        /*0bd0*/ 	.word	0x0002d840
        /*0bd4*/ 	.short	0x010a
        /*0bd6*/ 	.byte	0x3f
	.zero		1


	//   ....[66]....
        /*0bd8*/ 	.word	0x000178c0
        /*0bdc*/ 	.word	0x00000003
        /*0be0*/ 	.word	0x0002d860
        /*0be4*/ 	.short	0x010a
        /*0be6*/ 	.byte	0x3f
	.zero		1


	//   ....[67]....
        /*0be8*/ 	.word	0x00017900
        /*0bec*/ 	.word	0x00000019
        /*0bf0*/ 	.word	0x0002d860
        /*0bf4*/ 	.short	0x010a
        /*0bf6*/ 	.byte	0x3f
	.zero		1


	//   ....[68]....
        /*0bf8*/ 	.word	0x00017970
        /*0bfc*/ 	.word	0x00000003
        /*0c00*/ 	.word	0x0002d800
        /*0c04*/ 	.short	0x010a
        /*0c06*/ 	.byte	0x3f
	.zero		1


	//   ....[69]....
        /*0c08*/ 	.word	0x000179c0
        /*0c0c*/ 	.word	0x00000006
        /*0c10*/ 	.word	0x0002d830
        /*0c14*/ 	.short	0x010a
        /*0c16*/ 	.byte	0x3f
	.zero		1


	//   ....[70]....
        /*0c18*/ 	.word	0x00017a20
        /*0c1c*/ 	.word	0x00000007
        /*0c20*/ 	.word	0x0002d830
        /*0c24*/ 	.short	0x010a
        /*0c26*/ 	.byte	0x3f
	.zero		1


	//   ....[71]....
        /*0c28*/ 	.word	0x00017a80
        /*0c2c*/ 	.word	0x00000007
        /*0c30*/ 	.word	0x0002d850
        /*0c34*/ 	.short	0x010a
        /*0c36*/ 	.byte	0x3f
	.zero		1


	//   ....[72]....
        /*0c38*/ 	.word	0x00017ae0
        /*0c3c*/ 	.word	0x00000007
        /*0c40*/ 	.word	0x0002d830
        /*0c44*/ 	.short	0x010a
        /*0c46*/ 	.byte	0x3f
	.zero		1


	//   ....[73]....
        /*0c48*/ 	.word	0x00017b40
        /*0c4c*/ 	.word	0x00000007
        /*0c50*/ 	.word	0x0002d850
        /*0c54*/ 	.short	0x010a
        /*0c56*/ 	.byte	0x3f
	.zero		1


	//   ....[74]....
        /*0c58*/ 	.word	0x00017ba0
        /*0c5c*/ 	.word	0x00000008
        /*0c60*/ 	.word	0x0002d830
        /*0c64*/ 	.short	0x010a
        /*0c66*/ 	.byte	0x3f
	.zero		1


	//   ....[75]....
        /*0c68*/ 	.word	0x00017c00
        /*0c6c*/ 	.word	0x00000008
        /*0c70*/ 	.word	0x0002d850
        /*0c74*/ 	.short	0x010a
        /*0c76*/ 	.byte	0x3f
	.zero		1


	//   ....[76]....
        /*0c78*/ 	.word	0x00017c60
        /*0c7c*/ 	.word	0x00000004
        /*0c80*/ 	.word	0x0002d850
        /*0c84*/ 	.short	0x010a
        /*0c86*/ 	.byte	0x3f
	.zero		1


	//   ....[77]....
        /*0c88*/ 	.word	0x00017d80
        /*0c8c*/ 	.word	0x00000002
        /*0c90*/ 	.word	0x0002d840
        /*0c94*/ 	.short	0x010a
        /*0c96*/ 	.byte	0x3f
	.zero		1


	//   ....[78]....
        /*0c98*/ 	.word	0x00018b60
        /*0c9c*/ 	.word	0x00000016
        /*0ca0*/ 	.word	0x0002d820
        /*0ca4*/ 	.short	0x010a
        /*0ca6*/ 	.byte	0x3f
	.zero		1


	//   ....[79]....
        /*0ca8*/ 	.word	0x00018bb0
        /*0cac*/ 	.word	0x00000005
        /*0cb0*/ 	.word	0x0002d840
        /*0cb4*/ 	.short	0x010a
        /*0cb6*/ 	.byte	0x3f
	.zero		1


	//   ....[80]....
        /*0cb8*/ 	.word	0x00019150
        /*0cbc*/ 	.word	0x00000005
        /*0cc0*/ 	.word	0x0002d860
        /*0cc4*/ 	.short	0x010a
        /*0cc6*/ 	.byte	0x3f
	.zero		1


	//   ....[81]....
        /*0cc8*/ 	.word	0x00019730
        /*0ccc*/ 	.word	0x00000000
        /*0cd0*/ 	.word	0x0002d860
        /*0cd4*/ 	.short	0x010a
        /*0cd6*/ 	.byte	0x3f
	.zero		1


	//   ....[82]....
        /*0cd8*/ 	.word	0x0001a680
        /*0cdc*/ 	.word	0x00000005
        /*0ce0*/ 	.word	0x0002d820
        /*0ce4*/ 	.short	0x010a
        /*0ce6*/ 	.byte	0x3f
	.zero		1


	//   ....[83]....
        /*0ce8*/ 	.word	0x0001a820
        /*0cec*/ 	.word	0x00000003
        /*0cf0*/ 	.word	0x0002d840
        /*0cf4*/ 	.short	0x010a
        /*0cf6*/ 	.byte	0x3f
	.zero		1


	//   ....[84]....
        /*0cf8*/ 	.word	0x0001a870
        /*0cfc*/ 	.word	0x00000019
        /*0d00*/ 	.word	0x0002d840
        /*0d04*/ 	.short	0x010a
        /*0d06*/ 	.byte	0x3f
	.zero		1


	//   ....[85]....
        /*0d08*/ 	.word	0x0001a8c0
        /*0d0c*/ 	.word	0x00000003
        /*0d10*/ 	.word	0x0002d860
        /*0d14*/ 	.short	0x010a
        /*0d16*/ 	.byte	0x3f
	.zero		1


	//----- nvinfo : EIATTR_NUM_MBARRIERS
	.align		4
.L_207:
        /*0d18*/ 	.byte	0x03, 0x38
        /*0d1a*/ 	.short	0x0016


	//----- nvinfo : EIATTR_EXIT_INSTR_OFFSETS
	.align		4
        /*0d1c*/ 	.byte	0x04, 0x1c
        /*0d1e*/ 	.short	(.L_209 - .L_208)


	//   ....[0]....
.L_208:
        /*0d20*/ 	.word	0x000009b0


	//   ....[1]....
        /*0d24*/ 	.word	0x00011eb0


	//   ....[2]....
        /*0d28*/ 	.word	0x00017950


	//----- nvinfo : EIATTR_MAX_THREADS
	.align		4
.L_209:
        /*0d2c*/ 	.byte	0x04, 0x05
        /*0d2e*/ 	.short	(.L_211 - .L_210)
.L_210:
        /*0d30*/ 	.word	0x00000200
        /*0d34*/ 	.word	0x00000001
        /*0d38*/ 	.word	0x00000001


	//----- nvinfo : EIATTR_CRS_STACK_SIZE
	.align		4
.L_211:
        /*0d3c*/ 	.byte	0x04, 0x1e
        /*0d3e*/ 	.short	(.L_213 - .L_212)
.L_212:
        /*0d40*/ 	.word	0x00000000


	//----- nvinfo : EIATTR_CBANK_PARAM_SIZE
	.align		4
.L_213:
        /*0d44*/ 	.byte	0x03, 0x19
        /*0d46*/ 	.short	0x0af0


	//----- nvinfo : EIATTR_PARAM_CBANK
	.align		4
        /*0d48*/ 	.byte	0x04, 0x0a
        /*0d4a*/ 	.short	(.L_215 - .L_214)
	.align		4
.L_214:
        /*0d4c*/ 	.word	index@(.nv.constant0._ZN7cutlass13device_kernelIN5flash11enable_sm90INS1_16FlashAttnFwdSm90INS1_25CollectiveMainloopFwdSm90ILi2EN4cute5tupleIJNS5_1CILi1EEES8_S8_EEENS6_IJNS7_ILi192EEENS7_ILi128EEENS7_ILi96EEEEEELi96ENS_10bfloat16_tEfNS_4arch4Sm90ELb0ELb1ELb1ELb1ELb1ELb0ELb0ELb0ELb1ELb1ELb0ELb0EEENS1_21CollectiveEpilogueFwdINS6_IJSA_SC_SB_EEES9_SE_SG_Li384ELb1ELb1ELb0ELb0EEENS1_36VarlenDynamicPersistentTileSchedulerILi192ELi128ELi384ELi128ELb0ELb1ELb1ELb1ELb0ELb1EEEEEEEEEvNT_6ParamsE)
        /*0d50*/ 	.short	0x0210
        /*0d52*/ 	.short	0x0af0


	//----- nvinfo : EIATTR_SW_WAR
	.align		4
.L_215:
        /*0d54*/ 	.byte	0x04, 0x36
        /*0d56*/ 	.short	(.L_217 - .L_216)
.L_216:
        /*0d58*/ 	.word	0x00000008
.L_217:


//--------------------- .nv.info._ZN7cutlass13device_kernelIN5flash11enable_sm90INS1_16FlashAttnFwdSm90INS1_25CollectiveMainloopFwdSm90ILi2EN4cute5tupleIJNS5_1CILi1EEES8_S8_EEENS6_IJNS7_ILi192EEENS7_ILi128EEENS7_ILi96EEEEEELi96ENS_10bfloat16_tEfNS_4arch4Sm90ELb0ELb1ELb1ELb1ELb1ELb1ELb0ELb0ELb1ELb1ELb0ELb0EEENS1_21CollectiveEpilogueFwdINS6_IJSA_SC_SB_EEES9_SE_SG_Li384ELb1ELb1ELb0ELb0EEENS1_36VarlenDynamicPersistentTileSchedulerILi192ELi128ELi384ELi128ELb0ELb1ELb1ELb1ELb0ELb1EEEEEEEEEvNT_6ParamsE --------------------------
	.section	.nv.info._ZN7cutlass13device_kernelIN5flash11enable_sm90INS1_16FlashAttnFwdSm90INS1_25CollectiveMainloopFwdSm90ILi2EN4cute5tupleIJNS5_1CILi1EEES8_S8_EEENS6_IJNS7_ILi192EEENS7_ILi128EEENS7_ILi96EEEEEELi96ENS_10bfloat16_tEfNS_4arch4Sm90ELb0ELb1ELb1ELb1ELb1ELb1ELb0ELb0ELb1ELb1ELb0ELb0EEENS1_21CollectiveEpilogueFwdINS6_IJSA_SC_SB_EEES9_SE_SG_Li384ELb1ELb1ELb0ELb0EEENS1_36VarlenDynamicPersistentTileSchedulerILi192ELi128ELi384ELi128ELb0ELb1ELb1ELb1ELb0ELb1EEEEEEEEEvNT_6ParamsE,"",@"SHT_CUDA_INFO"
	.sectionflags	@""
	.align	4


	//----- nvinfo : EIATTR_CUDA_API_VERSION
	.align		4
        /*0000*/ 	.byte	0x04, 0x37
        /*0002*/ 	.short	(.L_219 - .L_218)
.L_218:
        /*0004*/ 	.word	0x00000082


	//----- nvinfo : EIATTR_KPARAM_INFO
	.align		4
.L_219:
        /*0008*/ 	.byte	0x04, 0x17
        /*000a*/ 	.short	(.L_221 - .L_220)
.L_220:
        /*000c*/ 	.word	0x00000000
        /*0010*/ 	.short	0x0000
        /*0012*/ 	.short	0x0070
        /*0014*/ 	.byte	0x00, 0xf0, 0x01, 0x2a


	//----- nvinfo : EIATTR_SPARSE_MMA_MASK
	.align		4
.L_221:
        /*0018*/ 	.byte	0x03, 0x50
        /*001a*/ 	.short	0x0000


	//----- nvinfo : EIATTR_MAXREG_COUNT
	.align		4
        /*001c*/ 	.byte	0x03, 0x1b
        /*001e*/ 	.short	0x0080


	//----- nvinfo : EIATTR_NUM_BARRIERS
	.align		4
        /*0020*/ 	.byte	0x02, 0x4c
        /*0022*/ 	.byte	0x10
	.zero		1


	//----- nvinfo : EIATTR_EXTERNS
	.align		4
        /*0024*/ 	.byte	0x04, 0x0f
        /*0026*/ 	.short	(.L_223 - .L_222)


	//   ....[0]....
	.align		4
.L_222:
        /*0028*/ 	.word	index@(__assertfail)


	//----- nvinfo : EIATTR_ANNOTATIONS
	.align		4
.L_223:
        /*002c*/ 	.byte	0x04, 0x55
        /*002e*/ 	.short	(.L_225 - .L_224)


	//   ....[0]....
.L_224:
        /* <DEDUP_REMOVED lines=124> */


	//----- nvinfo : EIATTR_MERCURY_ISA_VERSION
	.align		4
.L_225:
        /*07d8*/ 	.byte	0x03, 0x5f
        /*07da*/ 	.short	0x0101


	//----- nvinfo : EIATTR_UNUSED_LOAD_BYTE_OFFSET
	.align		4
        /*07dc*/ 	.byte	0x04, 0x44
        /*07de*/ 	.short	(.L_227 - .L_226)


	//   ....[0]....
.L_226:
        /*07e0*/ 	.word	0x00000a90
        /*07e4*/ 	.word	0x0000fff0


	//   ....[1]....
        /*07e8*/ 	.word	0x0001bbe0
        /*07ec*/ 	.word	0x0000fff0


	//----- nvinfo : EIATTR_INT_WARP_WIDE_INSTR_OFFSETS
	.align		4
.L_227:
        /*07f0*/ 	.byte	0x04, 0x31
        /*07f2*/ 	.short	(.L_229 - .L_228)


	//   ....[0]....
.L_228:
        /*07f4*/ 	.word	0x00000130


	//   ....[1]....
        /*07f8*/ 	.word	0x00000170


	//   ....[2]....
        /*07fc*/ 	.word	0x000001e0


	//   ....[3]....
        /*0800*/ 	.word	0x00020930


	//   ....[4]....
        /*0804*/ 	.word	0x000209c0


	//   ....[5]....
        /*0808*/ 	.word	0x000236f0


	//   ....[6]....
        /*080c*/ 	.word	0x00023780


	//----- nvinfo : EIATTR_COOP_GROUP_MASK_REGIDS
	.align		4
.L_229:
        /*0810*/ 	.byte	0x04, 0x29
        /*0812*/ 	.short	(.L_231 - .L_230)


	//   ....[0]....
.L_230:
        /*0814*/ 	.word	0xffffffff


	//   ....[1]....
        /*0818*/ 	.word	0xffffffff


	//   ....[2]....
        /*081c*/ 	.word	0xffffffff


	//   ....[3]....
        /*0820*/ 	.word	0xffffffff


	//   ....[4]....
        /*0824*/ 	.word	0xffffffff


	//   ....[5]....
        /*0828*/ 	.word	0xffffffff


	//   ....[6]....
        /*082c*/ 	.word	0xffffffff


	//   ....[7]....
        /*0830*/ 	.word	0xffffffff


	//   ....[8]....
        /*0834*/ 	.word	0xffffffff


	//   ....[9]....
        /*0838*/ 	.word	0xffffffff


	//   ....[10]....
        /*083c*/ 	.word	0xffffffff


	//   ....[11]....
        /*0840*/ 	.word	0xffffffff


	//   ....[12]....
        /*0844*/ 	.word	0xffffffff


	//   ....[13]....
        /*0848*/ 	.word	0xffffffff


	//   ....[14]....
        /*084c*/ 	.word	0xffffffff


	//   ....[15]....
        /*0850*/ 	.word	0xffffffff


	//   ....[16]....
        /*0854*/ 	.word	0xffffffff


	//   ....[17]....
        /*0858*/ 	.word	0xffffffff


	//   ....[18]....
        /*085c*/ 	.word	0xffffffff


	//   ....[19]....
        /*0860*/ 	.word	0xffffffff


	//   ....[20]....
        /*0864*/ 	.word	0xffffffff


	//   ....[21]....
        /*0868*/ 	.word	0xffffffff


	//   ....[22]....
        /*086c*/ 	.word	0xffffffff


	//   ....[23]....
        /*0870*/ 	.word	0xffffffff


	//   ....[24]....
        /*0874*/ 	.word	0xffffffff


	//   ....[25]....
        /*0878*/ 	.word	0xffffffff


	//   ....[26]....
        /*087c*/ 	.word	0xffffffff


	//   ....[27]....
        /*0880*/ 	.word	0xffffffff


	//   ....[28]....
        /*0884*/ 	.word	0xffffffff


	//   ....[29]....
        /*0888*/ 	.word	0xffffffff


	//   ....[30]....
        /*088c*/ 	.word	0xffffffff


	//   ....[31]....
        /*0890*/ 	.word	0xffffffff


	//   ....[32]....
        /*0894*/ 	.word	0xffffffff


	//   ....[33]....
        /*0898*/ 	.word	0xffffffff


	//   ....[34]....
        /*089c*/ 	.word	0xffffffff


	//   ....[35]....
        /*08a0*/ 	.word	0xffffffff


	//   ....[36]....
        /*08a4*/ 	.word	0xffffffff


	//   ....[37]....
        /*08a8*/ 	.word	0xffffffff


	//   ....[38]....
        /*08ac*/ 	.word	0xffffffff


	//   ....[39]....
        /*08b0*/ 	.word	0xffffffff


	//   ....[40]....
        /*08b4*/ 	.word	0xffffffff


	//   ....[41]....
        /*08b8*/ 	.word	0xffffffff


	//   ....[42]....
        /*08bc*/ 	.word	0xffffffff


	//   ....[43]....
        /*08c0*/ 	.word	0xffffffff


	//   ....[44]....
        /*08c4*/ 	.word	0xffffffff


	//   ....[45]....
        /*08c8*/ 	.word	0xffffffff


	//   ....[46]....
        /*08cc*/ 	.word	0xffffffff


	//   ....[47]....
        /*08d0*/ 	.word	0xffffffff


	//   ....[48]....
        /*08d4*/ 	.word	0xffffffff


	//   ....[49]....
        /*08d8*/ 	.word	0xffffffff


	//   ....[50]....
        /*08dc*/ 	.word	0xffffffff


	//   ....[51]....
        /*08e0*/ 	.word	0xffffffff


	//   ....[52]....
        /*08e4*/ 	.word	0xffffffff


	//   ....[53]....
        /*08e8*/ 	.word	0xffffffff


	//   ....[54]....
        /*08ec*/ 	.word	0xffffffff


	//   ....[55]....
        /*08f0*/ 	.word	0xffffffff


	//   ....[56]....
        /*08f4*/ 	.word	0xffffffff


	//   ....[57]....
        /*08f8*/ 	.word	0xffffffff


	//   ....[58]....
        /*08fc*/ 	.word	0xffffffff


	//   ....[59]....
        /*0900*/ 	.word	0xffffffff


	//   ....[60]....
        /*0904*/ 	.word	0xffffffff


	//   ....[61]....
        /*0908*/ 	.word	0xffffffff


	//   ....[62]....
        /*090c*/ 	.word	0xffffffff


	//   ....[63]....
        /*0910*/ 	.word	0xffffffff


	//   ....[64]....
        /*0914*/ 	.word	0xffffffff


	//   ....[65]....
        /*0918*/ 	.word	0xffffffff


	//   ....[66]....
        /*091c*/ 	.word	0xffffffff


	//   ....[67]....
        /*0920*/ 	.word	0xffffffff


	//   ....[68]....
        /*0924*/ 	.word	0xffffffff


	//   ....[69]....
        /*0928*/ 	.word	0xffffffff


	//   ....[70]....
        /*092c*/ 	.word	0xffffffff


	//   ....[71]....
        /*0930*/ 	.word	0xffffffff


	//   ....[72]....
        /*0934*/ 	.word	0xffffffff


	//   ....[73]....
        /*0938*/ 	.word	0xffffffff


	//   ....[74]....
        /*093c*/ 	.word	0xffffffff


	//   ....[75]....
        /*0940*/ 	.word	0xffffffff


	//   ....[76]....
        /*0944*/ 	.word	0xffffffff


	//   ....[77]....
        /*0948*/ 	.word	0xffffffff


	//   ....[78]....
        /*094c*/ 	.word	0xffffffff


	//   ....[79]....
        /*0950*/ 	.word	0xffffffff


	//   ....[80]....
        /*0954*/ 	.word	0xffffffff


	//   ....[81]....
        /*0958*/ 	.word	0xffffffff


	//   ....[82]....
        /*095c*/ 	.word	0xffffffff


	//   ....[83]....
        /*0960*/ 	.word	0xffffffff


	//   ....[84]....
        /*0964*/ 	.word	0xffffffff


	//   ....[85]....
        /*0968*/ 	.word	0xffffffff


	//   ....[86]....
        /*096c*/ 	.word	0xffffffff


	//   ....[87]....
        /*0970*/ 	.word	0xffffffff


	//   ....[88]....
        /*0974*/ 	.word	0xffffffff


	//   ....[89]....
        /*0978*/ 	.word	0xffffffff


	//   ....[90]....
        /*097c*/ 	.word	0xffffffff


	//   ....[91]....
        /*0980*/ 	.word	0xffffffff


	//   ....[92]....
        /*0984*/ 	.word	0xffffffff


	//   ....[93]....
        /*0988*/ 	.word	0xffffffff


	//   ....[94]....
        /*098c*/ 	.word	0xffffffff


	//   ....[95]....
        /*0990*/ 	.word	0xffffffff


	//   ....[96]....
        /*0994*/ 	.word	0xffffffff


	//   ....[97]....
        /*0998*/ 	.word	0xffffffff


	//   ....[98]....
        /*099c*/ 	.word	0xffffffff


	//   ....[99]....
        /*09a0*/ 	.word	0xffffffff


	//   ....[100]....
        /*09a4*/ 	.word	0xffffffff


	//   ....[101]....
        /*09a8*/ 	.word	0xffffffff


	//   ....[102]....
        /*09ac*/ 	.word	0xffffffff


	//   ....[103]....
        /*09b0*/ 	.word	0xffffffff


	//   ....[104]....
        /*09b4*/ 	.word	0xffffffff


	//   ....[105]....
        /*09b8*/ 	.word	0xffffffff


	//   ....[106]....
        /*09bc*/ 	.word	0xffffffff


	//   ....[107]....
        /*09c0*/ 	.word	0xffffffff


	//   ....[108]....
        /*09c4*/ 	.word	0xffffffff


	//   ....[109]....
        /*09c8*/ 	.word	0xffffffff


	//   ....[110]....
        /*09cc*/ 	.word	0xffffffff


	//   ....[111]....
        /*09d0*/ 	.word	0xffffffff


	//   ....[112]....
        /*09d4*/ 	.word	0xffffffff


	//   ....[113]....
        /*09d8*/ 	.word	0xffffffff


	//   ....[114]....
        /*09dc*/ 	.word	0xffffffff


	//   ....[115]....
        /*09e0*/ 	.word	0xffffffff


	//   ....[116]....
        /*09e4*/ 	.word	0xffffffff


	//   ....[117]....
        /*09e8*/ 	.word	0xffffffff


	//   ....[118]....
        /*09ec*/ 	.word	0xffffffff


	//   ....[119]....
        /*09f0*/ 	.word	0xffffffff


	//   ....[120]....
        /*09f4*/ 	.word	0xffffffff


	//   ....[121]....
        /*09f8*/ 	.word	0xffffffff


	//   ....[122]....
        /*09fc*/ 	.word	0xffffffff


	//   ....[123]....
        /*0a00*/ 	.word	0xffffffff


	//   ....[124]....
        /*0a04*/ 	.word	0xffffffff


	//   ....[125]....
        /*0a08*/ 	.word	0xffffffff


	//   ....[126]....
        /*0a0c*/ 	.word	0xffffffff


	//   ....[127]....
        /*0a10*/ 	.word	0xffffffff


	//   ....[128]....
        /*0a14*/ 	.word	0xffffffff


	//   ....[129]....
        /*0a18*/ 	.word	0xffffffff


	//   ....[130]....
        /*0a1c*/ 	.word	0xffffffff


	//   ....[131]....
        /*0a20*/ 	.word	0xffffffff


	//   ....[132]....
        /*0a24*/ 	.word	0xffffffff


	//   ....[133]....
        /*0a28*/ 	.word	0xffffffff


	//   ....[134]....
        /*0a2c*/ 	.word	0xffffffff


	//   ....[135]....
        /*0a30*/ 	.word	0xffffffff


	//   ....[136]....
        /*0a34*/ 	.word	0xffffffff


	//   ....[137]....
        /*0a38*/ 	.word	0xffffffff


	//   ....[138]....
        /*0a3c*/ 	.word	0xffffffff


	//   ....[139]....
        /*0a40*/ 	.word	0xffffffff


	//   ....[140]....
        /*0a44*/ 	.word	0xffffffff


	//   ....[141]....
        /*0a48*/ 	.word	0xffffffff


	//   ....[142]....
        /*0a4c*/ 	.word	0xffffffff


	//   ....[143]....
        /*0a50*/ 	.word	0xffffffff


	//   ....[144]....
        /*0a54*/ 	.word	0xffffffff


	//   ....[145]....
        /*0a58*/ 	.word	0x0500000f


	//   ....[146]....
        /*0a5c*/ 	.word	0x0500000f


	//   ....[147]....
        /*0a60*/ 	.word	0x0500000f


	//   ....[148]....
        /*0a64*/ 	.word	0x0500000f


	//   ....[149]....
        /*0a68*/ 	.word	0x0500000f


	//   ....[150]....
        /*0a6c*/ 	.word	0x0500000f


	//   ....[151]....
        /*0a70*/ 	.word	0x0500000f


	//   ....[152]....
        /*0a74*/ 	.word	0x0500000f


	//   ....[153]....
        /*0a78*/ 	.word	0x0500000f


	//   ....[154]....
        /*0a7c*/ 	.word	0x0500000f


	//   ....[155]....
        /*0a80*/ 	.word	0x0500000f


	//   ....[156]....
        /*0a84*/ 	.word	0x0500000f


	//   ....[157]....
        /*0a88*/ 	.word	0x0500000f


	//   ....[158]....
        /*0a8c*/ 	.word	0x0500000f


	//   ....[159]....
        /*0a90*/ 	.word	0x0500000f


	//   ....[160]....
        /*0a94*/ 	.word	0x0500000f


	//   ....[161]....
        /*0a98*/ 	.word	0x0500000f


	//   ....[162]....
        /*0a9c*/ 	.word	0x0500000f


	//   ....[163]....
        /*0aa0*/ 	.word	0x0500000f


	//   ....[164]....
        /*0aa4*/ 	.word	0x0500000f


	//   ....[165]....
        /*0aa8*/ 	.word	0x0500000f


	//   ....[166]....
        /*0aac*/ 	.word	0x0500000f


	//   ....[167]....
        /*0ab0*/ 	.word	0x0500000f


	//   ....[168]....
        /*0ab4*/ 	.word	0x0500000f


	//   ....[169]....
        /*0ab8*/ 	.word	0x0500000f


	//   ....[170]....
        /*0abc*/ 	.word	0x0500000f


	//   ....[171]....
        /*0ac0*/ 	.word	0x0500000f


	//   ....[172]....
        /*0ac4*/ 	.word	0x0500000f


	//   ....[173]....
        /*0ac8*/ 	.word	0x0500000f


	//   ....[174]....
        /*0acc*/ 	.word	0x0500000f


	//   ....[175]....
        /*0ad0*/ 	.word	0x0500000f


	//   ....[176]....
        /*0ad4*/ 	.word	0x0500000f


	//   ....[177]....
        /*0ad8*/ 	.word	0x0500000f


	//   ....[178]....
        /*0adc*/ 	.word	0x0500000f


	//   ....[179]....
        /*0ae0*/ 	.word	0x0500000f


	//   ....[180]....
        /*0ae4*/ 	.word	0x0500000f


	//   ....[181]....
        /*0ae8*/ 	.word	0x0500000f


	//   ....[182]....
        /*0aec*/ 	.word	0x0500000f


	//   ....[183]....
        /*0af0*/ 	.word	0x0500000f


	//   ....[184]....
        /*0af4*/ 	.word	0x0500000f


	//   ....[185]....
        /*0af8*/ 	.word	0x0500000f


	//   ....[186]....
        /*0afc*/ 	.word	0x0500000f


	//   ....[187]....
        /*0b00*/ 	.word	0x0500000f


	//   ....[188]....
        /*0b04*/ 	.word	0x0500000f


	//   ....[189]....
        /*0b08*/ 	.word	0x0500000f


	//   ....[190]....
        /*0b0c*/ 	.word	0x0500000f


	//   ....[191]....
        /*0b10*/ 	.word	0x0500000f


	//   ....[192]....
        /*0b14*/ 	.word	0x0500000f


	//   ....[193]....
        /*0b18*/ 	.word	0x0500000f


	//   ....[194]....
        /*0b1c*/ 	.word	0x0500000f


	//   ....[195]....
        /*0b20*/ 	.word	0x0500000f


	//   ....[196]....
        /*0b24*/ 	.word	0x0500000f


	//   ....[197]....
        /*0b28*/ 	.word	0x0500000f


	//   ....[198]....
        /*0b2c*/ 	.word	0x0500000f


	//   ....[199]....
        /*0b30*/ 	.word	0x0500000f


	//   ....[200]....
        /*0b34*/ 	.word	0x0500000f


	//   ....[201]....
        /*0b38*/ 	.word	0x0500000f


	//   ....[202]....
        /*0b3c*/ 	.word	0x0500000f


	//   ....[203]....
        /*0b40*/ 	.word	0x0500000f


	//   ....[204]....
        /*0b44*/ 	.word	0x0500000f


	//   ....[205]....
        /*0b48*/ 	.word	0x0500000f


	//   ....[206]....
        /*0b4c*/ 	.word	0x0500000f


	//   ....[207]....
        /*0b50*/ 	.word	0x0500000f


	//   ....[208]....
        /*0b54*/ 	.word	0x0500000f


	//   ....[209]....
        /*0b58*/ 	.word	0x0500000f


	//   ....[210]....
        /*0b5c*/ 	.word	0x0500000f


	//   ....[211]....
        /*0b60*/ 	.word	0x0500000f


	//   ....[212]....
        /*0b64*/ 	.word	0x0500000f


	//   ....[213]....
        /*0b68*/ 	.word	0x0500000f


	//   ....[214]....
        /*0b6c*/ 	.word	0x0500000f


	//   ....[215]....
        /*0b70*/ 	.word	0x0500000f


	//   ....[216]....
        /*0b74*/ 	.word	0x0500000f


	//   ....[217]....
        /*0b78*/ 	.word	0x0500000f


	//   ....[218]....
        /*0b7c*/ 	.word	0x0500000f


	//   ....[219]....
        /*0b80*/ 	.word	0x0500000f


	//   ....[220]....
        /*0b84*/ 	.word	0x0500000f


	//   ....[221]....
        /*0b88*/ 	.word	0x0500000f


	//   ....[222]....
        /*0b8c*/ 	.word	0x0500000f


	//   ....[223]....
        /*0b90*/ 	.word	0x0500000f


	//   ....[224]....
        /*0b94*/ 	.word	0x0500000f


	//   ....[225]....
        /*0b98*/ 	.word	0x0500000f


	//   ....[226]....
        /*0b9c*/ 	.word	0x0500000f


	//   ....[227]....
        /*0ba0*/ 	.word	0x0500000f


	//----- nvinfo : EIATTR_COOP_GROUP_INSTR_OFFSETS
	.align		4
.L_231:
        /*0ba4*/ 	.byte	0x04, 0x28
        /*0ba6*/ 	.short	(.L_233 - .L_232)


	//   ....[0]....
.L_232:
        /*0ba8*/ 	.word	0x00000070


	//   ....[1]....
        /*0bac*/ 	.word	0x00000140


	//   ....[2]....
        /*0bb0*/ 	.word	0x00000190


	//   ....[3]....
        /*0bb4*/ 	.word	0x000003c0


	//   ....[4]....
        /*0bb8*/ 	.word	0x00000520


	//   ....[5]....
        /*0bbc*/ 	.word	0x00000640


	//   ....[6]....
        /*0bc0*/ 	.word	0x000007a0


	//   ....[7]....
        /*0bc4*/ 	.word	0x00003520


	//   ....[8]....
        /*0bc8*/ 	.word	0x00003530


	//   ....[9]....
        /*0bcc*/ 	.word	0x00005260


	//   ....[10]....
        /*0bd0*/ 	.word	0x00005270


	//   ....[11]....
        /*0bd4*/ 	.word	0x00006d70


	//   ....[12]....
        /*0bd8*/ 	.word	0x00006d80


	//   ....[13]....
        /*0bdc*/ 	.word	0x000072d0


	//   ....[14]....
        /*0be0*/ 	.word	0x00007300


	//   ....[15]....
        /*0be4*/ 	.word	0x00007e00


	//   ....[16]....
        /*0be8*/ 	.word	0x000085c0


	//   ....[17]....
        /*0bec*/ 	.word	0x000085d0


	//   ....[18]....
        /*0bf0*/ 	.word	0x000085e0


	//   ....[19]....
        /*0bf4*/ 	.word	0x000085f0


	//   ....[20]....
        /*0bf8*/ 	.word	0x0000a580


	//   ....[21]....
        /*0bfc*/ 	.word	0x0000a590


	//   ....[22]....
        /*0c00*/ 	.word	0x0000a5a0


	//   ....[23]....
        /*0c04*/ 	.word	0x0000a5b0


	//   ....[24]....
        /*0c08*/ 	.word	0x0000d180


	//   ....[25]....
        /*0c0c*/ 	.word	0x0000d660


	//   ....[26]....
        /*0c10*/ 	.word	0x0000e840


	//   ....[27]....
        /*0c14*/ 	.word	0x0000e950


	//   ....[28]....
        /*0c18*/ 	.word	0x0000f1b0


	//   ....[29]....
        /*0c1c*/ 	.word	0x0000f230


	//   ....[30]....
        /*0c20*/ 	.word	0x0000fec0


	//   ....[31]....
        /*0c24*/ 	.word	0x00011470


	//   ....[32]....
        /*0c28*/ 	.word	0x00011900


	//   ....[33]....
        /*0c2c*/ 	.word	0x000128f0


	//   ....[34]....
        /*0c30*/ 	.word	0x000129f0


	//   ....[35]....
        /*0c34*/ 	.word	0x00012ec0


	//   ....[36]....
        /*0c38*/ 	.word	0x00012f40


	//   ....[37]....
        /*0c3c*/ 	.word	0x00014060


	//   ....[38]....
        /*0c40*/ 	.word	0x00015890


	//   ....[39]....
        /*0c44*/ 	.word	0x000158f0


	//   ....[40]....
        /*0c48*/ 	.word	0x00015cc0


	//   ....[41]....
        /*0c4c*/ 	.word	0x00015ce0


	//   ....[42]....
        /*0c50*/ 	.word	0x00017070


	//   ....[43]....
        /*0c54*/ 	.word	0x00018380


	//   ....[44]....
        /*0c58*/ 	.word	0x00018850


	//   ....[45]....
        /*0c5c*/ 	.word	0x00019410


	//   ....[46]....
        /*0c60*/ 	.word	0x00019510


	//   ....[47]....
        /*0c64*/ 	.word	0x00019f10


	//   ....[48]....
        /*0c68*/ 	.word	0x00019fb0


	//   ....[49]....
        /*0c6c*/ 	.word	0x0001aec0


	//   ....[50]....
        /*0c70*/ 	.word	0x0001b0c0


	//   ....[51]....
        /*0c74*/ 	.word	0x0001b0f0


	//   ....[52]....
        /*0c78*/ 	.word	0x0001b590


	//   ....[53]....
        /*0c7c*/ 	.word	0x0001b5d0


	//   ....[54]....
        /*0c80*/ 	.word	0x0001c5e0


	//   ....[55]....
        /*0c84*/ 	.word	0x0001c620


	//   ....[56]....
        /*0c88*/ 	.word	0x0001c650


	//   ....[57]....
        /*0c8c*/ 	.word	0x0001c660


	//   ....[58]....
        /*0c90*/ 	.word	0x0001cbc0


	//   ....[59]....
        /*0c94*/ 	.word	0x0001cbe0


	//   ....[60]....
        /*0c98*/ 	.word	0x0001cd00


	//   ....[61]....
        /*0c9c*/ 	.word	0x0001cd20


	//   ....[62]....
        /*0ca0*/ 	.word	0x0001d580


	//   ....[63]....
        /*0ca4*/ 	.word	0x0001d590


	//   ....[64]....
        /*0ca8*/ 	.word	0x0001d6f0


	//   ....[65]....
        /*0cac*/ 	.word	0x0001d700


	//   ....[66]....
        /*0cb0*/ 	.word	0x0001d8a0


	//   ....[67]....
        /*0cb4*/ 	.word	0x0001da70


	//   ....[68]....
        /*0cb8*/ 	.word	0x0001daa0


	//   ....[69]....
        /*0cbc*/ 	.word	0x0001dad0


	//   ....[70]....
        /*0cc0*/ 	.word	0x0001db00


	//   ....[71]....
        /*0cc4*/ 	.word	0x0001db30


	//   ....[72]....
        /*0cc8*/ 	.word	0x0001db60


	//   ....[73]....
        /*0ccc*/ 	.word	0x0001dcd0


	//   ....[74]....
        /*0cd0*/ 	.word	0x0001dd00


	//   ....[75]....
        /*0cd4*/ 	.word	0x0001dd30


	//   ....[76]....
        /*0cd8*/ 	.word	0x0001dd60


	//   ....[77]....
        /*0cdc*/ 	.word	0x0001dd90


	//   ....[78]....
        /*0ce0*/ 	.word	0x0001ddc0


	//   ....[79]....
        /*0ce4*/ 	.word	0x0001de60


	//   ....[80]....
        /*0ce8*/ 	.word	0x0001dec0


	//   ....[81]....
        /*0cec*/ 	.word	0x0001df60


	//   ....[82]....
        /*0cf0*/ 	.word	0x0001f050


	//   ....[83]....
        /*0cf4*/ 	.word	0x000215b0


	//   ....[84]....
        /*0cf8*/ 	.word	0x000215c0


	//   ....[85]....
        /*0cfc*/ 	.word	0x00021680


	//   ....[86]....
        /*0d00*/ 	.word	0x00021690


	//   ....[87]....
        /*0d04*/ 	.word	0x00021740


	//   ....[88]....
        /*0d08*/ 	.word	0x00021750


	//   ....[89]....
        /*0d0c*/ 	.word	0x00021760


	//   ....[90]....
        /*0d10*/ 	.word	0x00021770


	//   ....[91]....
        /*0d14*/ 	.word	0x00022180


	//   ....[92]....
        /*0d18*/ 	.word	0x00022190


	//   ....[93]....
        /*0d1c*/ 	.word	0x000221b0


	//   ....[94]....
        /*0d20*/ 	.word	0x00022260


	//   ....[95]....
        /*0d24*/ 	.word	0x00022290


	//   ....[96]....
        /*0d28*/ 	.word	0x000222b0


	//   ....[97]....
        /*0d2c*/ 	.word	0x00022330


	//   ....[98]....
        /*0d30*/ 	.word	0x00022340


	//   ....[99]....
        /*0d34*/ 	.word	0x00022410


	//   ....[100]....
        /*0d38*/ 	.word	0x00022450


	//   ....[101]....
        /*0d3c*/ 	.word	0x00022460


	//   ....[102]....
        /*0d40*/ 	.word	0x000224e0


	//   ....[103]....
        /*0d44*/ 	.word	0x00022ce0


	//   ....[104]....
        /*0d48*/ 	.word	0x00022cf0


	//   ....[105]....
        /*0d4c*/ 	.word	0x00022d10


	//   ....[106]....
        /*0d50*/ 	.word	0x00022d90


	//   ....[107]....
        /*0d54*/ 	.word	0x00022da0


	//   ....[108]....
        /*0d58*/ 	.word	0x00022e00


	//   ....[109]....
        /*0d5c*/ 	.word	0x00022e30


	//   ....[110]....
        /*0d60*/ 	.word	0x00022e70


	//   ....[111]....
        /*0d64*/ 	.word	0x00023120


	//   ....[112]....
        /*0d68*/ 	.word	0x00023140


	//   ....[113]....
        /*0d6c*/ 	.word	0x000231e0


	//   ....[114]....
        /*0d70*/ 	.word	0x000231f0


	//   ....[115]....
        /*0d74*/ 	.word	0x00023280


	//   ....[116]....
        /*0d78*/ 	.word	0x00023290


	//   ....[117]....
        /*0d7c*/ 	.word	0x000232a0


	//   ....[118]....
        /*0d80*/ 	.word	0x00023330


	//   ....[119]....
        /*0d84*/ 	.word	0x00023930


	//   ....[120]....
        /*0d88*/ 	.word	0x00023940


	//   ....[121]....
        /*0d8c*/ 	.word	0x000239d0


	//   ....[122]....
        /*0d90*/ 	.word	0x00023a70


	//   ....[123]....
        /*0d94*/ 	.word	0x00023a90


	//   ....[124]....
        /*0d98*/ 	.word	0x00023b10


	//   ....[125]....
        /*0d9c*/ 	.word	0x00023b30


	//   ....[126]....
        /*0da0*/ 	.word	0x00023b40


	//   ....[127]....
        /*0da4*/ 	.word	0x00023f40


	//   ....[128]....
        /*0da8*/ 	.word	0x00023f70


	//   ....[129]....
        /*0dac*/ 	.word	0x00023fb0


	//   ....[130]....
        /*0db0*/ 	.word	0x00023fe0


	//   ....[131]....
        /*0db4*/ 	.word	0x00024010


	//   ....[132]....
        /*0db8*/ 	.word	0x00024040


	//   ....[133]....
        /*0dbc*/ 	.word	0x00024070


	//   ....[134]....
        /*0dc0*/ 	.word	0x000240a0


	//   ....[135]....
        /*0dc4*/ 	.word	0x00024220


	//   ....[136]....
        /*0dc8*/ 	.word	0x00024250


	//   ....[137]....
        /*0dcc*/ 	.word	0x00024280


	//   ....[138]....
        /*0dd0*/ 	.word	0x000242b0


	//   ....[139]....
        /*0dd4*/ 	.word	0x000242e0


	//   ....[140]....
        /*0dd8*/ 	.word	0x00024310


	//   ....[141]....
        /*0ddc*/ 	.word	0x000243d0


	//   ....[142]....
        /*0de0*/ 	.word	0x000243f0


	//   ....[143]....
        /*0de4*/ 	.word	0x00024460


	//   ....[144]....
        /*0de8*/ 	.word	0x00024b00


	//   ....[145]....
        /*0dec*/ 	.word	0x00024e40


	//   ....[146]....
        /*0df0*/ 	.word	0x00024ed0


	//   ....[147]....
        /*0df4*/ 	.word	0x00024fc0


	//   ....[148]....
        /*0df8*/ 	.word	0x00025050


	//   ....[149]....
        /*0dfc*/ 	.word	0x00025130


	//   ....[150]....
        /*0e00*/ 	.word	0x000251c0


	//   ....[151]....
        /*0e04*/ 	.word	0x00025300


	//   ....[152]....
        /*0e08*/ 	.word	0x000253a0


	//   ....[153]....
        /*0e0c*/ 	.word	0x00025430


	//   ....[154]....
        /*0e10*/ 	.word	0x00025480


	//   ....[155]....
        /*0e14*/ 	.word	0x000254d0


	//   ....[156]....
        /*0e18*/ 	.word	0x000255a0


	//   ....[157]....
        /*0e1c*/ 	.word	0x00025630


	//   ....[158]....
        /*0e20*/ 	.word	0x00025680


	//   ....[159]....
        /*0e24*/ 	.word	0x000256d0


	//   ....[160]....
        /*0e28*/ 	.word	0x00025a30


	//   ....[161]....
        /*0e2c*/ 	.word	0x00025a80


	//   ....[162]....
        /*0e30*/ 	.word	0x00025b10


	//   ....[163]....
        /*0e34*/ 	.word	0x00025ba0


	//   ....[164]....
        /*0e38*/ 	.word	0x00025c60


	//   ....[165]....
        /*0e3c*/ 	.word	0x00025f40


	//   ....[166]....
        /*0e40*/ 	.word	0x00026030


	//   ....[167]....
        /*0e44*/ 	.word	0x000260c0


	//   ....[168]....
        /*0e48*/ 	.word	0x00026120


	//   ....[169]....
        /*0e4c*/ 	.word	0x00026240


	//   ....[170]....
        /*0e50*/ 	.word	0x000262a0


	//   ....[171]....
        /*0e54*/ 	.word	0x000263c0


	//   ....[172]....
        /*0e58*/ 	.word	0x00026420


	//   ....[173]....
        /*0e5c*/ 	.word	0x000264d0


	//   ....[174]....
        /*0e60*/ 	.word	0x000265f0


	//   ....[175]....
        /*0e64*/ 	.word	0x00026660


	//   ....[176]....
        /*0e68*/ 	.word	0x000266c0


	//   ....[177]....
        /*0e6c*/ 	.word	0x00026760


	//   ....[178]....
        /*0e70*/ 	.word	0x00026830


	//   ....[179]....
        /*0e74*/ 	.word	0x000268d0


	//   ....[180]....
        /*0e78*/ 	.word	0x000269b0


	//   ....[181]....
        /*0e7c*/ 	.word	0x00026a40


	//   ....[182]....
        /*0e80*/ 	.word	0x00026b10


	//   ....[183]....
        /*0e84*/ 	.word	0x00026ba0


	//   ....[184]....
        /*0e88*/ 	.word	0x00026c80


	//   ....[185]....
        /*0e8c*/ 	.word	0x00026d40


	//   ....[186]....
        /*0e90*/ 	.word	0x00026ec0


	//   ....[187]....
        /*0e94*/ 	.word	0x00026fa0


	//   ....[188]....
        /*0e98*/ 	.word	0x00027020


	//   ....[189]....
        /*0e9c*/ 	.word	0x00027100


	//   ....[190]....
        /*0ea0*/ 	.word	0x00027160


	//   ....[191]....
        /*0ea4*/ 	.word	0x00027230


	//   ....[192]....
        /*0ea8*/ 	.word	0x00027290


	//   ....[193]....
        /*0eac*/ 	.word	0x00027370


	//   ....[194]....
        /*0eb0*/ 	.word	0x00027460


	//   ....[195]....
        /*0eb4*/ 	.word	0x00027500


	//   ....[196]....
        /*0eb8*/ 	.word	0x00027560


	//   ....[197]....
        /*0ebc*/ 	.word	0x00027660


	//   ....[198]....
        /*0ec0*/ 	.word	0x000276c0


	//   ....[199]....
        /*0ec4*/ 	.word	0x000277c0


	//   ....[200]....
        /*0ec8*/ 	.word	0x00027820


	//   ....[201]....
        /*0ecc*/ 	.word	0x000278f0


	//   ....[202]....
        /*0ed0*/ 	.word	0x00027a40


	//   ....[203]....
        /*0ed4*/ 	.word	0x00027af0


	//   ....[204]....
        /*0ed8*/ 	.word	0x00027c00


	//   ....[205]....
        /*0edc*/ 	.word	0x00027ce0


	//   ....[206]....
        /*0ee0*/ 	.word	0x00027d40


	//   ....[207]....
        /*0ee4*/ 	.word	0x00027e30


	//   ....[208]....
        /*0ee8*/ 	.word	0x00027e90


	//   ....[209]....
        /*0eec*/ 	.word	0x00027f70


	//   ....[210]....
        /*0ef0*/ 	.word	0x00028000


	//   ....[211]....
        /*0ef4*/ 	.word	0x000280a0


	//   ....[212]....
        /*0ef8*/ 	.word	0x000281c0


	//   ....[213]....
        /*0efc*/ 	.word	0x00028230


	//   ....[214]....
        /*0f00*/ 	.word	0x000282a0


	//   ....[215]....
        /*0f04*/ 	.word	0x00028310


	//   ....[216]....
        /*0f08*/ 	.word	0x00028380


	//   ....[217]....
        /*0f0c*/ 	.word	0x00028400


	//   ....[218]....
        /*0f10*/ 	.word	0x00028490


	//   ....[219]....
        /*0f14*/ 	.word	0x00028520


	//   ....[220]....
        /*0f18*/ 	.word	0x00028590


	//   ....[221]....
        /*0f1c*/ 	.word	0x00028600


	//   ....[222]....
        /*0f20*/ 	.word	0x00028670


	//   ....[223]....
        /*0f24*/ 	.word	0x000286f0


	//   ....[224]....
        /*0f28*/ 	.word	0x00028760


	//   ....[225]....
        /*0f2c*/ 	.word	0x00028800


	//   ....[226]....
        /*0f30*/ 	.word	0x00028890


	//   ....[227]....
        /*0f34*/ 	.word	0x000289c0


	//----- nvinfo : EIATTR_REG_RECONFIG
	.align		4
.L_233:
        /*0f38*/ 	.byte	0x01, 0x54
	.zero		2


	//----- nvinfo : EIATTR_SYSCALL_OFFSETS
	.align		4
        /*0f3c*/ 	.byte	0x04, 0x46
        /*0f3e*/ 	.short	(.L_235 - .L_234)


	//   ....[0]....
.L_234:
        /*0f40*/ 	.word	0x00001e70


	//   ....[1]....
        /*0f44*/ 	.word	0x00001fc0


	//   ....[2]....
        /*0f48*/ 	.word	0x00008010


	//   ....[3]....
        /*0f4c*/ 	.word	0x00008330


	//   ....[4]....
        /*0f50*/ 	.word	0x00020b20


	//   ....[5]....
        /*0f54*/ 	.word	0x00020c70


	//   ....[6]....
        /*0f58*/ 	.word	0x00020d60


	//   ....[7]....
        /*0f5c*/ 	.word	0x00021bf0


	//----- nvinfo : EIATTR_MBARRIER_INSTR_OFFSETS
	.align		4
.L_235:
        /*0f60*/ 	.byte	0x04, 0x39
        /*0f62*/ 	.short	(.L_237 - .L_236)


	//   ....[0]....
.L_236:
        /*0f64*/ 	.word	0x00000270
        /*0f68*/ 	.word	0x000000ff
        /*0f6c*/ 	.word	0x0002d800
        /*0f70*/ 	.short	0x0100
        /*0f72*/ 	.byte	0x08
	.zero		1


	//   ....[1]....
        /*0f74*/ 	.word	0x00000280
        /*0f78*/ 	.word	0x000000ff
        /*0f7c*/ 	.word	0x0002d820
        /*0f80*/ 	.short	0x0100
        /*0f82*/ 	.byte	0x08
	.zero		1


	//   ....[2]....
        /*0f84*/ 	.word	0x00000370
        /*0f88*/ 	.word	0x000000ff
        /*0f8c*/ 	.word	0x0002d830
        /*0f90*/ 	.short	0x0100
        /*0f92*/ 	.byte	0x08
	.zero		1


	//   ....[3]....
        /*0f94*/ 	.word	0x00000380
        /*0f98*/ 	.word	0x000000ff
        /*0f9c*/ 	.word	0x0002d840
        /*0fa0*/ 	.short	0x0100
        /*0fa2*/ 	.byte	0x08
	.zero		1


	//   ....[4]....
        /*0fa4*/ 	.word	0x00000390
        /*0fa8*/ 	.word	0x000000ff
        /*0fac*/ 	.word	0x0002d838
        /*0fb0*/ 	.short	0x0100
        /*0fb2*/ 	.byte	0x08
	.zero		1


	//   ....[5]....
        /*0fb4*/ 	.word	0x000003a0
        /*0fb8*/ 	.word	0x000000ff
        /*0fbc*/ 	.word	0x0002d848
        /*0fc0*/ 	.short	0x0100
        /*0fc2*/ 	.byte	0x08
	.zero		1


	//   ....[6]....
        /*0fc4*/ 	.word	0x000004d0
        /*0fc8*/ 	.word	0x000000ff
        /*0fcc*/ 	.word	0x0002d850
        /*0fd0*/ 	.short	0x0100
        /*0fd2*/ 	.byte	0x08
	.zero		1


	//   ....[7]....
        /*0fd4*/ 	.word	0x000004e0
        /*0fd8*/ 	.word	0x000000ff
        /*0fdc*/ 	.word	0x0002d860
        /*0fe0*/ 	.short	0x0100
        /*0fe2*/ 	.byte	0x08
	.zero		1


	//   ....[8]....
        /*0fe4*/ 	.word	0x000004f0
        /*0fe8*/ 	.word	0x000000ff
        /*0fec*/ 	.word	0x0002d858
        /*0ff0*/ 	.short	0x0100
        /*0ff2*/ 	.byte	0x08
	.zero		1


	//   ....[9]....
        /*0ff4*/ 	.word	0x00000500
        /*0ff8*/ 	.word	0x000000ff
        /*0ffc*/ 	.word	0x0002d868
        /*1000*/ 	.short	0x0100
        /*1002*/ 	.byte	0x08
	.zero		1


	//   ....[10]....
        /*1004*/ 	.word	0x000005f0
        /*1008*/ 	.word	0x000000ff
        /*100c*/ 	.word	0x0002d870
        /*1010*/ 	.short	0x0100
        /*1012*/ 	.byte	0x06
	.zero		1


	//   ....[11]....
        /*1014*/ 	.word	0x00000600
        /*1018*/ 	.word	0x000000ff
        /*101c*/ 	.word	0x0002d880
        /*1020*/ 	.short	0x0100
        /*1022*/ 	.byte	0x06
	.zero		1


	//   ....[12]....
        /*1024*/ 	.word	0x00000610
        /*1028*/ 	.word	0x000000ff
        /*102c*/ 	.word	0x0002d878
        /*1030*/ 	.short	0x0100
        /*1032*/ 	.byte	0x06
	.zero		1


	//   ....[13]....
        /*1034*/ 	.word	0x00000620
        /*1038*/ 	.word	0x000000ff
        /*103c*/ 	.word	0x0002d888
        /*1040*/ 	.short	0x0100
        /*1042*/ 	.byte	0x06
	.zero		1


	//   ....[14]....
        /*1044*/ 	.word	0x00000750
        /*1048*/ 	.word	0x000000ff
        /*104c*/ 	.word	0x0002d890
        /*1050*/ 	.short	0x0100
        /*1052*/ 	.byte	0x08
	.zero		1


	//   ....[15]....
        /*1054*/ 	.word	0x00000760
        /*1058*/ 	.word	0x000000ff
        /*105c*/ 	.word	0x0002d8a0
        /*1060*/ 	.short	0x0100
        /*1062*/ 	.byte	0x08
	.zero		1


	//   ....[16]....
        /*1064*/ 	.word	0x00000770
        /*1068*/ 	.word	0x000000ff
        /*106c*/ 	.word	0x0002d898
        /*1070*/ 	.short	0x0100
        /*1072*/ 	.byte	0x08
	.zero		1


	//   ....[17]....
        /*1074*/ 	.word	0x00000780
        /*1078*/ 	.word	0x000000ff
        /*107c*/ 	.word	0x0002d8a8
        /*1080*/ 	.short	0x0100
        /*1082*/ 	.byte	0x08
	.zero		1


	//   ....[18]....
        /*1084*/ 	.word	0x000008b0
        /*1088*/ 	.word	0x000000ff
        /*108c*/ 	.word	0x0002d8b0
        /*1090*/ 	.short	0x0100
        /*1092*/ 	.byte	0x08
	.zero		1


	//   ....[19]....
        /*1094*/ 	.word	0x000008c0
        /*1098*/ 	.word	0x000000ff
        /*109c*/ 	.word	0x0002d8c0
        /*10a0*/ 	.short	0x0100
        /*10a2*/ 	.byte	0x08
	.zero		1


	//   ....[20]....
        /*10a4*/ 	.word	0x000008d0
        /*10a8*/ 	.word	0x000000ff
        /*10ac*/ 	.word	0x0002d8b8
        /*10b0*/ 	.short	0x0100
        /*10b2*/ 	.byte	0x08
	.zero		1


	//   ....[21]....
        /*10b4*/ 	.word	0x000008e0
        /*10b8*/ 	.word	0x000000ff
        /*10bc*/ 	.word	0x0002d8c8
        /*10c0*/ 	.short	0x0100
        /*10c2*/ 	.byte	0x08
	.zero		1


	//   ....[22]....
        /*10c4*/ 	.word	0x000034d0
        /*10c8*/ 	.word	0x00000023
        /*10cc*/ 	.word	0x0002d890
        /*10d0*/ 	.short	0x010a
        /*10d2*/ 	.byte	0x3f
	.zero		1


	//   ....[23]....
        /*10d4*/ 	.word	0x00005210
        /*10d8*/ 	.word	0x00000023
        /*10dc*/ 	.word	0x0002d890
        /*10e0*/ 	.short	0x010a
        /*10e2*/ 	.byte	0x3f
	.zero		1


	//   ....[24]....
        /*10e4*/ 	.word	0x00006b80
        /*10e8*/ 	.word	0x00000023
        /*10ec*/ 	.word	0x0002d890
        /*10f0*/ 	.short	0x010a
        /*10f2*/ 	.byte	0x3f
	.zero		1


	//   ....[25]....
        /*10f4*/ 	.word	0x00007100
        /*10f8*/ 	.word	0x0000000b
        /*10fc*/ 	.word	0x00000000
        /*1100*/ 	.short	0x0101
        /*1102*/ 	.byte	0x3f
	.zero		1


	//   ....[26]....
        /*1104*/ 	.word	0x00007140
        /*1108*/ 	.word	0x00000023
        /*110c*/ 	.word	0x0002d8b0
        /*1110*/ 	.short	0x010a
        /*1112*/ 	.byte	0x3f
	.zero		1


	//   ....[27]....
        /*1114*/ 	.word	0x00007680
        /*1118*/ 	.word	0x00000023
        /*111c*/ 	.word	0x00000000
        /*1120*/ 	.short	0x0101
        /*1122*/ 	.byte	0x3f
	.zero		1


	//   ....[28]....
        /*1124*/ 	.word	0x000080b0
        /*1128*/ 	.word	0x00000002
        /*112c*/ 	.word	0x0002d800
        /*1130*/ 	.short	0x010a
        /*1132*/ 	.byte	0x3f
	.zero		1


	//   ....[29]....
        /*1134*/ 	.word	0x00008100
        /*1138*/ 	.word	0x00000002
        /*113c*/ 	.word	0x0002d800
        /*1140*/ 	.short	0x010a
        /*1142*/ 	.byte	0x3f
	.zero		1


	//   ....[30]....
        /*1144*/ 	.word	0x00008d60
        /*1148*/ 	.word	0x00000002
        /*114c*/ 	.word	0x0002d800
        /*1150*/ 	.short	0x010a
        /*1152*/ 	.byte	0x3f
	.zero		1


	//   ....[31]....
        /*1154*/ 	.word	0x0000ab40
        /*1158*/ 	.word	0x00000002
        /*115c*/ 	.word	0x0002d800
        /*1160*/ 	.short	0x010a
        /*1162*/ 	.byte	0x3f
	.zero		1


	//   ....[32]....
        /*1164*/ 	.word	0x0000c4a0
        /*1168*/ 	.word	0x00000000
        /*116c*/ 	.word	0x0002d830
        /*1170*/ 	.short	0x010a
        /*1172*/ 	.byte	0x3f
	.zero		1


	//   ....[33]....
        /*1174*/ 	.word	0x0000c560
        /*1178*/ 	.word	0x00000000
        /*117c*/ 	.word	0x0002d830
        /*1180*/ 	.short	0x010a
        /*1182*/ 	.byte	0x3f
	.zero		1


	//   ....[34]....
        /*1184*/ 	.word	0x0000cef0
        /*1188*/ 	.word	0x00000000
        /*118c*/ 	.word	0x00000000
        /*1190*/ 	.short	0x0101
        /*1192*/ 	.byte	0x3f
	.zero		1


	//   ....[35]....
        /*1194*/ 	.word	0x000103a0
        /*1198*/ 	.word	0x00000009
        /*119c*/ 	.word	0x0002d830
        /*11a0*/ 	.short	0x010a
        /*11a2*/ 	.byte	0x3f
	.zero		1


	//   ....[36]....
        /*11a4*/ 	.word	0x000103f0
        /*11a8*/ 	.word	0x00000009
        /*11ac*/ 	.word	0x0002d830
        /*11b0*/ 	.short	0x010a
        /*11b2*/ 	.byte	0x3f
	.zero		1


	//   ....[37]....
        /*11b4*/ 	.word	0x00010870
        /*11b8*/ 	.word	0x00000009
        /*11bc*/ 	.word	0x0002d850
        /*11c0*/ 	.short	0x010a
        /*11c2*/ 	.byte	0x3f
	.zero		1


	//   ....[38]....
        /*11c4*/ 	.word	0x000108b0
        /*11c8*/ 	.word	0x00000009
        /*11cc*/ 	.word	0x0002d850
        /*11d0*/ 	.short	0x010a
        /*11d2*/ 	.byte	0x3f
	.zero		1


	//   ....[39]....
        /*11d4*/ 	.word	0x000110b0
        /*11d8*/ 	.word	0x00000034
        /*11dc*/ 	.word	0x00000000
        /*11e0*/ 	.short	0x0101
        /*11e2*/ 	.byte	0x3f
	.zero		1


	//   ....[40]....
        /*11e4*/ 	.word	0x00013a50
        /*11e8*/ 	.word	0x00000012
        /*11ec*/ 	.word	0x00000000
        /*11f0*/ 	.short	0x0101
        /*11f2*/ 	.byte	0x3f
	.zero		1


	//   ....[41]....
        /*11f4*/ 	.word	0x000144b0
        /*11f8*/ 	.word	0x00000005
        /*11fc*/ 	.word	0x0002d830
        /*1200*/ 	.short	0x010a
        /*1202*/ 	.byte	0x3f
	.zero		1


	//   ....[42]....
        /*1204*/ 	.word	0x00014500
        /*1208*/ 	.word	0x00000005
        /*120c*/ 	.word	0x0002d830
        /*1210*/ 	.short	0x010a
        /*1212*/ 	.byte	0x3f
	.zero		1


	//   ....[43]....
        /*1214*/ 	.word	0x000149b0
        /*1218*/ 	.word	0x00000006
        /*121c*/ 	.word	0x0002d850
        /*1220*/ 	.short	0x010a
        /*1222*/ 	.byte	0x3f
	.zero		1


	//   ....[44]....
        /*1224*/ 	.word	0x000149f0
        /*1228*/ 	.word	0x00000006
        /*122c*/ 	.word	0x0002d850
        /*1230*/ 	.short	0x010a
        /*1232*/ 	.byte	0x3f
	.zero		1


	//   ....[45]....
        /*1234*/ 	.word	0x00015140
        /*1238*/ 	.word	0x00000005
        /*123c*/ 	.word	0x00000000
        /*1240*/ 	.short	0x0101
        /*1242*/ 	.byte	0x3f
	.zero		1


	//   ....[46]....
        /*1244*/ 	.word	0x00016a10
        /*1248*/ 	.word	0x00000009
        /*124c*/ 	.word	0x00000000
        /*1250*/ 	.short	0x0101
        /*1252*/ 	.byte	0x3f
	.zero		1


	//   ....[47]....
        /*1254*/ 	.word	0x000171e0
        /*1258*/ 	.word	0x00000005
        /*125c*/ 	.word	0x0002d830
        /*1260*/ 	.short	0x010a
        /*1262*/ 	.byte	0x3f
	.zero		1


	//   ....[48]....
        /*1264*/ 	.word	0x00017230
        /*1268*/ 	.word	0x00000005
        /*126c*/ 	.word	0x0002d830
        /*1270*/ 	.short	0x010a
        /*1272*/ 	.byte	0x3f
	.zero		1


	//   ....[49]....
        /*1274*/ 	.word	0x000176e0
        /*1278*/ 	.word	0x00000006
        /*127c*/ 	.word	0x0002d850
        /*1280*/ 	.short	0x010a
        /*1282*/ 	.byte	0x3f
	.zero		1


	//   ....[50]....
        /*1284*/ 	.word	0x00017720
        /*1288*/ 	.word	0x00000006
        /*128c*/ 	.word	0x0002d850
        /*1290*/ 	.short	0x010a
        /*1292*/ 	.byte	0x3f
	.zero		1


	//   ....[51]....
        /*1294*/ 	.word	0x00018340
        /*1298*/ 	.word	0x00000024
        /*129c*/ 	.word	0x00000000
        /*12a0*/ 	.short	0x0101
        /*12a2*/ 	.byte	0x3f
	.zero		1


	//   ....[52]....
        /*12a4*/ 	.word	0x0001a860
        /*12a8*/ 	.word	0x00000007
        /*12ac*/ 	.word	0x00000000
        /*12b0*/ 	.short	0x0101
        /*12b2*/ 	.byte	0x3f
	.zero		1


	//   ....[53]....
        /*12b4*/ 	.word	0x0001af40
        /*12b8*/ 	.word	0x0000000d
        /*12bc*/ 	.word	0x0002d850
        /*12c0*/ 	.short	0x010a
        /*12c2*/ 	.byte	0x3f
	.zero		1


	//   ....[54]....
        /*12c4*/ 	.word	0x0001aff0
        /*12c8*/ 	.word	0x0000000d
        /*12cc*/ 	.word	0x0002d850
        /*12d0*/ 	.short	0x010a
        /*12d2*/ 	.byte	0x3f
	.zero		1


	//   ....[55]....
        /*12d4*/ 	.word	0x0001b7f0
        /*12d8*/ 	.word	0x00000005
        /*12dc*/ 	.word	0x00000000
        /*12e0*/ 	.short	0x0101
        /*12e2*/ 	.byte	0x3f
	.zero		1


	//   ....[56]....
        /*12e4*/ 	.word	0x0001cbd0
        /*12e8*/ 	.word	0x00000000
        /*12ec*/ 	.word	0x00000000
        /*12f0*/ 	.short	0x0101
        /*12f2*/ 	.byte	0x3f
	.zero		1


	//   ....[57]....
        /*12f4*/ 	.word	0x0001f130
        /*12f8*/ 	.word	0x00000017
        /*12fc*/ 	.word	0x0002d820
        /*1300*/ 	.short	0x010a
        /*1302*/ 	.byte	0x3f
	.zero		1


	//   ....[58]....
        /*1304*/ 	.word	0x0001f1f0
        /*1308*/ 	.word	0x00000009
        /*130c*/ 	.word	0x0002d8a0
        /*1310*/ 	.short	0x010a
        /*1312*/ 	.byte	0x3f
	.zero		1


	//   ....[59]....
        /*1314*/ 	.word	0x0001f620
        /*1318*/ 	.word	0x00000009
        /*131c*/ 	.word	0x0002d8c0
        /*1320*/ 	.short	0x010a
        /*1322*/ 	.byte	0x3f
	.zero		1


	//   ....[60]....
        /*1324*/ 	.word	0x0001fb80
        /*1328*/ 	.word	0x00000008
        /*132c*/ 	.word	0x0002d8a0
        /*1330*/ 	.short	0x010a
        /*1332*/ 	.byte	0x3f
	.zero		1


	//   ....[61]....
        /*1334*/ 	.word	0x0001ffa0
        /*1338*/ 	.word	0x00000008
        /*133c*/ 	.word	0x0002d8c0
        /*1340*/ 	.short	0x010a
        /*1342*/ 	.byte	0x3f
	.zero		1


	//   ....[62]....
        /*1344*/ 	.word	0x00021340
        /*1348*/ 	.word	0x00000000
        /*134c*/ 	.word	0x0002d840
        /*1350*/ 	.short	0x010a
        /*1352*/ 	.byte	0x3f
	.zero		1


	//   ....[63]....
        /*1354*/ 	.word	0x000218c0
        /*1358*/ 	.word	0x00000000
        /*135c*/ 	.word	0x0002d830
        /*1360*/ 	.short	0x0107
        /*1362*/ 	.byte	0x3f
	.zero		1


	//   ....[64]....
        /*1364*/ 	.word	0x00021990
        /*1368*/ 	.word	0x00000000
        /*136c*/ 	.word	0x0002d830
        /*1370*/ 	.short	0x0101
        /*1372*/ 	.byte	0x3f
	.zero		1


	//   ....[65]....
        /*1374*/ 	.word	0x000225b0
        /*1378*/ 	.word	0x00000017
        /*137c*/ 	.word	0x0002d800
        /*1380*/ 	.short	0x0107
        /*1382*/ 	.byte	0x3f
	.zero		1


	//   ....[66]....
        /*1384*/ 	.word	0x000226a0
        /*1388*/ 	.word	0x00000017
        /*138c*/ 	.word	0x0002d800
        /*1390*/ 	.short	0x0101
        /*1392*/ 	.byte	0x3f
	.zero		1


	//   ....[67]....
        /*1394*/ 	.word	0x000226c0
        /*1398*/ 	.word	0x00000017
        /*139c*/ 	.word	0x0002d820
        /*13a0*/ 	.short	0x010a
        /*13a2*/ 	.byte	0x3f
	.zero		1


	//   ....[68]....
        /*13a4*/ 	.word	0x00022ae0
        /*13a8*/ 	.word	0x00000005
        /*13ac*/ 	.word	0x0002d840
        /*13b0*/ 	.short	0x010a
        /*13b2*/ 	.byte	0x3f
	.zero		1


	//   ....[69]....
        /*13b4*/ 	.word	0x00022f20
        /*13b8*/ 	.word	0x00000005
        /*13bc*/ 	.word	0x0002d830
        /*13c0*/ 	.short	0x0107
        /*13c2*/ 	.byte	0x3f
	.zero		1


	//   ....[70]....
        /*13c4*/ 	.word	0x00022fe0
        /*13c8*/ 	.word	0x00000005
        /*13cc*/ 	.word	0x0002d830
        /*13d0*/ 	.short	0x0101
        /*13d2*/ 	.byte	0x3f
	.zero		1


	//   ....[71]....
        /*13d4*/ 	.word	0x00023040
        /*13d8*/ 	.word	0x00000005
        /*13dc*/ 	.word	0x0002d860
        /*13e0*/ 	.short	0x010a
        /*13e2*/ 	.byte	0x3f
	.zero		1


	//   ....[72]....
        /*13e4*/ 	.word	0x00023520
        /*13e8*/ 	.word	0x00000005
        /*13ec*/ 	.word	0x0002d850
        /*13f0*/ 	.short	0x0107
        /*13f2*/ 	.byte	0x3f
	.zero		1


	//   ....[73]....
        /*13f4*/ 	.word	0x00023610
        /*13f8*/ 	.word	0x00000005
        /*13fc*/ 	.word	0x0002d850
        /*1400*/ 	.short	0x0101
        /*1402*/ 	.byte	0x3f
	.zero		1


	//   ....[74]....
        /*1404*/ 	.word	0x00023840
        /*1408*/ 	.word	0x00000000
        /*140c*/ 	.word	0x0002d860
        /*1410*/ 	.short	0x010a
        /*1412*/ 	.byte	0x3f
	.zero		1


	//   ....[75]....
        /*1414*/ 	.word	0x00023c70
        /*1418*/ 	.word	0x00000000
        /*141c*/ 	.word	0x0002d850
        /*1420*/ 	.short	0x0107
        /*1422*/ 	.byte	0x3f
	.zero		1


	//   ....[76]....
        /*1424*/ 	.word	0x00023d50
        /*1428*/ 	.word	0x00000000
        /*142c*/ 	.word	0x0002d850
        /*1430*/ 	.short	0x0101
        /*1432*/ 	.byte	0x3f
	.zero		1


	//   ....[77]....
        /*1434*/ 	.word	0x00024a80
        /*1438*/ 	.word	0x00000005
        /*143c*/ 	.word	0x0002d820
        /*1440*/ 	.short	0x010a
        /*1442*/ 	.byte	0x3f
	.zero		1


	//   ....[78]....
        /*1444*/ 	.word	0x00024c20
        /*1448*/ 	.word	0x00000003
        /*144c*/ 	.word	0x0002d840
        /*1450*/ 	.short	0x010a
        /*1452*/ 	.byte	0x3f
	.zero		1


	//   ....[79]....
        /*1454*/ 	.word	0x00024cb0
        /*1458*/ 	.word	0x00000019
        /*145c*/ 	.word	0x0002d840
        /*1460*/ 	.short	0x010a
        /*1462*/ 	.byte	0x3f
	.zero		1


	//   ....[80]....
        /*1464*/ 	.word	0x00024cf0
        /*1468*/ 	.word	0x00000003
        /*146c*/ 	.word	0x0002d860
        /*1470*/ 	.short	0x010a
        /*1472*/ 	.byte	0x3f
	.zero		1


	//   ....[81]....
        /*1474*/ 	.word	0x00024d30
        /*1478*/ 	.word	0x00000019
        /*147c*/ 	.word	0x0002d860
        /*1480*/ 	.short	0x010a
        /*1482*/ 	.byte	0x3f
	.zero		1


	//   ....[82]....
        /*1484*/ 	.word	0x00024d90
        /*1488*/ 	.word	0x00000023
        /*148c*/ 	.word	0x0002d890
        /*1490*/ 	.short	0x010a
        /*1492*/ 	.byte	0x3f
	.zero		1


	//   ....[83]....
        /*1494*/ 	.word	0x00024f10
        /*1498*/ 	.word	0x00000023
        /*149c*/ 	.word	0x0002d890
        /*14a0*/ 	.short	0x010a
        /*14a2*/ 	.byte	0x3f
	.zero		1


	//   ....[84]....
        /*14a4*/ 	.word	0x00025090
        /*14a8*/ 	.word	0x00000023
        /*14ac*/ 	.word	0x0002d890
        /*14b0*/ 	.short	0x010a
        /*14b2*/ 	.byte	0x3f
	.zero		1


	//   ....[85]....
        /*14b4*/ 	.word	0x00025200
        /*14b8*/ 	.word	0x00000023
        /*14bc*/ 	.word	0x0002d8b0
        /*14c0*/ 	.short	0x010a
        /*14c2*/ 	.byte	0x3f
	.zero		1


	//   ....[86]....
        /*14c4*/ 	.word	0x00025500
        /*14c8*/ 	.word	0x00000002
        /*14cc*/ 	.word	0x0002d800
        /*14d0*/ 	.short	0x010a
        /*14d2*/ 	.byte	0x3f
	.zero		1


	//   ....[87]....
        /*14d4*/ 	.word	0x00025710
        /*14d8*/ 	.word	0x00000002
        /*14dc*/ 	.word	0x0002d800
        /*14e0*/ 	.short	0x010a
        /*14e2*/ 	.byte	0x3f
	.zero		1


	//   ....[88]....
        /*14e4*/ 	.word	0x00025760
        /*14e8*/ 	.word	0x00000000
        /*14ec*/ 	.word	0x0002d830
        /*14f0*/ 	.short	0x010a
        /*14f2*/ 	.byte	0x3f
	.zero		1


	//   ....[89]....
        /*14f4*/ 	.word	0x000257b0
        /*14f8*/ 	.word	0x00000009
        /*14fc*/ 	.word	0x0002d830
        /*1500*/ 	.short	0x010a
        /*1502*/ 	.byte	0x3f
	.zero		1


	//   ....[90]....
        /*1504*/ 	.word	0x00025800
        /*1508*/ 	.word	0x00000009
        /*150c*/ 	.word	0x0002d850
        /*1510*/ 	.short	0x010a
        /*1512*/ 	.byte	0x3f
	.zero		1


	//   ....[91]....
        /*1514*/ 	.word	0x00025850
        /*1518*/ 	.word	0x00000005
        /*151c*/ 	.word	0x0002d830
        /*1520*/ 	.short	0x010a
        /*1522*/ 	.byte	0x3f
	.zero		1


	//   ....[92]....
        /*1524*/ 	.word	0x000258a0
        /*1528*/ 	.word	0x00000006
        /*152c*/ 	.word	0x0002d850
        /*1530*/ 	.short	0x010a
        /*1532*/ 	.byte	0x3f
	.zero		1


	//   ....[93]....
        /*1534*/ 	.word	0x000258f0
        /*1538*/ 	.word	0x00000005
        /*153c*/ 	.word	0x0002d830
        /*1540*/ 	.short	0x010a
        /*1542*/ 	.byte	0x3f
	.zero		1


	//   ....[94]....
        /*1544*/ 	.word	0x00025940
        /*1548*/ 	.word	0x00000006
        /*154c*/ 	.word	0x0002d850
        /*1550*/ 	.short	0x010a
        /*1552*/ 	.byte	0x3f
	.zero		1


	//   ....[95]....
        /*1554*/ 	.word	0x00025990
        /*1558*/ 	.word	0x0000000d
        /*155c*/ 	.word	0x0002d850
        /*1560*/ 	.short	0x010a
        /*1562*/ 	.byte	0x3f
	.zero		1


	//   ....[96]....
        /*1564*/ 	.word	0x00025d20
        /*1568*/ 	.word	0x00000017
        /*156c*/ 	.word	0x0002d820
        /*1570*/ 	.short	0x010a
        /*1572*/ 	.byte	0x3f
	.zero		1


	//   ....[97]....
        /*1574*/ 	.word	0x00025d70
        /*1578*/ 	.word	0x00000009
        /*157c*/ 	.word	0x0002d8a0
        /*1580*/ 	.short	0x010a
        /*1582*/ 	.byte	0x3f
	.zero		1


	//   ....[98]....
        /*1584*/ 	.word	0x00025dc0
        /*1588*/ 	.word	0x00000009
        /*158c*/ 	.word	0x0002d8c0
        /*1590*/ 	.short	0x010a
        /*1592*/ 	.byte	0x3f
	.zero		1


	//   ....[99]....
        /*1594*/ 	.word	0x00025e10
        /*1598*/ 	.word	0x00000008
        /*159c*/ 	.word	0x0002d8a0
        /*15a0*/ 	.short	0x010a
        /*15a2*/ 	.byte	0x3f
	.zero		1


	//   ....[100]....
        /*15a4*/ 	.word	0x00025e60
        /*15a8*/ 	.word	0x00000008
        /*15ac*/ 	.word	0x0002d8c0
        /*15b0*/ 	.short	0x010a
        /*15b2*/ 	.byte	0x3f
	.zero		1


	//   ....[101]....
        /*15b4*/ 	.word	0x00025f80
        /*15b8*/ 	.word	0x00000000
        /*15bc*/ 	.word	0x0002d840
        /*15c0*/ 	.short	0x010a
        /*15c2*/ 	.byte	0x3f
	.zero		1


	//   ....[102]....
        /*15c4*/ 	.word	0x00026dc0
        /*15c8*/ 	.word	0x00000017
        /*15cc*/ 	.word	0x0002d820
        /*15d0*/ 	.short	0x010a
        /*15d2*/ 	.byte	0x3f
	.zero		1


	//   ....[103]....
        /*15d4*/ 	.word	0x00026e10
        /*15d8*/ 	.word	0x00000005
        /*15dc*/ 	.word	0x0002d840
        /*15e0*/ 	.short	0x010a
        /*15e2*/ 	.byte	0x3f
	.zero		1


	//   ....[104]....
        /*15e4*/ 	.word	0x000273b0
        /*15e8*/ 	.word	0x00000005
        /*15ec*/ 	.word	0x0002d860
        /*15f0*/ 	.short	0x010a
        /*15f2*/ 	.byte	0x3f
	.zero		1


	//   ....[105]....
        /*15f4*/ 	.word	0x00027990
        /*15f8*/ 	.word	0x00000000
        /*15fc*/ 	.word	0x0002d860
        /*1600*/ 	.short	0x010a
        /*1602*/ 	.byte	0x3f
	.zero		1


	//   ....[106]....
        /*1604*/ 	.word	0x000288e0
        /*1608*/ 	.word	0x00000005
        /*160c*/ 	.word	0x0002d820
        /*1610*/ 	.short	0x010a
        /*1612*/ 	.byte	0x3f
	.zero		1


	//   ....[107]....
        /*1614*/ 	.word	0x00028a80
        /*1618*/ 	.word	0x00000003
        /*161c*/ 	.word	0x0002d840
        /*1620*/ 	.short	0x010a
        /*1622*/ 	.byte	0x3f
	.zero		1


	//   ....[108]....
        /*1624*/ 	.word	0x00028ad0
        /*1628*/ 	.word	0x00000019
        /*162c*/ 	.word	0x0002d840
        /*1630*/ 	.short	0x010a
        /*1632*/ 	.byte	0x3f
	.zero		1


	//   ....[109]....
        /*1634*/ 	.word	0x00028b20
        /*1638*/ 	.word	0x00000003
        /*163c*/ 	.word	0x0002d860
        /*1640*/ 	.short	0x010a
        /*1642*/ 	.byte	0x3f
	.zero		1


	//----- nvinfo : EIATTR_NUM_MBARRIERS
	.align		4
.L_237:
        /*1644*/ 	.byte	0x03, 0x38
        /*1646*/ 	.short	0x0016


	//----- nvinfo : EIATTR_EXIT_INSTR_OFFSETS
	.align		4
        /*1648*/ 	.byte	0x04, 0x1c
        /*164a*/ 	.short	(.L_239 - .L_238)


	//   ....[0]....
.L_238:
        /*164c*/ 	.word	0x00024d80


	//----- nvinfo : EIATTR_MAX_THREADS
	.align		4
.L_239:
        /*1650*/ 	.byte	0x04, 0x05
        /*1652*/ 	.short	(.L_241 - .L_240)
.L_240:
        /*1654*/ 	.word	0x00000200
        /*1658*/ 	.word	0x00000001
        /*165c*/ 	.word	0x00000001


	//----- nvinfo : EIATTR_CRS_STACK_SIZE
	.align		4
.L_241:
        /*1660*/ 	.byte	0x04, 0x1e
        /*1662*/ 	.short	(.L_243 - .L_242)
.L_242:
        /*1664*/ 	.word	0x00000000


	//----- nvinfo : EIATTR_CBANK_PARAM_SIZE
	.align		4
.L_243:
        /*1668*/ 	.byte	0x03, 0x19
        /*166a*/ 	.short	0x0af0


	//----- nvinfo : EIATTR_PARAM_CBANK
	.align		4
        /*166c*/ 	.byte	0x04, 0x0a
        /*166e*/ 	.short	(.L_245 - .L_244)
	.align		4
.L_244:
        /*1670*/ 	.word	index@(.nv.constant0._ZN7cutlass13device_kernelIN5flash11enable_sm90INS1_16FlashAttnFwdSm90INS1_25CollectiveMainloopFwdSm90ILi2EN4cute5tupleIJNS5_1CILi1EEES8_S8_EEENS6_IJNS7_ILi192EEENS7_ILi128EEENS7_ILi96EEEEEELi96ENS_10bfloat16_tEfNS_4arch4Sm90ELb0ELb1ELb1ELb1ELb1ELb1ELb0ELb0ELb1ELb1ELb0ELb0EEENS1_21CollectiveEpilogueFwdINS6_IJSA_SC_SB_EEES9_SE_SG_Li384ELb1ELb1ELb0ELb0EEENS1_36VarlenDynamicPersistentTileSchedulerILi192ELi128ELi384ELi128ELb0ELb1ELb1ELb1ELb0ELb1EEEEEEEEEvNT_6ParamsE)
        /*1674*/ 	.short	0x0210
        /*1676*/ 	.short	0x0af0


	//----- nvinfo : EIATTR_SW_WAR
	.align		4
.L_245:
        /*1678*/ 	.byte	0x04, 0x36
        /*167a*/ 	.short	(.L_247 - .L_246)
.L_246:
        /*167c*/ 	.word	0x00000008
.L_247:


//--------------------- .nv.info._ZN7cutlass13device_kernelIN5flash11enable_sm90INS1_16FlashAttnFwdSm90INS1_25CollectiveMainloopFwdSm90ILi2EN4cute5tupleIJNS5_1CILi1EEES8_S8_EEENS6_IJNS7_ILi192EEENS7_ILi128EEENS7_ILi96EEEEEELi96ENS_10bfloat16_tEfNS_4arch4Sm90ELb1ELb0ELb1ELb0ELb1ELb0ELb0ELb0ELb1ELb1ELb0ELb0EEENS1_21CollectiveEpilogueFwdINS6_IJSA_SC_SB_EEES9_SE_SG_Li384ELb0ELb1ELb0ELb0EEENS1_30DynamicPersistentTileSchedulerILi384ELi128ELb0ELb1ELb1EEEEEEEEEvNT_6ParamsE --------------------------
	.section	.nv.info._ZN7cutlass13device_kernelIN5flash11enable_sm90INS1_16FlashAttnFwdSm90INS1_25CollectiveMainloopFwdSm90ILi2EN4cute5tupleIJNS5_1CILi1EEES8_S8_EEENS6_IJNS7_ILi192EEENS7_ILi128EEENS7_ILi96EEEEEELi96ENS_10bfloat16_tEfNS_4arch4Sm90ELb1ELb0ELb1ELb0ELb1ELb0ELb0ELb0ELb1ELb1ELb0ELb0EEENS1_21CollectiveEpilogueFwdINS6_IJSA_SC_SB_EEES9_SE_SG_Li384ELb0ELb1ELb0ELb0EEENS1_30DynamicPersistentTileSchedulerILi384ELi128ELb0ELb1ELb1EEEEEEEEEvNT_6ParamsE,"",@"SHT_CUDA_INFO"
	.sectionflags	@""
	.align	4


	//----- nvinfo : EIATTR_CUDA_API_VERSION
	.align		4
        /*0000*/ 	.byte	0x04, 0x37
        /*0002*/ 	.short	(.L_249 - .L_248)
.L_248:
        /*0004*/ 	.word	0x00000082


	//----- nvinfo : EIATTR_KPARAM_INFO
	.align		4
.L_249:
        /*0008*/ 	.byte	0x04, 0x17
        /*000a*/ 	.short	(.L_251 - .L_250)
.L_250:
        /*000c*/ 	.word	0x00000000
        /*0010*/ 	.short	0x0000
        /*0012*/ 	.short	0x0070
        /*0014*/ 	.byte	0x00, 0xf0, 0x01, 0x2a


	//----- nvinfo : EIATTR_SPARSE_MMA_MASK
	.align		4
.L_251:
        /*0018*/ 	.byte	0x03, 0x50
        /*001a*/ 	.short	0x0000


	//----- nvinfo : EIATTR_MAXREG_COUNT
	.align		4
        /*001c*/ 	.byte	0x03, 0x1b
        /*001e*/ 	.short	0x0080


	//----- nvinfo : EIATTR_NUM_BARRIERS
	.align		4
        /*0020*/ 	.byte	0x02, 0x4c
        /*0022*/ 	.byte	0x10
	.zero		1


	//----- nvinfo : EIATTR_EXTERNS
	.align		4
        /*0024*/ 	.byte	0x04, 0x0f
        /*0026*/ 	.short	(.L_253 - .L_252)


	//   ....[0]....
	.align		4
.L_252:
        /*0028*/ 	.word	index@(__assertfail)


	//----- nvinfo : EIATTR_ANNOTATIONS
	.align		4
.L_253:
        /*002c*/ 	.byte	0x04, 0x55
        /*002e*/ 	.short	(.L_255 - .L_254)


	//   ....[0]....
.L_254:
        /* <DEDUP_REMOVED lines=12> */


	//----- nvinfo : EIATTR_MERCURY_ISA_VERSION
	.align		4
.L_255:
        /*00d8*/ 	.byte	0x03, 0x5f
        /*00da*/ 	.short	0x0101


	//----- nvinfo : EIATTR_INT_WARP_WIDE_INSTR_OFFSETS
	.align		4
        /*00dc*/ 	.byte	0x04, 0x31
        /*00de*/ 	.short	(.L_257 - .L_256)


	//   ....[0]....
.L_256:
        /*00e0*/ 	.word	0x000000c0


	//   ....[1]....
        /*00e4*/ 	.word	0x000000d0


	//   ....[2]....
        /*00e8*/ 	.word	0x00000170


	//   ....[3]....
        /*00ec*/ 	.word	0x0000cab0


	//   ....[4]....
        /*00f0*/ 	.word	0x0000cb40


	//   ....[5]....
        /*00f4*/ 	.word	0x0000f6f0


	//   ....[6]....
        /*00f8*/ 	.word	0x0000f780


	//----- nvinfo : EIATTR_COOP_GROUP_MASK_REGIDS
	.align		4
.L_257:
        /*00fc*/ 	.byte	0x04, 0x29
        /*00fe*/ 	.short	(.L_259 - .L_258)


	//   ....[0]....
.L_258:
        /*0100*/ 	.word	0xffffffff


	//   ....[1]....
        /*0104*/ 	.word	0xffffffff


	//   ....[2]....
        /*0108*/ 	.word	0xffffffff


	//   ....[3]....
        /*010c*/ 	.word	0xffffffff


	//   ....[4]....
        /*0110*/ 	.word	0xffffffff


	//   ....[5]....
        /*0114*/ 	.word	0xffffffff


	//   ....[6]....
        /*0118*/ 	.word	0xffffffff


	//   ....[7]....
        /*011c*/ 	.word	0xffffffff


	//   ....[8]....
        /*0120*/ 	.word	0xffffffff


	//   ....[9]....
        /*0124*/ 	.word	0xffffffff


	//   ....[10]....
        /*0128*/ 	.word	0xffffffff


	//   ....[11]....
        /*012c*/ 	.word	0xffffffff


	//   ....[12]....
        /*0130*/ 	.word	0xffffffff


	//   ....[13]....
        /*0134*/ 	.word	0xffffffff


	//   ....[14]....
        /*0138*/ 	.word	0xffffffff


	//   ....[15]....
        /*013c*/ 	.word	0xffffffff


	//   ....[16]....
        /*0140*/ 	.word	0xffffffff


	//   ....[17]....
        /*0144*/ 	.word	0xffffffff


	//   ....[18]....
        /*0148*/ 	.word	0xffffffff


	//   ....[19]....
        /*014c*/ 	.word	0xffffffff


	//   ....[20]....
        /*0150*/ 	.word	0xffffffff


	//   ....[21]....
        /*0154*/ 	.word	0xffffffff


	//   ....[22]....
        /*0158*/ 	.word	0xffffffff


	//   ....[23]....
        /*015c*/ 	.word	0xffffffff


	//   ....[24]....
        /*0160*/ 	.word	0xffffffff


	//   ....[25]....
        /*0164*/ 	.word	0xffffffff


	//   ....[26]....
        /*0168*/ 	.word	0xffffffff


	//   ....[27]....
        /*016c*/ 	.word	0xffffffff


	//   ....[28]....
        /*0170*/ 	.word	0xffffffff


	//   ....[29]....
        /*0174*/ 	.word	0xffffffff


	//   ....[30]....
        /*0178*/ 	.word	0xffffffff


	//   ....[31]....
        /*017c*/ 	.word	0xffffffff


	//   ....[32]....
        /*0180*/ 	.word	0xffffffff


	//   ....[33]....
        /*0184*/ 	.word	0xffffffff


	//   ....[34]....
        /*0188*/ 	.word	0xffffffff


	//   ....[35]....
        /*018c*/ 	.word	0xffffffff


	//   ....[36]....
        /*0190*/ 	.word	0xffffffff


	//   ....[37]....
        /*0194*/ 	.word	0xffffffff


	//   ....[38]....
        /*0198*/ 	.word	0xffffffff


	//   ....[39]....
        /*019c*/ 	.word	0xffffffff


	//   ....[40]....
        /*01a0*/ 	.word	0xffffffff


	//   ....[41]....
        /*01a4*/ 	.word	0xffffffff


	//   ....[42]....
        /*01a8*/ 	.word	0xffffffff


	//   ....[43]....
        /*01ac*/ 	.word	0xffffffff


	//   ....[44]....
        /*01b0*/ 	.word	0xffffffff


	//   ....[45]....
        /*01b4*/ 	.word	0xffffffff


	//   ....[46]....
        /*01b8*/ 	.word	0xffffffff


	//   ....[47]....
        /*01bc*/ 	.word	0xffffffff


	//   ....[48]....
        /*01c0*/ 	.word	0xffffffff


	//   ....[49]....
        /*01c4*/ 	.word	0xffffffff


	//   ....[50]....
        /*01c8*/ 	.word	0xffffffff


	//   ....[51]....
        /*01cc*/ 	.word	0xffffffff


	//   ....[52]....
        /*01d0*/ 	.word	0xffffffff


	//   ....[53]....
        /*01d4*/ 	.word	0xffffffff


	//   ....[54]....
        /*01d8*/ 	.word	0xffffffff


	//   ....[55]....
        /*01dc*/ 	.word	0xffffffff


	//   ....[56]....
        /*01e0*/ 	.word	0xffffffff


	//   ....[57]....
        /*01e4*/ 	.word	0xffffffff


	//   ....[58]....
        /*01e8*/ 	.word	0xffffffff


	//   ....[59]....
        /*01ec*/ 	.word	0xffffffff


	//   ....[60]....
        /*01f0*/ 	.word	0xffffffff


	//   ....[61]....
        /*01f4*/ 	.word	0xffffffff


	//   ....[62]....
        /*01f8*/ 	.word	0xffffffff


	//   ....[63]....
        /*01fc*/ 	.word	0xffffffff


	//   ....[64]....
        /*0200*/ 	.word	0xffffffff


	//   ....[65]....
        /*0204*/ 	.word	0xffffffff


	//   ....[66]....
        /*0208*/ 	.word	0xffffffff


	//   ....[67]....
        /*020c*/ 	.word	0xffffffff


	//   ....[68]....
        /*0210*/ 	.word	0xffffffff


	//   ....[69]....
        /*0214*/ 	.word	0xffffffff


	//   ....[70]....
        /*0218*/ 	.word	0xffffffff


	//   ....[71]....
        /*021c*/ 	.word	0xffffffff


	//   ....[72]....
        /*0220*/ 	.word	0xffffffff


	//   ....[73]....
        /*0224*/ 	.word	0xffffffff


	//   ....[74]....
        /*0228*/ 	.word	0xffffffff


	//   ....[75]....
        /*022c*/ 	.word	0xffffffff


	//   ....[76]....
        /*0230*/ 	.word	0xffffffff


	//   ....[77]....
        /*0234*/ 	.word	0xffffffff


	//   ....[78]....
        /*0238*/ 	.word	0xffffffff


	//   ....[79]....
        /*023c*/ 	.word	0xffffffff


	//   ....[80]....
        /*0240*/ 	.word	0xffffffff


	//   ....[81]....
        /*0244*/ 	.word	0xffffffff


	//   ....[82]....
        /*0248*/ 	.word	0xffffffff


	//   ....[83]....
        /*024c*/ 	.word	0xffffffff


	//   ....[84]....
        /*0250*/ 	.word	0xffffffff


	//   ....[85]....
        /*0254*/ 	.word	0xffffffff


	//   ....[86]....
        /*0258*/ 	.word	0xffffffff


	//   ....[87]....
        /*025c*/ 	.word	0xffffffff


	//   ....[88]....
        /*0260*/ 	.word	0xffffffff


	//   ....[89]....
        /*0264*/ 	.word	0x0500000f


	//   ....[90]....
        /*0268*/ 	.word	0x0500000f


	//   ....[91]....
        /*026c*/ 	.word	0x0500000f


	//   ....[92]....
        /*0270*/ 	.word	0x0500000f


	//   ....[93]....
        /*0274*/ 	.word	0x0500000f


	//   ....[94]....
        /*0278*/ 	.word	0x0500000f


	//   ....[95]....
        /*027c*/ 	.word	0x0500000f


	//   ....[96]....
        /*0280*/ 	.word	0x0500000f


	//   ....[97]....
        /*0284*/ 	.word	0x0500000f


	//   ....[98]....
        /*0288*/ 	.word	0x0500000f


	//   ....[99]....
        /*028c*/ 	.word	0x0500000f


	//   ....[100]....
        /*0290*/ 	.word	0x0500000f


	//   ....[101]....
        /*0294*/ 	.word	0x0500000f


	//   ....[102]....
        /*0298*/ 	.word	0x0500000f


	//   ....[103]....
        /*029c*/ 	.word	0x0500000f


	//   ....[104]....
        /*02a0*/ 	.word	0x0500000f


	//   ....[105]....
        /*02a4*/ 	.word	0x0500000f


	//   ....[106]....
        /*02a8*/ 	.word	0x0500000f


	//   ....[107]....
        /*02ac*/ 	.word	0x0500000f


	//   ....[108]....
        /*02b0*/ 	.word	0x0500000f


	//   ....[109]....
        /*02b4*/ 	.word	0x0500000f


	//   ....[110]....
        /*02b8*/ 	.word	0x0500000f


	//   ....[111]....
        /*02bc*/ 	.word	0x0500000f


	//   ....[112]....
        /*02c0*/ 	.word	0x0500000f


	//   ....[113]....
        /*02c4*/ 	.word	0x0500000f


	//   ....[114]....
        /*02c8*/ 	.word	0x0500000f


	//   ....[115]....
        /*02cc*/ 	.word	0x0500000f


	//   ....[116]....
        /*02d0*/ 	.word	0x0500000f


	//   ....[117]....
        /*02d4*/ 	.word	0x0500000f


	//   ....[118]....
        /*02d8*/ 	.word	0x0500000f


	//   ....[119]....
        /*02dc*/ 	.word	0x0500000f


	//   ....[120]....
        /*02e0*/ 	.word	0x0500000f


	//   ....[121]....
        /*02e4*/ 	.word	0x0500000f


	//   ....[122]....
        /*02e8*/ 	.word	0x0500000f


	//   ....[123]....
        /*02ec*/ 	.word	0x0500000f


	//   ....[124]....
        /*02f0*/ 	.word	0x0500000f


	//   ....[125]....
        /*02f4*/ 	.word	0x0500000f


	//   ....[126]....
        /*02f8*/ 	.word	0x0500000f


	//   ....[127]....
        /*02fc*/ 	.word	0x0500000f


	//   ....[128]....
        /*0300*/ 	.word	0x0500000f


	//   ....[129]....
        /*0304*/ 	.word	0x0500000f


	//   ....[130]....
        /*0308*/ 	.word	0x0500000f


	//   ....[131]....
        /*030c*/ 	.word	0x0500000f


	//   ....[132]....
        /*0310*/ 	.word	0x0500000f


	//   ....[133]....
        /*0314*/ 	.word	0x0500000f


	//   ....[134]....
        /*0318*/ 	.word	0x0500000f


	//   ....[135]....
        /*031c*/ 	.word	0x0500000f


	//----- nvinfo : EIATTR_COOP_GROUP_INSTR_OFFSETS
	.align		4
.L_259:
        /*0320*/ 	.byte	0x04, 0x28
        /*0322*/ 	.short	(.L_261 - .L_260)


	//   ....[0]....
.L_260:
        /*0324*/ 	.word	0x00000080


	//   ....[1]....
        /*0328*/ 	.word	0x00000090


	//   ....[2]....
        /*032c*/ 	.word	0x000002d0


	//   ....[3]....
        /*0330*/ 	.word	0x00000430


	//   ....[4]....
        /*0334*/ 	.word	0x00000550


	//   ....[5]....
        /*0338*/ 	.word	0x000006b0


	//   ....[6]....
        /*033c*/ 	.word	0x000014e0


	//   ....[7]....
        /*0340*/ 	.word	0x00001d10


	//   ....[8]....
        /*0344*/ 	.word	0x000027d0


	//   ....[9]....
        /*0348*/ 	.word	0x00002bb0


	//   ....[10]....
        /*034c*/ 	.word	0x00002c10


	//   ....[11]....
        /*0350*/ 	.word	0x00003610


	//   ....[12]....
        /*0354*/ 	.word	0x000036a0


	//   ....[13]....
        /*0358*/ 	.word	0x000042f0


	//   ....[14]....
        /*035c*/ 	.word	0x00004e00


	//   ....[15]....
        /*0360*/ 	.word	0x000050b0


	//   ....[16]....
        /*0364*/ 	.word	0x000059c0


	//   ....[17]....
        /*0368*/ 	.word	0x00005a90


	//   ....[18]....
        /*036c*/ 	.word	0x000064b0


	//   ....[19]....
        /*0370*/ 	.word	0x00006520


	//   ....[20]....
        /*0374*/ 	.word	0x000075b0


	//   ....[21]....
        /*0378*/ 	.word	0x00008b30


	//   ....[22]....
        /*037c*/ 	.word	0x00008b50


	//   ....[23]....
        /*0380*/ 	.word	0x00008b80


	//   ....[24]....
        /*0384*/ 	.word	0x00008b90


	//   ....[25]....
        /*0388*/ 	.word	0x00009ef0


	//   ....[26]....
        /*038c*/ 	.word	0x0000a000


	//   ....[27]....
        /*0390*/ 	.word	0x0000a060


	//   ....[28]....
        /*0394*/ 	.word	0x0000a140


	//   ....[29]....
        /*0398*/ 	.word	0x0000a170


	//   ....[30]....
        /*039c*/ 	.word	0x0000b090


	//   ....[31]....
        /*03a0*/ 	.word	0x0000b0c0


	//   ....[32]....
        /*03a4*/ 	.word	0x0000b0f0


	//   ....[33]....
        /*03a8*/ 	.word	0x0000b120


	//   ....[34]....
        /*03ac*/ 	.word	0x0000b640


	//   ....[35]....
        /*03b0*/ 	.word	0x0000b660


	//   ....[36]....
        /*03b4*/ 	.word	0x0000b770


	//   ....[37]....
        /*03b8*/ 	.word	0x0000b790


	//   ....[38]....
        /*03bc*/ 	.word	0x0000be30


	//   ....[39]....
        /*03c0*/ 	.word	0x0000be40


	//   ....[40]....
        /*03c4*/ 	.word	0x0000bf40


	//   ....[41]....
        /*03c8*/ 	.word	0x0000bf60


	//   ....[42]....
        /*03cc*/ 	.word	0x0000c120


	//   ....[43]....
        /*03d0*/ 	.word	0x0000d6e0


	//   ....[44]....
        /*03d4*/ 	.word	0x0000d700


	//   ....[45]....
        /*03d8*/ 	.word	0x0000d710


	//   ....[46]....
        /*03dc*/ 	.word	0x0000d7b0


	//   ....[47]....
        /*03e0*/ 	.word	0x0000d7d0


	//   ....[48]....
        /*03e4*/ 	.word	0x0000d870


	//   ....[49]....
        /*03e8*/ 	.word	0x0000d890


	//   ....[50]....
        /*03ec*/ 	.word	0x0000d8a0


	//   ....[51]....
        /*03f0*/ 	.word	0x0000e150


	//   ....[52]....
        /*03f4*/ 	.word	0x0000e170


	//   ....[53]....
        /*03f8*/ 	.word	0x0000e190


	//   ....[54]....
        /*03fc*/ 	.word	0x0000e260


	//   ....[55]....
        /*0400*/ 	.word	0x0000e270


	//   ....[56]....
        /*0404*/ 	.word	0x0000e310


	//   ....[57]....
        /*0408*/ 	.word	0x0000e320


	//   ....[58]....
        /*040c*/ 	.word	0x0000e330


	//   ....[59]....
        /*0410*/ 	.word	0x0000e340


	//   ....[60]....
        /*0414*/ 	.word	0x0000e400


	//   ....[61]....
        /*0418*/ 	.word	0x0000e430


	//   ....[62]....
        /*041c*/ 	.word	0x0000e480


	//   ....[63]....
        /*0420*/ 	.word	0x0000ecc0


	//   ....[64]....
        /*0424*/ 	.word	0x0000ecd0


	//   ....[65]....
        /*0428*/ 	.word	0x0000ecf0


	//   ....[66]....
        /*042c*/ 	.word	0x0000ed70


	//   ....[67]....
        /*0430*/ 	.word	0x0000ed80


	//   ....[68]....
        /*0434*/ 	.word	0x0000ede0


	//   ....[69]....
        /*0438*/ 	.word	0x0000ee10


	//   ....[70]....
        /*043c*/ 	.word	0x0000ee50


	//   ....[71]....
        /*0440*/ 	.word	0x0000f150


	//   ....[72]....
        /*0444*/ 	.word	0x0000f170


	//   ....[73]....
        /*0448*/ 	.word	0x0000f210


	//   ....[74]....
        /*044c*/ 	.word	0x0000f220


	//   ....[75]....
        /*0450*/ 	.word	0x0000f2b0


	//   ....[76]....
        /*0454*/ 	.word	0x0000f2c0


	//   ....[77]....
        /*0458*/ 	.word	0x0000f2d0


	//   ....[78]....
        /*045c*/ 	.word	0x0000f360


	//   ....[79]....
        /*0460*/ 	.word	0x0000f980


	//   ....[80]....
        /*0464*/ 	.word	0x0000f990


	//   ....[81]....
        /*0468*/ 	.word	0x0000f9e0


	//   ....[82]....
        /*046c*/ 	.word	0x0000fa20


	//   ....[83]....
        /*0470*/ 	.word	0x0000fa80


	//   ....[84]....
        /*0474*/ 	.word	0x0000faa0


	//   ....[85]....
        /*0478*/ 	.word	0x0000fb20


	//   ....[86]....
        /*047c*/ 	.word	0x0000fb40


	//   ....[87]....
        /*0480*/ 	.word	0x0000fea0


	//   ....[88]....
        /*0484*/ 	.word	0x00010090


	//   ....[89]....
        /*0488*/ 	.word	0x00010620


	//   ....[90]....
        /*048c*/ 	.word	0x00010700


	//   ....[91]....
        /*0490*/ 	.word	0x000107a0


	//   ....[92]....
        /*0494*/ 	.word	0x00010800


	//   ....[93]....
        /*0498*/ 	.word	0x00010910


	//   ....[94]....
        /*049c*/ 	.word	0x00010980


	//   ....[95]....
        /*04a0*/ 	.word	0x00010a90


	//   ....[96]....
        /*04a4*/ 	.word	0x00010b00


	//   ....[97]....
        /*04a8*/ 	.word	0x00010c00


	//   ....[98]....
        /*04ac*/ 	.word	0x00010c90


	//   ....[99]....
        /*04b0*/ 	.word	0x00010d00


	//   ....[100]....
        /*04b4*/ 	.word	0x00010d60


	//   ....[101]....
        /*04b8*/ 	.word	0x00010e80


	//   ....[102]....
        /*04bc*/ 	.word	0x00010ee0


	//   ....[103]....
        /*04c0*/ 	.word	0x00011000


	//   ....[104]....
        /*04c4*/ 	.word	0x00011060


	//   ....[105]....
        /*04c8*/ 	.word	0x00011100


	//   ....[106]....
        /*04cc*/ 	.word	0x000111d0


	//   ....[107]....
        /*04d0*/ 	.word	0x000112f0


	//   ....[108]....
        /*04d4*/ 	.word	0x00011350


	//   ....[109]....
        /*04d8*/ 	.word	0x00011440


	//   ....[110]....
        /*04dc*/ 	.word	0x00011570


	//   ....[111]....
        /*04e0*/ 	.word	0x00011620


	//   ....[112]....
        /*04e4*/ 	.word	0x00011690


	//   ....[113]....
        /*04e8*/ 	.word	0x00011780


	//   ....[114]....
        /*04ec*/ 	.word	0x000117e0


	//   ....[115]....
        /*04f0*/ 	.word	0x000118b0


	//   ....[116]....
        /*04f4*/ 	.word	0x00011910


	//   ....[117]....
        /*04f8*/ 	.word	0x000119e0


	//   ....[118]....
        /*04fc*/ 	.word	0x00011ad0


	//   ....[119]....
        /*0500*/ 	.word	0x00011b70


	//   ....[120]....
        /*0504*/ 	.word	0x00011bd0


	//   ....[121]....
        /*0508*/ 	.word	0x00011cd0


	//   ....[122]....
        /*050c*/ 	.word	0x00011d30


	//   ....[123]....
        /*0510*/ 	.word	0x00011e30


	//   ....[124]....
        /*0514*/ 	.word	0x00011e90


	//   ....[125]....
        /*0518*/ 	.word	0x00011f60


	//   ....[126]....
        /*051c*/ 	.word	0x000120b0


	//   ....[127]....
        /*0520*/ 	.word	0x00012150


	//   ....[128]....
        /*0524*/ 	.word	0x000121e0


	//   ....[129]....
        /*0528*/ 	.word	0x000122e0


	//   ....[130]....
        /*052c*/ 	.word	0x00012340


	//   ....[131]....
        /*0530*/ 	.word	0x00012430


	//   ....[132]....
        /*0534*/ 	.word	0x00012490


	//   ....[133]....
        /*0538*/ 	.word	0x00012550


	//   ....[134]....
        /*053c*/ 	.word	0x00012640


	//   ....[135]....
        /*0540*/ 	.word	0x00012760


	//----- nvinfo : EIATTR_REG_RECONFIG
	.align		4
.L_261:
        /*0544*/ 	.byte	0x01, 0x54
	.zero		2


	//----- nvinfo : EIATTR_SYSCALL_OFFSETS
	.align		4
        /*0548*/ 	.byte	0x04, 0x46
        /*054a*/ 	.short	(.L_263 - .L_262)


	//   ....[0]....
.L_262:
        /*054c*/ 	.word	0x000016d0


	//   ....[1]....
        /*0550*/ 	.word	0x0000ccb0


	//   ....[2]....
        /*0554*/ 	.word	0x0000ce00


	//   ....[3]....
        /*0558*/ 	.word	0x0000cef0


	//   ....[4]....
        /*055c*/ 	.word	0x0000dc00


	//----- nvinfo : EIATTR_MBARRIER_INSTR_OFFSETS
	.align		4
.L_263:
        /*0560*/ 	.byte	0x04, 0x39
        /*0562*/ 	.short	(.L_265 - .L_264)


	//   ....[0]....
.L_264:
        /*0564*/ 	.word	0x00000180
        /*0568*/ 	.word	0x000000ff
        /*056c*/ 	.word	0x0002d800
        /*0570*/ 	.short	0x0100
        /*0572*/ 	.byte	0x08
	.zero		1


	//   ....[1]....
        /*0574*/ 	.word	0x00000190
        /*0578*/ 	.word	0x000000ff
        /*057c*/ 	.word	0x0002d820
        /*0580*/ 	.short	0x0100
        /*0582*/ 	.byte	0x08
	.zero		1


	//   ....[2]....
        /*0584*/ 	.word	0x00000280
        /*0588*/ 	.word	0x000000ff
        /*058c*/ 	.word	0x0002d830
        /*0590*/ 	.short	0x0100
        /*0592*/ 	.byte	0x08
	.zero		1


	//   ....[3]....
        /*0594*/ 	.word	0x00000290
        /*0598*/ 	.word	0x000000ff
        /*059c*/ 	.word	0x0002d840
        /*05a0*/ 	.short	0x0100
        /*05a2*/ 	.byte	0x08
	.zero		1


	//   ....[4]....
        /*05a4*/ 	.word	0x000002a0
        /*05a8*/ 	.word	0x000000ff
        /*05ac*/ 	.word	0x0002d838
        /*05b0*/ 	.short	0x0100
        /*05b2*/ 	.byte	0x08
	.zero		1


	//   ....[5]....
        /*05b4*/ 	.word	0x000002b0
        /*05b8*/ 	.word	0x000000ff
        /*05bc*/ 	.word	0x0002d848
        /*05c0*/ 	.short	0x0100
        /*05c2*/ 	.byte	0x08
	.zero		1


	//   ....[6]....
        /*05c4*/ 	.word	0x000003e0
        /*05c8*/ 	.word	0x000000ff
        /*05cc*/ 	.word	0x0002d850
        /*05d0*/ 	.short	0x0100
        /*05d2*/ 	.byte	0x08
	.zero		1


	//   ....[7]....
        /*05d4*/ 	.word	0x000003f0
        /*05d8*/ 	.word	0x000000ff
        /*05dc*/ 	.word	0x0002d860
        /*05e0*/ 	.short	0x0100
        /*05e2*/ 	.byte	0x08
	.zero		1


	//   ....[8]....
        /*05e4*/ 	.word	0x00000400
        /*05e8*/ 	.word	0x000000ff
        /*05ec*/ 	.word	0x0002d858
        /*05f0*/ 	.short	0x0100
        /*05f2*/ 	.byte	0x08
	.zero		1


	//   ....[9]....
        /*05f4*/ 	.word	0x00000410
        /*05f8*/ 	.word	0x000000ff
        /*05fc*/ 	.word	0x0002d868
        /*0600*/ 	.short	0x0100
        /*0602*/ 	.byte	0x08
	.zero		1


	//   ....[10]....
        /*0604*/ 	.word	0x00000500
        /*0608*/ 	.word	0x000000ff
        /*060c*/ 	.word	0x0002d870
        /*0610*/ 	.short	0x0100
        /*0612*/ 	.byte	0x06
	.zero		1


	//   ....[11]....
        /*0614*/ 	.word	0x00000510
        /*0618*/ 	.word	0x000000ff
        /*061c*/ 	.word	0x0002d880
        /*0620*/ 	.short	0x0100
        /*0622*/ 	.byte	0x06
	.zero		1


	//   ....[12]....
        /*0624*/ 	.word	0x00000520
        /*0628*/ 	.word	0x000000ff
        /*062c*/ 	.word	0x0002d878
        /*0630*/ 	.short	0x0100
        /*0632*/ 	.byte	0x06
	.zero		1


	//   ....[13]....
        /*0634*/ 	.word	0x00000530
        /*0638*/ 	.word	0x000000ff
        /*063c*/ 	.word	0x0002d888
        /*0640*/ 	.short	0x0100
        /*0642*/ 	.byte	0x06
	.zero		1


	//   ....[14]....
        /*0644*/ 	.word	0x00000660
        /*0648*/ 	.word	0x000000ff
        /*064c*/ 	.word	0x0002d890
        /*0650*/ 	.short	0x0100
        /*0652*/ 	.byte	0x08
	.zero		1


	//   ....[15]....
        /*0654*/ 	.word	0x00000670
        /*0658*/ 	.word	0x000000ff
        /*065c*/ 	.word	0x0002d8a0
        /*0660*/ 	.short	0x0100
        /*0662*/ 	.byte	0x08
	.zero		1


	//   ....[16]....
        /*0664*/ 	.word	0x00000680
        /*0668*/ 	.word	0x000000ff
        /*066c*/ 	.word	0x0002d898
        /*0670*/ 	.short	0x0100
        /*0672*/ 	.byte	0x08
	.zero		1


	//   ....[17]....
        /*0674*/ 	.word	0x00000690
        /*0678*/ 	.word	0x000000ff
        /*067c*/ 	.word	0x0002d8a8
        /*0680*/ 	.short	0x0100
        /*0682*/ 	.byte	0x08
	.zero		1


	//   ....[18]....
        /*0684*/ 	.word	0x000007d0
        /*0688*/ 	.word	0x000000ff
        /*068c*/ 	.word	0x0002d8b0
        /*0690*/ 	.short	0x0100
        /*0692*/ 	.byte	0x08
	.zero		1


	//   ....[19]....
        /*0694*/ 	.word	0x000007e0
        /*0698*/ 	.word	0x000000ff
        /*069c*/ 	.word	0x0002d8c0
        /*06a0*/ 	.short	0x0100
        /*06a2*/ 	.byte	0x08
	.zero		1


	//   ....[20]....
        /*06a4*/ 	.word	0x000007f0
        /*06a8*/ 	.word	0x000000ff
        /*06ac*/ 	.word	0x0002d8b8
        /*06b0*/ 	.short	0x0100
        /*06b2*/ 	.byte	0x08
	.zero		1


	//   ....[21]....
        /*06b4*/ 	.word	0x00000800
        /*06b8*/ 	.word	0x000000ff
        /*06bc*/ 	.word	0x0002d8c8
        /*06c0*/ 	.short	0x0100
        /*06c2*/ 	.byte	0x08
	.zero		1


	//   ....[22]....
        /*06c4*/ 	.word	0x00001750
        /*06c8*/ 	.word	0x000000ff
        /*06cc*/ 	.word	0x0002d800
        /*06d0*/ 	.short	0x010a
        /*06d2*/ 	.byte	0x28
	.zero		1


	//   ....[23]....
        /*06d4*/ 	.word	0x000017d0
        /*06d8*/ 	.word	0x00000000
        /*06dc*/ 	.word	0x0002d830
        /*06e0*/ 	.short	0x010a
        /*06e2*/ 	.byte	0x3f
	.zero		1


	//   ....[24]....
        /*06e4*/ 	.word	0x00001810
        /*06e8*/ 	.word	0x00000000
        /*06ec*/ 	.word	0x0002d830
        /*06f0*/ 	.short	0x010a
        /*06f2*/ 	.byte	0x3f
	.zero		1


	//   ....[25]....
        /*06f4*/ 	.word	0x000024c0
        /*06f8*/ 	.word	0x000000ff
        /*06fc*/ 	.word	0x00000000
        /*0700*/ 	.short	0x0101
        /*0702*/ 	.byte	0x06
	.zero		1


	//   ....[26]....
        /*0704*/ 	.word	0x00004460
        /*0708*/ 	.word	0x000000ff
        /*070c*/ 	.word	0x0002d830
        /*0710*/ 	.short	0x010a
        /*0712*/ 	.byte	0x06
	.zero		1


	//   ....[27]....
        /*0714*/ 	.word	0x000044a0
        /*0718*/ 	.word	0x000000ff
        /*071c*/ 	.word	0x0002d830
        /*0720*/ 	.short	0x010a
        /*0722*/ 	.byte	0x06
	.zero		1


	//   ....[28]....
        /*0724*/ 	.word	0x00004770
        /*0728*/ 	.word	0x000000ff
        /*072c*/ 	.word	0x0002d850
        /*0730*/ 	.short	0x010a
        /*0732*/ 	.byte	0x06
	.zero		1


	//   ....[29]....
        /*0734*/ 	.word	0x000047b0
        /*0738*/ 	.word	0x000000ff
        /*073c*/ 	.word	0x0002d850
        /*0740*/ 	.short	0x010a
        /*0742*/ 	.byte	0x06
	.zero		1


	//   ....[30]....
        /*0744*/ 	.word	0x00005290
        /*0748*/ 	.word	0x000000ff
        /*074c*/ 	.word	0x00000000
        /*0750*/ 	.short	0x0101
        /*0752*/ 	.byte	0x06
	.zero		1


	//   ....[31]....
        /*0754*/ 	.word	0x00007030
        /*0758*/ 	.word	0x000000ff
        /*075c*/ 	.word	0x00000000
        /*0760*/ 	.short	0x0101
        /*0762*/ 	.byte	0x06
	.zero		1


	//   ....[32]....
        /*0764*/ 	.word	0x00007730
        /*0768*/ 	.word	0x000000ff
        /*076c*/ 	.word	0x0002d830
        /*0770*/ 	.short	0x010a
        /*0772*/ 	.byte	0x06
	.zero		1


	//   ....[33]....
        /*0774*/ 	.word	0x00007770
        /*0778*/ 	.word	0x000000ff
        /*077c*/ 	.word	0x0002d830
        /*0780*/ 	.short	0x010a
        /*0782*/ 	.byte	0x06
	.zero		1


	//   ....[34]....
        /*0784*/ 	.word	0x00007a40
        /*0788*/ 	.word	0x000000ff
        /*078c*/ 	.word	0x0002d850
        /*0790*/ 	.short	0x010a
        /*0792*/ 	.byte	0x06
	.zero		1


	//   ....[35]....
        /*0794*/ 	.word	0x00007a80
        /*0798*/ 	.word	0x000000ff
        /*079c*/ 	.word	0x0002d850
        /*07a0*/ 	.short	0x010a
        /*07a2*/ 	.byte	0x06
	.zero		1


	//   ....[36]....
        /*07a4*/ 	.word	0x000083a0
        /*07a8*/ 	.word	0x000000ff
        /*07ac*/ 	.word	0x00000000
        /*07b0*/ 	.short	0x0101
        /*07b2*/ 	.byte	0x06
	.zero		1


	//   ....[37]....
        /*07b4*/ 	.word	0x00009980
        /*07b8*/ 	.word	0x000000ff
        /*07bc*/ 	.word	0x00000000
        /*07c0*/ 	.short	0x0101
        /*07c2*/ 	.byte	0x06
	.zero		1


	//   ....[38]....
        /*07c4*/ 	.word	0x00009f70
        /*07c8*/ 	.word	0x000000ff
        /*07cc*/ 	.word	0x0002d850
        /*07d0*/ 	.short	0x010a
        /*07d2*/ 	.byte	0x08
	.zero		1


	//   ....[39]....
        /*07d4*/ 	.word	0x00009fb0
        /*07d8*/ 	.word	0x000000ff
        /*07dc*/ 	.word	0x0002d850
        /*07e0*/ 	.short	0x010a
        /*07e2*/ 	.byte	0x08
	.zero		1


	//   ....[40]....
        /*07e4*/ 	.word	0x0000a640
        /*07e8*/ 	.word	0x000000ff
        /*07ec*/ 	.word	0x00000000
        /*07f0*/ 	.short	0x0101
        /*07f2*/ 	.byte	0x08
	.zero		1


	//   ....[41]....
        /*07f4*/ 	.word	0x0000b670
        /*07f8*/ 	.word	0x000000ff
        /*07fc*/ 	.word	0x00000000
        /*0800*/ 	.short	0x0101
        /*0802*/ 	.byte	0x05
	.zero		1


	//   ....[42]....
        /*0804*/ 	.word	0x0000d460
        /*0808*/ 	.word	0x00000006
        /*080c*/ 	.word	0x0002d840
        /*0810*/ 	.short	0x010a
        /*0812*/ 	.byte	0x3f
	.zero		1


	//   ....[43]....
        /*0814*/ 	.word	0x0000d9e0
        /*0818*/ 	.word	0x00000006
        /*081c*/ 	.word	0x0002d830
        /*0820*/ 	.short	0x0107
        /*0822*/ 	.byte	0x3f
	.zero		1


	//   ....[44]....
        /*0824*/ 	.word	0x0000dab0
        /*0828*/ 	.word	0x00000006
        /*082c*/ 	.word	0x0002d830
        /*0830*/ 	.short	0x0101
        /*0832*/ 	.byte	0x3f
	.zero		1


	//   ....[45]....
        /*0834*/ 	.word	0x0000e5d0
        /*0838*/ 	.word	0x00000011
        /*083c*/ 	.word	0x0002d800
        /*0840*/ 	.short	0x0107
        /*0842*/ 	.byte	0x3f
	.zero		1


	//   ....[46]....
        /*0844*/ 	.word	0x0000e6c0
        /*0848*/ 	.word	0x00000011
        /*084c*/ 	.word	0x0002d800
        /*0850*/ 	.short	0x0101
        /*0852*/ 	.byte	0x3f
	.zero		1


	//   ....[47]....
        /*0854*/ 	.word	0x0000e6e0
        /*0858*/ 	.word	0x00000011
        /*085c*/ 	.word	0x0002d820
        /*0860*/ 	.short	0x010a
        /*0862*/ 	.byte	0x3f
	.zero		1


	//   ....[48]....
        /*0864*/ 	.word	0x0000ea80
        /*0868*/ 	.word	0x00000006
        /*086c*/ 	.word	0x0002d840
        /*0870*/ 	.short	0x010a
        /*0872*/ 	.byte	0x3f
	.zero		1


	//   ....[49]....
        /*0874*/ 	.word	0x0000eef0
        /*0878*/ 	.word	0x00000006
        /*087c*/ 	.word	0x0002d830
        /*0880*/ 	.short	0x0107
        /*0882*/ 	.byte	0x3f
	.zero		1


	//   ....[50]....
        /*0884*/ 	.word	0x0000efb0
        /*0888*/ 	.word	0x00000006
        /*088c*/ 	.word	0x0002d830
        /*0890*/ 	.short	0x0101
        /*0892*/ 	.byte	0x3f
	.zero		1


	//   ....[51]....
        /*0894*/ 	.word	0x0000f010
        /*0898*/ 	.word	0x00000006
        /*089c*/ 	.word	0x0002d860
        /*08a0*/ 	.short	0x010a
        /*08a2*/ 	.byte	0x3f
	.zero		1


	//   ....[52]....
        /*08a4*/ 	.word	0x0000f450
        /*08a8*/ 	.word	0x00000006
        /*08ac*/ 	.word	0x0002d850
        /*08b0*/ 	.short	0x0107
        /*08b2*/ 	.byte	0x3f
	.zero		1


	//   ....[53]....
        /*08b4*/ 	.word	0x0000f620
        /*08b8*/ 	.word	0x00000006
        /*08bc*/ 	.word	0x0002d850
        /*08c0*/ 	.short	0x0101
        /*08c2*/ 	.byte	0x3f
	.zero		1


	//   ....[54]....
        /*08c4*/ 	.word	0x0000f830
        /*08c8*/ 	.word	0x00000004
        /*08cc*/ 	.word	0x0002d860
        /*08d0*/ 	.short	0x010a
        /*08d2*/ 	.byte	0x3f
	.zero		1


	//   ....[55]....
        /*08d4*/ 	.word	0x0000fc80
        /*08d8*/ 	.word	0x00000004
        /*08dc*/ 	.word	0x0002d850
        /*08e0*/ 	.short	0x0107
        /*08e2*/ 	.byte	0x3f
	.zero		1


	//   ....[56]....
        /*08e4*/ 	.word	0x0000fd40
        /*08e8*/ 	.word	0x00000004
        /*08ec*/ 	.word	0x0002d850
        /*08f0*/ 	.short	0x0101
        /*08f2*/ 	.byte	0x3f
	.zero		1


	//   ....[57]....
        /*08f4*/ 	.word	0x00010010
        /*08f8*/ 	.word	0x00000004
        /*08fc*/ 	.word	0x0002d820
        /*0900*/ 	.short	0x010a
        /*0902*/ 	.byte	0x3f
	.zero		1


	//   ....[58]....
        /*0904*/ 	.word	0x00010190
        /*0908*/ 	.word	0x00000005
        /*090c*/ 	.word	0x0002d840
        /*0910*/ 	.short	0x010a
        /*0912*/ 	.byte	0x3f
	.zero		1


	//   ....[59]....
        /*0914*/ 	.word	0x00010230
        /*0918*/ 	.word	0x00000017
        /*091c*/ 	.word	0x0002d840
        /*0920*/ 	.short	0x010a
        /*0922*/ 	.byte	0x3f
	.zero		1


	//   ....[60]....
        /*0924*/ 	.word	0x00010270
        /*0928*/ 	.word	0x00000005
        /*092c*/ 	.word	0x0002d860
        /*0930*/ 	.short	0x010a
        /*0932*/ 	.byte	0x3f
	.zero		1


	//   ....[61]....
        /*0934*/ 	.word	0x000102b0
        /*0938*/ 	.word	0x00000017
        /*093c*/ 	.word	0x0002d860
        /*0940*/ 	.short	0x010a
        /*0942*/ 	.byte	0x3f
	.zero		1


	//   ....[62]....
        /*0944*/ 	.word	0x00010320
        /*0948*/ 	.word	0x00000003
        /*094c*/ 	.word	0x0002d800
        /*0950*/ 	.short	0x010a
        /*0952*/ 	.byte	0x3f
	.zero		1


	//   ....[63]....
        /*0954*/ 	.word	0x00010370
        /*0958*/ 	.word	0x00000000
        /*095c*/ 	.word	0x0002d830
        /*0960*/ 	.short	0x010a
        /*0962*/ 	.byte	0x3f
	.zero		1


	//   ....[64]....
        /*0964*/ 	.word	0x000103d0
        /*0968*/ 	.word	0x00000006
        /*096c*/ 	.word	0x0002d830
        /*0970*/ 	.short	0x010a
        /*0972*/ 	.byte	0x3f
	.zero		1


	//   ....[65]....
        /*0974*/ 	.word	0x00010430
        /*0978*/ 	.word	0x00000006
        /*097c*/ 	.word	0x0002d850
        /*0980*/ 	.short	0x010a
        /*0982*/ 	.byte	0x3f
	.zero		1


	//   ....[66]....
        /*0984*/ 	.word	0x00010490
        /*0988*/ 	.word	0x00000006
        /*098c*/ 	.word	0x0002d830
        /*0990*/ 	.short	0x010a
        /*0992*/ 	.byte	0x3f
	.zero		1


	//   ....[67]....
        /*0994*/ 	.word	0x000104f0
        /*0998*/ 	.word	0x00000006
        /*099c*/ 	.word	0x0002d850
        /*09a0*/ 	.short	0x010a
        /*09a2*/ 	.byte	0x3f
	.zero		1


	//   ....[68]....
        /*09a4*/ 	.word	0x00010550
        /*09a8*/ 	.word	0x00000004
        /*09ac*/ 	.word	0x0002d850
        /*09b0*/ 	.short	0x010a
        /*09b2*/ 	.byte	0x3f
	.zero		1


	//   ....[69]....
        /*09b4*/ 	.word	0x00010650
        /*09b8*/ 	.word	0x00000006
        /*09bc*/ 	.word	0x0002d840
        /*09c0*/ 	.short	0x010a
        /*09c2*/ 	.byte	0x3f
	.zero		1


	//   ....[70]....
        /*09c4*/ 	.word	0x00011470
        /*09c8*/ 	.word	0x00000011
        /*09cc*/ 	.word	0x0002d820
        /*09d0*/ 	.short	0x010a
        /*09d2*/ 	.byte	0x3f
	.zero		1


	//   ....[71]....
        /*09d4*/ 	.word	0x000114c0
        /*09d8*/ 	.word	0x00000006
        /*09dc*/ 	.word	0x0002d840
        /*09e0*/ 	.short	0x010a
        /*09e2*/ 	.byte	0x3f
	.zero		1


	//   ....[72]....
        /*09e4*/ 	.word	0x00011a20
        /*09e8*/ 	.word	0x00000006
        /*09ec*/ 	.word	0x0002d860
        /*09f0*/ 	.short	0x010a
        /*09f2*/ 	.byte	0x3f
	.zero		1


	//   ....[73]....
        /*09f4*/ 	.word	0x00012000
        /*09f8*/ 	.word	0x00000004
        /*09fc*/ 	.word	0x0002d860
        /*0a00*/ 	.short	0x010a
        /*0a02*/ 	.byte	0x3f
	.zero		1


	//   ....[74]....
        /*0a04*/ 	.word	0x00012680
        /*0a08*/ 	.word	0x00000004
        /*0a0c*/ 	.word	0x0002d820
        /*0a10*/ 	.short	0x010a
        /*0a12*/ 	.byte	0x3f
	.zero		1


	//   ....[75]....
        /*0a14*/ 	.word	0x00012820
        /*0a18*/ 	.word	0x00000005
        /*0a1c*/ 	.word	0x0002d840
        /*0a20*/ 	.short	0x010a
        /*0a22*/ 	.byte	0x3f
	.zero		1


	//   ....[76]....
        /*0a24*/ 	.word	0x00012870
        /*0a28*/ 	.word	0x00000017
        /*0a2c*/ 	.word	0x0002d840
        /*0a30*/ 	.short	0x010a
        /*0a32*/ 	.byte	0x3f
	.zero		1


	//   ....[77]....
        /*0a34*/ 	.word	0x000128c0
        /*0a38*/ 	.word	0x00000005
        /*0a3c*/ 	.word	0x0002d860
        /*0a40*/ 	.short	0x010a
        /*0a42*/ 	.byte	0x3f
	.zero		1


	//----- nvinfo : EIATTR_NUM_MBARRIERS
	.align		4
.L_265:
        /*0a44*/ 	.byte	0x03, 0x38
        /*0a46*/ 	.short	0x0016


	//----- nvinfo : EIATTR_EXIT_INSTR_OFFSETS
	.align		4
        /*0a48*/ 	.byte	0x04, 0x1c
        /*0a4a*/ 	.short	(.L_267 - .L_266)


	//   ....[0]....
.L_266:
        /*0a4c*/ 	.word	0x00000970


	//   ....[1]....
        /*0a50*/ 	.word	0x0000c090


	//   ....[2]....
        /*0a54*/ 	.word	0x00010300


	//----- nvinfo : EIATTR_MAX_THREADS
	.align		4
.L_267:
        /*0a58*/ 	.byte	0x04, 0x05
        /*0a5a*/ 	.short	(.L_269 - .L_268)
.L_268:
        /*0a5c*/ 	.word	0x00000200
        /*0a60*/ 	.word	0x00000001
        /*0a64*/ 	.word	0x00000001


	//----- nvinfo : EIATTR_CRS_STACK_SIZE
	.align		4
.L_269:
        /*0a68*/ 	.byte	0x04, 0x1e
        /*0a6a*/ 	.short	(.L_271 - .L_270)
.L_270:
        /*0a6c*/ 	.word	0x00000000


	//----- nvinfo : EIATTR_CBANK_PARAM_SIZE
	.align		4
.L_271:
        /*0a70*/ 	.byte	0x03, 0x19
        /*0a72*/ 	.short	0x0af0


	//----- nvinfo : EIATTR_PARAM_CBANK
	.align		4
        /*0a74*/ 	.byte	0x04, 0x0a
        /*0a76*/ 	.short	(.L_273 - .L_272)
	.align		4
.L_272:
        /*0a78*/ 	.word	index@(.nv.constant0._ZN7cutlass13device_kernelIN5flash11enable_sm90INS1_16FlashAttnFwdSm90INS1_25CollectiveMainloopFwdSm90ILi2EN4cute5tupleIJNS5_1CILi1EEES8_S8_EEENS6_IJNS7_ILi192EEENS7_ILi128EEENS7_ILi96EEEEEELi96ENS_10bfloat16_tEfNS_4arch4Sm90ELb1ELb0ELb1ELb0ELb1ELb0ELb0ELb0ELb1ELb1ELb0ELb0EEENS1_21CollectiveEpilogueFwdINS6_IJSA_SC_SB_EEES9_SE_SG_Li384ELb0ELb1ELb0ELb0EEENS1_30DynamicPersistentTileSchedulerILi384ELi128ELb0ELb1ELb1EEEEEEEEEvNT_6ParamsE)
        /*0a7c*/ 	.short	0x0210
        /*0a7e*/ 	.short	0x0af0


	//----- nvinfo : EIATTR_SW_WAR
	.align		4
.L_273:
        /*0a80*/ 	.byte	0x04, 0x36
        /*0a82*/ 	.short	(.L_275 - .L_274)
.L_274:
        /*0a84*/ 	.word	0x00000008
.L_275:


//--------------------- .nv.info._ZN7cutlass13device_kernelIN5flash11enable_sm90INS1_16FlashAttnFwdSm90INS1_25CollectiveMainloopFwdSm90ILi2EN4cute5tupleIJNS5_1CILi1EEES8_S8_EEENS6_IJNS7_ILi192EEENS7_ILi128EEENS7_ILi96EEEEEELi96ENS_10bfloat16_tEfNS_4arch4Sm90ELb1ELb0ELb1ELb1ELb1ELb0ELb0ELb0ELb1ELb1ELb0ELb0EEENS1_21CollectiveEpilogueFwdINS6_IJSA_SC_SB_EEES9_SE_SG_Li384ELb1ELb1ELb0ELb0EEENS1_36VarlenDynamicPersistentTileSchedulerILi192ELi128ELi384ELi128ELb0ELb1ELb1ELb1ELb1ELb1EEEEEEEEEvNT_6ParamsE --------------------------
	.section	.nv.info._ZN7cutlass13device_kernelIN5flash11enable_sm90INS1_16FlashAttnFwdSm90INS1_25CollectiveMainloopFwdSm90ILi2EN4cute5tupleIJNS5_1CILi1EEES8_S8_EEENS6_IJNS7_ILi192EEENS7_ILi128EEENS7_ILi96EEEEEELi96ENS_10bfloat16_tEfNS_4arch4Sm90ELb1ELb0ELb1ELb1ELb1ELb0ELb0ELb0ELb1ELb1ELb0ELb0EEENS1_21CollectiveEpilogueFwdINS6_IJSA_SC_SB_EEES9_SE_SG_Li384ELb1ELb1ELb0ELb0EEENS1_36VarlenDynamicPersistentTileSchedulerILi192ELi128ELi384ELi128ELb0ELb1ELb1ELb1ELb1ELb1EEEEEEEEEvNT_6ParamsE,"",@"SHT_CUDA_INFO"
	.sectionflags	@""
	.align	4


	//----- nvinfo : EIATTR_CUDA_API_VERSION
	.align		4
        /*0000*/ 	.byte	0x04, 0x37
        /*0002*/ 	.short	(.L_277 - .L_276)
.L_276:
        /*0004*/ 	.word	0x00000082


	//----- nvinfo : EIATTR_KPARAM_INFO
	.align		4
.L_277:
        /*0008*/ 	.byte	0x04, 0x17
        /*000a*/ 	.short	(.L_279 - .L_278)
.L_278:
        /*000c*/ 	.word	0x00000000
        /*0010*/ 	.short	0x0000
        /*0012*/ 	.short	0x0070
        /*0014*/ 	.byte	0x00, 0xf0, 0x01, 0x2a


	//----- nvinfo : EIATTR_SPARSE_MMA_MASK
	.align		4
.L_279:
        /*0018*/ 	.byte	0x03, 0x50
        /*001a*/ 	.short	0x0000


	//----- nvinfo : EIATTR_MAXREG_COUNT
	.align		4
        /*001c*/ 	.byte	0x03, 0x1b
        /*001e*/ 	.short	0x0080


	//----- nvinfo : EIATTR_NUM_BARRIERS
	.align		4
        /*0020*/ 	.byte	0x02, 0x4c
        /*0022*/ 	.byte	0x10
	.zero		1


	//----- nvinfo : EIATTR_EXTERNS
	.align		4
        /*0024*/ 	.byte	0x04, 0x0f
        /*0026*/ 	.short	(.L_281 - .L_280)


	//   ....[0]....
	.align		4
.L_280:
        /*0028*/ 	.word	index@(__assertfail)


	//----- nvinfo : EIATTR_ANNOTATIONS
	.align		4
.L_281:
        /*002c*/ 	.byte	0x04, 0x55
        /*002e*/ 	.short	(.L_283 - .L_282)


	//   ....[0]....
.L_282:
        /* <DEDUP_REMOVED lines=32> */


	//----- nvinfo : EIATTR_MERCURY_ISA_VERSION
	.align		4
.L_283:
        /*0220*/ 	.byte	0x03, 0x5f
        /*0222*/ 	.short	0x0101


	//----- nvinfo : EIATTR_UNUSED_LOAD_BYTE_OFFSET
	.align		4
        /*0224*/ 	.byte	0x04, 0x44
        /*0226*/ 	.short	(.L_285 - .L_284)


	//   ....[0]....
.L_284:
        /*0228*/ 	.word	0x00000970
        /*022c*/ 	.word	0x0000fff0


	//   ....[1]....
        /*0230*/ 	.word	0x0000a780
        /*0234*/ 	.word	0x0000fff0


	//----- nvinfo : EIATTR_INT_WARP_WIDE_INSTR_OFFSETS
	.align		4
.L_285:
        /*0238*/ 	.byte	0x04, 0x31
        /*023a*/ 	.short	(.L_287 - .L_286)


	//   ....[0]....
.L_286:
        /*023c*/ 	.word	0x000000c0


	//   ....[1]....
        /*0240*/ 	.word	0x000000d0


	//   ....[2]....
        /*0244*/ 	.word	0x00000170


	//   ....[3]....
        /*0248*/ 	.word	0x0000d520


	//   ....[4]....
        /*024c*/ 	.word	0x0000d5b0


	//   ....[5]....
        /*0250*/ 	.word	0x000103a0


	//   ....[6]....
        /*0254*/ 	.word	0x00010430


	//----- nvinfo : EIATTR_COOP_GROUP_MASK_REGIDS
	.align		4
.L_287:
        /*0258*/ 	.byte	0x04, 0x29
        /*025a*/ 	.short	(.L_289 - .L_288)


	//   ....[0]....
.L_288:
        /*025c*/ 	.word	0xffffffff


	//   ....[1]....
        /*0260*/ 	.word	0xffffffff


	//   ....[2]....
        /*0264*/ 	.word	0xffffffff


	//   ....[3]....
        /*0268*/ 	.word	0xffffffff


	//   ....[4]....
        /*026c*/ 	.word	0xffffffff


	//   ....[5]....
        /*0270*/ 	.word	0xffffffff


	//   ....[6]....
        /*0274*/ 	.word	0xffffffff


	//   ....[7]....
        /*0278*/ 	.word	0xffffffff


	//   ....[8]....
        /*027c*/ 	.word	0xffffffff


	//   ....[9]....
        /*0280*/ 	.word	0xffffffff


	//   ....[10]....
        /*0284*/ 	.word	0xffffffff


	//   ....[11]....
        /*0288*/ 	.word	0xffffffff


	//   ....[12]....
        /*028c*/ 	.word	0xffffffff


	//   ....[13]....
        /*0290*/ 	.word	0xffffffff


	//   ....[14]....
        /*0294*/ 	.word	0xffffffff


	//   ....[15]....
        /*0298*/ 	.word	0xffffffff


	//   ....[16]....
        /*029c*/ 	.word	0xffffffff


	//   ....[17]....
        /*02a0*/ 	.word	0xffffffff


	//   ....[18]....
        /*02a4*/ 	.word	0xffffffff


	//   ....[19]....
        /*02a8*/ 	.word	0xffffffff


	//   ....[20]....
        /*02ac*/ 	.word	0xffffffff


	//   ....[21]....
        /*02b0*/ 	.word	0xffffffff


	//   ....[22]....
        /*02b4*/ 	.word	0xffffffff


	//   ....[23]....
        /*02b8*/ 	.word	0xffffffff


	//   ....[24]....
        /*02bc*/ 	.word	0xffffffff


	//   ....[25]....
        /*02c0*/ 	.word	0xffffffff


	//   ....[26]....
        /*02c4*/ 	.word	0xffffffff


	//   ....[27]....
        /*02c8*/ 	.word	0xffffffff


	//   ....[28]....
        /*02cc*/ 	.word	0xffffffff


	//   ....[29]....
        /*02d0*/ 	.word	0xffffffff


	//   ....[30]....
        /*02d4*/ 	.word	0xffffffff


	//   ....[31]....
        /*02d8*/ 	.word	0xffffffff


	//   ....[32]....
        /*02dc*/ 	.word	0xffffffff


	//   ....[33]....
        /*02e0*/ 	.word	0xffffffff


	//   ....[34]....
        /*02e4*/ 	.word	0xffffffff


	//   ....[35]....
        /*02e8*/ 	.word	0xffffffff


	//   ....[36]....
        /*02ec*/ 	.word	0xffffffff


	//   ....[37]....
        /*02f0*/ 	.word	0xffffffff


	//   ....[38]....
        /*02f4*/ 	.word	0xffffffff


	//   ....[39]....
        /*02f8*/ 	.word	0xffffffff


	//   ....[40]....
        /*02fc*/ 	.word	0xffffffff


	//   ....[41]....
        /*0300*/ 	.word	0xffffffff


	//   ....[42]....
        /*0304*/ 	.word	0xffffffff


	//   ....[43]....
        /*0308*/ 	.word	0xffffffff


	//   ....[44]....
        /*030c*/ 	.word	0xffffffff


	//   ....[45]....
        /*0310*/ 	.word	0xffffffff


	//   ....[46]....
        /*0314*/ 	.word	0xffffffff


	//   ....[47]....
        /*0318*/ 	.word	0xffffffff


	//   ....[48]....
        /*031c*/ 	.word	0xffffffff


	//   ....[49]....
        /*0320*/ 	.word	0xffffffff


	//   ....[50]....
        /*0324*/ 	.word	0xffffffff


	//   ....[51]....
        /*0328*/ 	.word	0xffffffff


	//   ....[52]....
        /*032c*/ 	.word	0xffffffff


	//   ....[53]....
        /*0330*/ 	.word	0xffffffff


	//   ....[54]....
        /*0334*/ 	.word	0xffffffff


	//   ....[55]....
        /*0338*/ 	.word	0xffffffff


	//   ....[56]....
        /*033c*/ 	.word	0xffffffff


	//   ....[57]....
        /*0340*/ 	.word	0xffffffff


	//   ....[58]....
        /*0344*/ 	.word	0xffffffff


	//   ....[59]....
        /*0348*/ 	.word	0xffffffff


	//   ....[60]....
        /*034c*/ 	.word	0xffffffff


	//   ....[61]....
        /*0350*/ 	.word	0xffffffff


	//   ....[62]....
        /*0354*/ 	.word	0xffffffff


	//   ....[63]....
        /*0358*/ 	.word	0xffffffff


	//   ....[64]....
        /*035c*/ 	.word	0xffffffff


	//   ....[65]....
        /*0360*/ 	.word	0xffffffff


	//   ....[66]....
        /*0364*/ 	.word	0xffffffff


	//   ....[67]....
        /*0368*/ 	.word	0xffffffff


	//   ....[68]....
        /*036c*/ 	.word	0xffffffff


	//   ....[69]....
        /*0370*/ 	.word	0xffffffff


	//   ....[70]....
        /*0374*/ 	.word	0xffffffff


	//   ....[71]....
        /*0378*/ 	.word	0xffffffff


	//   ....[72]....
        /*037c*/ 	.word	0xffffffff


	//   ....[73]....
        /*0380*/ 	.word	0xffffffff


	//   ....[74]....
        /*0384*/ 	.word	0xffffffff


	//   ....[75]....
        /*0388*/ 	.word	0xffffffff


	//   ....[76]....
        /*038c*/ 	.word	0xffffffff


	//   ....[77]....
        /*0390*/ 	.word	0xffffffff


	//   ....[78]....
        /*0394*/ 	.word	0xffffffff


	//   ....[79]....
        /*0398*/ 	.word	0xffffffff


	//   ....[80]....
        /*039c*/ 	.word	0xffffffff


	//   ....[81]....
        /*03a0*/ 	.word	0xffffffff


	//   ....[82]....
        /*03a4*/ 	.word	0xffffffff


	//   ....[83]....
        /*03a8*/ 	.word	0xffffffff


	//   ....[84]....
        /*03ac*/ 	.word	0xffffffff


	//   ....[85]....
        /*03b0*/ 	.word	0xffffffff


	//   ....[86]....
        /*03b4*/ 	.word	0xffffffff


	//   ....[87]....
        /*03b8*/ 	.word	0xffffffff


	//   ....[88]....
        /*03bc*/ 	.word	0xffffffff


	//   ....[89]....
        /*03c0*/ 	.word	0xffffffff


	//   ....[90]....
        /*03c4*/ 	.word	0xffffffff


	//   ....[91]....
        /*03c8*/ 	.word	0xffffffff


	//   ....[92]....
        /*03cc*/ 	.word	0xffffffff


	//   ....[93]....
        /*03d0*/ 	.word	0xffffffff


	//   ....[94]....
        /*03d4*/ 	.word	0xffffffff


	//   ....[95]....
        /*03d8*/ 	.word	0xffffffff


	//   ....[96]....
        /*03dc*/ 	.word	0xffffffff


	//   ....[97]....
        /*03e0*/ 	.word	0xffffffff


	//   ....[98]....
        /*03e4*/ 	.word	0xffffffff


	//   ....[99]....
        /*03e8*/ 	.word	0xffffffff


	//   ....[100]....
        /*03ec*/ 	.word	0xffffffff


	//   ....[101]....
        /*03f0*/ 	.word	0xffffffff


	//   ....[102]....
        /*03f4*/ 	.word	0xffffffff


	//   ....[103]....
        /*03f8*/ 	.word	0xffffffff


	//   ....[104]....
        /*03fc*/ 	.word	0xffffffff


	//   ....[105]....
        /*0400*/ 	.word	0xffffffff


	//   ....[106]....
        /*0404*/ 	.word	0xffffffff


	//   ....[107]....
        /*0408*/ 	.word	0xffffffff


	//   ....[108]....
        /*040c*/ 	.word	0xffffffff


	//   ....[109]....
        /*0410*/ 	.word	0xffffffff


	//   ....[110]....
        /*0414*/ 	.word	0xffffffff


	//   ....[111]....
        /*0418*/ 	.word	0xffffffff


	//   ....[112]....
        /*041c*/ 	.word	0xffffffff


	//   ....[113]....
        /*0420*/ 	.word	0xffffffff


	//   ....[114]....
        /*0424*/ 	.word	0xffffffff


	//   ....[115]....
        /*0428*/ 	.word	0xffffffff


	//   ....[116]....
        /*042c*/ 	.word	0xffffffff


	//   ....[117]....
        /*0430*/ 	.word	0xffffffff


	//   ....[118]....
        /*0434*/ 	.word	0xffffffff


	//   ....[119]....
        /*0438*/ 	.word	0xffffffff


	//   ....[120]....
        /*043c*/ 	.word	0x0500000f


	//   ....[121]....
        /*0440*/ 	.word	0x0500000f


	//   ....[122]....
        /*0444*/ 	.word	0x0500000f


	//   ....[123]....
        /*0448*/ 	.word	0x0500000f


	//   ....[124]....
        /*044c*/ 	.word	0x0500000f


	//   ....[125]....
        /*0450*/ 	.word	0x0500000f


	//   ....[126]....
        /*0454*/ 	.word	0x0500000f


	//   ....[127]....
        /*0458*/ 	.word	0x0500000f


	//   ....[128]....
        /*045c*/ 	.word	0x0500000f


	//   ....[129]....
        /*0460*/ 	.word	0x0500000f


	//   ....[130]....
        /*0464*/ 	.word	0x0500000f


	//   ....[131]....
        /*0468*/ 	.word	0x0500000f


	//   ....[132]....
        /*046c*/ 	.word	0x0500000f


	//   ....[133]....
        /*0470*/ 	.word	0x0500000f


	//   ....[134]....
        /*0474*/ 	.word	0x0500000f


	//   ....[135]....
        /*0478*/ 	.word	0x0500000f


	//   ....[136]....
        /*047c*/ 	.word	0x0500000f


	//   ....[137]....
        /*0480*/ 	.word	0x0500000f


	//   ....[138]....
        /*0484*/ 	.word	0x0500000f


	//   ....[139]....
        /*0488*/ 	.word	0x0500000f


	//   ....[140]....
        /*048c*/ 	.word	0x0500000f


	//   ....[141]....
        /*0490*/ 	.word	0x0500000f


	//   ....[142]....
        /*0494*/ 	.word	0x0500000f


	//   ....[143]....
        /*0498*/ 	.word	0x0500000f


	//   ....[144]....
        /*049c*/ 	.word	0x0500000f


	//   ....[145]....
        /*04a0*/ 	.word	0x0500000f


	//   ....[146]....
        /*04a4*/ 	.word	0x0500000f


	//   ....[147]....
        /*04a8*/ 	.word	0x0500000f


	//   ....[148]....
        /*04ac*/ 	.word	0x0500000f


	//   ....[149]....
        /*04b0*/ 	.word	0x0500000f


	//   ....[150]....
        /*04b4*/ 	.word	0x0500000f


	//   ....[151]....
        /*04b8*/ 	.word	0x0500000f


	//   ....[152]....
        /*04bc*/ 	.word	0x0500000f


	//   ....[153]....
        /*04c0*/ 	.word	0x0500000f


	//   ....[154]....
        /*04c4*/ 	.word	0x0500000f


	//   ....[155]....
        /*04c8*/ 	.word	0x0500000f


	//   ....[156]....
        /*04cc*/ 	.word	0x0500000f


	//   ....[157]....
        /*04d0*/ 	.word	0x0500000f


	//   ....[158]....
        /*04d4*/ 	.word	0x0500000f


	//   ....[159]....
        /*04d8*/ 	.word	0x0500000f


	//   ....[160]....
        /*04dc*/ 	.word	0x0500000f


	//   ....[161]....
        /*04e0*/ 	.word	0x0500000f


	//   ....[162]....
        /*04e4*/ 	.word	0x0500000f


	//   ....[163]....
        /*04e8*/ 	.word	0x0500000f


	//   ....[164]....
        /*04ec*/ 	.word	0x0500000f


	//   ....[165]....
        /*04f0*/ 	.word	0x0500000f


	//   ....[166]....
        /*04f4*/ 	.word	0x0500000f


	//   ....[167]....
        /*04f8*/ 	.word	0x0500000f


	//   ....[168]....
        /*04fc*/ 	.word	0x0500000f


	//   ....[169]....
        /*0500*/ 	.word	0x0500000f


	//   ....[170]....
        /*0504*/ 	.word	0x0500000f


	//   ....[171]....
        /*0508*/ 	.word	0x0500000f


	//   ....[172]....
        /*050c*/ 	.word	0x0500000f


	//   ....[173]....
        /*0510*/ 	.word	0x0500000f


	//   ....[174]....
        /*0514*/ 	.word	0x0500000f


	//   ....[175]....
        /*0518*/ 	.word	0x0500000f


	//   ....[176]....
        /*051c*/ 	.word	0x0500000f


	//   ....[177]....
        /*0520*/ 	.word	0x0500000f


	//   ....[178]....
        /*0524*/ 	.word	0x0500000f


	//   ....[179]....
        /*0528*/ 	.word	0x0500000f


	//   ....[180]....
        /*052c*/ 	.word	0x0500000f


	//   ....[181]....
        /*0530*/ 	.word	0x0500000f


	//   ....[182]....
        /*0534*/ 	.word	0x0500000f


	//----- nvinfo : EIATTR_COOP_GROUP_INSTR_OFFSETS
	.align		4
.L_289:
        /*0538*/ 	.byte	0x04, 0x28
        /*053a*/ 	.short	(.L_291 - .L_290)


	//   ....[0]....
.L_290:
        /*053c*/ 	.word	0x00000080


	//   ....[1]....
        /*0540*/ 	.word	0x000000b0


	//   ....[2]....
        /*0544*/ 	.word	0x000002d0


	//   ....[3]....
        /*0548*/ 	.word	0x00000430


	//   ....[4]....
        /*054c*/ 	.word	0x00000550


	//   ....[5]....
        /*0550*/ 	.word	0x000006b0


	//   ....[6]....
        /*0554*/ 	.word	0x000014e0


	//   ....[7]....
        /*0558*/ 	.word	0x00001e30


	//   ....[8]....
        /*055c*/ 	.word	0x00001f30


	//   ....[9]....
        /*0560*/ 	.word	0x00002900


	//   ....[10]....
        /*0564*/ 	.word	0x000029a0


	//   ....[11]....
        /*0568*/ 	.word	0x00003390


	//   ....[12]....
        /*056c*/ 	.word	0x000033e0


	//   ....[13]....
        /*0570*/ 	.word	0x00004210


	//   ....[14]....
        /*0574*/ 	.word	0x00004e30


	//   ....[15]....
        /*0578*/ 	.word	0x000056e0


	//   ....[16]....
        /*057c*/ 	.word	0x000058f0


	//   ....[17]....
        /*0580*/ 	.word	0x00005a30


	//   ....[18]....
        /*0584*/ 	.word	0x00006350


	//   ....[19]....
        /*0588*/ 	.word	0x000063a0


	//   ....[20]....
        /*058c*/ 	.word	0x00007440


	//   ....[21]....
        /*0590*/ 	.word	0x00008970


	//   ....[22]....
        /*0594*/ 	.word	0x000089a0


	//   ....[23]....
        /*0598*/ 	.word	0x000089c0


	//   ....[24]....
        /*059c*/ 	.word	0x000089f0


	//   ....[25]....
        /*05a0*/ 	.word	0x00009d40


	//   ....[26]....
        /*05a4*/ 	.word	0x00009e40


	//   ....[27]....
        /*05a8*/ 	.word	0x00009ea0


	//   ....[28]....
        /*05ac*/ 	.word	0x00009f80


	//   ....[29]....
        /*05b0*/ 	.word	0x00009f90


	//   ....[30]....
        /*05b4*/ 	.word	0x0000b0d0


	//   ....[31]....
        /*05b8*/ 	.word	0x0000b110


	//   ....[32]....
        /*05bc*/ 	.word	0x0000b140


	//   ....[33]....
        /*05c0*/ 	.word	0x0000b170


	//   ....[34]....
        /*05c4*/ 	.word	0x0000b5f0


	//   ....[35]....
        /*05c8*/ 	.word	0x0000b600


	//   ....[36]....
        /*05cc*/ 	.word	0x0000b710


	//   ....[37]....
        /*05d0*/ 	.word	0x0000b730


	//   ....[38]....
        /*05d4*/ 	.word	0x0000bf30


	//   ....[39]....
        /*05d8*/ 	.word	0x0000bf40


	//   ....[40]....
        /*05dc*/ 	.word	0x0000c040


	//   ....[41]....
        /*05e0*/ 	.word	0x0000c060


	//   ....[42]....
        /*05e4*/ 	.word	0x0000c1d0


	//   ....[43]....
        /*05e8*/ 	.word	0x0000c3a0


	//   ....[44]....
        /*05ec*/ 	.word	0x0000c3d0


	//   ....[45]....
        /*05f0*/ 	.word	0x0000c400


	//   ....[46]....
        /*05f4*/ 	.word	0x0000c430


	//   ....[47]....
        /*05f8*/ 	.word	0x0000c460


	//   ....[48]....
        /*05fc*/ 	.word	0x0000c490


	//   ....[49]....
        /*0600*/ 	.word	0x0000c5e0


	//   ....[50]....
        /*0604*/ 	.word	0x0000c610


	//   ....[51]....
        /*0608*/ 	.word	0x0000c640


	//   ....[52]....
        /*060c*/ 	.word	0x0000c670


	//   ....[53]....
        /*0610*/ 	.word	0x0000c6a0


	//   ....[54]....
        /*0614*/ 	.word	0x0000c6d0


	//   ....[55]....
        /*0618*/ 	.word	0x0000c760


	//   ....[56]....
        /*061c*/ 	.word	0x0000c7c0


	//   ....[57]....
        /*0620*/ 	.word	0x0000c860


	//   ....[58]....
        /*0624*/ 	.word	0x0000e1f0


	//   ....[59]....
        /*0628*/ 	.word	0x0000e210


	//   ....[60]....
        /*062c*/ 	.word	0x0000e2c0


	//   ....[61]....
        /*0630*/ 	.word	0x0000e2e0


	//   ....[62]....
        /*0634*/ 	.word	0x0000e380


	//   ....[63]....
        /*0638*/ 	.word	0x0000e3a0


	//   ....[64]....
        /*063c*/ 	.word	0x0000e3b0


	//   ....[65]....
        /*0640*/ 	.word	0x0000e3c0


	//   ....[66]....
        /*0644*/ 	.word	0x0000ed80


	//   ....[67]....
        /*0648*/ 	.word	0x0000ed90


	//   ....[68]....
        /*064c*/ 	.word	0x0000ee80


	//   ....[69]....
        /*0650*/ 	.word	0x0000ee90


	//   ....[70]....
        /*0654*/ 	.word	0x0000ef40


	//   ....[71]....
        /*0658*/ 	.word	0x0000ef50


	//   ....[72]....
        /*065c*/ 	.word	0x0000ef60


	//   ....[73]....
        /*0660*/ 	.word	0x0000ef70


	//   ....[74]....
        /*0664*/ 	.word	0x0000f040


	//   ....[75]....
        /*0668*/ 	.word	0x0000f080


	//   ....[76]....
        /*066c*/ 	.word	0x0000f090


	//   ....[77]....
        /*0670*/ 	.word	0x0000f0b0


	//   ....[78]....
        /*0674*/ 	.word	0x0000f960


	//   ....[79]....
        /*0678*/ 	.word	0x0000f970


	//   ....[80]....
        /*067c*/ 	.word	0x0000f990


	//   ....[81]....
        /*0680*/ 	.word	0x0000fa10


	//   ....[82]....
        /*0684*/ 	.word	0x0000fa20


	//   ....[83]....
        /*0688*/ 	.word	0x0000fa80


	//   ....[84]....
        /*068c*/ 	.word	0x0000fab0


	//   ....[85]....
        /*0690*/ 	.word	0x0000faf0


	//   ....[86]....
        /*0694*/ 	.word	0x0000fde0


	//   ....[87]....
        /*0698*/ 	.word	0x0000fe00


	//   ....[88]....
        /*069c*/ 	.word	0x0000fea0


	//   ....[89]....
        /*06a0*/ 	.word	0x0000feb0


	//   ....[90]....
        /*06a4*/ 	.word	0x0000ff40


	//   ....[91]....
        /*06a8*/ 	.word	0x0000ff50


	//   ....[92]....
        /*06ac*/ 	.word	0x0000ff60


	//   ....[93]....
        /*06b0*/ 	.word	0x0000fff0


	//   ....[94]....
        /*06b4*/ 	.word	0x00010620


	//   ....[95]....
        /*06b8*/ 	.word	0x00010630


	//   ....[96]....
        /*06bc*/ 	.word	0x000106c0


	//   ....[97]....
        /*06c0*/ 	.word	0x00010760


	//   ....[98]....
        /*06c4*/ 	.word	0x00010780


	//   ....[99]....
        /*06c8*/ 	.word	0x00010800


	//   ....[100]....
        /*06cc*/ 	.word	0x00010820


	//   ....[101]....
        /*06d0*/ 	.word	0x00010830


	//   ....[102]....
        /*06d4*/ 	.word	0x00010c10


	//   ....[103]....
        /*06d8*/ 	.word	0x00010c40


	//   ....[104]....
        /*06dc*/ 	.word	0x00010c80


	//   ....[105]....
        /*06e0*/ 	.word	0x00010cb0


	//   ....[106]....
        /*06e4*/ 	.word	0x00010ce0


	//   ....[107]....
        /*06e8*/ 	.word	0x00010d10


	//   ....[108]....
        /*06ec*/ 	.word	0x00010d40


	//   ....[109]....
        /*06f0*/ 	.word	0x00010d70


	//   ....[110]....
        /*06f4*/ 	.word	0x00010ef0


	//   ....[111]....
        /*06f8*/ 	.word	0x00010f20


	//   ....[112]....
        /*06fc*/ 	.word	0x00010f50


	//   ....[113]....
        /*0700*/ 	.word	0x00010f80


	//   ....[114]....
        /*0704*/ 	.word	0x00010fb0


	//   ....[115]....
        /*0708*/ 	.word	0x00010fe0


	//   ....[116]....
        /*070c*/ 	.word	0x000110a0


	//   ....[117]....
        /*0710*/ 	.word	0x000110c0


	//   ....[118]....
        /*0714*/ 	.word	0x00011130


	//   ....[119]....
        /*0718*/ 	.word	0x000117d0


	//   ....[120]....
        /*071c*/ 	.word	0x00011d70


	//   ....[121]....
        /*0720*/ 	.word	0x00011e60


	//   ....[122]....
        /*0724*/ 	.word	0x00011f00


	//   ....[123]....
        /*0728*/ 	.word	0x00011f60


	//   ....[124]....
        /*072c*/ 	.word	0x00012070


	//   ....[125]....
        /*0730*/ 	.word	0x000120e0


	//   ....[126]....
        /*0734*/ 	.word	0x000121f0


	//   ....[127]....
        /*0738*/ 	.word	0x00012260


	//   ....[128]....
        /*073c*/ 	.word	0x00012300


	//   ....[129]....
        /*0740*/ 	.word	0x00012440


	//   ....[130]....
        /*0744*/ 	.word	0x00012490


	//   ....[131]....
        /*0748*/ 	.word	0x00012500


	//   ....[132]....
        /*074c*/ 	.word	0x00012600


	//   ....[133]....
        /*0750*/ 	.word	0x00012670


	//   ....[134]....
        /*0754*/ 	.word	0x00012770


	//   ....[135]....
        /*0758*/ 	.word	0x000127f0


	//   ....[136]....
        /*075c*/ 	.word	0x00012870


	//   ....[137]....
        /*0760*/ 	.word	0x00012970


	//   ....[138]....
        /*0764*/ 	.word	0x00012a70


	//   ....[139]....
        /*0768*/ 	.word	0x00012ad0


	//   ....[140]....
        /*076c*/ 	.word	0x00012bb0


	//   ....[141]....
        /*0770*/ 	.word	0x00012cf0


	//   ....[142]....
        /*0774*/ 	.word	0x00012dc0


	//   ....[143]....
        /*0778*/ 	.word	0x00012e50


	//   ....[144]....
        /*077c*/ 	.word	0x00012f30


	//   ....[145]....
        /*0780*/ 	.word	0x00012f90


	//   ....[146]....
        /*0784*/ 	.word	0x00013060


	//   ....[147]....
        /*0788*/ 	.word	0x000130c0


	//   ....[148]....
        /*078c*/ 	.word	0x000131a0


	//   ....[149]....
        /*0790*/ 	.word	0x00013290


	//   ....[150]....
        /*0794*/ 	.word	0x00013330


	//   ....[151]....
        /*0798*/ 	.word	0x00013390


	//   ....[152]....
        /*079c*/ 	.word	0x00013490


	//   ....[153]....
        /*07a0*/ 	.word	0x000134f0


	//   ....[154]....
        /*07a4*/ 	.word	0x000135f0


	//   ....[155]....
        /*07a8*/ 	.word	0x00013650


	//   ....[156]....
        /*07ac*/ 	.word	0x00013720


	//   ....[157]....
        /*07b0*/ 	.word	0x00013870


	//   ....[158]....
        /*07b4*/ 	.word	0x00013920


	//   ....[159]....
        /*07b8*/ 	.word	0x00013a30


	//   ....[160]....
        /*07bc*/ 	.word	0x00013b10


	//   ....[161]....
        /*07c0*/ 	.word	0x00013b70


	//   ....[162]....
        /*07c4*/ 	.word	0x00013c60


	//   ....[163]....
        /*07c8*/ 	.word	0x00013cc0


	//   ....[164]....
        /*07cc*/ 	.word	0x00013da0


	//   ....[165]....
        /*07d0*/ 	.word	0x00013e30


	//   ....[166]....
        /*07d4*/ 	.word	0x00013ed0


	//   ....[167]....
        /*07d8*/ 	.word	0x00013ff0


	//   ....[168]....
        /*07dc*/ 	.word	0x00014060


	//   ....[169]....
        /*07e0*/ 	.word	0x000140d0


	//   ....[170]....
        /*07e4*/ 	.word	0x00014140


	//   ....[171]....
        /*07e8*/ 	.word	0x000141b0


	//   ....[172]....
        /*07ec*/ 	.word	0x00014230


	//   ....[173]....
        /*07f0*/ 	.word	0x000142c0


	//   ....[174]....
        /*07f4*/ 	.word	0x00014350


	//   ....[175]....
        /*07f8*/ 	.word	0x000143c0


	//   ....[176]....
        /*07fc*/ 	.word	0x00014430


	//   ....[177]....
        /*0800*/ 	.word	0x000144a0


	//   ....[178]....
        /*0804*/ 	.word	0x00014520


	//   ....[179]....
        /*0808*/ 	.word	0x00014590


	//   ....[180]....
        /*080c*/ 	.word	0x00014630


	//   ....[181]....
        /*0810*/ 	.word	0x000146c0


	//   ....[182]....
        /*0814*/ 	.word	0x000147f0


	//----- nvinfo : EIATTR_REG_RECONFIG
	.align		4
.L_291:
        /*0818*/ 	.byte	0x01, 0x54
	.zero		2


	//----- nvinfo : EIATTR_SYSCALL_OFFSETS
	.align		4
        /*081c*/ 	.byte	0x04, 0x46
        /*081e*/ 	.short	(.L_293 - .L_292)


	//   ....[0]....
.L_292:
        /*0820*/ 	.word	0x000016d0


	//   ....[1]....
        /*0824*/ 	.word	0x0000d710


	//   ....[2]....
        /*0828*/ 	.word	0x0000d860


	//   ....[3]....
        /*082c*/ 	.word	0x0000d950


	//   ....[4]....
        /*0830*/ 	.word	0x0000e800


	//----- nvinfo : EIATTR_MBARRIER_INSTR_OFFSETS
	.align		4
.L_293:
        /*0834*/ 	.byte	0x04, 0x39
        /*0836*/ 	.short	(.L_295 - .L_294)


	//   ....[0]....
.L_294:
        /*0838*/ 	.word	0x00000180
        /*083c*/ 	.word	0x000000ff
        /*0840*/ 	.word	0x0002d800
        /*0844*/ 	.short	0x0100
        /*0846*/ 	.byte	0x08
	.zero		1


	//   ....[1]....
        /*0848*/ 	.word	0x00000190
        /*084c*/ 	.word	0x000000ff
        /*0850*/ 	.word	0x0002d820
        /*0854*/ 	.short	0x0100
        /*0856*/ 	.byte	0x08
	.zero		1


	//   ....[2]....
        /*0858*/ 	.word	0x00000280
        /*085c*/ 	.word	0x000000ff
        /*0860*/ 	.word	0x0002d830
        /*0864*/ 	.short	0x0100
        /*0866*/ 	.byte	0x08
	.zero		1


	//   ....[3]....
        /*0868*/ 	.word	0x00000290
        /*086c*/ 	.word	0x000000ff
        /*0870*/ 	.word	0x0002d840
        /*0874*/ 	.short	0x0100
        /*0876*/ 	.byte	0x08
	.zero		1


	//   ....[4]....
        /*0878*/ 	.word	0x000002a0
        /*087c*/ 	.word	0x000000ff
        /*0880*/ 	.word	0x0002d838
        /*0884*/ 	.short	0x0100
        /*0886*/ 	.byte	0x08
	.zero		1


	//   ....[5]....
        /*0888*/ 	.word	0x000002b0
        /*088c*/ 	.word	0x000000ff
        /*0890*/ 	.word	0x0002d848
        /*0894*/ 	.short	0x0100
        /*0896*/ 	.byte	0x08
	.zero		1


	//   ....[6]....
        /*0898*/ 	.word	0x000003e0
        /*089c*/ 	.word	0x000000ff
        /*08a0*/ 	.word	0x0002d850
        /*08a4*/ 	.short	0x0100
        /*08a6*/ 	.byte	0x08
	.zero		1


	//   ....[7]....
        /*08a8*/ 	.word	0x000003f0
        /*08ac*/ 	.word	0x000000ff
        /*08b0*/ 	.word	0x0002d860
        /*08b4*/ 	.short	0x0100
        /*08b6*/ 	.byte	0x08
	.zero		1


	//   ....[8]....
        /*08b8*/ 	.word	0x00000400
        /*08bc*/ 	.word	0x000000ff
        /*08c0*/ 	.word	0x0002d858
        /*08c4*/ 	.short	0x0100
        /*08c6*/ 	.byte	0x08
	.zero		1


	//   ....[9]....
        /*08c8*/ 	.word	0x00000410
        /*08cc*/ 	.word	0x000000ff
        /*08d0*/ 	.word	0x0002d868
        /*08d4*/ 	.short	0x0100
        /*08d6*/ 	.byte	0x08
	.zero		1


	//   ....[10]....
        /*08d8*/ 	.word	0x00000500
        /*08dc*/ 	.word	0x000000ff
        /*08e0*/ 	.word	0x0002d870
        /*08e4*/ 	.short	0x0100
        /*08e6*/ 	.byte	0x06
	.zero		1


	//   ....[11]....
        /*08e8*/ 	.word	0x00000510
        /*08ec*/ 	.word	0x000000ff
        /*08f0*/ 	.word	0x0002d880
        /*08f4*/ 	.short	0x0100
        /*08f6*/ 	.byte	0x06
	.zero		1


	//   ....[12]....
        /*08f8*/ 	.word	0x00000520
        /*08fc*/ 	.word	0x000000ff
        /*0900*/ 	.word	0x0002d878
        /*0904*/ 	.short	0x0100
        /*0906*/ 	.byte	0x06
	.zero		1


	//   ....[13]....
        /*0908*/ 	.word	0x00000530
        /*090c*/ 	.word	0x000000ff
        /*0910*/ 	.word	0x0002d888
        /*0914*/ 	.short	0x0100
        /*0916*/ 	.byte	0x06
	.zero		1


	//   ....[14]....
        /*0918*/ 	.word	0x00000660
        /*091c*/ 	.word	0x000000ff
        /*0920*/ 	.word	0x0002d890
        /*0924*/ 	.short	0x0100
        /*0926*/ 	.byte	0x08
	.zero		1


	//   ....[15]....
        /*0928*/ 	.word	0x00000670
        /*092c*/ 	.word	0x000000ff
        /*0930*/ 	.word	0x0002d8a0
        /*0934*/ 	.short	0x0100
        /*0936*/ 	.byte	0x08
	.zero		1


	//   ....[16]....
        /*0938*/ 	.word	0x00000680
        /*093c*/ 	.word	0x000000ff
        /*0940*/ 	.word	0x0002d898
        /*0944*/ 	.short	0x0100
        /*0946*/ 	.byte	0x08
	.zero		1


	//   ....[17]....
        /*0948*/ 	.word	0x00000690
        /*094c*/ 	.word	0x000000ff
        /*0950*/ 	.word	0x0002d8a8
        /*0954*/ 	.short	0x0100
        /*0956*/ 	.byte	0x08
	.zero		1


	//   ....[18]....
        /*0958*/ 	.word	0x000007c0
        /*095c*/ 	.word	0x000000ff
        /*0960*/ 	.word	0x0002d8b0
        /*0964*/ 	.short	0x0100
        /*0966*/ 	.byte	0x08
	.zero		1


	//   ....[19]....
        /*0968*/ 	.word	0x000007d0
        /*096c*/ 	.word	0x000000ff
        /*0970*/ 	.word	0x0002d8c0
        /*0974*/ 	.short	0x0100
        /*0976*/ 	.byte	0x08
	.zero		1


	//   ....[20]....
        /*0978*/ 	.word	0x000007e0
        /*097c*/ 	.word	0x000000ff
        /*0980*/ 	.word	0x0002d8b8
        /*0984*/ 	.short	0x0100
        /*0986*/ 	.byte	0x08
	.zero		1


	//   ....[21]....
        /*0988*/ 	.word	0x000007f0
        /*098c*/ 	.word	0x000000ff
        /*0990*/ 	.word	0x0002d8c8
        /*0994*/ 	.short	0x0100
        /*0996*/ 	.byte	0x08
	.zero		1


	//   ....[22]....
        /*0998*/ 	.word	0x00001730
        /*099c*/ 	.word	0x000000ff
        /*09a0*/ 	.word	0x0002d800
        /*09a4*/ 	.short	0x010a
        /*09a6*/ 	.byte	0x29
	.zero		1


	//   ....[23]....
        /*09a8*/ 	.word	0x000017a0
        /*09ac*/ 	.word	0x00000000
        /*09b0*/ 	.word	0x0002d830
        /*09b4*/ 	.short	0x010a
        /*09b6*/ 	.byte	0x3f
	.zero		1


	//   ....[24]....
        /*09b8*/ 	.word	0x000017e0
        /*09bc*/ 	.word	0x00000000
        /*09c0*/ 	.word	0x0002d830
        /*09c4*/ 	.short	0x010a
        /*09c6*/ 	.byte	0x3f
	.zero		1


	//   ....[25]....
        /*09c8*/ 	.word	0x00002970
        /*09cc*/ 	.word	0x000000ff
        /*09d0*/ 	.word	0x00000000
        /*09d4*/ 	.short	0x0101
        /*09d6*/ 	.byte	0x05
	.zero		1


	//   ....[26]....
        /*09d8*/ 	.word	0x00004350
        /*09dc*/ 	.word	0x000000ff
        /*09e0*/ 	.word	0x0002d830
        /*09e4*/ 	.short	0x010a
        /*09e6*/ 	.byte	0x07
	.zero		1


	//   ....[27]....
        /*09e8*/ 	.word	0x00004390
        /*09ec*/ 	.word	0x000000ff
        /*09f0*/ 	.word	0x0002d830
        /*09f4*/ 	.short	0x010a
        /*09f6*/ 	.byte	0x07
	.zero		1


	//   ....[28]....
        /*09f8*/ 	.word	0x00004650
        /*09fc*/ 	.word	0x000000ff
        /*0a00*/ 	.word	0x0002d850
        /*0a04*/ 	.short	0x010a
        /*0a06*/ 	.byte	0x07
	.zero		1


	//   ....[29]....
        /*0a08*/ 	.word	0x00004690
        /*0a0c*/ 	.word	0x000000ff
        /*0a10*/ 	.word	0x0002d850
        /*0a14*/ 	.short	0x010a
        /*0a16*/ 	.byte	0x07
	.zero		1


	//   ....[30]....
        /*0a18*/ 	.word	0x00004fe0
        /*0a1c*/ 	.word	0x000000ff
        /*0a20*/ 	.word	0x00000000
        /*0a24*/ 	.short	0x0101
        /*0a26*/ 	.byte	0x07
	.zero		1


	//   ....[31]....
        /*0a28*/ 	.word	0x00006ed0
        /*0a2c*/ 	.word	0x000000ff
        /*0a30*/ 	.word	0x00000000
        /*0a34*/ 	.short	0x0101
        /*0a36*/ 	.byte	0x06
	.zero		1


	//   ....[32]....
        /*0a38*/ 	.word	0x00007590
        /*0a3c*/ 	.word	0x000000ff
        /*0a40*/ 	.word	0x0002d830
        /*0a44*/ 	.short	0x010a
        /*0a46*/ 	.byte	0x07
	.zero		1


	//   ....[33]....
        /*0a48*/ 	.word	0x000075d0
        /*0a4c*/ 	.word	0x000000ff
        /*0a50*/ 	.word	0x0002d830
        /*0a54*/ 	.short	0x010a
        /*0a56*/ 	.byte	0x07
	.zero		1


	//   ....[34]....
        /*0a58*/ 	.word	0x00007890
        /*0a5c*/ 	.word	0x000000ff
        /*0a60*/ 	.word	0x0002d850
        /*0a64*/ 	.short	0x010a
        /*0a66*/ 	.byte	0x07
	.zero		1


	//   ....[35]....
        /*0a68*/ 	.word	0x000078d0
        /*0a6c*/ 	.word	0x000000ff
        /*0a70*/ 	.word	0x0002d850
        /*0a74*/ 	.short	0x010a
        /*0a76*/ 	.byte	0x07
	.zero		1


	//   ....[36]....
        /*0a78*/ 	.word	0x00008250
        /*0a7c*/ 	.word	0x000000ff
        /*0a80*/ 	.word	0x00000000
        /*0a84*/ 	.short	0x0101
        /*0a86*/ 	.byte	0x07
	.zero		1


	//   ....[37]....
        /*0a88*/ 	.word	0x000097e0
        /*0a8c*/ 	.word	0x000000ff
        /*0a90*/ 	.word	0x00000000
        /*0a94*/ 	.short	0x0101
        /*0a96*/ 	.byte	0x06
	.zero		1


	//   ....[38]....
        /*0a98*/ 	.word	0x00009db0
        /*0a9c*/ 	.word	0x000000ff
        /*0aa0*/ 	.word	0x0002d850
        /*0aa4*/ 	.short	0x010a
        /*0aa6*/ 	.byte	0x04
	.zero		1


	//   ....[39]....
        /*0aa8*/ 	.word	0x00009df0
        /*0aac*/ 	.word	0x000000ff
        /*0ab0*/ 	.word	0x0002d850
        /*0ab4*/ 	.short	0x010a
        /*0ab6*/ 	.byte	0x04
	.zero		1


	//   ....[40]....
        /*0ab8*/ 	.word	0x0000a460
        /*0abc*/ 	.word	0x000000ff
        /*0ac0*/ 	.word	0x00000000
        /*0ac4*/ 	.short	0x0101
        /*0ac6*/ 	.byte	0x04
	.zero		1


	//   ....[41]....
        /*0ac8*/ 	.word	0x0000b610
        /*0acc*/ 	.word	0x000000ff
        /*0ad0*/ 	.word	0x00000000
        /*0ad4*/ 	.short	0x0101
        /*0ad6*/ 	.byte	0x04
	.zero		1


	//   ....[42]....
        /*0ad8*/ 	.word	0x0000df50
        /*0adc*/ 	.word	0x00000002
        /*0ae0*/ 	.word	0x0002d840
        /*0ae4*/ 	.short	0x010a
        /*0ae6*/ 	.byte	0x3f
	.zero		1


	//   ....[43]....
        /*0ae8*/ 	.word	0x0000e500
        /*0aec*/ 	.word	0x00000002
        /*0af0*/ 	.word	0x0002d830
        /*0af4*/ 	.short	0x0107
        /*0af6*/ 	.byte	0x3f
	.zero		1


	//   ....[44]....
        /*0af8*/ 	.word	0x0000e5e0
        /*0afc*/ 	.word	0x00000002
        /*0b00*/ 	.word	0x0002d830
        /*0b04*/ 	.short	0x0101
        /*0b06*/ 	.byte	0x3f
	.zero		1


	//   ....[45]....
        /*0b08*/ 	.word	0x0000f1f0
        /*0b0c*/ 	.word	0x00000017
        /*0b10*/ 	.word	0x0002d800
        /*0b14*/ 	.short	0x0107
        /*0b16*/ 	.byte	0x3f
	.zero		1


	//   ....[46]....
        /*0b18*/ 	.word	0x0000f2e0
        /*0b1c*/ 	.word	0x00000017
        /*0b20*/ 	.word	0x0002d800
        /*0b24*/ 	.short	0x0101
        /*0b26*/ 	.byte	0x3f
	.zero		1


	//   ....[47]....
        /*0b28*/ 	.word	0x0000f300
        /*0b2c*/ 	.word	0x00000017
        /*0b30*/ 	.word	0x0002d820
        /*0b34*/ 	.short	0x010a
        /*0b36*/ 	.byte	0x3f
	.zero		1


	//   ....[48]....
        /*0b38*/ 	.word	0x0000f710
        /*0b3c*/ 	.word	0x00000005
        /*0b40*/ 	.word	0x0002d840
        /*0b44*/ 	.short	0x010a
        /*0b46*/ 	.byte	0x3f
	.zero		1


	//   ....[49]....
        /*0b48*/ 	.word	0x0000fba0
        /*0b4c*/ 	.word	0x00000005
        /*0b50*/ 	.word	0x0002d830
        /*0b54*/ 	.short	0x0107
        /*0b56*/ 	.byte	0x3f
	.zero		1


	//   ....[50]....
        /*0b58*/ 	.word	0x0000fc60
        /*0b5c*/ 	.word	0x00000005
        /*0b60*/ 	.word	0x0002d830
        /*0b64*/ 	.short	0x0101
        /*0b66*/ 	.byte	0x3f
	.zero		1


	//   ....[51]....
        /*0b68*/ 	.word	0x0000fcc0
        /*0b6c*/ 	.word	0x00000005
        /*0b70*/ 	.word	0x0002d860
        /*0b74*/ 	.short	0x010a
        /*0b76*/ 	.byte	0x3f
	.zero		1


	//   ....[52]....
        /*0b78*/ 	.word	0x000101e0
        /*0b7c*/ 	.word	0x00000005
        /*0b80*/ 	.word	0x0002d850
        /*0b84*/ 	.short	0x0107
        /*0b86*/ 	.byte	0x3f
	.zero		1


	//   ....[53]....
        /*0b88*/ 	.word	0x000102e0
        /*0b8c*/ 	.word	0x00000005
        /*0b90*/ 	.word	0x0002d850
        /*0b94*/ 	.short	0x0101
        /*0b96*/ 	.byte	0x3f
	.zero		1


	//   ....[54]....
        /*0b98*/ 	.word	0x000104e0
        /*0b9c*/ 	.word	0x00000000
        /*0ba0*/ 	.word	0x0002d860
        /*0ba4*/ 	.short	0x010a
        /*0ba6*/ 	.byte	0x3f
	.zero		1


	//   ....[55]....
        /*0ba8*/ 	.word	0x00010960
        /*0bac*/ 	.word	0x00000000
        /*0bb0*/ 	.word	0x0002d850
        /*0bb4*/ 	.short	0x0107
        /*0bb6*/ 	.byte	0x3f
	.zero		1


	//   ....[56]....
        /*0bb8*/ 	.word	0x00010a30
        /*0bbc*/ 	.word	0x00000000
        /*0bc0*/ 	.word	0x0002d850
        /*0bc4*/ 	.short	0x0101
        /*0bc6*/ 	.byte	0x3f
	.zero		1


	//   ....[57]....
        /*0bc8*/ 	.word	0x00011750
        /*0bcc*/ 	.word	0x00000005
        /*0bd0*/ 	.word	0x0002d820
        /*0bd4*/ 	.short	0x010a
        /*0bd6*/ 	.byte	0x3f
	.zero		1


	//   ....[58]....
        /*0bd8*/ 	.word	0x000118d0
        /*0bdc*/ 	.word	0x00000003
        /*0be0*/ 	.word	0x0002d840
        /*0be4*/ 	.short	0x010a
        /*0be6*/ 	.byte	0x3f
	.zero		1


	//   ....[59]....
        /*0be8*/ 	.word	0x00011970
        /*0bec*/ 	.word	0x00000005
        /*0bf0*/ 	.word	0x0002d840
        /*0bf4*/ 	.short	0x010a
        /*0bf6*/ 	.byte	0x3f
	.zero		1


	//   ....[60]....
        /*0bf8*/ 	.word	0x000119b0
        /*0bfc*/ 	.word	0x00000003
        /*0c00*/ 	.word	0x0002d860
        /*0c04*/ 	.short	0x010a
        /*0c06*/ 	.byte	0x3f
	.zero		1


	//   ....[61]....
        /*0c08*/ 	.word	0x000119f0
        /*0c0c*/ 	.word	0x00000005
        /*0c10*/ 	.word	0x0002d860
        /*0c14*/ 	.short	0x010a
        /*0c16*/ 	.byte	0x3f
	.zero		1


	//   ....[62]....
        /*0c18*/ 	.word	0x00011a60
        /*0c1c*/ 	.word	0x00000003
        /*0c20*/ 	.word	0x0002d800
        /*0c24*/ 	.short	0x010a
        /*0c26*/ 	.byte	0x3f
	.zero		1


	//   ....[63]....
        /*0c28*/ 	.word	0x00011ab0
        /*0c2c*/ 	.word	0x00000000
        /*0c30*/ 	.word	0x0002d830
        /*0c34*/ 	.short	0x010a
        /*0c36*/ 	.byte	0x3f
	.zero		1


	//   ....[64]....
        /*0c38*/ 	.word	0x00011b10
        /*0c3c*/ 	.word	0x0000000a
        /*0c40*/ 	.word	0x0002d830
        /*0c44*/ 	.short	0x010a
        /*0c46*/ 	.byte	0x3f
	.zero		1


	//   ....[65]....
        /*0c48*/ 	.word	0x00011b70
        /*0c4c*/ 	.word	0x00000009
        /*0c50*/ 	.word	0x0002d850
        /*0c54*/ 	.short	0x010a
        /*0c56*/ 	.byte	0x3f
	.zero		1


	//   ....[66]....
        /*0c58*/ 	.word	0x00011bd0
        /*0c5c*/ 	.word	0x00000009
        /*0c60*/ 	.word	0x0002d830
        /*0c64*/ 	.short	0x010a
        /*0c66*/ 	.byte	0x3f
	.zero		1


	//   ....[67]....
        /*0c68*/ 	.word	0x00011c30
        /*0c6c*/ 	.word	0x00000008
        /*0c70*/ 	.word	0x0002d850
        /*0c74*/ 	.short	0x010a
        /*0c76*/ 	.byte	0x3f
	.zero		1


	//   ....[68]....
        /*0c78*/ 	.word	0x00011c90
        /*0c7c*/ 	.word	0x00000005
        /*0c80*/ 	.word	0x0002d850
        /*0c84*/ 	.short	0x010a
        /*0c86*/ 	.byte	0x3f
	.zero		1


	//   ....[69]....
        /*0c88*/ 	.word	0x00011db0
        /*0c8c*/ 	.word	0x00000002
        /*0c90*/ 	.word	0x0002d840
        /*0c94*/ 	.short	0x010a
        /*0c96*/ 	.byte	0x3f
	.zero		1


	//   ....[70]....
        /*0c98*/ 	.word	0x00012bf0
        /*0c9c*/ 	.word	0x00000017
        /*0ca0*/ 	.word	0x0002d820
        /*0ca4*/ 	.short	0x010a
        /*0ca6*/ 	.byte	0x3f
	.zero		1


	//   ....[71]....
        /*0ca8*/ 	.word	0x00012c40
        /*0cac*/ 	.word	0x00000005
        /*0cb0*/ 	.word	0x0002d840
        /*0cb4*/ 	.short	0x010a
        /*0cb6*/ 	.byte	0x3f
	.zero		1


	//   ....[72]....
        /*0cb8*/ 	.word	0x000131e0
        /*0cbc*/ 	.word	0x00000005
        /*0cc0*/ 	.word	0x0002d860
        /*0cc4*/ 	.short	0x010a
        /*0cc6*/ 	.byte	0x3f
	.zero		1


	//   ....[73]....
        /*0cc8*/ 	.word	0x000137c0
        /*0ccc*/ 	.word	0x00000000
        /*0cd0*/ 	.word	0x0002d860
        /*0cd4*/ 	.short	0x010a
        /*0cd6*/ 	.byte	0x3f
	.zero		1


	//   ....[74]....
        /*0cd8*/ 	.word	0x00014710
        /*0cdc*/ 	.word	0x00000005
        /*0ce0*/ 	.word	0x0002d820
        /*0ce4*/ 	.short	0x010a
        /*0ce6*/ 	.byte	0x3f
	.zero		1


	//   ....[75]....
        /*0ce8*/ 	.word	0x000148b0
        /*0cec*/ 	.word	0x00000003
        /*0cf0*/ 	.word	0x0002d840
        /*0cf4*/ 	.short	0x010a
        /*0cf6*/ 	.byte	0x3f
	.zero		1


	//   ....[76]....
        /*0cf8*/ 	.word	0x00014900
        /*0cfc*/ 	.word	0x00000005
        /*0d00*/ 	.word	0x0002d840
        /*0d04*/ 	.short	0x010a
        /*0d06*/ 	.byte	0x3f
	.zero		1


	//   ....[77]....
        /*0d08*/ 	.word	0x00014950
        /*0d0c*/ 	.word	0x00000003
        /*0d10*/ 	.word	0x0002d860
        /*0d14*/ 	.short	0x010a
        /*0d16*/ 	.byte	0x3f
	.zero		1


	//----- nvinfo : EIATTR_NUM_MBARRIERS
	.align		4
.L_295:
        /*0d18*/ 	.byte	0x03, 0x38
        /*0d1a*/ 	.short	0x0016


	//----- nvinfo : EIATTR_EXIT_INSTR_OFFSETS
	.align		4
        /*0d1c*/ 	.byte	0x04, 0x1c
        /*0d1e*/ 	.short	(.L_297 - .L_296)


	//   ....[0]....
.L_296:
        /*0d20*/ 	.word	0x000009a0


	//   ....[1]....
        /*0d24*/ 	.word	0x0000c180


	//   ....[2]....
        /*0d28*/ 	.word	0x00011a40


	//----- nvinfo : EIATTR_MAX_THREADS
	.align		4
.L_297:
        /*0d2c*/ 	.byte	0x04, 0x05
        /*0d2e*/ 	.short	(.L_299 - .L_298)
.L_298:
        /*0d30*/ 	.word	0x00000200
        /*0d34*/ 	.word	0x00000001
        /*0d38*/ 	.word	0x00000001


	//----- nvinfo : EIATTR_CRS_STACK_SIZE
	.align		4
.L_299:
        /*0d3c*/ 	.byte	0x04, 0x1e
        /*0d3e*/ 	.short	(.L_301 - .L_300)
.L_300:
        /*0d40*/ 	.word	0x00000000


	//----- nvinfo : EIATTR_CBANK_PARAM_SIZE
	.align		4
.L_301:
        /*0d44*/ 	.byte	0x03, 0x19
        /*0d46*/ 	.short	0x0af0


	//----- nvinfo : EIATTR_PARAM_CBANK
	.align		4
        /*0d48*/ 	.byte	0x04, 0x0a
        /*0d4a*/ 	.short	(.L_303 - .L_302)
	.align		4
.L_302:
        /*0d4c*/ 	.word	index@(.nv.constant0._ZN7cutlass13device_kernelIN5flash11enable_sm90INS1_16FlashAttnFwdSm90INS1_25CollectiveMainloopFwdSm90ILi2EN4cute5tupleIJNS5_1CILi1EEES8_S8_EEENS6_IJNS7_ILi192EEENS7_ILi128EEENS7_ILi96EEEEEELi96ENS_10bfloat16_tEfNS_4arch4Sm90ELb1ELb0ELb1ELb1ELb1ELb0ELb0ELb0ELb1ELb1ELb0ELb0EEENS1_21CollectiveEpilogueFwdINS6_IJSA_SC_SB_EEES9_SE_SG_Li384ELb1ELb1ELb0ELb0EEENS1_36VarlenDynamicPersistentTileSchedulerILi192ELi128ELi384ELi128ELb0ELb1ELb1ELb1ELb1ELb1EEEEEEEEEvNT_6ParamsE)
        /*0d50*/ 	.short	0x0210
        /*0d52*/ 	.short	0x0af0


	//----- nvinfo : EIATTR_SW_WAR
	.align		4
.L_303:
        /*0d54*/ 	.byte	0x04, 0x36
        /*0d56*/ 	.short	(.L_305 - .L_304)
.L_304:
        /*0d58*/ 	.word	0x00000008
.L_305:


//--------------------- .nv.info._ZN7cutlass13device_kernelIN5flash11enable_sm90INS1_16FlashAttnFwdSm90INS1_25CollectiveMainloopFwdSm90ILi2EN4cute5tupleIJNS5_1CILi1EEES8_S8_EEENS6_IJNS7_ILi192EEENS7_ILi128EEENS7_ILi96EEEEEELi96ENS_10bfloat16_tEfNS_4arch4Sm90ELb1ELb0ELb1ELb1ELb1ELb1ELb0ELb0ELb1ELb1ELb0ELb0EEENS1_21CollectiveEpilogueFwdINS6_IJSA_SC_SB_EEES9_SE_SG_Li384ELb1ELb1ELb0ELb0EEENS1_36VarlenDynamicPersistentTileSchedulerILi192ELi128ELi384ELi128ELb0ELb1ELb1ELb1ELb1ELb1EEEEEEEEEvNT_6ParamsE --------------------------
	.section	.nv.info._ZN7cutlass13device_kernelIN5flash11enable_sm90INS1_16FlashAttnFwdSm90INS1_25CollectiveMainloopFwdSm90ILi2EN4cute5tupleIJNS5_1CILi1EEES8_S8_EEENS6_IJNS7_ILi192EEENS7_ILi128EEENS7_ILi96EEEEEELi96ENS_10bfloat16_tEfNS_4arch4Sm90ELb1ELb0ELb1ELb1ELb1ELb1ELb0ELb0ELb1ELb1ELb0ELb0EEENS1_21CollectiveEpilogueFwdINS6_IJSA_SC_SB_EEES9_SE_SG_Li384ELb1ELb1ELb0ELb0EEENS1_36VarlenDynamicPersistentTileSchedulerILi192ELi128ELi384ELi128ELb0ELb1ELb1ELb1ELb1ELb1EEEEEEEEEvNT_6ParamsE,"",@"SHT_CUDA_INFO"
	.sectionflags	@""
	.align	4


	//----- nvinfo : EIATTR_CUDA_API_VERSION
	.align		4
        /*0000*/ 	.byte	0x04, 0x37
        /*0002*/ 	.short	(.L_307 - .L_306)
.L_306:
        /*0004*/ 	.word	0x00000082


	//----- nvinfo : EIATTR_KPARAM_INFO
	.align		4
.L_307:
        /*0008*/ 	.byte	0x04, 0x17
        /*000a*/ 	.short	(.L_309 - .L_308)
.L_308:
        /*000c*/ 	.word	0x00000000
        /*0010*/ 	.short	0x0000
        /*0012*/ 	.short	0x0070
        /*0014*/ 	.byte	0x00, 0xf0, 0x01, 0x2a


	//----- nvinfo : EIATTR_SPARSE_MMA_MASK
	.align		4
.L_309:
        /*0018*/ 	.byte	0x03, 0x50
        /*001a*/ 	.short	0x0000


	//----- nvinfo : EIATTR_MAXREG_COUNT
	.align		4
        /*001c*/ 	.byte	0x03, 0x1b
        /*001e*/ 	.short	0x0080


	//----- nvinfo : EIATTR_NUM_BARRIERS
	.align		4
        /*0020*/ 	.byte	0x02, 0x4c
        /*0022*/ 	.byte	0x10
	.zero		1


	//----- nvinfo : EIATTR_EXTERNS
	.align		4
        /*0024*/ 	.byte	0x04, 0x0f
        /*0026*/ 	.short	(.L_311 - .L_310)


	//   ....[0]....
	.align		4
.L_310:
        /*0028*/ 	.word	index@(__assertfail)


	//----- nvinfo : EIATTR_ANNOTATIONS
	.align		4
.L_311:
        /*002c*/ 	.byte	0x04, 0x55
        /*002e*/ 	.short	(.L_313 - .L_312)


	//   ....[0]....
.L_312:
        /* <DEDUP_REMOVED lines=119> */


	//----- nvinfo : EIATTR_MERCURY_ISA_VERSION
	.align		4
.L_313:
        /*0790*/ 	.byte	0x03, 0x5f
        /*0792*/ 	.short	0x0101


	//----- nvinfo : EIATTR_UNUSED_LOAD_BYTE_OFFSET
	.align		4
        /*0794*/ 	.byte	0x04, 0x44
        /*0796*/ 	.short	(.L_315 - .L_314)


	//   ....[0]....
.L_314:
        /*0798*/ 	.word	0x00000a80
        /*079c*/ 	.word	0x0000fff0


	//   ....[1]....
        /*07a0*/ 	.word	0x00015940
        /*07a4*/ 	.word	0x0000fff0


	//----- nvinfo : EIATTR_INT_WARP_WIDE_INSTR_OFFSETS
	.align		4
.L_315:
        /*07a8*/ 	.byte	0x04, 0x31
        /*07aa*/ 	.short	(.L_317 - .L_316)


	//   ....[0]....
.L_316:
        /*07ac*/ 	.word	0x00000130


	//   ....[1]....
        /*07b0*/ 	.word	0x00000170


	//   ....[2]....
        /*07b4*/ 	.word	0x000001e0


	//   ....[3]....
        /*07b8*/ 	.word	0x0001a110


	//   ....[4]....
        /*07bc*/ 	.word	0x0001a1a0


	//   ....[5]....
        /*07c0*/ 	.word	0x0001cef0


	//   ....[6]....
        /*07c4*/ 	.word	0x0001cf80


	//----- nvinfo : EIATTR_COOP_GROUP_MASK_REGIDS
	.align		4
.L_317:
        /*07c8*/ 	.byte	0x04, 0x29
        /*07ca*/ 	.short	(.L_319 - .L_318)


	//   ....[0]....
.L_318:
        /*07cc*/ 	.word	0xffffffff


	//   ....[1]....
        /*07d0*/ 	.word	0xffffffff


	//   ....[2]....
        /*07d4*/ 	.word	0xffffffff


	//   ....[3]....
        /*07d8*/ 	.word	0xffffffff


	//   ....[4]....
        /*07dc*/ 	.word	0xffffffff


	//   ....[5]....
        /*07e0*/ 	.word	0xffffffff


	//   ....[6]....
        /*07e4*/ 	.word	0xffffffff


	//   ....[7]....
        /*07e8*/ 	.word	0xffffffff


	//   ....[8]....
        /*07ec*/ 	.word	0xffffffff


	//   ....[9]....
        /*07f0*/ 	.word	0xffffffff


	//   ....[10]....
        /*07f4*/ 	.word	0xffffffff


	//   ....[11]....
        /*07f8*/ 	.word	0xffffffff


	//   ....[12]....
        /*07fc*/ 	.word	0xffffffff


	//   ....[13]....
        /*0800*/ 	.word	0xffffffff


	//   ....[14]....
        /*0804*/ 	.word	0xffffffff


	//   ....[15]....
        /*0808*/ 	.word	0xffffffff


	//   ....[16]....
        /*080c*/ 	.word	0xffffffff


	//   ....[17]....
        /*0810*/ 	.word	0xffffffff


	//   ....[18]....
        /*0814*/ 	.word	0xffffffff


	//   ....[19]....
        /*0818*/ 	.word	0xffffffff


	//   ....[20]....
        /*081c*/ 	.word	0xffffffff


	//   ....[21]....
        /*0820*/ 	.word	0xffffffff


	//   ....[22]....
        /*0824*/ 	.word	0xffffffff


	//   ....[23]....
        /*0828*/ 	.word	0xffffffff


	//   ....[24]....
        /*082c*/ 	.word	0xffffffff


	//   ....[25]....
        /*0830*/ 	.word	0xffffffff


	//   ....[26]....
        /*0834*/ 	.word	0xffffffff


	//   ....[27]....
        /*0838*/ 	.word	0xffffffff


	//   ....[28]....
        /*083c*/ 	.word	0xffffffff


	//   ....[29]....
        /*0840*/ 	.word	0xffffffff


	//   ....[30]....
        /*0844*/ 	.word	0xffffffff


	//   ....[31]....
        /*0848*/ 	.word	0xffffffff


	//   ....[32]....
        /*084c*/ 	.word	0xffffffff


	//   ....[33]....
        /*0850*/ 	.word	0xffffffff


	//   ....[34]....
        /*0854*/ 	.word	0xffffffff


	//   ....[35]....
        /*0858*/ 	.word	0xffffffff


	//   ....[36]....
        /*085c*/ 	.word	0xffffffff


	//   ....[37]....
        /*0860*/ 	.word	0xffffffff


	//   ....[38]....
        /*0864*/ 	.word	0xffffffff


	//   ....[39]....
        /*0868*/ 	.word	0xffffffff


	//   ....[40]....
        /*086c*/ 	.word	0xffffffff


	//   ....[41]....
        /*0870*/ 	.word	0xffffffff


	//   ....[42]....
        /*0874*/ 	.word	0xffffffff


	//   ....[43]....
        /*0878*/ 	.word	0xffffffff


	//   ....[44]....
        /*087c*/ 	.word	0xffffffff


	//   ....[45]....
        /*0880*/ 	.word	0xffffffff


	//   ....[46]....
        /*0884*/ 	.word	0xffffffff


	//   ....[47]....
        /*0888*/ 	.word	0xffffffff


	//   ....[48]....
        /*088c*/ 	.word	0xffffffff


	//   ....[49]....
        /*0890*/ 	.word	0xffffffff


	//   ....[50]....
        /*0894*/ 	.word	0xffffffff


	//   ....[51]....
        /*0898*/ 	.word	0xffffffff


	//   ....[52]....
        /*089c*/ 	.word	0xffffffff


	//   ....[53]....
        /*08a0*/ 	.word	0xffffffff


	//   ....[54]....
        /*08a4*/ 	.word	0xffffffff


	//   ....[55]....
        /*08a8*/ 	.word	0xffffffff


	//   ....[56]....
        /*08ac*/ 	.word	0xffffffff


	//   ....[57]....
        /*08b0*/ 	.word	0xffffffff


	//   ....[58]....
        /*08b4*/ 	.word	0xffffffff


	//   ....[59]....
        /*08b8*/ 	.word	0xffffffff


	//   ....[60]....
        /*08bc*/ 	.word	0xffffffff


	//   ....[61]....
        /*08c0*/ 	.word	0xffffffff


	//   ....[62]....
        /*08c4*/ 	.word	0xffffffff


	//   ....[63]....
        /*08c8*/ 	.word	0xffffffff


	//   ....[64]....
        /*08cc*/ 	.word	0xffffffff


	//   ....[65]....
        /*08d0*/ 	.word	0xffffffff


	//   ....[66]....
        /*08d4*/ 	.word	0xffffffff


	//   ....[67]....
        /*08d8*/ 	.word	0xffffffff


	//   ....[68]....
        /*08dc*/ 	.word	0xffffffff


	//   ....[69]....
        /*08e0*/ 	.word	0xffffffff


	//   ....[70]....
        /*08e4*/ 	.word	0xffffffff


	//   ....[71]....
        /*08e8*/ 	.word	0xffffffff


	//   ....[72]....
        /*08ec*/ 	.word	0xffffffff


	//   ....[73]....
        /*08f0*/ 	.word	0xffffffff


	//   ....[74]....
        /*08f4*/ 	.word	0xffffffff


	//   ....[75]....
        /*08f8*/ 	.word	0xffffffff


	//   ....[76]....
        /*08fc*/ 	.word	0xffffffff


	//   ....[77]....
        /*0900*/ 	.word	0xffffffff


	//   ....[78]....
        /*0904*/ 	.word	0xffffffff


	//   ....[79]....
        /*0908*/ 	.word	0xffffffff


	//   ....[80]....
        /*090c*/ 	.word	0xffffffff


	//   ....[81]....
        /*0910*/ 	.word	0xffffffff


	//   ....[82]....
        /*0914*/ 	.word	0xffffffff


	//   ....[83]....
        /*0918*/ 	.word	0xffffffff


	//   ....[84]....
        /*091c*/ 	.word	0xffffffff


	//   ....[85]....
        /*0920*/ 	.word	0xffffffff


	//   ....[86]....
        /*0924*/ 	.word	0xffffffff


	//   ....[87]....
        /*0928*/ 	.word	0xffffffff


	//   ....[88]....
        /*092c*/ 	.word	0xffffffff


	//   ....[89]....
        /*0930*/ 	.word	0xffffffff


	//   ....[90]....
        /*0934*/ 	.word	0xffffffff


	//   ....[91]....
        /*0938*/ 	.word	0xffffffff


	//   ....[92]....
        /*093c*/ 	.word	0xffffffff


	//   ....[93]....
        /*0940*/ 	.word	0xffffffff


	//   ....[94]....
        /*0944*/ 	.word	0xffffffff


	//   ....[95]....
        /*0948*/ 	.word	0xffffffff


	//   ....[96]....
        /*094c*/ 	.word	0xffffffff


	//   ....[97]....
        /*0950*/ 	.word	0xffffffff


	//   ....[98]....
        /*0954*/ 	.word	0xffffffff


	//   ....[99]....
        /*0958*/ 	.word	0xffffffff


	//   ....[100]....
        /*095c*/ 	.word	0xffffffff


	//   ....[101]....
        /*0960*/ 	.word	0xffffffff


	//   ....[102]....
        /*0964*/ 	.word	0xffffffff


	//   ....[103]....
        /*0968*/ 	.word	0xffffffff


	//   ....[104]....
        /*096c*/ 	.word	0xffffffff


	//   ....[105]....
        /*0970*/ 	.word	0xffffffff


	//   ....[106]....
        /*0974*/ 	.word	0xffffffff


	//   ....[107]....
        /*0978*/ 	.word	0xffffffff


	//   ....[108]....
        /*097c*/ 	.word	0xffffffff


	//   ....[109]....
        /*0980*/ 	.word	0xffffffff


	//   ....[110]....
        /*0984*/ 	.word	0xffffffff


	//   ....[111]....
        /*0988*/ 	.word	0xffffffff


	//   ....[112]....
        /*098c*/ 	.word	0xffffffff


	//   ....[113]....
        /*0990*/ 	.word	0xffffffff


	//   ....[114]....
        /*0994*/ 	.word	0xffffffff


	//   ....[115]....
        /*0998*/ 	.word	0xffffffff


	//   ....[116]....
        /*099c*/ 	.word	0xffffffff


	//   ....[117]....
        /*09a0*/ 	.word	0xffffffff


	//   ....[118]....
        /*09a4*/ 	.word	0xffffffff


	//   ....[119]....
        /*09a8*/ 	.word	0xffffffff


	//   ....[120]....
        /*09ac*/ 	.word	0xffffffff


	//   ....[121]....
        /*09b0*/ 	.word	0xffffffff


	//   ....[122]....
        /*09b4*/ 	.word	0xffffffff


	//   ....[123]....
        /*09b8*/ 	.word	0xffffffff


	//   ....[124]....
        /*09bc*/ 	.word	0xffffffff


	//   ....[125]....
        /*09c0*/ 	.word	0xffffffff


	//   ....[126]....
        /*09c4*/ 	.word	0xffffffff


	//   ....[127]....
        /*09c8*/ 	.word	0xffffffff


	//   ....[128]....
        /*09cc*/ 	.word	0xffffffff


	//   ....[129]....
        /*09d0*/ 	.word	0xffffffff


	//   ....[130]....
        /*09d4*/ 	.word	0xffffffff


	//   ....[131]....
        /*09d8*/ 	.word	0xffffffff


	//   ....[132]....
        /*09dc*/ 	.word	0xffffffff


	//   ....[133]....
        /*09e0*/ 	.word	0xffffffff


	//   ....[134]....
        /*09e4*/ 	.word	0xffffffff


	//   ....[135]....
        /*09e8*/ 	.word	0xffffffff


	//   ....[136]....
        /*09ec*/ 	.word	0xffffffff


	//   ....[137]....
        /*09f0*/ 	.word	0xffffffff


	//   ....[138]....
        /*09f4*/ 	.word	0x0500000f


	//   ....[139]....
        /*09f8*/ 	.word	0x0500000f


	//   ....[140]....
        /*09fc*/ 	.word	0x0500000f


	//   ....[141]....
        /*0a00*/ 	.word	0x0500000f


	//   ....[142]....
        /*0a04*/ 	.word	0x0500000f


	//   ....[143]....
        /*0a08*/ 	.word	0x0500000f


	//   ....[144]....
        /*0a0c*/ 	.word	0x0500000f


	//   ....[145]....
        /*0a10*/ 	.word	0x0500000f


	//   ....[146]....
        /*0a14*/ 	.word	0x0500000f


	//   ....[147]....
        /*0a18*/ 	.word	0x0500000f


	//   ....[148]....
        /*0a1c*/ 	.word	0x0500000f


	//   ....[149]....
        /*0a20*/ 	.word	0x0500000f


	//   ....[150]....
        /*0a24*/ 	.word	0x0500000f


	//   ....[151]....
        /*0a28*/ 	.word	0x0500000f


	//   ....[152]....
        /*0a2c*/ 	.word	0x0500000f


	//   ....[153]....
        /*0a30*/ 	.word	0x0500000f


	//   ....[154]....
        /*0a34*/ 	.word	0x0500000f


	//   ....[155]....
        /*0a38*/ 	.word	0x0500000f


	//   ....[156]....
        /*0a3c*/ 	.word	0x0500000f


	//   ....[157]....
        /*0a40*/ 	.word	0x0500000f


	//   ....[158]....
        /*0a44*/ 	.word	0x0500000f


	//   ....[159]....
        /*0a48*/ 	.word	0x0500000f


	//   ....[160]....
        /*0a4c*/ 	.word	0x0500000f


	//   ....[161]....
        /*0a50*/ 	.word	0x0500000f


	//   ....[162]....
        /*0a54*/ 	.word	0x0500000f


	//   ....[163]....
        /*0a58*/ 	.word	0x0500000f


	//   ....[164]....
        /*0a5c*/ 	.word	0x0500000f


	//   ....[165]....
        /*0a60*/ 	.word	0x0500000f


	//   ....[166]....
        /*0a64*/ 	.word	0x0500000f


	//   ....[167]....
        /*0a68*/ 	.word	0x0500000f


	//   ....[168]....
        /*0a6c*/ 	.word	0x0500000f


	//   ....[169]....
        /*0a70*/ 	.word	0x0500000f


	//   ....[170]....
        /*0a74*/ 	.word	0x0500000f


	//   ....[171]....
        /*0a78*/ 	.word	0x0500000f


	//   ....[172]....
        /*0a7c*/ 	.word	0x0500000f


	//   ....[173]....
        /*0a80*/ 	.word	0x0500000f


	//   ....[174]....
        /*0a84*/ 	.word	0x0500000f


	//   ....[175]....
        /*0a88*/ 	.word	0x0500000f


	//   ....[176]....
        /*0a8c*/ 	.word	0x0500000f


	//   ....[177]....
        /*0a90*/ 	.word	0x0500000f


	//   ....[178]....
        /*0a94*/ 	.word	0x0500000f


	//   ....[179]....
        /*0a98*/ 	.word	0x0500000f


	//   ....[180]....
        /*0a9c*/ 	.word	0x0500000f


	//   ....[181]....
        /*0aa0*/ 	.word	0x0500000f


	//   ....[182]....
        /*0aa4*/ 	.word	0x0500000f


	//   ....[183]....
        /*0aa8*/ 	.word	0x0500000f


	//   ....[184]....
        /*0aac*/ 	.word	0x0500000f


	//   ....[185]....
        /*0ab0*/ 	.word	0x0500000f


	//   ....[186]....
        /*0ab4*/ 	.word	0x0500000f


	//   ....[187]....
        /*0ab8*/ 	.word	0x0500000f


	//   ....[188]....
        /*0abc*/ 	.word	0x0500000f


	//   ....[189]....
        /*0ac0*/ 	.word	0x0500000f


	//   ....[190]....
        /*0ac4*/ 	.word	0x0500000f


	//   ....[191]....
        /*0ac8*/ 	.word	0x0500000f


	//   ....[192]....
        /*0acc*/ 	.word	0x0500000f


	//   ....[193]....
        /*0ad0*/ 	.word	0x0500000f


	//   ....[194]....
        /*0ad4*/ 	.word	0x0500000f


	//   ....[195]....
        /*0ad8*/ 	.word	0x0500000f


	//   ....[196]....
        /*0adc*/ 	.word	0x0500000f


	//   ....[197]....
        /*0ae0*/ 	.word	0x0500000f


	//   ....[198]....
        /*0ae4*/ 	.word	0x0500000f


	//   ....[199]....
        /*0ae8*/ 	.word	0x0500000f


	//   ....[200]....
        /*0aec*/ 	.word	0x0500000f


	//   ....[201]....
        /*0af0*/ 	.word	0x0500000f


	//   ....[202]....
        /*0af4*/ 	.word	0x0500000f


	//   ....[203]....
        /*0af8*/ 	.word	0x0500000f


	//   ....[204]....
        /*0afc*/ 	.word	0x0500000f


	//   ....[205]....
        /*0b00*/ 	.word	0x0500000f


	//   ....[206]....
        /*0b04*/ 	.word	0x0500000f


	//   ....[207]....
        /*0b08*/ 	.word	0x0500000f


	//   ....[208]....
        /*0b0c*/ 	.word	0x0500000f


	//   ....[209]....
        /*0b10*/ 	.word	0x0500000f


	//   ....[210]....
        /*0b14*/ 	.word	0x0500000f


	//   ....[211]....
        /*0b18*/ 	.word	0x0500000f


	//   ....[212]....
        /*0b1c*/ 	.word	0x0500000f


	//   ....[213]....
        /*0b20*/ 	.word	0x0500000f


	//   ....[214]....
        /*0b24*/ 	.word	0x0500000f


	//   ....[215]....
        /*0b28*/ 	.word	0x0500000f


	//   ....[216]....
        /*0b2c*/ 	.word	0x0500000f


	//   ....[217]....
        /*0b30*/ 	.word	0x0500000f


	//   ....[218]....
        /*0b34*/ 	.word	0x0500000f


	//   ....[219]....
        /*0b38*/ 	.word	0x0500000f


	//   ....[220]....
        /*0b3c*/ 	.word	0x0500000f


	//----- nvinfo : EIATTR_COOP_GROUP_INSTR_OFFSETS
	.align		4
.L_319:
        /*0b40*/ 	.byte	0x04, 0x28
        /*0b42*/ 	.short	(.L_321 - .L_320)


	//   ....[0]....
.L_320:
        /*0b44*/ 	.word	0x00000070


	//   ....[1]....
        /*0b48*/ 	.word	0x00000140


	//   ....[2]....
        /*0b4c*/ 	.word	0x00000190


	//   ....[3]....
        /*0b50*/ 	.word	0x000003c0


	//   ....[4]....
        /*0b54*/ 	.word	0x00000520


	//   ....[5]....
        /*0b58*/ 	.word	0x00000640


	//   ....[6]....
        /*0b5c*/ 	.word	0x000007a0


	//   ....[7]....
        /*0b60*/ 	.word	0x00003330


	//   ....[8]....
        /*0b64*/ 	.word	0x00003340


	//   ....[9]....
        /*0b68*/ 	.word	0x00004fc0


	//   ....[10]....
        /*0b6c*/ 	.word	0x00004fd0


	//   ....[11]....
        /*0b70*/ 	.word	0x00006b00


	//   ....[12]....
        /*0b74*/ 	.word	0x00006b10


	//   ....[13]....
        /*0b78*/ 	.word	0x00007040


	//   ....[14]....
        /*0b7c*/ 	.word	0x00007060


	//   ....[15]....
        /*0b80*/ 	.word	0x000077c0


	//   ....[16]....
        /*0b84*/ 	.word	0x00007f40


	//   ....[17]....
        /*0b88*/ 	.word	0x00007f50


	//   ....[18]....
        /*0b8c*/ 	.word	0x00007f60


	//   ....[19]....
        /*0b90*/ 	.word	0x00007f70


	//   ....[20]....
        /*0b94*/ 	.word	0x00009e80


	//   ....[21]....
        /*0b98*/ 	.word	0x00009e90


	//   ....[22]....
        /*0b9c*/ 	.word	0x00009ea0


	//   ....[23]....
        /*0ba0*/ 	.word	0x00009eb0


	//   ....[24]....
        /*0ba4*/ 	.word	0x0000c610


	//   ....[25]....
        /*0ba8*/ 	.word	0x0000cea0


	//   ....[26]....
        /*0bac*/ 	.word	0x0000cec0


	//   ....[27]....
        /*0bb0*/ 	.word	0x0000cee0


	//   ....[28]....
        /*0bb4*/ 	.word	0x0000d8a0


	//   ....[29]....
        /*0bb8*/ 	.word	0x0000d8c0


	//   ....[30]....
        /*0bbc*/ 	.word	0x0000e920


	//   ....[31]....
        /*0bc0*/ 	.word	0x0000fa00


	//   ....[32]....
        /*0bc4*/ 	.word	0x0000fa80


	//   ....[33]....
        /*0bc8*/ 	.word	0x00010300


	//   ....[34]....
        /*0bcc*/ 	.word	0x00010380


	//   ....[35]....
        /*0bd0*/ 	.word	0x00010d70


	//   ....[36]....
        /*0bd4*/ 	.word	0x00010d90


	//   ....[37]....
        /*0bd8*/ 	.word	0x00011f80


	//   ....[38]....
        /*0bdc*/ 	.word	0x000134b0


	//   ....[39]....
        /*0be0*/ 	.word	0x00013510


	//   ....[40]....
        /*0be4*/ 	.word	0x000138e0


	//   ....[41]....
        /*0be8*/ 	.word	0x00013900


	//   ....[42]....
        /*0bec*/ 	.word	0x00014c80


	//   ....[43]....
        /*0bf0*/ 	.word	0x00014e80


	//   ....[44]....
        /*0bf4*/ 	.word	0x00015330


	//   ....[45]....
        /*0bf8*/ 	.word	0x00015370


	//   ....[46]....
        /*0bfc*/ 	.word	0x00015380


	//   ....[47]....
        /*0c00*/ 	.word	0x000163a0


	//   ....[48]....
        /*0c04*/ 	.word	0x000163d0


	//   ....[49]....
        /*0c08*/ 	.word	0x00016440


	//   ....[50]....
        /*0c0c*/ 	.word	0x00016460


	//   ....[51]....
        /*0c10*/ 	.word	0x000168f0


	//   ....[52]....
        /*0c14*/ 	.word	0x00016910


	//   ....[53]....
        /*0c18*/ 	.word	0x00016a30


	//   ....[54]....
        /*0c1c*/ 	.word	0x00016a50


	//   ....[55]....
        /*0c20*/ 	.word	0x00017340


	//   ....[56]....
        /*0c24*/ 	.word	0x00017350


	//   ....[57]....
        /*0c28*/ 	.word	0x000174b0


	//   ....[58]....
        /*0c2c*/ 	.word	0x000174c0


	//   ....[59]....
        /*0c30*/ 	.word	0x00017660


	//   ....[60]....
        /*0c34*/ 	.word	0x00017850


	//   ....[61]....
        /*0c38*/ 	.word	0x00017880


	//   ....[62]....
        /*0c3c*/ 	.word	0x000178b0


	//   ....[63]....
        /*0c40*/ 	.word	0x000178e0


	//   ....[64]....
        /*0c44*/ 	.word	0x00017910


	//   ....[65]....
        /*0c48*/ 	.word	0x00017940


	//   ....[66]....
        /*0c4c*/ 	.word	0x00017ab0


	//   ....[67]....
        /*0c50*/ 	.word	0x00017ae0


	//   ....[68]....
        /*0c54*/ 	.word	0x00017b10


	//   ....[69]....
        /*0c58*/ 	.word	0x00017b40


	//   ....[70]....
        /*0c5c*/ 	.word	0x00017b70


	//   ....[71]....
        /*0c60*/ 	.word	0x00017ba0


	//   ....[72]....
        /*0c64*/ 	.word	0x00017c40


	//   ....[73]....
        /*0c68*/ 	.word	0x00017ca0


	//   ....[74]....
        /*0c6c*/ 	.word	0x00017d40


	//   ....[75]....
        /*0c70*/ 	.word	0x00018b80


	//   ....[76]....
        /*0c74*/ 	.word	0x0001adc0


	//   ....[77]....
        /*0c78*/ 	.word	0x0001add0


	//   ....[78]....
        /*0c7c*/ 	.word	0x0001ae90


	//   ....[79]....
        /*0c80*/ 	.word	0x0001aea0


	//   ....[80]....
        /*0c84*/ 	.word	0x0001af50


	//   ....[81]....
        /*0c88*/ 	.word	0x0001af60


	//   ....[82]....
        /*0c8c*/ 	.word	0x0001af70


	//   ....[83]....
        /*0c90*/ 	.word	0x0001af80


	//   ....[84]....
        /*0c94*/ 	.word	0x0001b980


	//   ....[85]....
        /*0c98*/ 	.word	0x0001b990


	//   ....[86]....
        /*0c9c*/ 	.word	0x0001b9b0


	//   ....[87]....
        /*0ca0*/ 	.word	0x0001ba60


	//   ....[88]....
        /*0ca4*/ 	.word	0x0001ba90


	//   ....[89]....
        /*0ca8*/ 	.word	0x0001bab0


	//   ....[90]....
        /*0cac*/ 	.word	0x0001bb30


	//   ....[91]....
        /*0cb0*/ 	.word	0x0001bb40


	//   ....[92]....
        /*0cb4*/ 	.word	0x0001bc10


	//   ....[93]....
        /*0cb8*/ 	.word	0x0001bc50


	//   ....[94]....
        /*0cbc*/ 	.word	0x0001bc60


	//   ....[95]....
        /*0cc0*/ 	.word	0x0001bce0


	//   ....[96]....
        /*0cc4*/ 	.word	0x0001c4d0


	//   ....[97]....
        /*0cc8*/ 	.word	0x0001c4e0


	//   ....[98]....
        /*0ccc*/ 	.word	0x0001c540


	//   ....[99]....
        /*0cd0*/ 	.word	0x0001c590


	//   ....[100]....
        /*0cd4*/ 	.word	0x0001c5a0


	//   ....[101]....
        /*0cd8*/ 	.word	0x0001c600


	//   ....[102]....
        /*0cdc*/ 	.word	0x0001c630


	//   ....[103]....
        /*0ce0*/ 	.word	0x0001c670


	//   ....[104]....
        /*0ce4*/ 	.word	0x0001c930


	//   ....[105]....
        /*0ce8*/ 	.word	0x0001c950


	//   ....[106]....
        /*0cec*/ 	.word	0x0001c9f0


	//   ....[107]....
        /*0cf0*/ 	.word	0x0001ca00


	//   ....[108]....
        /*0cf4*/ 	.word	0x0001ca90


	//   ....[109]....
        /*0cf8*/ 	.word	0x0001caa0


	//   ....[110]....
        /*0cfc*/ 	.word	0x0001cab0


	//   ....[111]....
        /*0d00*/ 	.word	0x0001cb40


	//   ....[112]....
        /*0d04*/ 	.word	0x0001d120


	//   ....[113]....
        /*0d08*/ 	.word	0x0001d130


	//   ....[114]....
        /*0d0c*/ 	.word	0x0001d1c0


	//   ....[115]....
        /*0d10*/ 	.word	0x0001d260


	//   ....[116]....
        /*0d14*/ 	.word	0x0001d280


	//   ....[117]....
        /*0d18*/ 	.word	0x0001d300


	//   ....[118]....
        /*0d1c*/ 	.word	0x0001d320


	//   ....[119]....
        /*0d20*/ 	.word	0x0001d330


	//   ....[120]....
        /*0d24*/ 	.word	0x0001d720


	//   ....[121]....
        /*0d28*/ 	.word	0x0001d750


	//   ....[122]....
        /*0d2c*/ 	.word	0x0001d790


	//   ....[123]....
        /*0d30*/ 	.word	0x0001d7c0


	//   ....[124]....
        /*0d34*/ 	.word	0x0001d7f0


	//   ....[125]....
        /*0d38*/ 	.word	0x0001d820


	//   ....[126]....
        /*0d3c*/ 	.word	0x0001d850


	//   ....[127]....
        /*0d40*/ 	.word	0x0001d880


	//   ....[128]....
        /*0d44*/ 	.word	0x0001da00


	//   ....[129]....
        /*0d48*/ 	.word	0x0001da30


	//   ....[130]....
        /*0d4c*/ 	.word	0x0001da60


	//   ....[131]....
        /*0d50*/ 	.word	0x0001da90


	//   ....[132]....
        /*0d54*/ 	.word	0x0001dac0


	//   ....[133]....
        /*0d58*/ 	.word	0x0001daf0


	//   ....[134]....
        /*0d5c*/ 	.word	0x0001dbb0


	//   ....[135]....
        /*0d60*/ 	.word	0x0001dbd0


	//   ....[136]....
        /*0d64*/ 	.word	0x0001dc40


	//   ....[137]....
        /*0d68*/ 	.word	0x0001e2e0


	//   ....[138]....
        /*0d6c*/ 	.word	0x0001e600


	//   ....[139]....
        /*0d70*/ 	.word	0x0001e690


	//   ....[140]....
        /*0d74*/ 	.word	0x0001e780


	//   ....[141]....
        /*0d78*/ 	.word	0x0001e810


	//   ....[142]....
        /*0d7c*/ 	.word	0x0001e8f0


	//   ....[143]....
        /*0d80*/ 	.word	0x0001e980


	//   ....[144]....
        /*0d84*/ 	.word	0x0001eac0


	//   ....[145]....
        /*0d88*/ 	.word	0x0001eb60


	//   ....[146]....
        /*0d8c*/ 	.word	0x0001ebf0


	//   ....[147]....
        /*0d90*/ 	.word	0x0001ec40


	//   ....[148]....
        /*0d94*/ 	.word	0x0001ec90


	//   ....[149]....
        /*0d98*/ 	.word	0x0001ed70


	//   ....[150]....
        /*0d9c*/ 	.word	0x0001ee00


	//   ....[151]....
        /*0da0*/ 	.word	0x0001ee50


	//   ....[152]....
        /*0da4*/ 	.word	0x0001eea0


	//   ....[153]....
        /*0da8*/ 	.word	0x0001f160


	//   ....[154]....
        /*0dac*/ 	.word	0x0001f1b0


	//   ....[155]....
        /*0db0*/ 	.word	0x0001f240


	//   ....[156]....
        /*0db4*/ 	.word	0x0001f2d0


	//   ....[157]....
        /*0db8*/ 	.word	0x0001f390


	//   ....[158]....
        /*0dbc*/ 	.word	0x0001f670


	//   ....[159]....
        /*0dc0*/ 	.word	0x0001f760


	//   ....[160]....
        /*0dc4*/ 	.word	0x0001f7f0


	//   ....[161]....
        /*0dc8*/ 	.word	0x0001f850


	//   ....[162]....
        /*0dcc*/ 	.word	0x0001f970


	//   ....[163]....
        /*0dd0*/ 	.word	0x0001f9d0


	//   ....[164]....
        /*0dd4*/ 	.word	0x0001faf0


	//   ....[165]....
        /*0dd8*/ 	.word	0x0001fb50


	//   ....[166]....
        /*0ddc*/ 	.word	0x0001fc00


	//   ....[167]....
        /*0de0*/ 	.word	0x0001fd20


	//   ....[168]....
        /*0de4*/ 	.word	0x0001fd90


	//   ....[169]....
        /*0de8*/ 	.word	0x0001fdf0


	//   ....[170]....
        /*0dec*/ 	.word	0x0001fe90


	//   ....[171]....
        /*0df0*/ 	.word	0x0001ff60


	//   ....[172]....
        /*0df4*/ 	.word	0x00020040


	//   ....[173]....
        /*0df8*/ 	.word	0x00020110


	//   ....[174]....
        /*0dfc*/ 	.word	0x000201a0


	//   ....[175]....
        /*0e00*/ 	.word	0x00020270


	//   ....[176]....
        /*0e04*/ 	.word	0x00020300


	//   ....[177]....
        /*0e08*/ 	.word	0x000203e0


	//   ....[178]....
        /*0e0c*/ 	.word	0x000204a0


	//   ....[179]....
        /*0e10*/ 	.word	0x00020620


	//   ....[180]....
        /*0e14*/ 	.word	0x000206f0


	//   ....[181]....
        /*0e18*/ 	.word	0x00020760


	//   ....[182]....
        /*0e1c*/ 	.word	0x00020890


	//   ....[183]....
        /*0e20*/ 	.word	0x000208f0


	//   ....[184]....
        /*0e24*/ 	.word	0x000209c0


	//   ....[185]....
        /*0e28*/ 	.word	0x00020ab0


	//   ....[186]....
        /*0e2c*/ 	.word	0x00020b40


	//   ....[187]....
        /*0e30*/ 	.word	0x00020c30


	//   ....[188]....
        /*0e34*/ 	.word	0x00020cd0


	//   ....[189]....
        /*0e38*/ 	.word	0x00020d30


	//   ....[190]....
        /*0e3c*/ 	.word	0x00020e30


	//   ....[191]....
        /*0e40*/ 	.word	0x00020e90


	//   ....[192]....
        /*0e44*/ 	.word	0x00020f90


	//   ....[193]....
        /*0e48*/ 	.word	0x00020ff0


	//   ....[194]....
        /*0e4c*/ 	.word	0x000210c0


	//   ....[195]....
        /*0e50*/ 	.word	0x00021210


	//   ....[196]....
        /*0e54*/ 	.word	0x000212c0


	//   ....[197]....
        /*0e58*/ 	.word	0x000213d0


	//   ....[198]....
        /*0e5c*/ 	.word	0x000214b0


	//   ....[199]....
        /*0e60*/ 	.word	0x00021510


	//   ....[200]....
        /*0e64*/ 	.word	0x00021600


	//   ....[201]....
        /*0e68*/ 	.word	0x00021660


	//   ....[202]....
        /*0e6c*/ 	.word	0x00021740


	//   ....[203]....
        /*0e70*/ 	.word	0x000217d0


	//   ....[204]....
        /*0e74*/ 	.word	0x00021870


	//   ....[205]....
        /*0e78*/ 	.word	0x00021990


	//   ....[206]....
        /*0e7c*/ 	.word	0x00021a00


	//   ....[207]....
        /*0e80*/ 	.word	0x00021a70


	//   ....[208]....
        /*0e84*/ 	.word	0x00021ae0


	//   ....[209]....
        /*0e88*/ 	.word	0x00021b50


	//   ....[210]....
        /*0e8c*/ 	.word	0x00021bd0


	//   ....[211]....
        /*0e90*/ 	.word	0x00021c60


	//   ....[212]....
        /*0e94*/ 	.word	0x00021cf0


	//   ....[213]....
        /*0e98*/ 	.word	0x00021d60


	//   ....[214]....
        /*0e9c*/ 	.word	0x00021dd0


	//   ....[215]....
        /*0ea0*/ 	.word	0x00021e40


	//   ....[216]....
        /*0ea4*/ 	.word	0x00021ec0


	//   ....[217]....
        /*0ea8*/ 	.word	0x00021f30


	//   ....[218]....
        /*0eac*/ 	.word	0x00021fd0


	//   ....[219]....
        /*0eb0*/ 	.word	0x00022060


	//   ....[220]....
        /*0eb4*/ 	.word	0x00022190


	//----- nvinfo : EIATTR_REG_RECONFIG
	.align		4
.L_321:
        /*0eb8*/ 	.byte	0x01, 0x54
	.zero		2


	//----- nvinfo : EIATTR_SYSCALL_OFFSETS
	.align		4
        /*0ebc*/ 	.byte	0x04, 0x46
        /*0ebe*/ 	.short	(.L_323 - .L_322)


	//   ....[0]....
.L_322:
        /*0ec0*/ 	.word	0x00001d30


	//   ....[1]....
        /*0ec4*/ 	.word	0x00001e80


	//   ....[2]....
        /*0ec8*/ 	.word	0x000079d0


	//   ....[3]....
        /*0ecc*/ 	.word	0x00007cf0


	//   ....[4]....
        /*0ed0*/ 	.word	0x0001a300


	//   ....[5]....
        /*0ed4*/ 	.word	0x0001a450


	//   ....[6]....
        /*0ed8*/ 	.word	0x0001a540


	//   ....[7]....
        /*0edc*/ 	.word	0x0001b3f0


	//----- nvinfo : EIATTR_MBARRIER_INSTR_OFFSETS
	.align		4
.L_323:
        /*0ee0*/ 	.byte	0x04, 0x39
        /*0ee2*/ 	.short	(.L_325 - .L_324)


	//   ....[0]....
.L_324:
        /*0ee4*/ 	.word	0x00000270
        /*0ee8*/ 	.word	0x000000ff
        /*0eec*/ 	.word	0x0002d800
        /*0ef0*/ 	.short	0x0100
        /*0ef2*/ 	.byte	0x08
	.zero		1


	//   ....[1]....
        /*0ef4*/ 	.word	0x00000280
        /*0ef8*/ 	.word	0x000000ff
        /*0efc*/ 	.word	0x0002d820
        /*0f00*/ 	.short	0x0100
        /*0f02*/ 	.byte	0x08
	.zero		1


	//   ....[2]....
        /*0f04*/ 	.word	0x00000370
        /*0f08*/ 	.word	0x000000ff
        /*0f0c*/ 	.word	0x0002d830
        /*0f10*/ 	.short	0x0100
        /*0f12*/ 	.byte	0x08
	.zero		1


	//   ....[3]....
        /*0f14*/ 	.word	0x00000380
        /*0f18*/ 	.word	0x000000ff
        /*0f1c*/ 	.word	0x0002d840
        /*0f20*/ 	.short	0x0100
        /*0f22*/ 	.byte	0x08
	.zero		1


	//   ....[4]....
        /*0f24*/ 	.word	0x00000390
        /*0f28*/ 	.word	0x000000ff
        /*0f2c*/ 	.word	0x0002d838
        /*0f30*/ 	.short	0x0100
        /*0f32*/ 	.byte	0x08
	.zero		1


	//   ....[5]....
        /*0f34*/ 	.word	0x000003a0
        /*0f38*/ 	.word	0x000000ff
        /*0f3c*/ 	.word	0x0002d848
        /*0f40*/ 	.short	0x0100
        /*0f42*/ 	.byte	0x08
	.zero		1


	//   ....[6]....
        /*0f44*/ 	.word	0x000004d0
        /*0f48*/ 	.word	0x000000ff
        /*0f4c*/ 	.word	0x0002d850
        /*0f50*/ 	.short	0x0100
        /*0f52*/ 	.byte	0x08
	.zero		1


	//   ....[7]....
        /*0f54*/ 	.word	0x000004e0
        /*0f58*/ 	.word	0x000000ff
        /*0f5c*/ 	.word	0x0002d860
        /*0f60*/ 	.short	0x0100
        /*0f62*/ 	.byte	0x08
	.zero		1


	//   ....[8]....
        /*0f64*/ 	.word	0x000004f0
        /*0f68*/ 	.word	0x000000ff
        /*0f6c*/ 	.word	0x0002d858
        /*0f70*/ 	.short	0x0100
        /*0f72*/ 	.byte	0x08
	.zero		1


	//   ....[9]....
        /*0f74*/ 	.word	0x00000500
        /*0f78*/ 	.word	0x000000ff
        /*0f7c*/ 	.word	0x0002d868
        /*0f80*/ 	.short	0x0100
        /*0f82*/ 	.byte	0x08
	.zero		1


	//   ....[10]....
        /*0f84*/ 	.word	0x000005f0
        /*0f88*/ 	.word	0x000000ff
        /*0f8c*/ 	.word	0x0002d870
        /*0f90*/ 	.short	0x0100
        /*0f92*/ 	.byte	0x06
	.zero		1


	//   ....[11]....
        /*0f94*/ 	.word	0x00000600
        /*0f98*/ 	.word	0x000000ff
        /*0f9c*/ 	.word	0x0002d880
        /*0fa0*/ 	.short	0x0100
        /*0fa2*/ 	.byte	0x06
	.zero		1


	//   ....[12]....
        /*0fa4*/ 	.word	0x00000610
        /*0fa8*/ 	.word	0x000000ff
        /*0fac*/ 	.word	0x0002d878
        /*0fb0*/ 	.short	0x0100
        /*0fb2*/ 	.byte	0x06
	.zero		1


	//   ....[13]....
        /*0fb4*/ 	.word	0x00000620
        /*0fb8*/ 	.word	0x000000ff
        /*0fbc*/ 	.word	0x0002d888
        /*0fc0*/ 	.short	0x0100
        /*0fc2*/ 	.byte	0x06
	.zero		1


	//   ....[14]....
        /*0fc4*/ 	.word	0x00000750
        /*0fc8*/ 	.word	0x000000ff
        /*0fcc*/ 	.word	0x0002d890
        /*0fd0*/ 	.short	0x0100
        /*0fd2*/ 	.byte	0x08
	.zero		1


	//   ....[15]....
        /*0fd4*/ 	.word	0x00000760
        /*0fd8*/ 	.word	0x000000ff
        /*0fdc*/ 	.word	0x0002d8a0
        /*0fe0*/ 	.short	0x0100
        /*0fe2*/ 	.byte	0x08
	.zero		1


	//   ....[16]....
        /*0fe4*/ 	.word	0x00000770
        /*0fe8*/ 	.word	0x000000ff
        /*0fec*/ 	.word	0x0002d898
        /*0ff0*/ 	.short	0x0100
        /*0ff2*/ 	.byte	0x08
	.zero		1


	//   ....[17]....
        /*0ff4*/ 	.word	0x00000780
        /*0ff8*/ 	.word	0x000000ff
        /*0ffc*/ 	.word	0x0002d8a8
        /*1000*/ 	.short	0x0100
        /*1002*/ 	.byte	0x08
	.zero		1


	//   ....[18]....
        /*1004*/ 	.word	0x000008b0
        /*1008*/ 	.word	0x000000ff
        /*100c*/ 	.word	0x0002d8b0
        /*1010*/ 	.short	0x0100
        /*1012*/ 	.byte	0x08
	.zero		1


	//   ....[19]....
        /*1014*/ 	.word	0x000008c0
        /*1018*/ 	.word	0x000000ff
        /*101c*/ 	.word	0x0002d8c0
        /*1020*/ 	.short	0x0100
        /*1022*/ 	.byte	0x08
	.zero		1


	//   ....[20]....
        /*1024*/ 	.word	0x000008d0
        /*1028*/ 	.word	0x000000ff
        /*102c*/ 	.word	0x0002d8b8
        /*1030*/ 	.short	0x0100
        /*1032*/ 	.byte	0x08
	.zero		1


	//   ....[21]....
        /*1034*/ 	.word	0x000008e0
        /*1038*/ 	.word	0x000000ff
        /*103c*/ 	.word	0x0002d8c8
        /*1040*/ 	.short	0x0100
        /*1042*/ 	.byte	0x08
	.zero		1


	//   ....[22]....
        /*1044*/ 	.word	0x000032e0
        /*1048*/ 	.word	0x00000020
        /*104c*/ 	.word	0x0002d890
        /*1050*/ 	.short	0x010a
        /*1052*/ 	.byte	0x3f
	.zero		1


	//   ....[23]....
        /*1054*/ 	.word	0x00004f70
        /*1058*/ 	.word	0x00000020
        /*105c*/ 	.word	0x0002d890
        /*1060*/ 	.short	0x010a
        /*1062*/ 	.byte	0x3f
	.zero		1


	//   ....[24]....
        /*1064*/ 	.word	0x00006950
        /*1068*/ 	.word	0x00000020
        /*106c*/ 	.word	0x0002d890
        /*1070*/ 	.short	0x010a
        /*1072*/ 	.byte	0x3f
	.zero		1


	//   ....[25]....
        /*1074*/ 	.word	0x00006e90
        /*1078*/ 	.word	0x0000000b
        /*107c*/ 	.word	0x00000000
        /*1080*/ 	.short	0x0101
        /*1082*/ 	.byte	0x3f
	.zero		1


	//   ....[26]....
        /*1084*/ 	.word	0x00006ed0
        /*1088*/ 	.word	0x00000020
        /*108c*/ 	.word	0x0002d8b0
        /*1090*/ 	.short	0x010a
        /*1092*/ 	.byte	0x3f
	.zero		1


	//   ....[27]....
        /*1094*/ 	.word	0x000073d0
        /*1098*/ 	.word	0x00000020
        /*109c*/ 	.word	0x00000000
        /*10a0*/ 	.short	0x0101
        /*10a2*/ 	.byte	0x3f
	.zero		1


	//   ....[28]....
        /*10a4*/ 	.word	0x00007a70
        /*10a8*/ 	.word	0x00000002
        /*10ac*/ 	.word	0x0002d800
        /*10b0*/ 	.short	0x010a
        /*10b2*/ 	.byte	0x3f
	.zero		1


	//   ....[29]....
        /*10b4*/ 	.word	0x00007ac0
        /*10b8*/ 	.word	0x00000002
        /*10bc*/ 	.word	0x0002d800
        /*10c0*/ 	.short	0x010a
        /*10c2*/ 	.byte	0x3f
	.zero		1


	//   ....[30]....
        /*10c4*/ 	.word	0x000086b0
        /*10c8*/ 	.word	0x00000002
        /*10cc*/ 	.word	0x0002d800
        /*10d0*/ 	.short	0x010a
        /*10d2*/ 	.byte	0x3f
	.zero		1


	//   ....[31]....
        /*10d4*/ 	.word	0x0000a3a0
        /*10d8*/ 	.word	0x00000002
        /*10dc*/ 	.word	0x0002d800
        /*10e0*/ 	.short	0x010a
        /*10e2*/ 	.byte	0x3f
	.zero		1


	//   ....[32]....
        /*10e4*/ 	.word	0x0000bbd0
        /*10e8*/ 	.word	0x00000000
        /*10ec*/ 	.word	0x0002d830
        /*10f0*/ 	.short	0x010a
        /*10f2*/ 	.byte	0x3f
	.zero		1


	//   ....[33]....
        /*10f4*/ 	.word	0x0000bc80
        /*10f8*/ 	.word	0x00000000
        /*10fc*/ 	.word	0x0002d830
        /*1100*/ 	.short	0x010a
        /*1102*/ 	.byte	0x3f
	.zero		1


	//   ....[34]....
        /*1104*/ 	.word	0x0000dd00
        /*1108*/ 	.word	0x00000000
        /*110c*/ 	.word	0x00000000
        /*1110*/ 	.short	0x0101
        /*1112*/ 	.byte	0x3f
	.zero		1


	//   ....[35]....
        /*1114*/ 	.word	0x0000ea70
        /*1118*/ 	.word	0x00000007
        /*111c*/ 	.word	0x0002d830
        /*1120*/ 	.short	0x010a
        /*1122*/ 	.byte	0x3f
	.zero		1


	//   ....[36]....
        /*1124*/ 	.word	0x0000eac0
        /*1128*/ 	.word	0x00000007
        /*112c*/ 	.word	0x0002d830
        /*1130*/ 	.short	0x010a
        /*1132*/ 	.byte	0x3f
	.zero		1


	//   ....[37]....
        /*1134*/ 	.word	0x0000ef60
        /*1138*/ 	.word	0x00000008
        /*113c*/ 	.word	0x0002d850
        /*1140*/ 	.short	0x010a
        /*1142*/ 	.byte	0x3f
	.zero		1


	//   ....[38]....
        /*1144*/ 	.word	0x0000efa0
        /*1148*/ 	.word	0x00000008
        /*114c*/ 	.word	0x0002d850
        /*1150*/ 	.short	0x010a
        /*1152*/ 	.byte	0x3f
	.zero		1


	//   ....[39]....
        /*1154*/ 	.word	0x00011140
        /*1158*/ 	.word	0x00000050
        /*115c*/ 	.word	0x00000000
        /*1160*/ 	.short	0x0101
        /*1162*/ 	.byte	0x3f
	.zero		1


	//   ....[40]....
        /*1164*/ 	.word	0x00011970
        /*1168*/ 	.word	0x00000005
        /*116c*/ 	.word	0x00000000
        /*1170*/ 	.short	0x0101
        /*1172*/ 	.byte	0x3f
	.zero		1


	//   ....[41]....
        /*1174*/ 	.word	0x000120e0
        /*1178*/ 	.word	0x00000007
        /*117c*/ 	.word	0x0002d830
        /*1180*/ 	.short	0x010a
        /*1182*/ 	.byte	0x3f
	.zero		1


	//   ....[42]....
        /*1184*/ 	.word	0x00012130
        /*1188*/ 	.word	0x00000007
        /*118c*/ 	.word	0x0002d830
        /*1190*/ 	.short	0x010a
        /*1192*/ 	.byte	0x3f
	.zero		1


	//   ....[43]....
        /*1194*/ 	.word	0x000125d0
        /*1198*/ 	.word	0x00000008
        /*119c*/ 	.word	0x0002d850
        /*11a0*/ 	.short	0x010a
        /*11a2*/ 	.byte	0x3f
	.zero		1


	//   ....[44]....
        /*11a4*/ 	.word	0x00012610
        /*11a8*/ 	.word	0x00000008
        /*11ac*/ 	.word	0x0002d850
        /*11b0*/ 	.short	0x010a
        /*11b2*/ 	.byte	0x3f
	.zero		1


	//   ....[45]....
        /*11b4*/ 	.word	0x00012d60
        /*11b8*/ 	.word	0x00000007
        /*11bc*/ 	.word	0x00000000
        /*11c0*/ 	.short	0x0101
        /*11c2*/ 	.byte	0x3f
	.zero		1


	//   ....[46]....
        /*11c4*/ 	.word	0x00014670
        /*11c8*/ 	.word	0x00000005
        /*11cc*/ 	.word	0x00000000
        /*11d0*/ 	.short	0x0101
        /*11d2*/ 	.byte	0x3f
	.zero		1


	//   ....[47]....
        /*11d4*/ 	.word	0x00014d00
        /*11d8*/ 	.word	0x00000006
        /*11dc*/ 	.word	0x0002d850
        /*11e0*/ 	.short	0x010a
        /*11e2*/ 	.byte	0x3f
	.zero		1


	//   ....[48]....
        /*11e4*/ 	.word	0x00014db0
        /*11e8*/ 	.word	0x00000006
        /*11ec*/ 	.word	0x0002d850
        /*11f0*/ 	.short	0x010a
        /*11f2*/ 	.byte	0x3f
	.zero		1


	//   ....[49]....
        /*11f4*/ 	.word	0x000155b0
        /*11f8*/ 	.word	0x00000004
        /*11fc*/ 	.word	0x00000000
        /*1200*/ 	.short	0x0101
        /*1202*/ 	.byte	0x3f
	.zero		1


	//   ....[50]....
        /*1204*/ 	.word	0x00016900
        /*1208*/ 	.word	0x00000000
        /*120c*/ 	.word	0x00000000
        /*1210*/ 	.short	0x0101
        /*1212*/ 	.byte	0x3f
	.zero		1


	//   ....[51]....
        /*1214*/ 	.word	0x00018c60
        /*1218*/ 	.word	0x00000016
        /*121c*/ 	.word	0x0002d820
        /*1220*/ 	.short	0x010a
        /*1222*/ 	.byte	0x3f
	.zero		1


	//   ....[52]....
        /*1224*/ 	.word	0x00018d20
        /*1228*/ 	.word	0x00000008
        /*122c*/ 	.word	0x0002d8a0
        /*1230*/ 	.short	0x010a
        /*1232*/ 	.byte	0x3f
	.zero		1


	//   ....[53]....
        /*1234*/ 	.word	0x00019150
        /*1238*/ 	.word	0x00000008
        /*123c*/ 	.word	0x0002d8c0
        /*1240*/ 	.short	0x010a
        /*1242*/ 	.byte	0x3f
	.zero		1


	//   ....[54]....
        /*1244*/ 	.word	0x000196b0
        /*1248*/ 	.word	0x00000008
        /*124c*/ 	.word	0x0002d8a0
        /*1250*/ 	.short	0x010a
        /*1252*/ 	.byte	0x3f
	.zero		1


	//   ....[55]....
        /*1254*/ 	.word	0x00019ad0
        /*1258*/ 	.word	0x00000008
        /*125c*/ 	.word	0x0002d8c0
        /*1260*/ 	.short	0x010a
        /*1262*/ 	.byte	0x3f
	.zero		1


	//   ....[56]....
        /*1264*/ 	.word	0x0001ab40
        /*1268*/ 	.word	0x00000000
        /*126c*/ 	.word	0x0002d840
        /*1270*/ 	.short	0x010a
        /*1272*/ 	.byte	0x3f
	.zero		1


	//   ....[57]....
        /*1274*/ 	.word	0x0001b0d0
        /*1278*/ 	.word	0x00000000
        /*127c*/ 	.word	0x0002d830
        /*1280*/ 	.short	0x0107
        /*1282*/ 	.byte	0x3f
	.zero		1


	//   ....[58]....
        /*1284*/ 	.word	0x0001b1a0
        /*1288*/ 	.word	0x00000000
        /*128c*/ 	.word	0x0002d830
        /*1290*/ 	.short	0x0101
        /*1292*/ 	.byte	0x3f
	.zero		1


	//   ....[59]....
        /*1294*/ 	.word	0x0001bdb0
        /*1298*/ 	.word	0x00000016
        /*129c*/ 	.word	0x0002d800
        /*12a0*/ 	.short	0x0107
        /*12a2*/ 	.byte	0x3f
	.zero		1


	//   ....[60]....
        /*12a4*/ 	.word	0x0001bea0
        /*12a8*/ 	.word	0x00000016
        /*12ac*/ 	.word	0x0002d800
        /*12b0*/ 	.short	0x0101
        /*12b2*/ 	.byte	0x3f
	.zero		1


	//   ....[61]....
        /*12b4*/ 	.word	0x0001bec0
        /*12b8*/ 	.word	0x00000016
        /*12bc*/ 	.word	0x0002d820
        /*12c0*/ 	.short	0x010a
        /*12c2*/ 	.byte	0x3f
	.zero		1


	//   ....[62]....
        /*12c4*/ 	.word	0x0001c2c0
        /*12c8*/ 	.word	0x00000005
        /*12cc*/ 	.word	0x0002d840
        /*12d0*/ 	.short	0x010a
        /*12d2*/ 	.byte	0x3f
	.zero		1


	//   ....[63]....
        /*12d4*/ 	.word	0x0001c730
        /*12d8*/ 	.word	0x00000005
        /*12dc*/ 	.word	0x0002d830
        /*12e0*/ 	.short	0x0107
        /*12e2*/ 	.byte	0x3f
	.zero		1


	//   ....[64]....
        /*12e4*/ 	.word	0x0001c7f0
        /*12e8*/ 	.word	0x00000005
        /*12ec*/ 	.word	0x0002d830
        /*12f0*/ 	.short	0x0101
        /*12f2*/ 	.byte	0x3f
	.zero		1


	//   ....[65]....
        /*12f4*/ 	.word	0x0001c850
        /*12f8*/ 	.word	0x00000005
        /*12fc*/ 	.word	0x0002d860
        /*1300*/ 	.short	0x010a
        /*1302*/ 	.byte	0x3f
	.zero		1


	//   ....[66]....
        /*1304*/ 	.word	0x0001cd30
        /*1308*/ 	.word	0x00000005
        /*130c*/ 	.word	0x0002d850
        /*1310*/ 	.short	0x0107
        /*1312*/ 	.byte	0x3f
	.zero		1


	//   ....[67]....
        /*1314*/ 	.word	0x0001ce30
        /*1318*/ 	.word	0x00000005
        /*131c*/ 	.word	0x0002d850
        /*1320*/ 	.short	0x0101
        /*1322*/ 	.byte	0x3f
	.zero		1


	//   ....[68]....
        /*1324*/ 	.word	0x0001d030
        /*1328*/ 	.word	0x00000000
        /*132c*/ 	.word	0x0002d860
        /*1330*/ 	.short	0x010a
        /*1332*/ 	.byte	0x3f
	.zero		1


	//   ....[69]....
        /*1334*/ 	.word	0x0001d460
        /*1338*/ 	.word	0x00000000
        /*133c*/ 	.word	0x0002d850
        /*1340*/ 	.short	0x0107
        /*1342*/ 	.byte	0x3f
	.zero		1


	//   ....[70]....
        /*1344*/ 	.word	0x0001d530
        /*1348*/ 	.word	0x00000000
        /*134c*/ 	.word	0x0002d850
        /*1350*/ 	.short	0x0101
        /*1352*/ 	.byte	0x3f
	.zero		1


	//   ....[71]....
        /*1354*/ 	.word	0x0001e260
        /*1358*/ 	.word	0x00000005
        /*135c*/ 	.word	0x0002d820
        /*1360*/ 	.short	0x010a
        /*1362*/ 	.byte	0x3f
	.zero		1


	//   ....[72]....
        /*1364*/ 	.word	0x0001e3d0
        /*1368*/ 	.word	0x00000003
        /*136c*/ 	.word	0x0002d840
        /*1370*/ 	.short	0x010a
        /*1372*/ 	.byte	0x3f
	.zero		1


	//   ....[73]....
        /*1374*/ 	.word	0x0001e470
        /*1378*/ 	.word	0x00000019
        /*137c*/ 	.word	0x0002d840
        /*1380*/ 	.short	0x010a
        /*1382*/ 	.byte	0x3f
	.zero		1


	//   ....[74]....
        /*1384*/ 	.word	0x0001e4b0
        /*1388*/ 	.word	0x00000003
        /*138c*/ 	.word	0x0002d860
        /*1390*/ 	.short	0x010a
        /*1392*/ 	.byte	0x3f
	.zero		1


	//   ....[75]....
        /*1394*/ 	.word	0x0001e4f0
        /*1398*/ 	.word	0x00000019
        /*139c*/ 	.word	0x0002d860
        /*13a0*/ 	.short	0x010a
        /*13a2*/ 	.byte	0x3f
	.zero		1


	//   ....[76]....
        /*13a4*/ 	.word	0x0001e550
        /*13a8*/ 	.word	0x00000020
        /*13ac*/ 	.word	0x0002d890
        /*13b0*/ 	.short	0x010a
        /*13b2*/ 	.byte	0x3f
	.zero		1


	//   ....[77]....
        /*13b4*/ 	.word	0x0001e6d0
        /*13b8*/ 	.word	0x00000020
        /*13bc*/ 	.word	0x0002d890
        /*13c0*/ 	.short	0x010a
        /*13c2*/ 	.byte	0x3f
	.zero		1


	//   ....[78]....
        /*13c4*/ 	.word	0x0001e850
        /*13c8*/ 	.word	0x00000020
        /*13cc*/ 	.word	0x0002d890
        /*13d0*/ 	.short	0x010a
        /*13d2*/ 	.byte	0x3f
	.zero		1


	//   ....[79]....
        /*13d4*/ 	.word	0x0001e9c0
        /*13d8*/ 	.word	0x00000020
        /*13dc*/ 	.word	0x0002d8b0
        /*13e0*/ 	.short	0x010a
        /*13e2*/ 	.byte	0x3f
	.zero		1


	//   ....[80]....
        /*13e4*/ 	.word	0x0001ecd0
        /*13e8*/ 	.word	0x00000002
        /*13ec*/ 	.word	0x0002d800
        /*13f0*/ 	.short	0x010a
        /*13f2*/ 	.byte	0x3f
	.zero		1


	//   ....[81]....
        /*13f4*/ 	.word	0x0001eee0
        /*13f8*/ 	.word	0x00000002
        /*13fc*/ 	.word	0x0002d800
        /*1400*/ 	.short	0x010a
        /*1402*/ 	.byte	0x3f
	.zero		1


	//   ....[82]....
        /*1404*/ 	.word	0x0001ef30
        /*1408*/ 	.word	0x00000000
        /*140c*/ 	.word	0x0002d830
        /*1410*/ 	.short	0x010a
        /*1412*/ 	.byte	0x3f
	.zero		1


	//   ....[83]....
        /*1414*/ 	.word	0x0001ef80
        /*1418*/ 	.word	0x00000007
        /*141c*/ 	.word	0x0002d830
        /*1420*/ 	.short	0x010a
        /*1422*/ 	.byte	0x3f
	.zero		1


	//   ....[84]....
        /*1424*/ 	.word	0x0001efd0
        /*1428*/ 	.word	0x00000008
        /*142c*/ 	.word	0x0002d850
        /*1430*/ 	.short	0x010a
        /*1432*/ 	.byte	0x3f
	.zero		1


	//   ....[85]....
        /*1434*/ 	.word	0x0001f020
        /*1438*/ 	.word	0x00000007
        /*143c*/ 	.word	0x0002d830
        /*1440*/ 	.short	0x010a
        /*1442*/ 	.byte	0x3f
	.zero		1


	//   ....[86]....
        /*1444*/ 	.word	0x0001f070
        /*1448*/ 	.word	0x00000008
        /*144c*/ 	.word	0x0002d850
        /*1450*/ 	.short	0x010a
        /*1452*/ 	.byte	0x3f
	.zero		1


	//   ....[87]....
        /*1454*/ 	.word	0x0001f0c0
        /*1458*/ 	.word	0x00000006
        /*145c*/ 	.word	0x0002d850
        /*1460*/ 	.short	0x010a
        /*1462*/ 	.byte	0x3f
	.zero		1


	//   ....[88]....
        /*1464*/ 	.word	0x0001f450
        /*1468*/ 	.word	0x00000016
        /*146c*/ 	.word	0x0002d820
        /*1470*/ 	.short	0x010a
        /*1472*/ 	.byte	0x3f
	.zero		1


	//   ....[89]....
        /*1474*/ 	.word	0x0001f4a0
        /*1478*/ 	.word	0x00000008
        /*147c*/ 	.word	0x0002d8a0
        /*1480*/ 	.short	0x010a
        /*1482*/ 	.byte	0x3f
	.zero		1


	//   ....[90]....
        /*1484*/ 	.word	0x0001f4f0
        /*1488*/ 	.word	0x00000008
        /*148c*/ 	.word	0x0002d8c0
        /*1490*/ 	.short	0x010a
        /*1492*/ 	.byte	0x3f
	.zero		1


	//   ....[91]....
        /*1494*/ 	.word	0x0001f540
        /*1498*/ 	.word	0x00000008
        /*149c*/ 	.word	0x0002d8a0
        /*14a0*/ 	.short	0x010a
        /*14a2*/ 	.byte	0x3f
	.zero		1


	//   ....[92]....
        /*14a4*/ 	.word	0x0001f590
        /*14a8*/ 	.word	0x00000008
        /*14ac*/ 	.word	0x0002d8c0
        /*14b0*/ 	.short	0x010a
        /*14b2*/ 	.byte	0x3f
	.zero		1


	//   ....[93]....
        /*14b4*/ 	.word	0x0001f6b0
        /*14b8*/ 	.word	0x00000000
        /*14bc*/ 	.word	0x0002d840
        /*14c0*/ 	.short	0x010a
        /*14c2*/ 	.byte	0x3f
	.zero		1


	//   ....[94]....
        /*14c4*/ 	.word	0x00020520
        /*14c8*/ 	.word	0x00000016
        /*14cc*/ 	.word	0x0002d820
        /*14d0*/ 	.short	0x010a
        /*14d2*/ 	.byte	0x3f
	.zero		1


	//   ....[95]....
        /*14d4*/ 	.word	0x00020570
        /*14d8*/ 	.word	0x00000005
        /*14dc*/ 	.word	0x0002d840
        /*14e0*/ 	.short	0x010a
        /*14e2*/ 	.byte	0x3f
	.zero		1


	//   ....[96]....
        /*14e4*/ 	.word	0x00020b80
        /*14e8*/ 	.word	0x00000005
        /*14ec*/ 	.word	0x0002d860
        /*14f0*/ 	.short	0x010a
        /*14f2*/ 	.byte	0x3f
	.zero		1


	//   ....[97]....
        /*14f4*/ 	.word	0x00021160
        /*14f8*/ 	.word	0x00000000
        /*14fc*/ 	.word	0x0002d860
        /*1500*/ 	.short	0x010a
        /*1502*/ 	.byte	0x3f
	.zero		1


	//   ....[98]....
        /*1504*/ 	.word	0x000220b0
        /*1508*/ 	.word	0x00000005
        /*150c*/ 	.word	0x0002d820
        /*1510*/ 	.short	0x010a
        /*1512*/ 	.byte	0x3f
	.zero		1


	//   ....[99]....
        /*1514*/ 	.word	0x00022250
        /*1518*/ 	.word	0x00000003
        /*151c*/ 	.word	0x0002d840
        /*1520*/ 	.short	0x010a
        /*1522*/ 	.byte	0x3f
	.zero		1


	//   ....[100]....
        /*1524*/ 	.word	0x000222a0
        /*1528*/ 	.word	0x00000019
        /*152c*/ 	.word	0x0002d840
        /*1530*/ 	.short	0x010a
        /*1532*/ 	.byte	0x3f
	.zero		1


	//   ....[101]....
        /*1534*/ 	.word	0x000222f0
        /*1538*/ 	.word	0x00000003
        /*153c*/ 	.word	0x0002d860
        /*1540*/ 	.short	0x010a
        /*1542*/ 	.byte	0x3f
	.zero		1


	//----- nvinfo : EIATTR_NUM_MBARRIERS
	.align		4
.L_325:
        /*1544*/ 	.byte	0x03, 0x38
        /*1546*/ 	.short	0x0016


	//----- nvinfo : EIATTR_EXIT_INSTR_OFFSETS
	.align		4
        /*1548*/ 	.byte	0x04, 0x1c
        /*154a*/ 	.short	(.L_327 - .L_326)


	//   ....[0]....
.L_326:
        /*154c*/ 	.word	0x0001e540


	//----- nvinfo : EIATTR_MAX_THREADS
	.align		4
.L_327:
        /*1550*/ 	.byte	0x04, 0x05
        /*1552*/ 	.short	(.L_329 - .L_328)
.L_328:
        /*1554*/ 	.word	0x00000200
        /*1558*/ 	.word	0x00000001
        /*155c*/ 	.word	0x00000001


	//----- nvinfo : EIATTR_CRS_STACK_SIZE
	.align		4
.L_329:
        /*1560*/ 	.byte	0x04, 0x1e
        /*1562*/ 	.short	(.L_331 - .L_330)
.L_330:
        /*1564*/ 	.word	0x00000000


	//----- nvinfo : EIATTR_CBANK_PARAM_SIZE
	.align		4
.L_331:
        /*1568*/ 	.byte	0x03, 0x19
        /*156a*/ 	.short	0x0af0


	//----- nvinfo : EIATTR_PARAM_CBANK
	.align		4
        /*156c*/ 	.byte	0x04, 0x0a
        /*156e*/ 	.short	(.L_333 - .L_332)
	.align		4
.L_332:
        /*1570*/ 	.word	index@(.nv.constant0._ZN7cutlass13device_kernelIN5flash11enable_sm90INS1_16FlashAttnFwdSm90INS1_25CollectiveMainloopFwdSm90ILi2EN4cute5tupleIJNS5_1CILi1EEES8_S8_EEENS6_IJNS7_ILi192EEENS7_ILi128EEENS7_ILi96EEEEEELi96ENS_10bfloat16_tEfNS_4arch4Sm90ELb1ELb0ELb1ELb1ELb1ELb1ELb0ELb0ELb1ELb1ELb0ELb0EEENS1_21CollectiveEpilogueFwdINS6_IJSA_SC_SB_EEES9_SE_SG_Li384ELb1ELb1ELb0ELb0EEENS1_36VarlenDynamicPersistentTileSchedulerILi192ELi128ELi384ELi128ELb0ELb1ELb1ELb1ELb1ELb1EEEEEEEEEvNT_6ParamsE)
        /*1574*/ 	.short	0x0210
        /*1576*/ 	.short	0x0af0


	//----- nvinfo : EIATTR_SW_WAR
	.align		4
.L_333:
        /*1578*/ 	.byte	0x04, 0x36
        /*157a*/ 	.short	(.L_335 - .L_334)
.L_334:
        /*157c*/ 	.word	0x00000008
.L_335:


//--------------------- .nv.callgraph             --------------------------
	.section	.nv.callgraph,"",@"SHT_CUDA_CALLGRAPH"
	.align	4
	.sectionentsize	8
	.align		4
        /*0000*/ 	.word	0x00000000
	.align		4
        /*0004*/ 	.word	0xffffffff
	.align		4
        /*0008*/ 	.word	index@(_ZN7cutlass13device_kernelIN5flash11enable_sm90INS1_16FlashAttnFwdSm90INS1_25CollectiveMainloopFwdSm90ILi2EN4cute5tupleIJNS5_1CILi1EEES8_S8_EEENS6_IJNS7_ILi192EEENS7_ILi128EEENS7_ILi96EEEEEELi96ENS_10bfloat16_tEfNS_4arch4Sm90ELb0ELb0ELb1ELb0ELb1ELb0ELb0ELb0ELb1ELb1ELb0ELb0EEENS1_21CollectiveEpilogueFwdINS6_IJSA_SC_SB_EEES9_SE_SG_Li384ELb0ELb1ELb0ELb0EEENS1_29StaticPersistentTileSchedulerILb0EEEEEEEEEvNT_6ParamsE)
	.align		4
        /*000c*/ 	.word	index@(__assertfail)
	.align		4
        /*0010*/ 	.word	index@(_ZN7cutlass13device_kernelIN5flash11enable_sm90INS1_16FlashAttnFwdSm90INS1_25CollectiveMainloopFwdSm90ILi2EN4cute5tupleIJNS5_1CILi1EEES8_S8_EEENS6_IJNS7_ILi192EEENS7_ILi128EEENS7_ILi96EEEEEELi96ENS_10bfloat16_tEfNS_4arch4Sm90ELb0ELb0ELb1ELb1ELb1ELb0ELb0ELb0ELb1ELb1ELb0ELb0EEENS1_21CollectiveEpilogueFwdINS6_IJSA_SC_SB_EEES9_SE_SG_Li384ELb1ELb1ELb0ELb0EEENS1_36VarlenDynamicPersistentTileSchedulerILi192ELi128ELi384ELi128ELb0ELb1ELb1ELb0ELb1ELb1EEEEEEEEEvNT_6ParamsE)
	.align		4
        /*0014*/ 	.word	index@(__assertfail)
	.align		4
        /*0018*/ 	.word	index@(_ZN7cutlass13device_kernelIN5flash11enable_sm90INS1_16FlashAttnFwdSm90INS1_25CollectiveMainloopFwdSm90ILi2EN4cute5tupleIJNS5_1CILi1EEES8_S8_EEENS6_IJNS7_ILi192EEENS7_ILi128EEENS7_ILi96EEEEEELi96ENS_10bfloat16_tEfNS_4arch4Sm90ELb0ELb0ELb1ELb1ELb1ELb1ELb0ELb0ELb1ELb1ELb0ELb0EEENS1_21CollectiveEpilogueFwdINS6_IJSA_SC_SB_EEES9_SE_SG_Li384ELb1ELb1ELb0ELb0EEENS1_36VarlenDynamicPersistentTileSchedulerILi192ELi128ELi384ELi128ELb0ELb1ELb1ELb0ELb1ELb1EEEEEEEEEvNT_6ParamsE)
	.align		4
        /*001c*/ 	.word	index@(__assertfail)
	.align		4
        /*0020*/ 	.word	index@(_ZN7cutlass13device_kernelIN5flash11enable_sm90INS1_16FlashAttnFwdSm90INS1_25CollectiveMainloopFwdSm90ILi2EN4cute5tupleIJNS5_1CILi1EEES8_S8_EEENS6_IJNS7_ILi192EEENS7_ILi128EEENS7_ILi96EEEEEELi96ENS_10bfloat16_tEfNS_4arch4Sm90ELb0ELb1ELb1ELb0ELb1ELb0ELb0ELb0ELb1ELb1ELb0ELb0EEENS1_21CollectiveEpilogueFwdINS6_IJSA_SC_SB_EEES9_SE_SG_Li384ELb0ELb1ELb0ELb0EEENS1_30DynamicPersistentTileSchedulerILi384ELi128ELb0ELb1ELb1EEEEEEEEEvNT_6ParamsE)
	.align		4
        /*0024*/ 	.word	index@(__assertfail)
	.align		4
        /*0028*/ 	.word	index@(_ZN7cutlass13device_kernelIN5flash11enable_sm90INS1_16FlashAttnFwdSm90INS1_25CollectiveMainloopFwdSm90ILi2EN4cute5tupleIJNS5_1CILi1EEES8_S8_EEENS6_IJNS7_ILi192EEENS7_ILi128EEENS7_ILi96EEEEEELi96ENS_10bfloat16_tEfNS_4arch4Sm90ELb0ELb1ELb1ELb1ELb1ELb0ELb0ELb0ELb1ELb1ELb0ELb0EEENS1_21CollectiveEpilogueFwdINS6_IJSA_SC_SB_EEES9_SE_SG_Li384ELb1ELb1ELb0ELb0EEENS1_36VarlenDynamicPersistentTileSchedulerILi192ELi128ELi384ELi128ELb0ELb1ELb1ELb1ELb0ELb1EEEEEEEEEvNT_6ParamsE)
	.align		4
        /*002c*/ 	.word	index@(__assertfail)
	.align		4
        /*0030*/ 	.word	index@(_ZN7cutlass13device_kernelIN5flash11enable_sm90INS1_16FlashAttnFwdSm90INS1_25CollectiveMainloopFwdSm90ILi2EN4cute5tupleIJNS5_1CILi1EEES8_S8_EEENS6_IJNS7_ILi192EEENS7_ILi128EEENS7_ILi96EEEEEELi96ENS_10bfloat16_tEfNS_4arch4Sm90ELb0ELb1ELb1ELb1ELb1ELb1ELb0ELb0ELb1ELb1ELb0ELb0EEENS1_21CollectiveEpilogueFwdINS6_IJSA_SC_SB_EEES9_SE_SG_Li384ELb1ELb1ELb0ELb0EEENS1_36VarlenDynamicPersistentTileSchedulerILi192ELi128ELi384ELi128ELb0ELb1ELb1ELb1ELb0ELb1EEEEEEEEEvNT_6ParamsE)
	.align		4
        /*0034*/ 	.word	index@(__assertfail)
	.align		4
        /*0038*/ 	.word	index@(_ZN7cutlass13device_kernelIN5flash11enable_sm90INS1_16FlashAttnFwdSm90INS1_25CollectiveMainloopFwdSm90ILi2EN4cute5tupleIJNS5_1CILi1EEES8_S8_EEENS6_IJNS7_ILi192EEENS7_ILi128EEENS7_ILi96EEEEEELi96ENS_10bfloat16_tEfNS_4arch4Sm90ELb1ELb0ELb1ELb0ELb1ELb0ELb0ELb0ELb1ELb1ELb0ELb0EEENS1_21CollectiveEpilogueFwdINS6_IJSA_SC_SB_EEES9_SE_SG_Li384ELb0ELb1ELb0ELb0EEENS1_30DynamicPersistentTileSchedulerILi384ELi128ELb0ELb1ELb1EEEEEEEEEvNT_6ParamsE)
	.align		4
        /*003c*/ 	.word	index@(__assertfail)
	.align		4
        /*0040*/ 	.word	index@(_ZN7cutlass13device_kernelIN5flash11enable_sm90INS1_16FlashAttnFwdSm90INS1_25CollectiveMainloopFwdSm90ILi2EN4cute5tupleIJNS5_1CILi1EEES8_S8_EEENS6_IJNS7_ILi192EEENS7_ILi128EEENS7_ILi96EEEEEELi96ENS_10bfloat16_tEfNS_4arch4Sm90ELb1ELb0ELb1ELb1ELb1ELb0ELb0ELb0ELb1ELb1ELb0ELb0EEENS1_21CollectiveEpilogueFwdINS6_IJSA_SC_SB_EEES9_SE_SG_Li384ELb1ELb1ELb0ELb0EEENS1_36VarlenDynamicPersistentTileSchedulerILi192ELi128ELi384ELi128ELb0ELb1ELb1ELb1ELb1ELb1EEEEEEEEEvNT_6ParamsE)
	.align		4
        /*0044*/ 	.word	index@(__assertfail)
	.align		4
        /*0048*/ 	.word	index@(_ZN7cutlass13device_kernelIN5flash11enable_sm90INS1_16FlashAttnFwdSm90INS1_25CollectiveMainloopFwdSm90ILi2EN4cute5tupleIJNS5_1CILi1EEES8_S8_EEENS6_IJNS7_ILi192EEENS7_ILi128EEENS7_ILi96EEEEEELi96ENS_10bfloat16_tEfNS_4arch4Sm90ELb1ELb0ELb1ELb1ELb1ELb1ELb0ELb0ELb1ELb1ELb0ELb0EEENS1_21CollectiveEpilogueFwdINS6_IJSA_SC_SB_EEES9_SE_SG_Li384ELb1ELb1ELb0ELb0EEENS1_36VarlenDynamicPersistentTileSchedulerILi192ELi128ELi384ELi128ELb0ELb1ELb1ELb1ELb1ELb1EEEEEEEEEvNT_6ParamsE)
	.align		4
        /*004c*/ 	.word	index@(__assertfail)
	.align		4
        /*0050*/ 	.word	0x00000000
	.align		4
        /*0054*/ 	.word	0xfffffffe
	.align		4
        /*0058*/ 	.word	0x00000000
	.align		4
        /*005c*/ 	.word	0xfffffffd
	.align		4
        /*0060*/ 	.word	0x00000000
	.align		4
        /*0064*/ 	.word	0xfffffffc


//--------------------- .nv.constant4             --------------------------
	.section	.nv.constant4,"a",@progbits
	.align	8
	.align		8
.nv.constant4:
        /*0000*/ 	.dword	__assertfail
	.align		8
        /*0008*/ 	.dword	__unnamed_1
	.align		8
        /*0010*/ 	.dword	__unnamed_2
	.align		8
        /*0018*/ 	.dword	__unnamed_3
	.align		8
        /*0020*/ 	.dword	__unnamed_4
	.align		8
        /*0028*/ 	.dword	__unnamed_5
	.align		8
        /*0030*/ 	.dword	_ZN79_INTERNAL_8c6fb5e8_43_flash_fwd_hdim96_bf16_paged_softcap_sm90_cu_58b58f81_28584cuda3std3__45__cpo5beginE
	.align		8
        /*0038*/ 	.dword	_ZN79_INTERNAL_8c6fb5e8_43_flash_fwd_hdim96_bf16_paged_softcap_sm90_cu_58b58f81_28584cuda3std3__45__cpo3endE
	.align		8
        /*0040*/ 	.dword	_ZN79_INTERNAL_8c6fb5e8_43_flash_fwd_hdim96_bf16_paged_softcap_sm90_cu_58b58f81_28584cuda3std3__45__cpo6cbeginE
	.align		8
        /*0048*/ 	.dword	_ZN79_INTERNAL_8c6fb5e8_43_flash_fwd_hdim96_bf16_paged_softcap_sm90_cu_58b58f81_28584cuda3std3__45__cpo4cendE
	.align		8
        /*0050*/ 	.dword	_ZN79_INTERNAL_8c6fb5e8_43_flash_fwd_hdim96_bf16_paged_softcap_sm90_cu_58b58f81_28584cuda3std3__481_GLOBAL__N__8c6fb5e8_43_flash_fwd_hdim96_bf16_paged_softcap_sm90_cu_58b58f81_28586ignoreE
	.align		8
        /*0058*/ 	.dword	_ZN79_INTERNAL_8c6fb5e8_43_flash_fwd_hdim96_bf16_paged_softcap_sm90_cu_58b58f81_28584cuda3std3__419piecewise_constructE
	.align		8
        /*0060*/ 	.dword	_ZN79_INTERNAL_8c6fb5e8_43_flash_fwd_hdim96_bf16_paged_softcap_sm90_cu_58b58f81_28584cuda3std3__48in_placeE
	.align		8
        /*0068*/ 	.dword	_ZN79_INTERNAL_8c6fb5e8_43_flash_fwd_hdim96_bf16_paged_softcap_sm90_cu_58b58f81_28584cuda3std6ranges3__45__cpo4swapE
	.align		8
        /*0070*/ 	.dword	_ZN79_INTERNAL_8c6fb5e8_43_flash_fwd_hdim96_bf16_paged_softcap_sm90_cu_58b58f81_28584cuda3std6ranges3__45__cpo9iter_moveE
	.align		8
        /*0078*/ 	.dword	_ZN79_INTERNAL_8c6fb5e8_43_flash_fwd_hdim96_bf16_paged_softcap_sm90_cu_58b58f81_28584cute7productE
	.align		8
        /*0080*/ 	.dword	_ZN79_INTERNAL_8c6fb5e8_43_flash_fwd_hdim96_bf16_paged_softcap_sm90_cu_58b58f81_28584cute1_E
	.align		8
        /*0088*/ 	.dword	$str$23
	.align		8
        /*0090*/ 	.dword	$str$24


//--------------------- .text._ZN7cutlass13device_kernelIN5flash11enable_sm90INS1_16FlashAttnFwdSm90INS1_25CollectiveMainloopFwdSm90ILi2EN4cute5tupleIJNS5_1CILi1EEES8_S8_EEENS6_IJNS7_ILi192EEENS7_ILi128EEENS7_ILi96EEEEEELi96ENS_10bfloat16_tEfNS_4arch4Sm90ELb0ELb0ELb1ELb0ELb1ELb0ELb0ELb0ELb1ELb1ELb0ELb0EEENS1_21CollectiveEpilogueFwdINS6_IJSA_SC_SB_EEES9_SE_SG_Li384ELb0ELb1ELb0ELb0EEENS1_29StaticPersistentTileSchedulerILb0EEEEEEEEEvNT_6ParamsE --------------------------
	.section	.text._ZN7cutlass13device_kernelIN5flash11enable_sm90INS1_16FlashAttnFwdSm90INS1_25CollectiveMainloopFwdSm90ILi2EN4cute5tupleIJNS5_1CILi1EEES8_S8_EEENS6_IJNS7_ILi192EEENS7_ILi128EEENS7_ILi96EEEEEELi96ENS_10bfloat16_tEfNS_4arch4Sm90ELb0ELb0ELb1ELb0ELb1ELb0ELb0ELb0ELb1ELb1ELb0ELb0EEENS1_21CollectiveEpilogueFwdINS6_IJSA_SC_SB_EEES9_SE_SG_Li384ELb0ELb1ELb0ELb0EEENS1_29StaticPersistentTileSchedulerILb0EEEEEEEEEvNT_6ParamsE,"ax",@progbits
	.align	128
.text._ZN7cutlass13device_kernelIN5flash11enable_sm90INS1_16FlashAttnFwdSm90INS1_25CollectiveMainloopFwdSm90ILi2EN4cute5tupleIJNS5_1CILi1EEES8_S8_EEENS6_IJNS7_ILi192EEENS7_ILi128EEENS7_ILi96EEEEEELi96ENS_10bfloat16_tEfNS_4arch4Sm90ELb0ELb0ELb1ELb0ELb1ELb0ELb0ELb0ELb1ELb1ELb0ELb0EEENS1_21CollectiveEpilogueFwdINS6_IJSA_SC_SB_EEES9_SE_SG_Li384ELb0ELb1ELb0ELb0EEENS1_29StaticPersistentTileSchedulerILb0EEEEEEEEEvNT_6ParamsE:
        .type           _ZN7cutlass13device_kernelIN5flash11enable_sm90INS1_16FlashAttnFwdSm90INS1_25CollectiveMainloopFwdSm90ILi2EN4cute5tupleIJNS5_1CILi1EEES8_S8_EEENS6_IJNS7_ILi192EEENS7_ILi128EEENS7_ILi96EEEEEELi96ENS_10bfloat16_tEfNS_4arch4Sm90ELb0ELb0ELb1ELb0ELb1ELb0ELb0ELb0ELb1ELb1ELb0ELb0EEENS1_21CollectiveEpilogueFwdINS6_IJSA_SC_SB_EEES9_SE_SG_Li384ELb0ELb1ELb0ELb0EEENS1_29StaticPersistentTileSchedulerILb0EEEEEEEEEvNT_6ParamsE,@function
        .size           _ZN7cutlass13device_kernelIN5flash11enable_sm90INS1_16FlashAttnFwdSm90INS1_25CollectiveMainloopFwdSm90ILi2EN4cute5tupleIJNS5_1CILi1EEES8_S8_EEENS6_IJNS7_ILi192EEENS7_ILi128EEENS7_ILi96EEEEEELi96ENS_10bfloat16_tEfNS_4arch4Sm90ELb0ELb0ELb1ELb0ELb1ELb0ELb0ELb0ELb1ELb1ELb0ELb0EEENS1_21CollectiveEpilogueFwdINS6_IJSA_SC_SB_EEES9_SE_SG_Li384ELb0ELb1ELb0ELb0EEENS1_29StaticPersistentTileSchedulerILb0EEEEEEEEEvNT_6ParamsE,(.L_x_2728 - _ZN7cutlass13device_kernelIN5flash11enable_sm90INS1_16FlashAttnFwdSm90INS1_25CollectiveMainloopFwdSm90ILi2EN4cute5tupleIJNS5_1CILi1EEES8_S8_EEENS6_IJNS7_ILi192EEENS7_ILi128EEENS7_ILi96EEEEEELi96ENS_10bfloat16_tEfNS_4arch4Sm90ELb0ELb0ELb1ELb0ELb1ELb0ELb0ELb0ELb1ELb1ELb0ELb0EEENS1_21CollectiveEpilogueFwdINS6_IJSA_SC_SB_EEES9_SE_SG_Li384ELb0ELb1ELb0ELb0EEENS1_29StaticPersistentTileSchedulerILb0EEEEEEEEEvNT_6ParamsE)
        .other          _ZN7cutlass13device_kernelIN5flash11enable_sm90INS1_16FlashAttnFwdSm90INS1_25CollectiveMainloopFwdSm90ILi2EN4cute5tupleIJNS5_1CILi1EEES8_S8_EEENS6_IJNS7_ILi192EEENS7_ILi128EEENS7_ILi96EEEEEELi96ENS_10bfloat16_tEfNS_4arch4Sm90ELb0ELb0ELb1ELb0ELb1ELb0ELb0ELb0ELb1ELb1ELb0ELb0EEENS1_21CollectiveEpilogueFwdINS6_IJSA_SC_SB_EEES9_SE_SG_Li384ELb0ELb1ELb0ELb0EEENS1_29StaticPersistentTileSchedulerILb0EEEEEEEEEvNT_6ParamsE,@"STO_CUDA_ENTRY STV_DEFAULT"
_ZN7cutlass13device_kernelIN5flash11enable_sm90INS1_16FlashAttnFwdSm90INS1_25CollectiveMainloopFwdSm90ILi2EN4cute5tupleIJNS5_1CILi1EEES8_S8_EEENS6_IJNS7_ILi192EEENS7_ILi128EEENS7_ILi96EEEEEELi96ENS_10bfloat16_tEfNS_4arch4Sm90ELb0ELb0ELb1ELb0ELb1ELb0ELb0ELb0ELb1ELb1ELb0ELb0EEENS1_21CollectiveEpilogueFwdINS6_IJSA_SC_SB_EEES9_SE_SG_Li384ELb0ELb1ELb0ELb0EEENS1_29StaticPersistentTileSchedulerILb0EEEEEEEEEvNT_6ParamsE:
[----:B------:R-:W0:Y:S02]  /*0000*/  LDC R1, c[0x0][0x28] ;  /* 0x00000a00ff017b82 */ /* 0x000e240000000800 */
[----:B0-----:R-:W-:Y:S01]  /*0010*/  VIADD R1, R1, 0xffffffe8 ;  /* 0xffffffe801017836 */ /* 0x001fe20000000000 */
[----:B------:R-:W0:Y:S01]  /*0020*/  S2R R3, SR_TID.X ;  /* 0x0000000000037919 */ /* 0x000e220000002100 */
[----:B------:R-:W-:Y:S01]  /*0030*/  ELECT P0, URZ, PT ;  /* 0x00000000003f782f */ /* 0x000fe20003800000 */
[----:B------:R-:W-:Y:S01]  /*0040*/  UMOV UR4, 0x80 ;  /* 0x0000008000047882 */ /* 0x000fe20000000000 */
[----:B------:R-:W-:Y:S01]  /*0050*/  UMOV UR7, 0x180 ;  /* 0x0000018000077882 */ /* 0x000fe20000000000 */
[--C-:B0-----:R-:W-:Y:S02]  /*0060*/  SHF.R.U32.HI R0, RZ, 0x5, R3.reuse ;  /* 0x00000005ff007819 */ /* 0x101fe40000011603 */
[----:B------:R-:W-:-:S03]  /*0070*/  SHF.R.U32.HI R3, RZ, 0x7, R3 ;  /* 0x00000007ff037819 */ /* 0x000fc60000011603 */
[----:B------:R-:W0:Y:S04]  /*0080*/  SHFL.IDX PT, R2, R0, RZ, 0x1f ;  /* 0x00001fff00027589 */ /* 0x000e2800000e0000 */
[----:B------:R-:W1:Y:S01]  /*0090*/  SHFL.IDX PT, R3, R3, RZ, 0x1f ;  /* 0x00001fff03037589 */ /* 0x000e6200000e0000 */
[C---:B0-----:R-:W-:Y:S02]  /*00a0*/  ISETP.NE.OR P0, PT, R2.reuse, RZ, !P0 ;  /* 0x000000ff0200720c */ /* 0x041fe40004705670 */
[----:B------:R-:W-:-:S11]  /*00b0*/  ISETP.NE.AND P1, PT, R2, RZ, PT ;  /* 0x000000ff0200720c */ /* 0x000fd60003f25270 */
[----:B------:R-:W-:Y:S01]  /*00c0*/  VOTEU.ALL UP0, P0 ;  /* 0x00000000003f7886 */ /* 0x000fe20000000000 */
[----:B------:R-:W-:-:S04]  /*00d0*/  VOTEU.ALL UP1, P0 ;  /* 0x00000000003f7886 */ /* 0x000fc80000020000 */
[----:B------:R-:W0:Y:S01]  /*00e0*/  @!UP0 S2UR UR8, SR_CgaCtaId ;  /* 0x00000000000889c3 */ /* 0x000e220000008800 */
[----:B------:R-:W-:Y:S01]  /*00f0*/  @!UP0 UMOV UR6, 0x400 ;  /* 0x0000040000068882 */ /* 0x000fe20000000000 */
[----:B------:R-:W-:-:S04]  /*0100*/  @!UP0 UIADD3 UR4, -UR4, 0x100000, URZ ;  /* 0x0010000004048890 */ /* 0x000fc8000fffe13f */
[----:B------:R-:W-:Y:S02]  /*0110*/  @!UP0 USHF.L.U32 UR5, UR4, 0xb, URZ ;  /* 0x0000000b04058899 */ /* 0x000fe4000800063f */
[----:B------:R-:W-:Y:S02]  /*0120*/  @!UP0 USHF.L.U32 UR4, UR4, 0x1, URZ ;  /* 0x0000000104048899 */ /* 0x000fe4000800063f */
[----:B0-----:R-:W-:Y:S02]  /*0130*/  @!UP0 ULEA UR8, UR8, UR6, 0x18 ;  /* 0x0000000608088291 */ /* 0x001fe4000f8ec03f */
[----:B------:R-:W-:-:S04]  /*0140*/  @!UP0 UIADD3 UR6, -UR7, 0x100000, URZ ;  /* 0x0010000007068890 */ /* 0x000fc8000fffe13f */
[----:B------:R-:W-:Y:S02]  /*0150*/  @!UP0 USHF.L.U32 UR7, UR6, 0xb, URZ ;  /* 0x0000000b06078899 */ /* 0x000fe4000800063f */
[----:B------:R-:W-:Y:S01]  /*0160*/  @!UP0 USHF.L.U32 UR6, UR6, 0x1, URZ ;  /* 0x0000000106068899 */ /* 0x000fe2000800063f */
[----:B------:R-:W-:-:S05]  /*0170*/  VOTEU.ALL UP0, P0 ;  /* 0x00000000003f7886 */ /* 0x000fca0000000000 */
[----:B------:R0:W2:Y:S06]  /*0180*/  @!UP0 SYNCS.EXCH.64 URZ, [UR8+0x2d800], UR4 ;  /* 0x02d80004083f85b2 */ /* 0x0000ac0008000100 */
[----:B------:R0:W3:Y:S02]  /*0190*/  @!UP1 SYNCS.EXCH.64 URZ, [UR8+0x2d820], UR6 ;  /* 0x02d82006083f95b2 */ /* 0x0000e40008000100 */
[----:B01----:R-:W-:Y:S05]  /*01a0*/  @P1 BRA `(.L_x_0) ;  /* 0x0000000000481947 */ /* 0x003fea0003800000 */
[----:B------:R-:W0:Y:S01]  /*01b0*/  S2UR UR5, SR_CgaCtaId ;  /* 0x00000000000579c3 */ /* 0x000e220000008800 */
[----:B------:R-:W-:Y:S01]  /*01c0*/  UMOV UR4, 0x400 ;  /* 0x0000040000047882 */ /* 0x000fe20000000000 */
[----:B------:R-:W-:Y:S01]  /*01d0*/  UMOV UR6, 0x80 ;  /* 0x0000008000067882 */ /* 0x000fe20000000000 */
[----:B------:R-:W-:Y:S01]  /*01e0*/  UMOV UR7, 0x180 ;  /* 0x0000018000077882 */ /* 0x000fe20000000000 */
[----:B------:R-:W-:Y:S01]  /*01f0*/  ELECT P0, URZ, PT ;  /* 0x00000000003f782f */ /* 0x000fe20003800000 */
[----:B0-----:R-:W-:Y:S02]  /*0200*/  ULEA UR8, UR5, UR4, 0x18 ;  /* 0x0000000405087291 */ /* 0x001fe4000f8ec03f */
[----:B------:R-:W-:-:S04]  /*0210*/  UIADD3 UR4, -UR6, 0x100000, URZ ;  /* 0x0010000006047890 */ /* 0x000fc8000fffe13f */
[----:B------:R-:W-:Y:S02]  /*0220*/  USHF.L.U32 UR5, UR4, 0xb, URZ ;  /* 0x0000000b04057899 */ /* 0x000fe4000800063f */
[----:B------:R-:W-:Y:S02]  /*0230*/  USHF.L.U32 UR4, UR4, 0x1, URZ ;  /* 0x0000000104047899 */ /* 0x000fe4000800063f */
[----:B------:R-:W-:-:S04]  /*0240*/  UIADD3 UR6, -UR7, 0x100000, URZ ;  /* 0x0010000007067890 */ /* 0x000fc8000fffe13f */
[----:B------:R-:W-:Y:S02]  /*0250*/  USHF.L.U32 UR7, UR6, 0xb, URZ ;  /* 0x0000000b06077899 */ /* 0x000fe4000800063f */
[----:B------:R-:W-:Y:S01]  /*0260*/  USHF.L.U32 UR6, UR6, 0x1, URZ ;  /* 0x0000000106067899 */ /* 0x000fe2000800063f */
[----:B------:R-:W0:Y:S03]  /*0270*/  FENCE.VIEW.ASYNC.S ;  /* 0x00000000000073c6 */ /* 0x000e260000000000 */
[----:B0-----:R0:W1:Y:S08]  /*0280*/  SYNCS.EXCH.64 URZ, [UR8+0x2d830], UR4 ;  /* 0x02d83004083f75b2 */ /* 0x0010700008000100 */
[----:B------:R0:W4:Y:S01]  /*0290*/  SYNCS.EXCH.64 URZ, [UR8+0x2d840], UR6 ;  /* 0x02d84006083f75b2 */ /* 0x0001220008000100 */
[----:B------:R0:W0:Y:S01]  /*02a0*/  SYNCS.EXCH.64 URZ, [UR8+0x2d838], UR4 ;  /* 0x02d83804083f75b2 */ /* 0x0000220008000100 */
[----:B------:R0:W0:Y:S01]  /*02b0*/  SYNCS.EXCH.64 URZ, [UR8+0x2d848], UR6 ;  /* 0x02d84806083f75b2 */ /* 0x0000220008000100 */
[----:B------:R-:W-:Y:S01]  /*02c0*/  NOP ;  /* 0x0000000000007918 */ /* 0x000fe20000000000 */
.L_x_0:
[----:B------:R-:W5:Y:S01]  /*02d0*/  SHFL.IDX PT, R2, R0, RZ, 0x1f ;  /* 0x00001fff00027589 */ /* 0x000f6200000e0000 */
[----:B------:R-:W-:Y:S01]  /*02e0*/  NOP ;  /* 0x0000000000007918 */ /* 0x000fe20000000000 */
[----:B-----5:R-:W-:-:S13]  /*02f0*/  ISETP.NE.AND P0, PT, R2, RZ, PT ;  /* 0x000000ff0200720c */ /* 0x020fda0003f05270 */
[----:B------:R-:W-:Y:S05]  /*0300*/  @P0 BRA `(.L_x_1) ;  /* 0x0000000000480947 */ /* 0x000fea0003800000 */
[----:B0-----:R-:W0:Y:S01]  /*0310*/  S2UR UR5, SR_CgaCtaId ;  /* 0x00000000000579c3 */ /* 0x001e220000008800 */
        /* <DEDUP_REMOVED lines=12> */
[----:B0-----:R0:W0:Y:S08]  /*03e0*/  SYNCS.EXCH.64 URZ, [UR8+0x2d850], UR4 ;  /* 0x02d85004083f75b2 */ /* 0x0010300008000100 */
[----:B------:R0:W0:Y:S01]  /*03f0*/  SYNCS.EXCH.64 URZ, [UR8+0x2d860], UR6 ;  /* 0x02d86006083f75b2 */ /* 0x0000220008000100 */
[----:B------:R0:W0:Y:S01]  /*0400*/  SYNCS.EXCH.64 URZ, [UR8+0x2d858], UR4 ;  /* 0x02d85804083f75b2 */ /* 0x0000220008000100 */
[----:B------:R0:W0:Y:S01]  /*0410*/  SYNCS.EXCH.64 URZ, [UR8+0x2d868], UR6 ;  /* 0x02d86806083f75b2 */ /* 0x0000220008000100 */
[----:B------:R-:W-:Y:S01]  /*0420*/  NOP ;  /* 0x0000000000007918 */ /* 0x000fe20000000000 */
.L_x_1:
[----:B------:R-:W5:Y:S01]  /*0430*/  SHFL.IDX PT, R2, R0, RZ, 0x1f ;  /* 0x00001fff00027589 */ /* 0x000f6200000e0000 */
[----:B------:R-:W-:Y:S01]  /*0440*/  NOP ;  /* 0x0000000000007918 */ /* 0x000fe20000000000 */
[----:B-----5:R-:W-:-:S13]  /*0450*/  ISETP.NE.AND P0, PT, R2, RZ, PT ;  /* 0x000000ff0200720c */ /* 0x020fda0003f05270 */
[----:B------:R-:W-:Y:S05]  /*0460*/  @P0 BRA `(.L_x_2) ;  /* 0x0000000000380947 */ /* 0x000fea0003800000 */
[----:B0-----:R-:W0:Y:S01]  /*0470*/  S2UR UR5, SR_CgaCtaId ;  /* 0x00000000000579c3 */ /* 0x001e220000008800 */
[----:B------:R-:W-:Y:S01]  /*0480*/  UMOV UR4, 0x400 ;  /* 0x0000040000047882 */ /* 0x000fe20000000000 */
[----:B------:R-:W-:Y:S01]  /*0490*/  UMOV UR7, 0x80 ;  /* 0x0000008000077882 */ /* 0x000fe20000000000 */
[----:B------:R-:W-:Y:S01]  /*04a0*/  ELECT P0, URZ, PT ;  /* 0x00000000003f782f */ /* 0x000fe20003800000 */
[----:B0-----:R-:W-:Y:S02]  /*04b0*/  ULEA UR6, UR5, UR4, 0x18 ;  /* 0x0000000405067291 */ /* 0x001fe4000f8ec03f */
[----:B------:R-:W-:-:S04]  /*04c0*/  UIADD3 UR4, -UR7, 0x100000, URZ ;  /* 0x0010000007047890 */ /* 0x000fc8000fffe13f */
[----:B------:R-:W-:Y:S02]  /*04d0*/  USHF.L.U32 UR5, UR4, 0xb, URZ ;  /* 0x0000000b04057899 */ /* 0x000fe4000800063f */
[----:B------:R-:W-:Y:S01]  /*04e0*/  USHF.L.U32 UR4, UR4, 0x1, URZ ;  /* 0x0000000104047899 */ /* 0x000fe2000800063f */
[----:B------:R-:W0:Y:S11]  /*04f0*/  FENCE.VIEW.ASYNC.S ;  /* 0x00000000000073c6 */ /* 0x000e360000000000 */
[----:B0-----:R0:W0:Y:S01]  /*0500*/  SYNCS.EXCH.64 URZ, [UR6+0x2d870], UR4 ;  /* 0x02d87004063f75b2 */ /* 0x0010220008000100 */
[----:B------:R0:W0:Y:S01]  /*0510*/  SYNCS.EXCH.64 URZ, [UR6+0x2d880], UR4 ;  /* 0x02d88004063f75b2 */ /* 0x0000220008000100 */
[----:B------:R0:W0:Y:S01]  /*0520*/  SYNCS.EXCH.64 URZ, [UR6+0x2d878], UR4 ;  /* 0x02d87804063f75b2 */ /* 0x0000220008000100 */
[----:B------:R0:W0:Y:S01]  /*0530*/  SYNCS.EXCH.64 URZ, [UR6+0x2d888], UR4 ;  /* 0x02d88804063f75b2 */ /* 0x0000220008000100 */
[----:B------:R-:W-:Y:S01]  /*0540*/  NOP ;  /* 0x0000000000007918 */ /* 0x000fe20000000000 */
.L_x_2:
        /* <DEDUP_REMOVED lines=22> */
.L_x_3:
[----:B------:R-:W5:Y:S01]  /*06b0*/  SHFL.IDX PT, R2, R0, RZ, 0x1f ;  /* 0x00001fff00027589 */ /* 0x000f6200000e0000 */
[----:B------:R-:W-:Y:S01]  /*06c0*/  R2UR UR9, R3 ;  /* 0x00000000030972ca */ /* 0x000fe200000e0000 */
        /* <DEDUP_REMOVED lines=21> */
.L_x_4:
[----:B------:R-:W-:Y:S01]  /*0820*/  UISETP.NE.AND UP0, UPT, UR9, URZ, UPT ;  /* 0x0000003f0900728c */ /* 0x000fe2000bf05270 */
[----:B------:R-:W-:Y:S01]  /*0830*/  NOP ;  /* 0x0000000000007918 */ /* 0x000fe20000000000 */
[----:B------:R-:W-:Y:S01]  /*0840*/  UMOV UR42, 0x1 ;  /* 0x00000001002a7882 */ /* 0x000fe20000000000 */
[----:B------:R-:W-:Y:S01]  /*0850*/  ULDC.64 UR48, c[0x0][0x208] ;  /* 0x0000820000307ab9 */ /* 0x000fe20000000a00 */
[----:B------:R-:W-:Y:S01]  /*0860*/  USEL UR42, UR42, 0x2, !UP0 ;  /* 0x000000022a2a7887 */ /* 0x000fe2000c000000 */
[----:B01234-:R-:W-:Y:S01]  /*0870*/  BAR.SYNC.DEFER_BLOCKING 0x0 ;  /* 0x0000000000007b1d */ /* 0x01ffe20000010000 */
[----:B------:R-:W-:-:S13]  /*0880*/  PLOP3.LUT P0, PT, PT, PT, UP0, 0x80, 0x0 ;  /* 0x000000000000781c */ /* 0x000fda0003f0f008 */
[----:B------:R-:W-:Y:S05]  /*0890*/  @!P0 BRA `(.L_x_5) ;  /* 0x0000007400b88947 */ /* 0x000fea0003800000 */
.L_x_6:
[----:B------:R-:W-:-:S08]  /*08a0*/  NOP ;  /* 0x0000000000007918 */ /* 0x000fd00000000000 */
[----:B------:R-:W0:Y:S02]  /*08b0*/  USETMAXREG.TRY_ALLOC.CTAPOOL UP0, 0xa0 ;  /* 0x000000a0000079c8 */ /* 0x000e240008000600 */
[----:B0-----:R-:W-:-:S13]  /*08c0*/  PLOP3.LUT P0, PT, PT, PT, UP0, 0x80, 0x0 ;  /* 0x000000000000781c */ /* 0x001fda0003f0f008 */
[----:B------:R-:W-:Y:S05]  /*08d0*/  @!P0 BRA `(.L_x_6) ;  /* 0xfffffffc00f08947 */ /* 0x000fea000383ffff */
[----:B------:R-:W0:Y:S01]  /*08e0*/  S2R R2, SR_TID.X ;  /* 0x0000000000027919 */ /* 0x000e220000002100 */
[----:B------:R-:W1:Y:S08]  /*08f0*/  S2UR UR36, SR_CTAID.X ;  /* 0x00000000002479c3 */ /* 0x000e700000002500 */
[----:B------:R-:W-:Y:S06]  /*0900*/  BAR.ARV 0x8, 0x200 ;  /* 0x0208000000007b1d */ /* 0x000fec0000002000 */
[----:B0-----:R-:W-:-:S04]  /*0910*/  LOP3.LUT R0, R2, 0xffffff80, RZ, 0xc0, !PT ;  /* 0xffffff8002007812 */ /* 0x001fc800078ec0ff */
[----:B------:R-:W-:Y:S02]  /*0920*/  ISETP.NE.AND P0, PT, R0, 0x80, PT ;  /* 0x000000800000780c */ /* 0x000fe40003f05270 */
[----:B------:R-:W1:Y:S11]  /*0930*/  LDC R0, c[0x0][0xc34] ;  /* 0x00030d00ff007b82 */ /* 0x000e760000000800 */
[----:B------:R-:W-:Y:S06]  /*0940*/  @!P0 BAR.ARV 0x9, 0x100 ;  /* 0x0244000000008b1d */ /* 0x000fec0000002000 */
[----:B-1----:R-:W-:-:S13]  /*0950*/  ISETP.LE.AND P0, PT, R0, UR36, PT ;  /* 0x0000002400007c0c */ /* 0x002fda000bf03270 */
[----:B------:R-:W-:Y:S05]  /*0960*/  @P0 EXIT ;  /* 0x000000000000094d */ /* 0x000fea0003800000 */
[----:B------:R-:W-:Y:S01]  /*0970*/  VIADD R137, R2, 0xffffff80 ;  /* 0xffffff8002897836 */ /* 0x000fe20000000000 */
[----:B------:R-:W0:Y:S01]  /*0980*/  S2UR UR41, SR_CgaCtaId ;  /* 0x00000000002979c3 */ /* 0x000e220000008800 */
[----:B------:R-:W-:Y:S01]  /*0990*/  UMOV UR40, 0x400 ;  /* 0x0000040000287882 */ /* 0x000fe20000000000 */
[----:B------:R-:W-:Y:S01]  /*09a0*/  IMAD.MOV.U32 R11, RZ, RZ, -0x2 ;  /* 0xfffffffeff0b7424 */ /* 0x000fe200078e00ff */
[----:B------:R-:W-:Y:S01]  /*09b0*/  MOV R16, 0x40 ;  /* 0x0000004000107802 */ /* 0x000fe20000000f00 */
[----:B------:R-:W-:Y:S01]  /*09c0*/  ULOP3.LUT UR47, UR42, 0x1, URZ, 0xfc, !UPT ;  /* 0x000000012a2f7892 */ /* 0x000fe2000f8efc3f */
[----:B------:R-:W-:Y:S01]  /*09d0*/  SHF.R.S32.HI R0, RZ, 0x1f, R137 ;  /* 0x0000001fff007819 */ /* 0x000fe20000011489 */
[----:B------:R-:W-:Y:S01]  /*09e0*/  UMOV UR46, URZ ;  /* 0x0000003f002e7c82 */ /* 0x000fe20008000000 */
[----:B------:R-:W-:Y:S01]  /*09f0*/  UMOV UR45, URZ ;  /* 0x0000003f002d7c82 */ /* 0x000fe20008000000 */
[----:B------:R-:W-:Y:S01]  /*0a00*/  UMOV UR44, URZ ;  /* 0x0000003f002c7c82 */ /* 0x000fe20008000000 */
[----:B------:R-:W-:-:S02]  /*0a10*/  LEA.HI R2, R0, R137, RZ, 0x4 ;  /* 0x0000008900027211 */ /* 0x000fc400078f20ff */
[CC--:B------:R-:W-:Y:S02]  /*0a20*/  LEA.HI R140, R0.reuse, R137.reuse, RZ, 0x7 ;  /* 0x00000089008c7211 */ /* 0x0c0fe400078f38ff */
[CC--:B------:R-:W-:Y:S02]  /*0a30*/  LEA.HI R4, R0.reuse, R137.reuse, RZ, 0x5 ;  /* 0x0000008900047211 */ /* 0x0c0fe400078f28ff */
[----:B------:R-:W-:Y:S02]  /*0a40*/  LEA.HI R138, R0, R137, RZ, 0x2 ;  /* 0x00000089008a7211 */ /* 0x000fe400078f10ff */
[----:B------:R-:W-:Y:S02]  /*0a50*/  LOP3.LUT R0, R2, 0xfffffff0, RZ, 0xc0, !PT ;  /* 0xfffffff002007812 */ /* 0x000fe400078ec0ff */
[----:B------:R-:W-:Y:S02]  /*0a60*/  SHF.R.S32.HI R5, RZ, 0x4, R2 ;  /* 0x00000004ff057819 */ /* 0x000fe40000011402 */
[----:B------:R-:W-:Y:S01]  /*0a70*/  LOP3.LUT R6, R140, 0xffffff80, RZ, 0xc0, !PT ;  /* 0xffffff808c067812 */ /* 0x000fe200078ec0ff */
[C---:B------:R-:W-:Y:S01]  /*0a80*/  IMAD.IADD R0, R137.reuse, 0x1, -R0 ;  /* 0x0000000189007824 */ /* 0x040fe200078e0a00 */
[----:B------:R-:W-:Y:S01]  /*0a90*/  LEA.HI R2, R2, R5, RZ, 0x1 ;  /* 0x0000000502027211 */ /* 0x000fe200078f08ff */
[----:B0-----:R-:W-:Y:S01]  /*0aa0*/  ULEA UR40, UR41, UR40, 0x18 ;  /* 0x0000002829287291 */ /* 0x001fe2000f8ec03f */
[----:B------:R-:W-:Y:S01]  /*0ab0*/  SHF.R.S32.HI R140, RZ, 0x7, R140 ;  /* 0x00000007ff8c7819 */ /* 0x000fe2000001148c */
[----:B------:R-:W-:Y:S01]  /*0ac0*/  IMAD.IADD R139, R137, 0x1, -R6 ;  /* 0x00000001898b7824 */ /* 0x000fe200078e0a06 */
[----:B------:R-:W-:-:S02]  /*0ad0*/  SHF.R.S32.HI R3, RZ, 0x1f, R0 ;  /* 0x0000001fff037819 */ /* 0x000fc40000011400 */
[----:B------:R-:W-:Y:S02]  /*0ae0*/  LOP3.LUT R2, R2, 0x1ffffffe, RZ, 0xc0, !PT ;  /* 0x1ffffffe02027812 */ /* 0x000fe400078ec0ff */
[----:B------:R-:W-:Y:S02]  /*0af0*/  LEA.HI R3, R3, R0, RZ, 0x3 ;  /* 0x0000000003037211 */ /* 0x000fe400078f18ff */
[----:B------:R-:W-:Y:S01]  /*0b00*/  SHF.R.S32.HI R8, RZ, 0x1f, R139 ;  /* 0x0000001fff087819 */ /* 0x000fe2000001148b */
[----:B------:R-:W-:Y:S01]  /*0b10*/  IMAD.IADD R2, R5, 0x1, -R2 ;  /* 0x0000000105027824 */ /* 0x000fe200078e0a02 */
[----:B------:R-:W-:Y:S01]  /*0b20*/  SHF.R.S32.HI R5, RZ, 0x5, R4 ;  /* 0x00000005ff057819 */ /* 0x000fe20000011404 */
[C---:B------:R-:W-:Y:S01]  /*0b30*/  IMAD.SHL.U32 R4, R3.reuse, 0x40, RZ ;  /* 0x0000004003047824 */ /* 0x040fe200078e00ff */
[----:B------:R-:W-:Y:S01]  /*0b40*/  LOP3.LUT R3, R3, 0xfffffff8, RZ, 0xc0, !PT ;  /* 0xfffffff803037812 */ /* 0x000fe200078ec0ff */
[----:B------:R-:W-:Y:S01]  /*0b50*/  IMAD.SHL.U32 R2, R2, 0x8, RZ ;  /* 0x0000000802027824 */ /* 0x000fe200078e00ff */
[----:B------:R-:W-:Y:S01]  /*0b60*/  LOP3.LUT R6, R138, 0xfffffffc, RZ, 0xc0, !PT ;  /* 0xfffffffc8a067812 */ /* 0x000fe200078ec0ff */
[----:B------:R-:W-:Y:S01]  /*0b70*/  IMAD R143, R5, 0x10, R0 ;  /* 0x00000010058f7824 */ /* 0x000fe200078e0200 */
[----:B------:R-:W-:Y:S01]  /*0b80*/  LEA.HI R7, R8, R139, RZ, 0x2 ;  /* 0x0000008b08077211 */ /* 0x000fe200078f10ff */
[----:B------:R-:W-:Y:S01]  /*0b90*/  IMAD.IADD R3, R0, 0x1, -R3 ;  /* 0x0000000100037824 */ /* 0x000fe200078e0a03 */
[----:B------:R-:W-:-:S02]  /*0ba0*/  LOP3.LUT R4, R4, 0x7ffffe00, RZ, 0xc0, !PT ;  /* 0x7ffffe0004047812 */ /* 0x000fc400078ec0ff */
[----:B------:R-:W-:Y:S02]  /*0bb0*/  LEA R143, R143, R2, 0x5 ;  /* 0x000000028f8f7211 */ /* 0x000fe400078e28ff */
[C---:B------:R-:W-:Y:S01]  /*0bc0*/  R2P PR, R3.reuse, 0x6 ;  /* 0x0000000603007804 */ /* 0x040fe20000000000 */
[----:B------:R-:W-:Y:S01]  /*0bd0*/  IMAD.SHL.U32 R3, R3, 0x40, RZ ;  /* 0x0000004003037824 */ /* 0x000fe200078e00ff */
[----:B------:R-:W-:Y:S02]  /*0be0*/  IADD3 R137, R137, -R6, RZ ;  /* 0x8000000689897210 */ /* 0x000fe40007ffe0ff */
[--C-:B------:R-:W-:Y:S02]  /*0bf0*/  SHF.R.S32.HI R9, RZ, 0x2, R7.reuse ;  /* 0x00000002ff097819 */ /* 0x100fe40000011407 */
[----:B------:R-:W-:Y:S01]  /*0c00*/  LOP3.LUT R3, R3, 0x1c0, RZ, 0xc0, !PT ;  /* 0x000001c003037812 */ /* 0x000fe200078ec0ff */
[----:B------:R-:W-:Y:S01]  /*0c10*/  IMAD.SHL.U32 R22, R137, 0x8, RZ ;  /* 0x0000000889167824 */ /* 0x000fe200078e00ff */
[----:B------:R-:W-:-:S02]  /*0c20*/  SHF.R.S32.HI R6, RZ, 0x1f, R7 ;  /* 0x0000001fff067819 */ /* 0x000fc40000011407 */
[----:B------:R-:W-:Y:S01]  /*0c30*/  LOP3.LUT R2, R3, 0x8, R2, 0xf8, !PT ;  /* 0x0000000803027812 */ /* 0x000fe200078ef802 */
[C---:B------:R-:W-:Y:S01]  /*0c40*/  VIADD R136, R22.reuse, 0x20 ;  /* 0x0000002016887836 */ /* 0x040fe20000000000 */
[----:B------:R-:W-:Y:S01]  /*0c50*/  SHF.R.U32.HI R3, RZ, 0x3, R3 ;  /* 0x00000003ff037819 */ /* 0x000fe20000011603 */
[----:B------:R-:W-:Y:S01]  /*0c60*/  VIADD R23, R22, 0x40 ;  /* 0x0000004016177836 */ /* 0x000fe20000000000 */
[----:B------:R-:W-:Y:S02]  /*0c70*/  LEA R4, R5, R4, 0xa ;  /* 0x0000000405047211 */ /* 0x000fe400078e50ff */
[----:B------:R-:W-:Y:S02]  /*0c80*/  LOP3.LUT R3, R2, R3, RZ, 0x3c, !PT ;  /* 0x0000000302037212 */ /* 0x000fe400078e3cff */
[----:B------:R-:W-:Y:S02]  /*0c90*/  LOP3.LUT R0, R7, 0x7ffffffc, RZ, 0xc0, !PT ;  /* 0x7ffffffc07007812 */ /* 0x000fe400078ec0ff */
[----:B------:R-:W-:Y:S01]  /*0ca0*/  LEA.HI R10, R6, R9, RZ, 0x3 ;  /* 0x00000009060a7211 */ /* 0x000fe200078f18ff */
[----:B------:R-:W-:Y:S01]  /*0cb0*/  IMAD.IADD R2, R4, 0x1, R3 ;  /* 0x0000000104027824 */ /* 0x000fe200078e0203 */
[----:B------:R-:W-:Y:S01]  /*0cc0*/  LEA.HI R8, R8, R139, RZ, 0x5 ;  /* 0x0000008b08087211 */ /* 0x000fe200078f28ff */
[----:B------:R-:W-:Y:S01]  /*0cd0*/  IMAD.HI R6, R140, 0x55555556, RZ ;  /* 0x555555568c067827 */ /* 0x000fe200078e02ff */
[----:B------:R-:W-:-:S02]  /*0ce0*/  LOP3.LUT R10, R10, 0xfffffff8, RZ, 0xc0, !PT ;  /* 0xfffffff80a0a7812 */ /* 0x000fc400078ec0ff */
[----:B------:R-:W-:Y:S01]  /*0cf0*/  LEA R2, R2, UR40, 0x1 ;  /* 0x0000002802027c11 */ /* 0x000fe2000f8e08ff */
[----:B------:R-:W-:Y:S01]  /*0d00*/  IMAD.IADD R0, R139, 0x1, -R0 ;  /* 0x000000018b007824 */ /* 0x000fe200078e0a00 */
[----:B------:R-:W-:Y:S01]  /*0d10*/  LEA.HI R5, R6, R6, RZ, 0x1 ;  /* 0x0000000606057211 */ /* 0x000fe200078f08ff */
[----:B------:R-:W-:Y:S01]  /*0d20*/  IMAD.IADD R9, R9, 0x1, -R10 ;  /* 0x0000000109097824 */ /* 0x000fe200078e0a0a */
[----:B------:R-:W-:Y:S01]  /*0d30*/  SHF.R.S32.HI R8, RZ, 0x5, R8 ;  /* 0x00000005ff087819 */ /* 0x000fe20000011408 */
[----:B------:R-:W-:Y:S01]  /*0d40*/  IMAD R144, R0, R11, 0x80 ;  /* 0x0000008000907424 */ /* 0x000fe200078e020b */
[----:B------:R-:W-:Y:S01]  /*0d50*/  LEA.HI R0, R137, R137, RZ, 0x1 ;  /* 0x0000008989007211 */ /* 0x000fe200078f08ff */
[C---:B------:R-:W-:Y:S01]  /*0d60*/  VIADD R17, R2.reuse, 0x21800 ;  /* 0x0002180002117836 */ /* 0x040fe20000000000 */
[----:B------:R-:W-:Y:S01]  /*0d70*/  IADD3 R18, R2, 0x21820, RZ ;  /* 0x0002182002127810 */ /* 0x000fe20007ffe0ff */
[----:B------:R-:W-:Y:S01]  /*0d80*/  IMAD R5, R5, -0x3, R140 ;  /* 0xfffffffd05057824 */ /* 0x000fe200078e028c */
[----:B------:R-:W-:Y:S01]  /*0d90*/  LOP3.LUT R0, R0, 0x1ffffffe, RZ, 0xc0, !PT ;  /* 0x1ffffffe00007812 */ /* 0x000fe200078ec0ff */
[----:B------:R-:W-:Y:S01]  /*0da0*/  IMAD R8, R8, 0x10, R9 ;  /* 0x0000001008087824 */ /* 0x000fe200078e0209 */
[----:B------:R-:W-:Y:S01]  /*0db0*/  SEL R16, R16, 0xffffffc0, !P2 ;  /* 0xffffffc010107807 */ /* 0x000fe20005000000 */
[----:B------:R-:W-:Y:S01]  /*0dc0*/  @P1 VIADD R18, R17, 0xffffffe0 ;  /* 0xffffffe011121836 */ /* 0x000fe20000000000 */
[----:B------:R-:W-:Y:S01]  /*0dd0*/  SHF.R.S32.HI R138, RZ, 0x2, R138 ;  /* 0x00000002ff8a7819 */ /* 0x000fe2000001148a */
[----:B------:R-:W-:Y:S01]  /*0de0*/  IMAD R141, R5, 0x40, R8 ;  /* 0x00000040058d7824 */ /* 0x000fe200078e0208 */
[----:B------:R-:W-:Y:S01]  /*0df0*/  SHF.R.S32.HI R146, RZ, 0x1f, R136 ;  /* 0x0000001fff927819 */ /* 0x000fe20000011488 */
[----:B------:R-:W-:Y:S01]  /*0e00*/  IMAD.IADD R0, R137, 0x1, -R0 ;  /* 0x0000000189007824 */ /* 0x000fe200078e0a00 */
[----:B------:R-:W-:Y:S01]  /*0e10*/  SHF.R.S32.HI R145, RZ, 0x1f, R23 ;  /* 0x0000001fff917819 */ /* 0x000fe20000011417 */
[----:B------:R-:W-:Y:S01]  /*0e20*/  IMAD.IADD R17, R17, 0x1, R16 ;  /* 0x0000000111117824 */ /* 0x000fe200078e0210 */
[----:B------:R-:W-:Y:S01]  /*0e30*/  IADD3 R16, R16, R18, RZ ;  /* 0x0000001210107210 */ /* 0x000fe20007ffe0ff */
[----:B------:R-:W-:-:S02]  /*0e40*/  IMAD R142, R0, 0x8, R141 ;  /* 0x00000008008e7824 */ /* 0x000fc400078e028d */
[----:B------:R-:W-:-:S07]  /*0e50*/  VIADD R19, R18, 0x6000 ;  /* 0x0000600012137836 */ /* 0x000fce0000000000 */
.L_x_35:
[----:B0-----:R-:W0:Y:S01]  /*0e60*/  SHFL.IDX PT, R0, R140, RZ, 0x1f ;  /* 0x00001fff8c007589 */ /* 0x001e2200000e0000 */
[----:B------:R-:W-:Y:S01]  /*0e70*/  ULDC UR4, c[0x0][0xc38] ;  /* 0x00030e0000047ab9 */ /* 0x000fe20000000800 */
[----:B------:R-:W-:Y:S01]  /*0e80*/  ULDC.64 UR6, c[0x0][0x418] ;  /* 0x0001060000067ab9 */ /* 0x000fe20000000a00 */
[----:B------:R-:W-:Y:S02]  /*0e90*/  UISETP.NE.AND UP2, UPT, UR4, 0x1, UPT ;  /* 0x000000010400788c */ /* 0x000fe4000bf45270 */
[----:B------:R-:W-:Y:S01]  /*0ea0*/  UISETP.NE.U32.AND UP0, UPT, UR6, URZ, UPT ;  /* 0x0000003f0600728c */ /* 0x000fe2000bf05070 */
[----:B------:R-:W-:Y:S01]  /*0eb0*/  ULDC UR4, c[0x0][0xc44] ;  /* 0x0003110000047ab9 */ /* 0x000fe20000000800 */
[----:B------:R-:W-:Y:S01]  /*0ec0*/  UMOV UR43, UR36 ;  /* 0x00000024002b7c82 */ /* 0x000fe20008000000 */
[----:B------:R-:W-:Y:S02]  /*0ed0*/  UISETP.NE.AND UP1, UPT, UR4, 0x1, UPT ;  /* 0x000000010400788c */ /* 0x000fe4000bf25270 */
[----:B------:R-:W-:Y:S01]  /*0ee0*/  UISETP.NE.AND.EX UP0, UPT, UR7, URZ, UPT, UP0 ;  /* 0x0000003f0700728c */ /* 0x000fe2000bf05300 */
[----:B------:R-:W-:-:S03]  /*0ef0*/  ULDC UR51, c[0x0][0x424] ;  /* 0x0001090000337ab9 */ /* 0x000fc60000000800 */
[----:B------:R-:W-:Y:S01]  /*0f00*/  @UP2 ULDC UR4, c[0x0][0xc3c] ;  /* 0x00030f0000042ab9 */ /* 0x000fe20000000800 */
[----:B------:R-:W-:Y:S01]  /*0f10*/  @UP2 ULDC UR6, c[0x0][0xc40] ;  /* 0x0003100000062ab9 */ /* 0x000fe20000000800 */
[----:B------:R-:W-:Y:S02]  /*0f20*/  UIMAD.WIDE.U32 UR4, UR36, UR4, URZ ;  /* 0x00000004240472a5 */ /* 0x000fe4000f8e003f */
[----:B------:R-:W-:Y:S02]  /*0f30*/  USEL UR51, UR51, 0x1, UP0 ;  /* 0x0000000133337887 */ /* 0x000fe40008000000 */
[----:B------:R-:W-:Y:S01]  /*0f40*/  @UP2 USHF.R.U32.HI UR43, URZ, UR6, UR5 ;  /* 0x000000063f2b2299 */ /* 0x000fe20008011605 */
[----:B------:R-:W-:Y:S01]  /*0f50*/  @UP1 ULDC.64 UR8, c[0x0][0xc48] ;  /* 0x0003120000081ab9 */ /* 0x000fe20000000a00 */
[----:B0-----:R-:W-:Y:S02]  /*0f60*/  R2UR UR39, R0 ;  /* 0x00000000002772ca */ /* 0x001fe400000e0000 */
[----:B------:R-:W-:-:S02]  /*0f70*/  UIMAD.WIDE.U32 UR4, UR43, UR8, URZ ;  /* 0x000000082b0472a5 */ /* 0x000fc4000f8e003f */
[----:B------:R-:W-:Y:S01]  /*0f80*/  UIADD3 UR8, UR40, 0x21800, URZ ;  /* 0x0002180028087890 */ /* 0x000fe2000fffe03f */
[----:B------:R-:W-:Y:S01]  /*0f90*/  UMOV UR38, UR43 ;  /* 0x0000002b00267c82 */ /* 0x000fe20008000000 */
[----:B------:R-:W-:-:S03]  /*0fa0*/  @UP1 USHF.R.U32.HI UR38, URZ, UR9, UR5 ;  /* 0x000000093f261299 */ /* 0x000fc60008011605 */
[----:B------:R-:W-:Y:S01]  /*0fb0*/  ULDC UR4, c[0x0][0x2f0] ;  /* 0x0000bc0000047ab9 */ /* 0x000fe20000000800 */
[----:B------:R-:W-:Y:S02]  /*0fc0*/  ULOP3.LUT UP0, URZ, UR8, 0x3ff, URZ, 0xc0, !UPT ;  /* 0x000003ff083f7892 */ /* 0x000fe4000f80c03f */
[----:B------:R-:W-:Y:S02]  /*0fd0*/  UIMAD UR51, UR51, UR4, URZ ;  /* 0x00000004333372a4 */ /* 0x000fe4000f8e023f */
[----:B------:R-:W-:Y:S02]  /*0fe0*/  UIMAD.WIDE UR6, UR39, 0x55555556, URZ ;  /* 0x55555556270678a5 */ /* 0x000fe4000f8e023f */
[----:B------:R-:W-:Y:S01]  /*0ff0*/  UIADD3 UR4, UR51, 0x7f, URZ ;  /* 0x0000007f33047890 */ /* 0x000fe2000fffe03f */
[----:B------:R-:W-:Y:S01]  /*1000*/  PLOP3.LUT P0, PT, PT, PT, UP0, 0x80, 0x0 ;  /* 0x000000000000781c */ /* 0x000fe20003f0f008 */
[----:B------:R-:W-:Y:S02]  /*1010*/  ULEA.HI UR52, UR7, UR7, URZ, 0x1 ;  /* 0x0000000707347291 */ /* 0x000fe4000f8f083f */
[----:B------:R-:W-:-:S02]  /*1020*/  USHF.R.S32.HI UR5, URZ, 0x1f, UR4 ;  /* 0x0000001f3f057899 */ /* 0x000fc40008011404 */
[----:B------:R-:W-:Y:S02]  /*1030*/  UIMAD UR52, UR52, -0x3, UR39 ;  /* 0xfffffffd343478a4 */ /* 0x000fe4000f8e0227 */
[----:B------:R-:W-:Y:S02]  /*1040*/  ULEA.HI UR5, UR5, UR4, URZ, 0x7 ;  /* 0x0000000405057291 */ /* 0x000fe4000f8f383f */
[----:B------:R-:W-:Y:S02]  /*1050*/  ULEA UR8, UR52, UR8, 0xd ;  /* 0x0000000834087291 */ /* 0x000fe4000f8e683f */
[----:B------:R-:W-:Y:S02]  /*1060*/  USHF.R.S32.HI UR50, URZ, 0x7, UR5 ;  /* 0x000000073f327899 */ /* 0x000fe40008011405 */
[----:B------:R-:W-:-:S04]  /*1070*/  USHF.R.U32.HI UR8, URZ, 0x4, UR8 ;  /* 0x000000043f087899 */ /* 0x000fc80008011608 */
[----:B------:R-:W-:Y:S01]  /*1080*/  ULOP3.LUT UR37, UR8, 0x3fff, URZ, 0xc0, !UPT ;  /* 0x00003fff08257892 */ /* 0x000fe2000f8ec03f */
[----:B-1-345:R-:W-:Y:S11]  /*1090*/  @!P0 BRA `(.L_x_7) ;  /* 0x0000000000408947 */ /* 0x03aff60003800000 */
[----:B------:R-:W-:Y:S01]  /*10a0*/  MOV R0, 0x0 ;  /* 0x0000000000007802 */ /* 0x000fe20000000f00 */
[----:B------:R-:W-:Y:S01]  /*10b0*/  ULDC.64 UR4, c[0x4][0x88] ;  /* 0x0100220000047ab9 */ /* 0x000fe20000000a00 */
[----:B------:R-:W-:Y:S01]  /*10c0*/  ULDC.64 UR6, c[0x4][0x28] ;  /* 0x01000a0000067ab9 */ /* 0x000fe20000000a00 */
[----:B------:R-:W-:Y:S01]  /*10d0*/  IMAD.U32 R4, RZ, RZ, UR4 ;  /* 0x00000004ff047e24 */ /* 0x000fe2000f8e00ff */
[----:B------:R0:W1:Y:S01]  /*10e0*/  LDC.64 R14, c[0x4][R0] ;  /* 0x01000000000e7b82 */ /* 0x0000620000000a00 */
[----:B------:R-:W-:Y:S01]  /*10f0*/  IMAD.U32 R5, RZ, RZ, UR5 ;  /* 0x00000005ff057e24 */ /* 0x000fe2000f8e00ff */
[----:B------:R-:W-:Y:S01]  /*1100*/  ULDC.64 UR4, c[0x4][0x90] ;  /* 0x0100240000047ab9 */ /* 0x000fe20000000a00 */
[----:B------:R-:W-:Y:S01]  /*1110*/  IMAD.U32 R10, RZ, RZ, UR6 ;  /* 0x00000006ff0a7e24 */ /* 0x000fe2000f8e00ff */
[----:B------:R-:W-:Y:S01]  /*1120*/  MOV R7, UR5 ;  /* 0x0000000500077c02 */ /* 0x000fe20008000f00 */
[----:B------:R-:W-:Y:S01]  /*1130*/  IMAD.U32 R6, RZ, RZ, UR4 ;  /* 0x00000004ff067e24 */ /* 0x000fe2000f8e00ff */
[----:B------:R-:W-:Y:S01]  /*1140*/  MOV R13, RZ ;  /* 0x000000ff000d7202 */ /* 0x000fe20000000f00 */
[----:B------:R-:W-:-:S02]  /*1150*/  IMAD.U32 R11, RZ, RZ, UR7 ;  /* 0x00000007ff0b7e24 */ /* 0x000fc4000f8e00ff */
[----:B------:R-:W-:Y:S02]  /*1160*/  IMAD.MOV.U32 R8, RZ, RZ, 0x70 ;  /* 0x00000070ff087424 */ /* 0x000fe400078e00ff */
[----:B0-----:R-:W-:-:S07]  /*1170*/  IMAD.MOV.U32 R12, RZ, RZ, 0x1 ;  /* 0x00000001ff0c7424 */ /* 0x001fce00078e00ff */
[----:B------:R-:W-:-:S07]  /*1180*/  LEPC R20, `(.L_x_7) ;  /* 0x000000001014794e */ /* 0x000fce0000000000 */
[----:B-1----:R-:W-:Y:S05]  /*1190*/  CALL.ABS.NOINC R14 ;  /* 0x000000000e007343 */ /* 0x002fea0003c00000 */
.L_x_7:
[----:B------:R-:W-:Y:S01]  /*11a0*/  ULOP3.LUT UR4, UR46, 0x1, URZ, 0xc0, !UPT ;  /* 0x000000012e047892 */ /* 0x000fe2000f8ec03f */
[----:B------:R-:W-:-:S05]  /*11b0*/  IMAD.U32 R3, RZ, RZ, UR47 ;  /* 0x0000002fff037e24 */ /* 0x000fca000f8e00ff */
[----:B------:R-:W-:Y:S01]  /*11c0*/  IMAD.U32 R0, RZ, RZ, UR4 ;  /* 0x00000004ff007e24 */ /* 0x000fe2000f8e00ff */
[----:B------:R-:W-:-:S04]  /*11d0*/  ISETP.NE.AND P0, PT, R3, 0x3, PT ;  /* 0x000000030300780c */ /* 0x000fc80003f05270 */
[----:B------:R-:W-:-:S04]  /*11e0*/  SHF.L.U32 R0, R0, 0x1f, RZ ;  /* 0x0000001f00007819 */ /* 0x000fc800000006ff */
[----:B------:R-:W0:Y:S02]  /*11f0*/  SYNCS.PHASECHK.TRANS64.TRYWAIT P1, [UR40+0x2d800], R0 ;  /* 0x02d80000ff0075a7 */ /* 0x000e240008020168 */
[----:B0-----:R-:W-:Y:S05]  /*1200*/  @!P1 BRA `(.L_x_8) ;  /* 0x000000a400709947 */ /* 0x001fea0003800000 */
.L_x_85:
[----:B------:R-:W-:Y:S05]  /*1210*/  @!P0 BRA `(.L_x_9) ;  /* 0x0000000000048947 */ /* 0x000fea0003800000 */
[----:B------:R-:W-:Y:S01]  /*1220*/  BPT.TRAP 0x1 ;  /* 0x000000040000795c */ /* 0x000fe20000300000 */
.L_x_9:
[----:B0-----:R-:W-:Y:S02]  /*1230*/  IMAD.U32 R0, RZ, RZ, UR44 ;  /* 0x0000002cff007e24 */ /* 0x001fe4000f8e00ff */
[----:B------:R-:W-:-:S03]  /*1240*/  IMAD.U32 R3, RZ, RZ, UR45 ;  /* 0x0000002dff037e24 */ /* 0x000fc6000f8e00ff */
[----:B------:R-:W-:Y:S02]  /*1250*/  LEA R0, R0, UR40, 0x3 ;  /* 0x0000002800007c11 */ /* 0x000fe4000f8e18ff */
[----:B------:R-:W-:-:S04]  /*1260*/  SHF.L.U32 R3, R3, 0x1f, RZ ;  /* 0x0000001f03037819 */ /* 0x000fc800000006ff */
[----:B------:R0:W1:Y:S01]  /*1270*/  SYNCS.PHASECHK.TRANS64.TRYWAIT P1, [R0+URZ+0x2d830], R3 ;  /* 0x02d83003000075a7 */ /* 0x000062000802017f */
[----:B------:R-:W-:Y:S05]  /*1280*/  @!P0 BRA `(.L_x_10) ;  /* 0x0000000000048947 */ /* 0x000fea0003800000 */
[----:B------:R-:W-:Y:S01]  /*1290*/  BPT.TRAP 0x1 ;  /* 0x000000040000795c */ /* 0x000fe20000300000 */
.L_x_10:
[----:B------:R-:W-:Y:S01]  /*12a0*/  MOV R135, RZ ;  /* 0x000000ff00877202 */ /* 0x000fe20000000f00 */
[----:B-1----:R-:W-:Y:S06]  /*12b0*/  @P1 BRA `(.L_x_11) ;  /* 0x0000000000081947 */ /* 0x002fec0003800000 */
[----:B------:R-:W1:Y:S02]  /*12c0*/  SYNCS.PHASECHK.TRANS64.TRYWAIT P1, [R0+URZ+0x2d830], R3 ;  /* 0x02d83003000075a7 */ /* 0x000e64000802017f */
[----:B-1----:R-:W-:Y:S05]  /*12d0*/  @!P1 BRA `(.L_x_12) ;  /* 0x000000a400549947 */ /* 0x002fea0003800000 */
.L_x_11:
[----:B------:R-:W-:Y:S05]  /*12e0*/  WARPSYNC.ALL ;  /* 0x0000000000007948 */ /* 0x000fea0003800000 */
[----:B------:R-:W-:Y:S01]  /*12f0*/  UIADD3 UR4, UR40, 0x15400, URZ ;  /* 0x0001540028047890 */ /* 0x000fe2000fffe03f */
[----:B------:R-:W-:Y:S01]  /*1300*/  WARPGROUP.ARRIVE ;  /* 0x00000000000079c5 */ /* 0x000fe20000000000 */
[----:B------:R-:W-:Y:S02]  /*1310*/  ULEA UR52, UR52, UR40, 0xc ;  /* 0x0000002834347291 */ /* 0x000fe4000f8e603f */
[----:B------:R-:W-:Y:S02]  /*1320*/  USHF.R.U32.HI UR4, URZ, 0x4, UR4 ;  /* 0x000000043f047899 */ /* 0x000fe40008011604 */
[----:B------:R-:W-:-:S02]  /*1330*/  UIADD3 UR52, UR52, 0xc400, URZ ;  /* 0x0000c40034347890 */ /* 0x000fc4000fffe03f */
[----:B------:R-:W-:Y:S02]  /*1340*/  ULOP3.LUT UR4, UR4, 0x3fff, URZ, 0xc0, !UPT ;  /* 0x00003fff04047892 */ /* 0x000fe4000f8ec03f */
[----:B------:R-:W-:Y:S02]  /*1350*/  USHF.R.U32.HI UR52, URZ, 0x4, UR52 ;  /* 0x000000043f347899 */ /* 0x000fe40008011634 */
[----:B------:R-:W-:Y:S02]  /*1360*/  ULOP3.LUT UR32, UR4, 0x10000, URZ, 0xfc, !UPT ;  /* 0x0001000004207892 */ /* 0x000fe4000f8efc3f */
[----:B------:R-:W-:Y:S02]  /*1370*/  ULOP3.LUT UR52, UR52, 0x3fff, URZ, 0xc0, !UPT ;  /* 0x00003fff34347892 */ /* 0x000fe4000f8ec03f */
[----:B------:R-:W-:Y:S02]  /*1380*/  UIMAD UR6, UR44, 0x600, UR32 ;  /* 0x000006002c0678a4 */ /* 0x000fe4000f8e0220 */
[----:B------:R-:W-:Y:S01]  /*1390*/  ULOP3.LUT UR4, UR52, 0x10000, URZ, 0xfc, !UPT ;  /* 0x0001000034047892 */ /* 0x000fe2000f8efc3f */
[----:B------:R-:W-:Y:S01]  /*13a0*/  UMOV UR7, 0x80000020 ;  /* 0x8000002000077882 */ /* 0x000fe20000000000 */
[----:B------:R-:W-:-:S02]  /*13b0*/  UMOV UR5, 0x80000020 ;  /* 0x8000002000057882 */ /* 0x000fc40000000000 */
[----:B------:R-:W-:Y:S02]  /*13c0*/  UIADD3 UR8, UR4, 0x2, URZ ;  /* 0x0000000204087890 */ /* 0x000fe4000fffe03f */
[----:B------:R-:W-:Y:S01]  /*13d0*/  UIADD3 UR10, UR6, 0x2, URZ ;  /* 0x00000002060a7890 */ /* 0x000fe2000fffe03f */
[----:B------:R-:W-:Y:S02]  /*13e0*/  UMOV UR9, 0x80000020 ;  /* 0x8000002000097882 */ /* 0x000fe40000000000 */
[----:B------:R-:W-:Y:S01]  /*13f0*/  HGMMA.64x128x16.F32.BF16 R24, gdesc[UR4], RZ, !UPT, gsb0 ;  /* 0x01e00000041879f0 */ /* 0x000fe2000c0018ff */
[----:B------:R-:W-:Y:S01]  /*1400*/  UMOV UR11, 0x80000020 ;  /* 0x80000020000b7882 */ /* 0x000fe20000000000 */
[----:B------:R-:W-:Y:S02]  /*1410*/  UIADD3 UR12, UR4, 0x300, URZ ;  /* 0x00000300040c7890 */ /* 0x000fe4000fffe03f */
[----:B------:R-:W-:Y:S01]  /*1420*/  UIADD3 UR14, UR6, 0x200, URZ ;  /* 0x00000200060e7890 */ /* 0x000fe2000fffe03f */
[----:B------:R-:W-:Y:S01]  /*1430*/  UMOV UR13, 0x80000020 ;  /* 0x80000020000d7882 */ /* 0x000fe20000000000 */
[----:B------:R-:W-:Y:S01]  /*1440*/  UMOV UR15, 0x80000020 ;  /* 0x80000020000f7882 */ /* 0x000fe20000000000 */
[----:B------:R-:W-:-:S02]  /*1450*/  UIADD3 UR16, UR4, 0x302, URZ ;  /* 0x0000030204107890 */ /* 0x000fc4000fffe03f */
[----:B------:R-:W-:Y:S01]  /*1460*/  UIADD3 UR18, UR6, 0x202, URZ ;  /* 0x0000020206127890 */ /* 0x000fe2000fffe03f */
[----:B------:R-:W-:Y:S01]  /*1470*/  UMOV UR17, 0x80000020 ;  /* 0x8000002000117882 */ /* 0x000fe20000000000 */
[----:B------:R-:W-:Y:S01]  /*1480*/  UMOV UR19, 0x80000020 ;  /* 0x8000002000137882 */ /* 0x000fe20000000000 */
[----:B------:R-:W-:Y:S02]  /*1490*/  UIADD3 UR20, UR4, 0x600, URZ ;  /* 0x0000060004147890 */ /* 0x000fe4000fffe03f */
[----:B------:R-:W-:Y:S01]  /*14a0*/  UIADD3 UR22, UR6, 0x400, URZ ;  /* 0x0000040006167890 */ /* 0x000fe2000fffe03f */
[----:B------:R-:W-:Y:S01]  /*14b0*/  UMOV UR21, 0x80000020 ;  /* 0x8000002000157882 */ /* 0x000fe20000000000 */
[----:B------:R-:W-:Y:S01]  /*14c0*/  UMOV UR23, 0x80000020 ;  /* 0x8000002000177882 */ /* 0x000fe20000000000 */
[----:B------:R-:W-:Y:S02]  /*14d0*/  UIADD3 UR24, UR4, 0x602, URZ ;  /* 0x0000060204187890 */ /* 0x000fe4000fffe03f */
[----:B------:R-:W-:Y:S01]  /*14e0*/  UIADD3 UR26, UR6, 0x402, URZ ;  /* 0x00000402061a7890 */ /* 0x000fe2000fffe03f */
[----:B------:R-:W-:Y:S01]  /*14f0*/  UMOV UR25, 0x80000020 ;  /* 0x8000002000197882 */ /* 0x000fe20000000000 */
[----:B------:R-:W-:Y:S01]  /*1500*/  UMOV UR27, 0x80000020 ;  /* 0x80000020001b7882 */ /* 0x000fe20000000000 */
[----:B------:R-:W-:-:S02]  /*1510*/  WARPGROUP.DEPBAR.LE gsb0, 0x0 ;  /* 0x00008000000079c5 */ /* 0x000fc40000010000 */
[----:B------:R-:W-:-:S06]  /*1520*/  WARPGROUP.ARRIVE ;  /* 0x00000000000079c5 */ /* 0x000fcc0000000000 */
[----:B------:R-:W-:Y:S03]  /*1530*/  HGMMA.64x128x16.F32.BF16 R24, gdesc[UR8], R24, gsb0 ;  /* 0x01e00000081879f0 */ /* 0x000fe60008001818 */
[----:B------:R-:W-:Y:S02]  /*1540*/  WARPGROUP.DEPBAR.LE gsb0, 0x0 ;  /* 0x00008000000079c5 */ /* 0x000fe40000010000 */
[----:B------:R-:W-:-:S07]  /*1550*/  WARPGROUP.ARRIVE ;  /* 0x00000000000079c5 */ /* 0x000fce0000000000 */
        /* <DEDUP_REMOVED lines=11> */
[----:B------:R-:W-:Y:S05]  /*1610*/  @!P0 BRA `(.L_x_13) ;  /* 0x0000000000048947 */ /* 0x000fea0003800000 */
[----:B------:R-:W-:Y:S01]  /*1620*/  BPT.TRAP 0x1 ;  /* 0x000000040000795c */ /* 0x000fe20000300000 */
.L_x_13:
[----:B------:R-:W-:Y:S01]  /*1630*/  ULDC UR6, c[0x0][0x9d8] ;  /* 0x0002760000067ab9 */ /* 0x000fe20000000800 */
[----:B------:R-:W-:Y:S01]  /*1640*/  ULDC UR33, c[0x0][0x988] ;  /* 0x0002620000217ab9 */ /* 0x000fe20000000800 */
[----:B------:R-:W-:Y:S01]  /*1650*/  FMUL.FTZ R5, R24, UR6 ;  /* 0x0000000618057c20 */ /* 0x000fe20008410000 */
[----:B------:R-:W-:Y:S01]  /*1660*/  FMUL.FTZ R6, R25, UR6 ;  /* 0x0000000619067c20 */ /* 0x000fe20008410000 */
[----:B------:R-:W-:Y:S01]  /*1670*/  FMUL.FTZ R11, R28, UR6 ;  /* 0x000000061c0b7c20 */ /* 0x000fe20008410000 */
[----:B------:R-:W-:Y:S01]  /*1680*/  FMUL.FTZ R4, R27, UR6 ;  /* 0x000000061b047c20 */ /* 0x000fe20008410000 */
[----:B------:R-:W-:Y:S01]  /*1690*/  FMUL.FTZ R27, R47, UR6 ;  /* 0x000000062f1b7c20 */ /* 0x000fe20008410000 */
[----:B------:R-:W-:Y:S01]  /*16a0*/  FMUL.FTZ R47, R66, UR6 ;  /* 0x00000006422f7c20 */ /* 0x000fe20008410000 */
[----:B------:R-:W2:Y:S01]  /*16b0*/  MUFU.TANH R5, R5 ;  /* 0x0000000500057308 */ /* 0x000ea20000002400 */
[----:B------:R-:W-:Y:S01]  /*16c0*/  FMUL.FTZ R12, R29, UR6 ;  /* 0x000000061d0c7c20 */ /* 0x000fe20008410000 */
[----:B------:R-:W-:Y:S01]  /*16d0*/  FMUL.FTZ R25, R36, UR6 ;  /* 0x0000000624197c20 */ /* 0x000fe20008410000 */
[----:B------:R-:W-:Y:S01]  /*16e0*/  FMUL.FTZ R66, R69, UR6 ;  /* 0x0000000645427c20 */ /* 0x000fe20008410000 */
[----:B------:R-:W-:Y:S01]  /*16f0*/  FMUL.FTZ R36, R54, UR6 ;  /* 0x0000000636247c20 */ /* 0x000fe20008410000 */
[----:B------:R-:W-:Y:S01]  /*1700*/  FMUL.FTZ R69, R73, UR6 ;  /* 0x0000000649457c20 */ /* 0x000fe20008410000 */
[----:B------:R-:W-:-:S02]  /*1710*/  VIADD R73, R144, UR51 ;  /* 0x0000003390497c36 */ /* 0x000fc40008000000 */
[----:B------:R-:W-:Y:S01]  /*1720*/  FMUL.FTZ R15, R32, UR6 ;  /* 0x00000006200f7c20 */ /* 0x000fe20008410000 */
[----:B------:R-:W3:Y:S01]  /*1730*/  MUFU.TANH R6, R6 ;  /* 0x0000000600067308 */ /* 0x000ee20000002400 */
[----:B------:R-:W-:Y:S02]  /*1740*/  IMAD.U32 R54, RZ, RZ, UR50 ;  /* 0x00000032ff367e24 */ /* 0x000fe4000f8e00ff */
[----:B01----:R-:W-:Y:S01]  /*1750*/  FMUL.FTZ R3, R26, UR6 ;  /* 0x000000061a037c20 */ /* 0x003fe20008410000 */
[----:B------:R-:W-:Y:S01]  /*1760*/  FMUL.FTZ R20, R33, UR6 ;  /* 0x0000000621147c20 */ /* 0x000fe20008410000 */
[----:B------:R-:W-:Y:S01]  /*1770*/  FMUL.FTZ R33, R45, UR6 ;  /* 0x000000062d217c20 */ /* 0x000fe20008410000 */
[----:B------:R-:W-:Y:S02]  /*1780*/  IMAD R73, R54, -0x80, R73 ;  /* 0xffffff8036497824 */ /* 0x000fe400078e0249 */
[----:B------:R-:W-:Y:S01]  /*1790*/  FMUL.FTZ R45, R57, UR6 ;  /* 0x00000006392d7c20 */ /* 0x000fe20008410000 */
[----:B------:R-:W-:Y:S01]  /*17a0*/  FMUL.FTZ R7, R30, UR6 ;  /* 0x000000061e077c20 */ /* 0x000fe20008410000 */
[----:B------:R-:W0:Y:S01]  /*17b0*/  MUFU.TANH R11, R11 ;  /* 0x0000000b000b7308 */ /* 0x000e220000002400 */
[----:B------:R-:W-:Y:S01]  /*17c0*/  FMUL.FTZ R26, R37, UR6 ;  /* 0x00000006251a7c20 */ /* 0x000fe20008410000 */
[C---:B------:R-:W-:Y:S01]  /*17d0*/  ISETP.GT.AND P2, PT, R73.reuse, RZ, PT ;  /* 0x000000ff4900720c */ /* 0x040fe20003f44270 */
[----:B------:R-:W-:Y:S01]  /*17e0*/  FMUL.FTZ R28, R46, UR6 ;  /* 0x000000062e1c7c20 */ /* 0x000fe20008410000 */
[C---:B------:R-:W-:Y:S01]  /*17f0*/  ISETP.GT.AND P1, PT, R73.reuse, 0x1, PT ;  /* 0x000000014900780c */ /* 0x040fe20003f24270 */
[----:B------:R-:W-:Y:S01]  /*1800*/  FMUL.FTZ R46, R56, UR6 ;  /* 0x00000006382e7c20 */ /* 0x000fe20008410000 */
[----:B------:R-:W-:Y:S01]  /*1810*/  ISETP.GT.AND P6, PT, R73, 0x8, PT ;  /* 0x000000084900780c */ /* 0x000fe20003fc4270 */
[----:B------:R-:W-:Y:S01]  /*1820*/  FMUL.FTZ R8, R31, UR6 ;  /* 0x000000061f087c20 */ /* 0x000fe20008410000 */
[----:B------:R-:W1:Y:S01]  /*1830*/  MUFU.TANH R12, R12 ;  /* 0x0000000c000c7308 */ /* 0x000e620000002400 */
[----:B--2---:R-:W-:Y:S01]  /*1840*/  FSEL R54, R5, -INF , P2 ;  /* 0xff80000005367808 */ /* 0x004fe20001000000 */
[----:B------:R-:W-:Y:S01]  /*1850*/  FMUL.FTZ R30, R40, UR6 ;  /* 0x00000006281e7c20 */ /* 0x000fe20008410000 */
[----:B---3--:R-:W-:Y:S01]  /*1860*/  FSEL R57, R6, -INF , P1 ;  /* 0xff80000006397808 */ /* 0x008fe20000800000 */
[----:B------:R-:W-:Y:S01]  /*1870*/  FMUL.FTZ R14, R39, UR6 ;  /* 0x00000006270e7c20 */ /* 0x000fe20008410000 */
[----:B------:R-:W-:Y:S01]  /*1880*/  ISETP.GT.AND P5, PT, R73, 0x9, PT ;  /* 0x000000094900780c */ /* 0x000fe20003fa4270 */
[----:B------:R-:W-:Y:S01]  /*1890*/  FMUL.FTZ R39, R58, UR6 ;  /* 0x000000063a277c20 */ /* 0x000fe20008410000 */
[----:B------:R-:W-:Y:S01]  /*18a0*/  FMNMX.FTZ R5, R54, R57, !PT ;  /* 0x0000003936057209 */ /* 0x000fe20007810000 */
[----:B------:R-:W2:Y:S01]  /*18b0*/  MUFU.TANH R15, R15 ;  /* 0x0000000f000f7308 */ /* 0x000ea20000002400 */
[----:B0-----:R-:W-:Y:S01]  /*18c0*/  FSEL R56, R11, -INF , P6 ;  /* 0xff8000000b387808 */ /* 0x001fe20003000000 */
[----:B------:R-:W-:Y:S01]  /*18d0*/  FMUL.FTZ R9, R34, UR6 ;  /* 0x0000000622097c20 */ /* 0x000fe20008410000 */
[----:B------:R-:W-:Y:S01]  /*18e0*/  ISETP.GT.AND P4, PT, R73, 0x10, PT ;  /* 0x000000104900780c */ /* 0x000fe20003f84270 */
[----:B------:R-:W-:Y:S01]  /*18f0*/  FMUL.FTZ R29, R41, UR6 ;  /* 0x00000006291d7c20 */ /* 0x000fe20008410000 */
[----:B------:R-:W-:Y:S01]  /*1900*/  FMNMX.FTZ R5, R56, R5, !PT ;  /* 0x0000000538057209 */ /* 0x000fe20007810000 */
[----:B------:R-:W-:Y:S01]  /*1910*/  FMUL.FTZ R40, R59, UR6 ;  /* 0x000000063b287c20 */ /* 0x000fe20008410000 */
[----:B------:R-:W-:Y:S01]  /*1920*/  FMUL.FTZ R10, R35, UR6 ;  /* 0x00000006230a7c20 */ /* 0x000fe20008410000 */
[----:B------:R-:W0:Y:S01]  /*1930*/  MUFU.TANH R3, R3 ;  /* 0x0000000300037308 */ /* 0x000e220000002400 */
[----:B-1----:R-:W-:Y:S01]  /*1940*/  FSEL R58, R12, -INF , P5 ;  /* 0xff8000000c3a7808 */ /* 0x002fe20002800000 */
[----:B------:R-:W-:Y:S01]  /*1950*/  FMUL.FTZ R34, R44, UR6 ;  /* 0x000000062c227c20 */ /* 0x000fe20008410000 */
[----:B------:R-:W-:Y:S01]  /*1960*/  ISETP.GT.AND P3, PT, R73, 0x11, PT ;  /* 0x000000114900780c */ /* 0x000fe20003f64270 */
[----:B------:R-:W-:Y:S01]  /*1970*/  FMUL.FTZ R32, R50, UR6 ;  /* 0x0000000632207c20 */ /* 0x000fe20008410000 */
[----:B------:R-:W-:Y:S01]  /*1980*/  FMNMX.FTZ R6, R58, R5, !PT ;  /* 0x000000053a067209 */ /* 0x000fe20007810000 */
[----:B------:R-:W-:Y:S01]  /*1990*/  FMUL.FTZ R50, R60, UR6 ;  /* 0x000000063c327c20 */ /* 0x000fe20008410000 */
[----:B------:R-:W-:Y:S01]  /*19a0*/  FMUL.FTZ R13, R38, UR6 ;  /* 0x00000006260d7c20 */ /* 0x000fe20008410000 */
[----:B------:R-:W1:Y:S01]  /*19b0*/  MUFU.TANH R20, R20 ;  /* 0x0000001400147308 */ /* 0x000e620000002400 */
[----:B--2---:R-:W-:Y:S01]  /*19c0*/  FSEL R59, R15, -INF , P4 ;  /* 0xff8000000f3b7808 */ /* 0x004fe20002000000 */
[----:B------:R-:W-:Y:S01]  /*19d0*/  FMUL.FTZ R37, R49, UR6 ;  /* 0x0000000631257c20 */ /* 0x000fe20008410000 */
[----:B------:R-:W-:Y:S01]  /*19e0*/  FMUL.FTZ R49, R61, UR6 ;  /* 0x000000063d317c20 */ /* 0x000fe20008410000 */
[----:B------:R-:W-:Y:S01]  /*19f0*/  FMUL.FTZ R38, R48, UR6 ;  /* 0x0000000630267c20 */ /* 0x000fe20008410000 */
[----:B------:R-:W-:Y:S01]  /*1a00*/  FMNMX.FTZ R5, R59, R6, !PT ;  /* 0x000000063b057209 */ /* 0x000fe20007810000 */
[----:B------:R-:W-:Y:S01]  /*1a10*/  FMUL.FTZ R35, R55, UR6 ;  /* 0x0000000637237c20 */ /* 0x000fe20008410000 */
[----:B------:R-:W-:Y:S01]  /*1a20*/  FMUL.FTZ R55, R64, UR6 ;  /* 0x0000000640377c20 */ /* 0x000fe20008410000 */
[----:B------:R-:W2:Y:S01]  /*1a30*/  MUFU.TANH R4, R4 ;  /* 0x0000000400047308 */ /* 0x000ea20000002400 */
[----:B0-----:R-:W-:Y:S01]  /*1a40*/  FSEL R3, R3, -INF , P2 ;  /* 0xff80000003037808 */ /* 0x001fe20001000000 */
[----:B------:R-:W-:Y:S01]  /*1a50*/  FMUL.FTZ R21, R42, UR6 ;  /* 0x000000062a157c20 */ /* 0x000fe20008410000 */
[----:B------:R-:W-:Y:S01]  /*1a60*/  ISETP.GT.AND P2, PT, R73, 0x18, PT ;  /* 0x000000184900780c */ /* 0x000fe20003f44270 */
[----:B------:R-:W-:Y:S01]  /*1a70*/  FMUL.FTZ R48, R67, UR6 ;  /* 0x0000000643307c20 */ /* 0x000fe20008410000 */
[----:B------:R-:W-:Y:S01]  /*1a80*/  FMUL.FTZ R24, R43, UR6 ;  /* 0x000000062b187c20 */ /* 0x000fe20008410000 */
[----:B------:R-:W-:Y:S01]  /*1a90*/  FMUL.FTZ R42, R52, UR6 ;  /* 0x00000006342a7c20 */ /* 0x000fe20008410000 */
[----:B------:R-:W-:Y:S01]  /*1aa0*/  FMUL.FTZ R41, R53, UR6 ;  /* 0x0000000635297c20 */ /* 0x000fe20008410000 */
[----:B------:R-:W0:Y:S01]  /*1ab0*/  MUFU.TANH R25, R25 ;  /* 0x0000001900197308 */ /* 0x000e220000002400 */
[----:B-1----:R-:W-:Y:S01]  /*1ac0*/  FSEL R60, R20, -INF , P3 ;  /* 0xff800000143c7808 */ /* 0x002fe20001800000 */
[----:B------:R-:W-:Y:S01]  /*1ad0*/  FMUL.FTZ R53, R65, UR6 ;  /* 0x0000000641357c20 */ /* 0x000fe20008410000 */
[----:B------:R-:W-:Y:S01]  /*1ae0*/  FMUL.FTZ R65, R68, UR6 ;  /* 0x0000000644417c20 */ /* 0x000fe20008410000 */
[----:B------:R-:W-:Y:S01]  /*1af0*/  FMUL.FTZ R52, R70, UR6 ;  /* 0x0000000646347c20 */ /* 0x000fe20008410000 */
[----:B------:R-:W-:Y:S01]  /*1b00*/  FMNMX.FTZ R6, R60, R5, !PT ;  /* 0x000000053c067209 */ /* 0x000fe20007810000 */
[----:B------:R-:W-:Y:S01]  /*1b10*/  FMUL.FTZ R31, R51, UR6 ;  /* 0x00000006331f7c20 */ /* 0x000fe20008410000 */
[----:B------:R-:W-:Y:S01]  /*1b20*/  FMUL.FTZ R51, R71, UR6 ;  /* 0x0000000647337c20 */ /* 0x000fe20008410000 */
[----:B------:R-:W1:Y:S01]  /*1b30*/  MUFU.TANH R7, R7 ;  /* 0x0000000700077308 */ /* 0x000e620000002400 */
[----:B--2---:R-:W-:Y:S01]  /*1b40*/  FSEL R4, R4, -INF , P1 ;  /* 0xff80000004047808 */ /* 0x004fe20000800000 */
[----:B------:R-:W-:Y:S01]  /*1b50*/  FMUL.FTZ R44, R62, UR6 ;  /* 0x000000063e2c7c20 */ /* 0x000fe20008410000 */
[----:B------:R-:W-:Y:S01]  /*1b60*/  ISETP.GT.AND P1, PT, R73, 0x19, PT ;  /* 0x000000194900780c */ /* 0x000fe20003f24270 */
[----:B------:R-:W-:Y:S01]  /*1b70*/  FMUL.FTZ R43, R63, UR6 ;  /* 0x000000063f2b7c20 */ /* 0x000fe20008410000 */
[----:B------:R-:W-:Y:S01]  /*1b80*/  FMUL.FTZ R72, R72, UR6 ;  /* 0x0000000648487c20 */ /* 0x000fe20008410000 */
[----:B------:R-:W-:Y:S01]  /*1b90*/  FMUL.FTZ R76, R76, UR6 ;  /* 0x000000064c4c7c20 */ /* 0x000fe20008410000 */
[----:B------:R-:W-:Y:S01]  /*1ba0*/  FMUL.FTZ R62, R75, UR6 ;  /* 0x000000064b3e7c20 */ /* 0x000fe20008410000 */
[----:B------:R-:W2:Y:S01]  /*1bb0*/  MUFU.TANH R26, R26 ;  /* 0x0000001a001a7308 */ /* 0x000ea20000002400 */
[----:B0-----:R-:W-:Y:S01]  /*1bc0*/  FSEL R61, R25, -INF , P2 ;  /* 0xff800000193d7808 */ /* 0x001fe20001000000 */
[----:B------:R-:W-:Y:S01]  /*1bd0*/  FMUL.FTZ R75, R77, UR6 ;  /* 0x000000064d4b7c20 */ /* 0x000fe20008410000 */
[----:B------:R-:W-:Y:S01]  /*1be0*/  FMUL.FTZ R63, R74, UR6 ;  /* 0x000000064a3f7c20 */ /* 0x000fe20008410000 */
[----:B------:R-:W-:Y:S01]  /*1bf0*/  FMUL.FTZ R74, R80, UR6 ;  /* 0x00000006504a7c20 */ /* 0x000fe20008410000 */
[----:B------:R-:W-:Y:S01]  /*1c00*/  FMUL.FTZ R77, R81, UR6 ;  /* 0x00000006514d7c20 */ /* 0x000fe20008410000 */
        /* <DEDUP_REMOVED lines=9> */
[----:B------:R-:W-:Y:S01]  /*1ca0*/  P2R R88, PR, RZ, 0x1 ;  /* 0x00000001ff587803 */ /* 0x000fe20000000000 */
[----:B------:R-:W1:Y:S01]  /*1cb0*/  MUFU.TANH R30, R30 ;  /* 0x0000001e001e7308 */ /* 0x000e620000002400 */
[----:B--2---:R-:W-:Y:S01]  /*1cc0*/  FSEL R64, R26, -INF , P1 ;  /* 0xff8000001a407808 */ /* 0x004fe20000800000 */
[----:B------:R-:W-:Y:S01]  /*1cd0*/  FMUL.FTZ R83, R83, UR6 ;  /* 0x0000000653537c20 */ /* 0x000fe20008410000 */
[----:B------:R-:W-:Y:S01]  /*1ce0*/  FMUL.FTZ R86, R86, UR6 ;  /* 0x0000000656567c20 */ /* 0x000fe20008410000 */
[----:B------:R-:W-:Y:S01]  /*1cf0*/  FMUL.FTZ R87, R87, UR6 ;  /* 0x0000000657577c20 */ /* 0x000fe20008410000 */
[----:B------:R-:W-:Y:S01]  /*1d00*/  R2UR UR6, R0 ;  /* 0x00000000000672ca */ /* 0x000fe200000e0000 */
[----:B------:R-:W-:Y:S01]  /*1d10*/  UISETP.GE.AND UP0, UPT, UR51, 0x81, UPT ;  /* 0x000000813300788c */ /* 0x000fe2000bf06270 */
[--C-:B------:R-:W-:Y:S01]  /*1d20*/  IMAD.MOV.U32 R134, RZ, RZ, R135.reuse ;  /* 0x000000ffff867224 */ /* 0x100fe200078e0087 */
[----:B------:R-:W2:Y:S01]  /*1d30*/  MUFU.TANH R9, R9 ;  /* 0x0000000900097308 */ /* 0x000ea20000002400 */
[----:B0-----:R-:W-:Y:S01]  /*1d40*/  FSEL R6, R8, -INF , P5 ;  /* 0xff80000008067808 */ /* 0x001fe20002800000 */
[--C-:B------:R-:W-:Y:S01]  /*1d50*/  IMAD.MOV.U32 R133, RZ, RZ, R135.reuse ;  /* 0x000000ffff857224 */ /* 0x100fe200078e0087 */
[----:B------:R-:W-:Y:S01]  /*1d60*/  ISETP.GT.AND P5, PT, R73, 0x21, PT ;  /* 0x000000214900780c */ /* 0x000fe20003fa4270 */
[--C-:B------:R-:W-:Y:S01]  /*1d70*/  IMAD.MOV.U32 R131, RZ, RZ, R135.reuse ;  /* 0x000000ffff837224 */ /* 0x100fe200078e0087 */
[----:B------:R-:W-:Y:S01]  /*1d80*/  FMNMX.FTZ R8, R64, R7, !PT ;  /* 0x0000000740087209 */ /* 0x000fe20007810000 */
[--C-:B------:R-:W-:Y:S01]  /*1d90*/  IMAD.MOV.U32 R130, RZ, RZ, R135.reuse ;  /* 0x000000ffff827224 */ /* 0x100fe200078e0087 */
[-C--:B------:R-:W-:Y:S01]  /*1da0*/  MOV R132, R135.reuse ;  /* 0x0000008700847202 */ /* 0x080fe20000000f00 */
[----:B------:R-:W0:Y:S01]  /*1db0*/  MUFU.TANH R29, R29 ;  /* 0x0000001d001d7308 */ /* 0x000e220000002400 */
[----:B-1----:R-:W-:Y:S01]  /*1dc0*/  FSEL R67, R30, -INF , P6 ;  /* 0xff8000001e437808 */ /* 0x002fe20003000000 */
[----:B------:R-:W-:Y:S01]  /*1dd0*/  UIADD3 UR6, UR6, 0x2d840, URZ ;  /* 0x0002d84006067890 */ /* 0x000fe2000fffe03f */
[--C-:B------:R-:W-:Y:S01]  /*1de0*/  IMAD.MOV.U32 R129, RZ, RZ, R135.reuse ;  /* 0x000000ffff817224 */ /* 0x100fe200078e0087 */
[-C--:B------:R-:W-:Y:S01]  /*1df0*/  MOV R127, R135.reuse ;  /* 0x00000087007f7202 */ /* 0x080fe20000000f00 */
[--C-:B------:R-:W-:Y:S01]  /*1e00*/  IMAD.MOV.U32 R128, RZ, RZ, R135.reuse ;  /* 0x000000ffff807224 */ /* 0x100fe200078e0087 */
[----:B------:R-:W-:Y:S01]  /*1e10*/  UPRMT UR6, UR41, 0x654, UR6 ;  /* 0x0000065429067896 */ /* 0x000fe20008000006 */
[--C-:B------:R-:W-:Y:S01]  /*1e20*/  IMAD.MOV.U32 R126, RZ, RZ, R135.reuse ;  /* 0x000000ffff7e7224 */ /* 0x100fe200078e0087 */
[----:B------:R-:W1:Y:S01]  /*1e30*/  MUFU.TANH R10, R10 ;  /* 0x0000000a000a7308 */ /* 0x000e620000002400 */
[----:B--2---:R-:W-:Y:S01]  /*1e40*/  FSEL R7, R9, -INF , P4 ;  /* 0xff80000009077808 */ /* 0x004fe20002000000 */
[--C-:B------:R-:W-:Y:S01]  /*1e50*/  IMAD.MOV.U32 R125, RZ, RZ, R135.reuse ;  /* 0x000000ffff7d7224 */ /* 0x100fe200078e0087 */
[----:B------:R-:W-:Y:S01]  /*1e60*/  ISETP.GT.AND P4, PT, R73, 0x28, PT ;  /* 0x000000284900780c */ /* 0x000fe20003f84270 */
[--C-:B------:R-:W-:Y:S01]  /*1e70*/  IMAD.MOV.U32 R124, RZ, RZ, R135.reuse ;  /* 0x000000ffff7c7224 */ /* 0x100fe200078e0087 */
[----:B------:R-:W-:Y:S01]  /*1e80*/  FMNMX.FTZ R9, R67, R8, !PT ;  /* 0x0000000843097209 */ /* 0x000fe20007810000 */
[--C-:B------:R-:W-:Y:S01]  /*1e90*/  IMAD.MOV.U32 R123, RZ, RZ, R135.reuse ;  /* 0x000000ffff7b7224 */ /* 0x100fe200078e0087 */
[----:B------:R-:W-:Y:S01]  /*1ea0*/  SYNCS.ARRIVE.TRANS64.RED.A1T0 RZ, [UR6], RZ ;  /* 0x000000ffffff79a7 */ /* 0x000fe20008100406 */
[----:B------:R-:W2:Y:S01]  /*1eb0*/  MUFU.TANH R34, R34 ;  /* 0x0000002200227308 */ /* 0x000ea20000002400 */
[----:B0-----:R-:W-:Y:S01]  /*1ec0*/  FSEL R68, R29, -INF , P5 ;  /* 0xff8000001d447808 */ /* 0x001fe20002800000 */
[--C-:B------:R-:W-:Y:S01]  /*1ed0*/  IMAD.MOV.U32 R121, RZ, RZ, R135.reuse ;  /* 0x000000ffff797224 */ /* 0x100fe200078e0087 */
[----:B------:R-:W-:Y:S01]  /*1ee0*/  MOV R122, R135 ;  /* 0x00000087007a7202 */ /* 0x000fe20000000f00 */
[--C-:B------:R-:W-:Y:S01]  /*1ef0*/  IMAD.MOV.U32 R120, RZ, RZ, R135.reuse ;  /* 0x000000ffff787224 */ /* 0x100fe200078e0087 */
[----:B------:R-:W-:Y:S01]  /*1f00*/  FMNMX.FTZ R11, R68, R9, !PT ;  /* 0x00000009440b7209 */ /* 0x000fe20007810000 */
[--C-:B------:R-:W-:Y:S01]  /*1f10*/  IMAD.MOV.U32 R119, RZ, RZ, R135.reuse ;  /* 0x000000ffff777224 */ /* 0x100fe200078e0087 */
[-C--:B------:R-:W-:Y:S01]  /*1f20*/  MOV R117, R135.reuse ;  /* 0x0000008700757202 */ /* 0x080fe20000000f00 */
[----:B------:R-:W0:Y:S01]  /*1f30*/  MUFU.TANH R13, R13 ;  /* 0x0000000d000d7308 */ /* 0x000e220000002400 */
[----:B-1----:R-:W-:Y:S01]  /*1f40*/  FSEL R8, R10, -INF , P3 ;  /* 0xff8000000a087808 */ /* 0x002fe20001800000 */
[--C-:B------:R-:W-:Y:S01]  /*1f50*/  IMAD.MOV.U32 R118, RZ, RZ, R135.reuse ;  /* 0x000000ffff767224 */ /* 0x100fe200078e0087 */
[----:B------:R-:W-:Y:S01]  /*1f60*/  ISETP.GT.AND P3, PT, R73, 0x29, PT ;  /* 0x000000294900780c */ /* 0x000fe20003f64270 */
[--C-:B------:R-:W-:Y:S01]  /*1f70*/  IMAD.MOV.U32 R116, RZ, RZ, R135.reuse ;  /* 0x000000ffff747224 */ /* 0x100fe200078e0087 */
[-C--:B------:R-:W-:Y:S01]  /*1f80*/  MOV R112, R135.reuse ;  /* 0x0000008700707202 */ /* 0x080fe20000000f00 */
[--C-:B------:R-:W-:Y:S01]  /*1f90*/  IMAD.MOV.U32 R115, RZ, RZ, R135.reuse ;  /* 0x000000ffff737224 */ /* 0x100fe200078e0087 */
[-C--:B------:R-:W-:Y:S01]  /*1fa0*/  MOV R107, R135.reuse ;  /* 0x00000087006b7202 */ /* 0x080fe20000000f00 */
[----:B------:R-:W1:Y:S01]  /*1fb0*/  MUFU.TANH R33, R33 ;  /* 0x0000002100217308 */ /* 0x000e620000002400 */
[----:B--2---:R-:W-:Y:S01]  /*1fc0*/  FSEL R70, R34, -INF , P4 ;  /* 0xff80000022467808 */ /* 0x004fe20002000000 */
[--C-:B------:R-:W-:Y:S01]  /*1fd0*/  IMAD.MOV.U32 R114, RZ, RZ, R135.reuse ;  /* 0x000000ffff727224 */ /* 0x100fe200078e0087 */
[----:B------:R-:W-:Y:S01]  /*1fe0*/  MOV R102, R135 ;  /* 0x0000008700667202 */ /* 0x000fe20000000f00 */
[--C-:B------:R-:W-:Y:S01]  /*1ff0*/  IMAD.MOV.U32 R113, RZ, RZ, R135.reuse ;  /* 0x000000ffff717224 */ /* 0x100fe200078e0087 */
[----:B------:R-:W-:Y:S01]  /*2000*/  FMNMX.FTZ R12, R70, R11, !PT ;  /* 0x0000000b460c7209 */ /* 0x000fe20007810000 */
[--C-:B------:R-:W-:Y:S01]  /*2010*/  IMAD.MOV.U32 R111, RZ, RZ, R135.reuse ;  /* 0x000000ffff6f7224 */ /* 0x100fe200078e0087 */
[-C--:B------:R-:W-:Y:S01]  /*2020*/  MOV R97, R135.reuse ;  /* 0x0000008700617202 */ /* 0x080fe20000000f00 */
[----:B------:R-:W2:Y:S01]  /*2030*/  MUFU.TANH R14, R14 ;  /* 0x0000000e000e7308 */ /* 0x000ea20000002400 */
[----:B0-----:R-:W-:Y:S01]  /*2040*/  FSEL R9, R13, -INF , P2 ;  /* 0xff8000000d097808 */ /* 0x001fe20001000000 */
[--C-:B------:R-:W-:Y:S01]  /*2050*/  IMAD.MOV.U32 R110, RZ, RZ, R135.reuse ;  /* 0x000000ffff6e7224 */ /* 0x100fe200078e0087 */
[----:B------:R-:W-:Y:S01]  /*2060*/  ISETP.GT.AND P2, PT, R73, 0x30, PT ;  /* 0x000000304900780c */ /* 0x000fe20003f44270 */
[--C-:B------:R-:W-:Y:S01]  /*2070*/  IMAD.MOV.U32 R109, RZ, RZ, R135.reuse ;  /* 0x000000ffff6d7224 */ /* 0x100fe200078e0087 */
[----:B------:R-:W-:Y:S01]  /*2080*/  MOV R92, R135 ;  /* 0x00000087005c7202 */ /* 0x000fe20000000f00 */
[----:B------:R-:W-:-:S02]  /*2090*/  IMAD.MOV.U32 R108, RZ, RZ, R135 ;  /* 0x000000ffff6c7224 */ /* 0x000fc400078e0087 */
[----:B------:R-:W0:Y:S01]  /*20a0*/  MUFU.TANH R38, R38 ;  /* 0x0000002600267308 */ /* 0x000e220000002400 */
[----:B-1----:R-:W-:Y:S01]  /*20b0*/  FSEL R71, R33, -INF , P3 ;  /* 0xff80000021477808 */ /* 0x002fe20001800000 */
[--C-:B------:R-:W-:Y:S02]  /*20c0*/  IMAD.MOV.U32 R106, RZ, RZ, R135.reuse ;  /* 0x000000ffff6a7224 */ /* 0x100fe400078e0087 */
[--C-:B------:R-:W-:Y:S01]  /*20d0*/  IMAD.MOV.U32 R105, RZ, RZ, R135.reuse ;  /* 0x000000ffff697224 */ /* 0x100fe200078e0087 */
[----:B------:R-:W-:Y:S01]  /*20e0*/  FMNMX.FTZ R13, R71, R12, !PT ;  /* 0x0000000c470d7209 */ /* 0x000fe20007810000 */
[--C-:B------:R-:W-:Y:S02]  /*20f0*/  IMAD.MOV.U32 R104, RZ, RZ, R135.reuse ;  /* 0x000000ffff687224 */ /* 0x100fe400078e0087 */
[----:B------:R-:W1:Y:S01]  /*2100*/  MUFU.TANH R21, R21 ;  /* 0x0000001500157308 */ /* 0x000e620000002400 */
[----:B--2---:R-:W-:Y:S01]  /*2110*/  FSEL R10, R14, -INF , P1 ;  /* 0xff8000000e0a7808 */ /* 0x004fe20000800000 */
[--C-:B------:R-:W-:Y:S01]  /*2120*/  IMAD.MOV.U32 R103, RZ, RZ, R135.reuse ;  /* 0x000000ffff677224 */ /* 0x100fe200078e0087 */
[----:B------:R-:W-:Y:S01]  /*2130*/  ISETP.GT.AND P1, PT, R73, 0x31, PT ;  /* 0x000000314900780c */ /* 0x000fe20003f24270 */
[----:B------:R-:W-:-:S02]  /*2140*/  IMAD.MOV.U32 R101, RZ, RZ, R135 ;  /* 0x000000ffff657224 */ /* 0x000fc400078e0087 */
[--C-:B------:R-:W-:Y:S02]  /*2150*/  IMAD.MOV.U32 R100, RZ, RZ, R135.reuse ;  /* 0x000000ffff647224 */ /* 0x100fe400078e0087 */
[----:B------:R-:W2:Y:S01]  /*2160*/  MUFU.TANH R37, R37 ;  /* 0x0000002500257308 */ /* 0x000ea20000002400 */
[----:B0-----:R-:W-:Y:S01]  /*2170*/  FSEL R38, R38, -INF , P2 ;  /* 0xff80000026267808 */ /* 0x001fe20001000000 */
[--C-:B------:R-:W-:Y:S02]  /*2180*/  IMAD.MOV.U32 R99, RZ, RZ, R135.reuse ;  /* 0x000000ffff637224 */ /* 0x100fe400078e0087 */
[--C-:B------:R-:W-:Y:S01]  /*2190*/  IMAD.MOV.U32 R98, RZ, RZ, R135.reuse ;  /* 0x000000ffff627224 */ /* 0x100fe200078e0087 */
[----:B------:R-:W-:Y:S01]  /*21a0*/  FMNMX.FTZ R14, R38, R13, !PT ;  /* 0x0000000d260e7209 */ /* 0x000fe20007810000 */
[--C-:B------:R-:W-:Y:S02]  /*21b0*/  IMAD.MOV.U32 R96, RZ, RZ, R135.reuse ;  /* 0x000000ffff607224 */ /* 0x100fe400078e0087 */
[----:B------:R-:W0:Y:S01]  /*21c0*/  MUFU.TANH R24, R24 ;  /* 0x0000001800187308 */ /* 0x000e220000002400 */
[----:B-1----:R-:W-:Y:S01]  /*21d0*/  FSEL R11, R21, -INF , P6 ;  /* 0xff800000150b7808 */ /* 0x002fe20003000000 */
[--C-:B------:R-:W-:Y:S01]  /*21e0*/  IMAD.MOV.U32 R95, RZ, RZ, R135.reuse ;  /* 0x000000ffff5f7224 */ /* 0x100fe200078e0087 */
[----:B------:R-:W-:Y:S01]  /*21f0*/  ISETP.GT.AND P6, PT, R73, 0x38, PT ;  /* 0x000000384900780c */ /* 0x000fe20003fc4270 */
[----:B------:R-:W-:-:S02]  /*2200*/  IMAD.MOV.U32 R94, RZ, RZ, R135 ;  /* 0x000000ffff5e7224 */ /* 0x000fc400078e0087 */
[--C-:B------:R-:W-:Y:S02]  /*2210*/  IMAD.MOV.U32 R93, RZ, RZ, R135.reuse ;  /* 0x000000ffff5d7224 */ /* 0x100fe400078e0087 */
[----:B------:R-:W1:Y:S01]  /*2220*/  MUFU.TANH R42, R42 ;  /* 0x0000002a002a7308 */ /* 0x000e620000002400 */
[----:B--2---:R-:W-:Y:S01]  /*2230*/  FSEL R37, R37, -INF , P1 ;  /* 0xff80000025257808 */ /* 0x004fe20000800000 */
[--C-:B------:R-:W-:Y:S02]  /*2240*/  IMAD.MOV.U32 R91, RZ, RZ, R135.reuse ;  /* 0x000000ffff5b7224 */ /* 0x100fe400078e0087 */
[----:B------:R-:W-:Y:S01]  /*2250*/  IMAD.MOV.U32 R89, RZ, RZ, R135 ;  /* 0x000000ffff597224 */ /* 0x000fe200078e0087 */
[----:B------:R-:W-:-:S03]  /*2260*/  FMNMX.FTZ R15, R37, R14, !PT ;  /* 0x0000000e250f7209 */ /* 0x000fc60007810000 */
[----:B------:R-:W2:Y:S01]  /*2270*/  MUFU.TANH R28, R28 ;  /* 0x0000001c001c7308 */ /* 0x000ea20000002400 */
[----:B0-----:R-:W-:Y:S02]  /*2280*/  FSEL R12, R24, -INF , P5 ;  /* 0xff800000180c7808 */ /* 0x001fe40002800000 */
[----:B------:R-:W-:-:S05]  /*2290*/  ISETP.GT.AND P5, PT, R73, 0x39, PT ;  /* 0x000000394900780c */ /* 0x000fca0003fa4270 */
[----:B------:R-:W0:Y:S01]  /*22a0*/  MUFU.TANH R41, R41 ;  /* 0x0000002900297308 */ /* 0x000e220000002400 */
[----:B-1----:R-:W-:-:S04]  /*22b0*/  FSEL R42, R42, -INF , P6 ;  /* 0xff8000002a2a7808 */ /* 0x002fc80003000000 */
[----:B------:R-:W-:-:S03]  /*22c0*/  FMNMX.FTZ R20, R42, R15, !PT ;  /* 0x0000000f2a147209 */ /* 0x000fc60007810000 */
[----:B------:R-:W1:Y:S01]  /*22d0*/  MUFU.TANH R27, R27 ;  /* 0x0000001b001b7308 */ /* 0x000e620000002400 */
[----:B--2---:R-:W-:Y:S02]  /*22e0*/  FSEL R13, R28, -INF , P4 ;  /* 0xff8000001c0d7808 */ /* 0x004fe40002000000 */
[----:B------:R-:W-:-:S05]  /*22f0*/  ISETP.GT.AND P4, PT, R73, 0x40, PT ;  /* 0x000000404900780c */ /* 0x000fca0003f84270 */
[----:B------:R-:W2:Y:S01]  /*2300*/  MUFU.TANH R46, R46 ;  /* 0x0000002e002e7308 */ /* 0x000ea20000002400 */
[----:B0-----:R-:W-:-:S04]  /*2310*/  FSEL R41, R41, -INF , P5 ;  /* 0xff80000029297808 */ /* 0x001fc80002800000 */
[----:B------:R-:W-:-:S03]  /*2320*/  FMNMX.FTZ R21, R41, R20, !PT ;  /* 0x0000001429157209 */ /* 0x000fc60007810000 */
[----:B------:R-:W0:Y:S01]  /*2330*/  MUFU.TANH R32, R32 ;  /* 0x0000002000207308 */ /* 0x000e220000002400 */
[----:B-1----:R-:W-:Y:S02]  /*2340*/  FSEL R14, R27, -INF , P3 ;  /* 0xff8000001b0e7808 */ /* 0x002fe40001800000 */
[----:B------:R-:W-:-:S05]  /*2350*/  ISETP.GT.AND P3, PT, R73, 0x41, PT ;  /* 0x000000414900780c */ /* 0x000fca0003f64270 */
[----:B------:R-:W1:Y:S01]  /*2360*/  MUFU.TANH R45, R45 ;  /* 0x0000002d002d7308 */ /* 0x000e620000002400 */
[----:B--2---:R-:W-:-:S04]  /*2370*/  FSEL R46, R46, -INF , P4 ;  /* 0xff8000002e2e7808 */ /* 0x004fc80002000000 */
        /* <DEDUP_REMOVED lines=82> */
[----:B------:R-:W-:Y:S01]  /*28a0*/  MUFU.TANH R78, R78 ;  /* 0x0000004e004e7308 */ /* 0x000fe20000002400 */
[----:B0-----:R-:W-:-:S04]  /*28b0*/  FSEL R51, R80, -INF , P2 ;  /* 0xff80000050337808 */ /* 0x001fc80001000000 */
[----:B------:R-:W-:-:S03]  /*28c0*/  FMNMX.FTZ R36, R51, R36, !PT ;  /* 0x0000002433247209 */ /* 0x000fc60007810000 */
[----:B------:R-:W-:Y:S01]  /*28d0*/  MUFU.TANH R79, R79 ;  /* 0x0000004f004f7308 */ /* 0x000fe20000002400 */
[----:B-1----:R-:W-:-:S04]  /*28e0*/  FSEL R81, R81, -INF , P1 ;  /* 0xff80000051517808 */ /* 0x002fc80000800000 */
[----:B------:R-:W-:-:S03]  /*28f0*/  FMNMX.FTZ R36, R81, R36, !PT ;  /* 0x0000002451247209 */ /* 0x000fc60007810000 */
[----:B------:R-:W0:Y:S02]  /*2900*/  MUFU.TANH R62, R82 ;  /* 0x00000052003e7308 */ /* 0x000e240000002400 */
[----:B------:R-:W1:Y:S06]  /*2910*/  SHFL.BFLY PT, R39, R36, 0x2, 0x1f ;  /* 0x0c401f0024277f89 */ /* 0x000e6c00000e0000 */
[----:B------:R-:W2:Y:S08]  /*2920*/  MUFU.TANH R63, R83 ;  /* 0x00000053003f7308 */ /* 0x000eb00000002400 */
[----:B------:R-:W-:Y:S01]  /*2930*/  MUFU.TANH R86, R86 ;  /* 0x0000005600567308 */ /* 0x000fe20000002400 */
[----:B0-----:R-:W-:-:S07]  /*2940*/  FSEL R62, R62, -INF , P4 ;  /* 0xff8000003e3e7808 */ /* 0x001fce0002000000 */
[----:B------:R-:W0:Y:S01]  /*2950*/  MUFU.TANH R87, R87 ;  /* 0x0000005700577308 */ /* 0x000e220000002400 */
[----:B--2---:R-:W-:Y:S02]  /*2960*/  FSEL R63, R63, -INF , P3 ;  /* 0xff8000003f3f7808 */ /* 0x004fe40001800000 */
[----:B-1----:R-:W-:Y:S02]  /*2970*/  FMNMX.FTZ R39, R36, R39, !PT ;  /* 0x0000002724277209 */ /* 0x002fe40007810000 */
[----:B------:R-:W-:-:S03]  /*2980*/  FMNMX.FTZ R36, R3, R4, !PT ;  /* 0x0000000403247209 */ /* 0x000fc60007810000 */
[----:B------:R-:W1:Y:S02]  /*2990*/  SHFL.BFLY PT, R40, R39, 0x1, 0x1f ;  /* 0x0c201f0027287f89 */ /* 0x000e6400000e0000 */
[----:B-1----:R-:W-:Y:S02]  /*29a0*/  FMNMX.FTZ R69, R39, R40, !PT ;  /* 0x0000002827457209 */ /* 0x002fe40007810000 */
[----:B------:R-:W-:Y:S02]  /*29b0*/  FMNMX.FTZ R39, R5, R36, !PT ;  /* 0x0000002405277209 */ /* 0x000fe40007810000 */
[C---:B------:R-:W-:Y:S01]  /*29c0*/  FSETP.NEU.FTZ.AND P0, PT, R69.reuse, -INF , PT ;  /* 0xff8000004500780b */ /* 0x040fe20003f1d000 */
[----:B------:R-:W-:Y:S01]  /*29d0*/  FMUL.FTZ R48, R69, UR33 ;  /* 0x0000002145307c20 */ /* 0x000fe20008410000 */
[----:B------:R-:W-:-:S04]  /*29e0*/  FMNMX.FTZ R52, R6, R39, !PT ;  /* 0x0000002706347209 */ /* 0x000fc80007810000 */
[----:B------:R-:W-:Y:S02]  /*29f0*/  FMNMX.FTZ R39, R7, R52, !PT ;  /* 0x0000003407277209 */ /* 0x000fe40007810000 */
[----:B------:R-:W-:Y:S02]  /*2a00*/  FSEL R48, R48, RZ, P0 ;  /* 0x000000ff30307208 */ /* 0x000fe40000000000 */
[----:B------:R-:W-:Y:S02]  /*2a10*/  FMNMX.FTZ R52, R8, R39, !PT ;  /* 0x0000002708347209 */ /* 0x000fe40007810000 */
[----:B------:R-:W-:Y:S01]  /*2a20*/  ISETP.NE.AND P0, PT, R88, RZ, PT ;  /* 0x000000ff5800720c */ /* 0x000fe20003f05270 */
[--C-:B------:R-:W-:Y:S01]  /*2a30*/  FFMA.FTZ R44, R57, UR33, -R48.reuse ;  /* 0x00000021392c7c23 */ /* 0x100fe20008010830 */
[----:B------:R-:W-:Y:S01]  /*2a40*/  FMNMX.FTZ R57, R9, R52, !PT ;  /* 0x0000003409397209 */ /* 0x000fe20007810000 */
[--C-:B------:R-:W-:Y:S01]  /*2a50*/  FFMA.FTZ R43, R54, UR33, -R48.reuse ;  /* 0x00000021362b7c23 */ /* 0x100fe20008010830 */
[--C-:B------:R-:W-:Y:S01]  /*2a60*/  FFMA.FTZ R36, R59, UR33, -R48.reuse ;  /* 0x000000213b247c23 */ /* 0x100fe20008010830 */
        /* <DEDUP_REMOVED lines=8> */
[----:B------:R1:W-:Y:S01]  /*2af0*/  MUFU.EX2 R39, R60 ;  /* 0x0000003c00277308 */ /* 0x0003e20000000800 */
[----:B------:R-:W-:Y:S01]  /*2b00*/  FMNMX.FTZ R54, R12, R57, !PT ;  /* 0x000000390c367209 */ /* 0x000fe20007810000 */
[--C-:B------:R-:W-:Y:S01]  /*2b10*/  FFMA.FTZ R71, R71, UR33, -R48.reuse ;  /* 0x0000002147477c23 */ /* 0x100fe20008010830 */
[--C-:B------:R-:W-:Y:S01]  /*2b20*/  FFMA.FTZ R38, R38, UR33, -R48.reuse ;  /* 0x0000002126267c23 */ /* 0x100fe20008010830 */
[--C-:B------:R-:W-:Y:S01]  /*2b30*/  FFMA.FTZ R37, R37, UR33, -R48.reuse ;  /* 0x0000002125257c23 */ /* 0x100fe20008010830 */
[----:B------:R-:W-:Y:S01]  /*2b40*/  FMNMX.FTZ R59, R13, R54, !PT ;  /* 0x000000360d3b7209 */ /* 0x000fe20007810000 */
[--C-:B------:R-:W-:Y:S01]  /*2b50*/  FFMA.FTZ R54, R67, UR33, -R48.reuse ;  /* 0x0000002143367c23 */ /* 0x100fe20008010830 */
[--C-:B------:R-:W-:Y:S01]  /*2b60*/  FFMA.FTZ R42, R42, UR33, -R48.reuse ;  /* 0x000000212a2a7c23 */ /* 0x100fe20008010830 */
[----:B------:R-:W-:Y:S01]  /*2b70*/  MUFU.EX2 R57, R64 ;  /* 0x0000004000397308 */ /* 0x000fe20000000800 */
[----:B------:R-:W-:Y:S01]  /*2b80*/  FMNMX.FTZ R56, R14, R59, !PT ;  /* 0x0000003b0e387209 */ /* 0x000fe20007810000 */
[--C-:B------:R-:W-:Y:S01]  /*2b90*/  FFMA.FTZ R41, R41, UR33, -R48.reuse ;  /* 0x0000002129297c23 */ /* 0x100fe20008010830 */
[----:B-1----:R-:W-:Y:S01]  /*2ba0*/  FSEL R60, R79, -INF , P5 ;  /* 0xff8000004f3c7808 */ /* 0x002fe20002800000 */
[--C-:B------:R-:W-:Y:S01]  /*2bb0*/  FFMA.FTZ R46, R46, UR33, -R48.reuse ;  /* 0x000000212e2e7c23 */ /* 0x100fe20008010830 */
[----:B------:R-:W-:Y:S01]  /*2bc0*/  FMNMX.FTZ R59, R15, R56, !PT ;  /* 0x000000380f3b7209 */ /* 0x000fe20007810000 */
[--C-:B------:R-:W-:Y:S01]  /*2bd0*/  FFMA.FTZ R45, R45, UR33, -R48.reuse ;  /* 0x000000212d2d7c23 */ /* 0x100fe20008010830 */
[--C-:B------:R-:W-:Y:S01]  /*2be0*/  FFMA.FTZ R50, R50, UR33, -R48.reuse ;  /* 0x0000002132327c23 */ /* 0x100fe20008010830 */
[----:B------:R-:W-:Y:S01]  /*2bf0*/  MUFU.EX2 R43, R43 ;  /* 0x0000002b002b7308 */ /* 0x000fe20000000800 */
[----:B------:R-:W-:Y:S01]  /*2c00*/  FMNMX.FTZ R56, R20, R59, !PT ;  /* 0x0000003b14387209 */ /* 0x000fe20007810000 */
[--C-:B------:R-:W-:Y:S01]  /*2c10*/  FFMA.FTZ R66, R66, UR33, -R48.reuse ;  /* 0x0000002142427c23 */ /* 0x100fe20008010830 */
[----:B------:R-:W-:-:S02]  /*2c20*/  FFMA.FTZ R51, R51, UR33, -R48 ;  /* 0x0000002133337c23 */ /* 0x000fc40008010830 */
[----:B------:R-:W-:Y:S01]  /*2c30*/  FMNMX.FTZ R61, R21, R56, !PT ;  /* 0x00000038153d7209 */ /* 0x000fe20007810000 */
[----:B------:R-:W-:Y:S01]  /*2c40*/  FFMA.FTZ R56, R70, UR33, -R48 ;  /* 0x0000002146387c23 */ /* 0x000fe20008010830 */
[----:B0-----:R-:W-:Y:S01]  /*2c50*/  FSEL R70, R87, -INF , P1 ;  /* 0xff80000057467808 */ /* 0x001fe20000800000 */
[----:B------:R0:W-:Y:S01]  /*2c60*/  MUFU.EX2 R59, R68 ;  /* 0x00000044003b7308 */ /* 0x0001e20000000800 */
[----:B------:R-:W-:-:S04]  /*2c70*/  FMNMX.FTZ R58, R24, R61, !PT ;  /* 0x0000003d183a7209 */ /* 0x000fc80007810000 */
[----:B------:R-:W-:-:S03]  /*2c80*/  FMNMX.FTZ R61, R25, R58, !PT ;  /* 0x0000003a193d7209 */ /* 0x000fc60007810000 */
[----:B------:R-:W1:Y:S01]  /*2c90*/  MUFU.EX2 R44, R44 ;  /* 0x0000002c002c7308 */ /* 0x000e620000000800 */
[----:B------:R-:W-:Y:S02]  /*2ca0*/  FMNMX.FTZ R67, R26, R61, !PT ;  /* 0x0000003d1a437209 */ /* 0x000fe40007810000 */
[----:B0-----:R-:W-:Y:S02]  /*2cb0*/  FSEL R68, R86, -INF , P2 ;  /* 0xff80000056447808 */ /* 0x001fe40001000000 */
[----:B------:R-:W-:-:S03]  /*2cc0*/  FMNMX.FTZ R58, R28, R67, !PT ;  /* 0x000000431c3a7209 */ /* 0x000fc60007810000 */
[----:B------:R0:W-:Y:S01]  /*2cd0*/  MUFU.EX2 R61, R71 ;  /* 0x00000047003d7308 */ /* 0x0001e20000000800 */
[----:B------:R-:W-:-:S04]  /*2ce0*/  FMNMX.FTZ R58, R29, R58, !PT ;  /* 0x0000003a1d3a7209 */ /* 0x000fc80007810000 */
[----:B------:R-:W-:-:S03]  /*2cf0*/  FMNMX.FTZ R67, R27, R58, !PT ;  /* 0x0000003a1b437209 */ /* 0x000fc60007810000 */
[----:B------:R-:W-:Y:S01]  /*2d00*/  MUFU.EX2 R40, R40 ;  /* 0x0000002800287308 */ /* 0x000fe20000000800 */
[----:B------:R-:W-:-:S04]  /*2d10*/  FMNMX.FTZ R58, R30, R67, !PT ;  /* 0x000000431e3a7209 */ /* 0x000fc80007810000 */
[----:B------:R-:W-:-:S03]  /*2d20*/  FMNMX.FTZ R67, R31, R58, !PT ;  /* 0x0000003a1f437209 */ /* 0x000fc60007810000 */
[----:B------:R-:W-:Y:S01]  /*2d30*/  MUFU.EX2 R47, R47 ;  /* 0x0000002f002f7308 */ /* 0x000fe20000000800 */
[----:B------:R-:W-:-:S04]  /*2d40*/  FMNMX.FTZ R58, R32, R67, !PT ;  /* 0x00000043203a7209 */ /* 0x000fc80007810000 */
[----:B------:R-:W-:Y:S02]  /*2d50*/  FMNMX.FTZ R67, R33, R58, !PT ;  /* 0x0000003a21437209 */ /* 0x000fe40007810000 */
[----:B------:R-:W-:Y:S01]  /*2d60*/  FSEL R58, R78, -INF , P6 ;  /* 0xff8000004e3a7808 */ /* 0x000fe20003000000 */
[----:B------:R-:W-:Y:S01]  /*2d70*/  MUFU.EX2 R36, R36 ;  /* 0x0000002400247308 */ /* 0x000fe20000000800 */
[----:B------:R-:W-:-:S04]  /*2d80*/  FMNMX.FTZ R67, R34, R67, !PT ;  /* 0x0000004322437209 */ /* 0x000fc80007810000 */
[----:B------:R-:W-:-:S03]  /*2d90*/  FMNMX.FTZ R67, R58, R67, !PT ;  /* 0x000000433a437209 */ /* 0x000fc60007810000 */
[----:B------:R-:W-:Y:S01]  /*2da0*/  MUFU.EX2 R52, R52 ;  /* 0x0000003400347308 */ /* 0x000fe20000000800 */
[----:B------:R-:W-:-:S04]  /*2db0*/  FMNMX.FTZ R67, R60, R67, !PT ;  /* 0x000000433c437209 */ /* 0x000fc80007810000 */
[----:B------:R-:W-:-:S03]  /*2dc0*/  FMNMX.FTZ R64, R62, R67, !PT ;  /* 0x000000433e407209 */ /* 0x000fc60007810000 */
[----:B------:R-:W2:Y:S01]  /*2dd0*/  MUFU.EX2 R54, R54 ;  /* 0x0000003600367308 */ /* 0x000ea20000000800 */
[----:B------:R-:W-:Y:S01]  /*2de0*/  FMNMX.FTZ R67, R63, R64, !PT ;  /* 0x000000403f437209 */ /* 0x000fe20007810000 */
[--C-:B------:R-:W-:Y:S01]  /*2df0*/  FFMA.FTZ R64, R53, UR33, -R48.reuse ;  /* 0x0000002135407c23 */ /* 0x100fe20008010830 */
[--C-:B------:R-:W-:Y:S01]  /*2e00*/  FFMA.FTZ R53, R65, UR33, -R48.reuse ;  /* 0x0000002141357c23 */ /* 0x100fe20008010830 */
[--C-:B------:R-:W-:Y:S01]  /*2e10*/  FFMA.FTZ R65, R74, UR33, -R48.reuse ;  /* 0x000000214a417c23 */ /* 0x100fe20008010830 */
[----:B------:R-:W-:Y:S01]  /*2e20*/  FMNMX.FTZ R67, R68, R67, !PT ;  /* 0x0000004344437209 */ /* 0x000fe20007810000 */
[--C-:B------:R-:W-:Y:S02]  /*2e30*/  FFMA.FTZ R74, R77, UR33, -R48.reuse ;  /* 0x000000214d4a7c23 */ /* 0x100fe40008010830 */
[----:B------:R-:W-:Y:S01]  /*2e40*/  MUFU.EX2 R56, R56 ;  /* 0x0000003800387308 */ /* 0x000fe20000000800 */
[----:B0-----:R-:W-:Y:S01]  /*2e50*/  FMNMX.FTZ R71, R70, R67, !PT ;  /* 0x0000004346477209 */ /* 0x001fe20007810000 */
[--C-:B------:R-:W-:Y:S01]  /*2e60*/  FFMA.FTZ R67, R49, UR33, -R48.reuse ;  /* 0x0000002131437c23 */ /* 0x100fe20008010830 */
[--C-:B------:R-:W-:Y:S01]  /*2e70*/  FFMA.FTZ R49, R55, UR33, -R48.reuse ;  /* 0x0000002137317c23 */ /* 0x100fe20008010830 */
[--C-:B------:R-:W-:Y:S01]  /*2e80*/  FFMA.FTZ R55, R72, UR33, -R48.reuse ;  /* 0x0000002148377c23 */ /* 0x100fe20008010830 */
[--C-:B------:R-:W-:Y:S01]  /*2e90*/  FFMA.FTZ R72, R35, UR33, -R48.reuse ;  /* 0x0000002123487c23 */ /* 0x100fe20008010830 */
[----:B------:R-:W0:Y:S01]  /*2ea0*/  SHFL.BFLY PT, R78, R71, 0x2, 0x1f ;  /* 0x0c401f00474e7f89 */ /* 0x000e2200000e0000 */
[--C-:B------:R-:W-:Y:S01]  /*2eb0*/  FFMA.FTZ R35, R76, UR33, -R48.reuse ;  /* 0x000000214c237c23 */ /* 0x100fe20008010830 */
[----:B------:R-:W-:Y:S08]  /*2ec0*/  MUFU.EX2 R38, R38 ;  /* 0x0000002600267308 */ /* 0x000ff00000000800 */
[----:B------:R-:W-:Y:S08]  /*2ed0*/  MUFU.EX2 R37, R37 ;  /* 0x0000002500257308 */ /* 0x000ff00000000800 */
[----:B------:R-:W-:Y:S01]  /*2ee0*/  MUFU.EX2 R42, R42 ;  /* 0x0000002a002a7308 */ /* 0x000fe20000000800 */
[----:B0-----:R-:W-:Y:S01]  /*2ef0*/  FMNMX.FTZ R73, R71, R78, !PT ;  /* 0x0000004e47497209 */ /* 0x001fe20007810000 */
[--C-:B------:R-:W-:Y:S01]  /*2f00*/  FFMA.FTZ R78, R75, UR33, -R48.reuse ;  /* 0x000000214b4e7c23 */ /* 0x100fe20008010830 */
[----:B------:R-:W-:-:S05]  /*2f10*/  FFMA.FTZ R48, R81, UR33, -R48 ;  /* 0x0000002151307c23 */ /* 0x000fca0008010830 */
[----:B------:R-:W-:Y:S01]  /*2f20*/  MUFU.EX2 R41, R41 ;  /* 0x0000002900297308 */ /* 0x000fe20000000800 */
[----:B------:R-:W0:Y:S07]  /*2f30*/  SHFL.BFLY PT, R80, R73, 0x1, 0x1f ;  /* 0x0c201f0049507f89 */ /* 0x000e2e00000e0000 */
[----:B------:R-:W-:Y:S08]  /*2f40*/  MUFU.EX2 R46, R46 ;  /* 0x0000002e002e7308 */ /* 0x000ff00000000800 */
[----:B------:R-:W-:Y:S08]  /*2f50*/  MUFU.EX2 R45, R45 ;  /* 0x0000002d002d7308 */ /* 0x000ff00000000800 */
[----:B------:R-:W-:Y:S01]  /*2f60*/  MUFU.EX2 R50, R50 ;  /* 0x0000003200327308 */ /* 0x000fe20000000800 */
[----:B0-----:R-:W-:-:S04]  /*2f70*/  FMNMX.FTZ R76, R73, R80, !PT ;  /* 0x00000050494c7209 */ /* 0x001fc80007810000 */
[C---:B------:R-:W-:Y:S01]  /*2f80*/  FSETP.NEU.FTZ.AND P1, PT, R76.reuse, -INF , PT ;  /* 0xff8000004c00780b */ /* 0x040fe20003f3d000 */
[----:B------:R-:W-:Y:S02]  /*2f90*/  FMUL.FTZ R71, R76, UR33 ;  /* 0x000000214c477c20 */ /* 0x000fe40008410000 */
[----:B------:R-:W-:Y:S03]  /*2fa0*/  MUFU.EX2 R67, R67 ;  /* 0x0000004300437308 */ /* 0x000fe60000000800 */
[----:B------:R-:W-:Y:S02]  /*2fb0*/  FSEL R71, R71, RZ, P1 ;  /* 0x000000ff47477208 */ /* 0x000fe40000800000 */
[----:B------:R-:W-:-:S03]  /*2fc0*/  PLOP3.LUT P1, PT, PT, PT, UP0, 0x80, 0x0 ;  /* 0x000000000000781c */ /* 0x000fc60003f2f008 */
[----:B------:R-:W-:Y:S01]  /*2fd0*/  MUFU.EX2 R49, R49 ;  /* 0x0000003100317308 */ /* 0x000fe20000000800 */
[--C-:B------:R-:W-:Y:S01]  /*2fe0*/  FFMA.FTZ R73, R3, UR33, -R71.reuse ;  /* 0x0000002103497c23 */ /* 0x100fe20008010847 */
[--C-:B------:R-:W-:Y:S01]  /*2ff0*/  FFMA.FTZ R4, R4, UR33, -R71.reuse ;  /* 0x0000002104047c23 */ /* 0x100fe20008010847 */
[--C-:B------:R-:W-:Y:S01]  /*3000*/  FFMA.FTZ R5, R5, UR33, -R71.reuse ;  /* 0x0000002105057c23 */ /* 0x100fe20008010847 */
[--C-:B------:R-:W-:Y:S01]  /*3010*/  FFMA.FTZ R6, R6, UR33, -R71.reuse ;  /* 0x0000002106067c23 */ /* 0x100fe20008010847 */
[--C-:B------:R-:W-:Y:S01]  /*3020*/  FFMA.FTZ R3, R7, UR33, -R71.reuse ;  /* 0x0000002107037c23 */ /* 0x100fe20008010847 */
[--C-:B------:R-:W-:Y:S01]  /*3030*/  FFMA.FTZ R80, R8, UR33, -R71.reuse ;  /* 0x0000002108507c23 */ /* 0x100fe20008010847 */
[--C-:B------:R-:W-:Y:S01]  /*3040*/  FFMA.FTZ R82, R10, UR33, -R71.reuse ;  /* 0x000000210a527c23 */ /* 0x100fe20008010847 */
[----:B------:R0:W-:Y:S01]  /*3050*/  MUFU.EX2 R81, R73 ;  /* 0x0000004900517308 */ /* 0x0001e20000000800 */
[--C-:B------:R-:W-:Y:S01]  /*3060*/  FFMA.FTZ R77, R11, UR33, -R71.reuse ;  /* 0x000000210b4d7c23 */ /* 0x100fe20008010847 */
[--C-:B------:R-:W-:Y:S01]  /*3070*/  FFMA.FTZ R84, R12, UR33, -R71.reuse ;  /* 0x000000210c547c23 */ /* 0x100fe20008010847 */
[--C-:B------:R-:W-:Y:S01]  /*3080*/  FFMA.FTZ R79, R13, UR33, -R71.reuse ;  /* 0x000000210d4f7c23 */ /* 0x100fe20008010847 */
[--C-:B------:R-:W-:Y:S01]  /*3090*/  FFMA.FTZ R86, R14, UR33, -R71.reuse ;  /* 0x000000210e567c23 */ /* 0x100fe20008010847 */
[--C-:B------:R-:W-:Y:S01]  /*30a0*/  FFMA.FTZ R75, R15, UR33, -R71.reuse ;  /* 0x000000210f4b7c23 */ /* 0x100fe20008010847 */
[--C-:B------:R-:W-:Y:S01]  /*30b0*/  FFMA.FTZ R20, R20, UR33, -R71.reuse ;  /* 0x0000002114147c23 */ /* 0x100fe20008010847 */
[--C-:B------:R-:W-:Y:S01]  /*30c0*/  FFMA.FTZ R21, R21, UR33, -R71.reuse ;  /* 0x0000002115157c23 */ /* 0x100fe20008010847 */
[----:B------:R1:W3:Y:S01]  /*30d0*/  MUFU.EX2 R88, R4 ;  /* 0x0000000400587308 */ /* 0x0002e20000000800 */
[--C-:B0-----:R-:W-:Y:S01]  /*30e0*/  FFMA.FTZ R73, R9, UR33, -R71.reuse ;  /* 0x0000002109497c23 */ /* 0x101fe20008010847 */
[--C-:B------:R-:W-:Y:S01]  /*30f0*/  FFMA.FTZ R24, R24, UR33, -R71.reuse ;  /* 0x0000002118187c23 */ /* 0x100fe20008010847 */
[--C-:B------:R-:W-:Y:S01]  /*3100*/  FFMA.FTZ R25, R25, UR33, -R71.reuse ;  /* 0x0000002119197c23 */ /* 0x100fe20008010847 */
[--C-:B------:R-:W-:Y:S01]  /*3110*/  FFMA.FTZ R26, R26, UR33, -R71.reuse ;  /* 0x000000211a1a7c23 */ /* 0x100fe20008010847 */
[--C-:B------:R-:W-:Y:S01]  /*3120*/  FFMA.FTZ R32, R32, UR33, -R71.reuse ;  /* 0x0000002120207c23 */ /* 0x100fe20008010847 */
[--C-:B------:R-:W-:Y:S01]  /*3130*/  FFMA.FTZ R0, R28, UR33, -R71.reuse ;  /* 0x000000211c007c23 */ /* 0x100fe20008010847 */
[--C-:B------:R-:W-:Y:S01]  /*3140*/  FFMA.FTZ R28, R30, UR33, -R71.reuse ;  /* 0x000000211e1c7c23 */ /* 0x100fe20008010847 */
[----:B------:R0:W4:Y:S01]  /*3150*/  MUFU.EX2 R83, R5 ;  /* 0x0000000500537308 */ /* 0x0001220000000800 */
[----:B-1----:R-:W-:Y:S01]  /*3160*/  F2FP.BF16.F32.PACK_AB R4, R44, R43 ;  /* 0x0000002b2c04723e */ /* 0x002fe200000010ff */
[--C-:B------:R-:W-:Y:S01]  /*3170*/  FFMA.FTZ R30, R31, UR33, -R71.reuse ;  /* 0x000000211f1e7c23 */ /* 0x100fe20008010847 */
[--C-:B------:R-:W-:Y:S01]  /*3180*/  FFMA.FTZ R29, R29, UR33, -R71.reuse ;  /* 0x000000211d1d7c23 */ /* 0x100fe20008010847 */
[--C-:B------:R-:W-:Y:S01]  /*3190*/  FFMA.FTZ R27, R27, UR33, -R71.reuse ;  /* 0x000000211b1b7c23 */ /* 0x100fe20008010847 */
[--C-:B------:R-:W-:Y:S01]  /*31a0*/  FFMA.FTZ R33, R33, UR33, -R71.reuse ;  /* 0x0000002121217c23 */ /* 0x100fe20008010847 */
[--C-:B------:R-:W-:Y:S01]  /*31b0*/  FFMA.FTZ R34, R34, UR33, -R71.reuse ;  /* 0x0000002122227c23 */ /* 0x100fe20008010847 */
[----:B--2---:R-:W-:Y:S01]  /*31c0*/  F2FP.BF16.F32.PACK_AB R12, R59, R54 ;  /* 0x000000363b0c723e */ /* 0x004fe200000010ff */
[----:B------:R1:W2:Y:S01]  /*31d0*/  MUFU.EX2 R90, R6 ;  /* 0x00000006005a7308 */ /* 0x0002a20000000800 */
[----:B0-----:R-:W-:Y:S01]  /*31e0*/  FADD.FTZ R5, R43, R44 ;  /* 0x0000002c2b057221 */ /* 0x001fe20000010000 */
[----:B---3--:R-:W-:Y:S01]  /*31f0*/  FADD.FTZ R8, R81, R88 ;  /* 0x0000005851087221 */ /* 0x008fe20000010000 */
[--C-:B------:R-:W-:Y:S01]  /*3200*/  FFMA.FTZ R58, R58, UR33, -R71.reuse ;  /* 0x000000213a3a7c23 */ /* 0x100fe20008010847 */
[--C-:B------:R-:W-:Y:S01]  /*3210*/  FFMA.FTZ R62, R62, UR33, -R71.reuse ;  /* 0x000000213e3e7c23 */ /* 0x100fe20008010847 */
[--C-:B------:R-:W-:Y:S01]  /*3220*/  FFMA.FTZ R63, R63, UR33, -R71.reuse ;  /* 0x000000213f3f7c23 */ /* 0x100fe20008010847 */
[--C-:B------:R-:W-:Y:S01]  /*3230*/  FFMA.FTZ R68, R68, UR33, -R71.reuse ;  /* 0x0000002144447c23 */ /* 0x100fe20008010847 */
[----:B------:R-:W-:Y:S01]  /*3240*/  FFMA.FTZ R60, R60, UR33, -R71 ;  /* 0x000000213c3c7c23 */ /* 0x000fe20008010847 */
[----:B------:R-:W0:Y:S01]  /*3250*/  MUFU.EX2 R3, R3 ;  /* 0x0000000300037308 */ /* 0x000e220000000800 */
[----:B-1----:R-:W-:Y:S01]  /*3260*/  FADD.FTZ R6, R40, R5 ;  /* 0x0000000528067221 */ /* 0x002fe20000010000 */
[----:B----4-:R-:W-:Y:S01]  /*3270*/  FADD.FTZ R7, R83, R8 ;  /* 0x0000000853077221 */ /* 0x010fe20000010000 */
[----:B------:R-:W-:Y:S01]  /*3280*/  F2FP.BF16.F32.PACK_AB R5, R88, R81 ;  /* 0x000000515805723e */ /* 0x000fe200000010ff */
[----:B------:R-:W-:Y:S01]  /*3290*/  FFMA.FTZ R70, R70, UR33, -R71 ;  /* 0x0000002146467c23 */ /* 0x000fe20008010847 */
[C---:B------:R-:W-:Y:S01]  /*32a0*/  FADD.FTZ R9, R47.reuse, R6 ;  /* 0x000000062f097221 */ /* 0x040fe20000010000 */
[----:B------:R-:W-:Y:S01]  /*32b0*/  F2FP.BF16.F32.PACK_AB R6, R47, R40 ;  /* 0x000000282f06723e */ /* 0x000fe200000010ff */
[----:B------:R-:W-:Y:S01]  /*32c0*/  IMAD.MOV.U32 R88, RZ, RZ, R135 ;  /* 0x000000ffff587224 */ /* 0x000fe200078e0087 */
[----:B------:R-:W1:Y:S01]  /*32d0*/  MUFU.EX2 R80, R80 ;  /* 0x0000005000507308 */ /* 0x000e620000000800 */
[----:B------:R-:W-:Y:S01]  /*32e0*/  FADD.FTZ R10, R36, R9 ;  /* 0x00000009240a7221 */ /* 0x000fe20000010000 */
[C---:B--2---:R-:W-:Y:S01]  /*32f0*/  FADD.FTZ R8, R90.reuse, R7 ;  /* 0x000000075a087221 */ /* 0x044fe20000010000 */
[----:B------:R-:W-:Y:S01]  /*3300*/  F2FP.BF16.F32.PACK_AB R7, R90, R83 ;  /* 0x000000535a07723e */ /* 0x000fe200000010ff */
[----:B------:R-:W-:-:S02]  /*3310*/  IMAD.MOV.U32 R90, RZ, RZ, R135 ;  /* 0x000000ffff5a7224 */ /* 0x000fc400078e0087 */
[----:B------:R-:W-:Y:S02]  /*3320*/  FADD.FTZ R11, R39, R10 ;  /* 0x0000000a270b7221 */ /* 0x000fe40000010000 */
[----:B------:R-:W2:Y:S01]  /*3330*/  MUFU.EX2 R73, R73 ;  /* 0x0000004900497308 */ /* 0x000ea20000000800 */
[----:B0-----:R-:W-:Y:S01]  /*3340*/  FADD.FTZ R9, R3, R8 ;  /* 0x0000000803097221 */ /* 0x001fe20000010000 */
[----:B------:R-:W-:Y:S01]  /*3350*/  FADD.FTZ R10, R52, R11 ;  /* 0x0000000b340a7221 */ /* 0x000fe20000010000 */
[----:B------:R0:W-:Y:S03]  /*3360*/  STSM.16.M88.4 [R2+0x21800], R4 ;  /* 0x0218000402007844 */ /* 0x0001e60000000200 */
[----:B------:R-:W-:Y:S02]  /*3370*/  FADD.FTZ R11, R57, R10 ;  /* 0x0000000a390b7221 */ /* 0x000fe40000010000 */
[----:B------:R-:W3:Y:S01]  /*3380*/  MUFU.EX2 R82, R82 ;  /* 0x0000005200527308 */ /* 0x000ee20000000800 */
[----:B-1----:R-:W-:Y:S01]  /*3390*/  FADD.FTZ R8, R80, R9 ;  /* 0x0000000950087221 */ /* 0x002fe20000010000 */
[----:B------:R-:W-:-:S04]  /*33a0*/  FADD.FTZ R10, R54, R11 ;  /* 0x0000000b360a7221 */ /* 0x000fc80000010000 */
[----:B------:R-:W-:Y:S02]  /*33b0*/  FADD.FTZ R11, R59, R10 ;  /* 0x0000000a3b0b7221 */ /* 0x000fe40000010000 */
[----:B------:R-:W1:Y:S01]  /*33c0*/  MUFU.EX2 R77, R77 ;  /* 0x0000004d004d7308 */ /* 0x000e620000000800 */
[----:B--2---:R-:W-:Y:S01]  /*33d0*/  FADD.FTZ R9, R73, R8 ;  /* 0x0000000849097221 */ /* 0x004fe20000010000 */
[----:B------:R-:W-:-:S04]  /*33e0*/  FADD.FTZ R10, R56, R11 ;  /* 0x0000000b380a7221 */ /* 0x000fc80000010000 */
[----:B------:R-:W-:Y:S02]  /*33f0*/  FADD.FTZ R11, R61, R10 ;  /* 0x0000000a3d0b7221 */ /* 0x000fe40000010000 */
[----:B------:R-:W2:Y:S01]  /*3400*/  MUFU.EX2 R84, R84 ;  /* 0x0000005400547308 */ /* 0x000ea20000000800 */
[----:B---3--:R-:W-:-:S07]  /*3410*/  FADD.FTZ R8, R82, R9 ;  /* 0x0000000952087221 */ /* 0x008fce0000010000 */
[----:B------:R-:W3:Y:S01]  /*3420*/  MUFU.EX2 R79, R79 ;  /* 0x0000004f004f7308 */ /* 0x000ee20000000800 */
[----:B-1----:R-:W-:-:S07]  /*3430*/  FADD.FTZ R9, R77, R8 ;  /* 0x000000084d097221 */ /* 0x002fce0000010000 */
[----:B------:R-:W1:Y:S01]  /*3440*/  MUFU.EX2 R86, R86 ;  /* 0x0000005600567308 */ /* 0x000e620000000800 */
[C---:B--2---:R-:W-:Y:S01]  /*3450*/  FADD.FTZ R8, R84.reuse, R9 ;  /* 0x0000000954087221 */ /* 0x044fe20000010000 */
[----:B------:R-:W-:-:S06]  /*3460*/  F2FP.BF16.F32.PACK_AB R13, R84, R77 ;  /* 0x0000004d540d723e */ /* 0x000fcc00000010ff */
[----:B------:R-:W2:Y:S01]  /*3470*/  MUFU.EX2 R75, R75 ;  /* 0x0000004b004b7308 */ /* 0x000ea20000000800 */
[----:B---3--:R-:W-:Y:S01]  /*3480*/  FADD.FTZ R9, R79, R8 ;  /* 0x000000084f097221 */ /* 0x008fe20000010000 */
[----:B------:R-:W-:-:S04]  /*3490*/  FADD.FTZ R8, R38, R11 ;  /* 0x0000000b26087221 */ /* 0x000fc80000010000 */
[----:B------:R-:W-:Y:S01]  /*34a0*/  FADD.FTZ R11, R37, R8 ;  /* 0x00000008250b7221 */ /* 0x000fe20000010000 */
[----:B------:R-:W-:Y:S01]  /*34b0*/  F2FP.BF16.F32.PACK_AB R8, R39, R36 ;  /* 0x000000242708723e */ /* 0x000fe200000010ff */
[----:B------:R-:W3:Y:S01]  /*34c0*/  MUFU.EX2 R20, R20 ;  /* 0x0000001400147308 */ /* 0x000ee20000000800 */
[----:B-1----:R-:W-:Y:S01]  /*34d0*/  FADD.FTZ R10, R86, R9 ;  /* 0x00000009560a7221 */ /* 0x002fe20000010000 */
[----:B------:R-:W-:Y:S01]  /*34e0*/  FADD.FTZ R14, R42, R11 ;  /* 0x0000000b2a0e7221 */ /* 0x000fe20000010000 */
[----:B------:R-:W-:Y:S02]  /*34f0*/  F2FP.BF16.F32.PACK_AB R11, R82, R73 ;  /* 0x00000049520b723e */ /* 0x000fe400000010ff */
[----:B------:R-:W-:-:S03]  /*3500*/  F2FP.BF16.F32.PACK_AB R15, R86, R79 ;  /* 0x0000004f560f723e */ /* 0x000fc600000010ff */
[----:B------:R-:W0:Y:S01]  /*3510*/  MUFU.EX2 R21, R21 ;  /* 0x0000001500157308 */ /* 0x000e220000000800 */
[----:B--2---:R-:W-:Y:S01]  /*3520*/  FADD.FTZ R9, R75, R10 ;  /* 0x0000000a4b097221 */ /* 0x004fe20000010000 */
[----:B------:R-:W-:-:S06]  /*3530*/  F2FP.BF16.F32.PACK_AB R10, R57, R52 ;  /* 0x00000034390a723e */ /* 0x000fcc00000010ff */
[----:B------:R-:W1:Y:S08]  /*3540*/  MUFU.EX2 R24, R24 ;  /* 0x0000001800187308 */ /* 0x000e700000000800 */
[----:B------:R-:W2:Y:S08]  /*3550*/  MUFU.EX2 R25, R25 ;  /* 0x0000001900197308 */ /* 0x000eb00000000800 */
[----:B------:R-:W4:Y:S08]  /*3560*/  MUFU.EX2 R26, R26 ;  /* 0x0000001a001a7308 */ /* 0x000f300000000800 */
[----:B------:R3:W-:Y:S08]  /*3570*/  MUFU.EX2 R31, R32 ;  /* 0x00000020001f7308 */ /* 0x0007f00000000800 */
[----:B------:R-:W5:Y:S01]  /*3580*/  MUFU.EX2 R0, R0 ;  /* 0x0000000000007308 */ /* 0x000f620000000800 */
[----:B---3--:R-:W-:Y:S01]  /*3590*/  FADD.FTZ R32, R20, R9 ;  /* 0x0000000914207221 */ /* 0x008fe20000010000 */
[----:B------:R-:W-:Y:S01]  /*35a0*/  FADD.FTZ R9, R41, R14 ;  /* 0x0000000e29097221 */ /* 0x000fe20000010000 */
[----:B------:R-:W-:-:S02]  /*35b0*/  F2FP.BF16.F32.PACK_AB R14, R61, R56 ;  /* 0x000000383d0e723e */ /* 0x000fc400000010ff */
[----:B0-----:R-:W-:Y:S01]  /*35c0*/  FADD.FTZ R5, R21, R32 ;  /* 0x0000002015057221 */ /* 0x001fe20000010000 */
[----:B------:R-:W-:Y:S01]  /*35d0*/  FADD.FTZ R6, R46, R9 ;  /* 0x000000092e067221 */ /* 0x000fe20000010000 */
[----:B------:R-:W-:Y:S01]  /*35e0*/  F2FP.BF16.F32.PACK_AB R9, R80, R3 ;  /* 0x000000035009723e */ /* 0x000fe200000010ff */
[----:B------:R-:W0:Y:S01]  /*35f0*/  MUFU.EX2 R29, R29 ;  /* 0x0000001d001d7308 */ /* 0x000e220000000800 */
[----:B-1----:R-:W-:Y:S01]  /*3600*/  FADD.FTZ R4, R24, R5 ;  /* 0x0000000518047221 */ /* 0x002fe20000010000 */
[----:B------:R-:W-:Y:S01]  /*3610*/  FADD.FTZ R5, R45, R6 ;  /* 0x000000062d057221 */ /* 0x000fe20000010000 */
[----:B------:R-:W-:Y:S01]  /*3620*/  F2FP.BF16.F32.PACK_AB R6, R41, R42 ;  /* 0x0000002a2906723e */ /* 0x000fe200000010ff */
[----:B------:R1:W-:Y:S01]  /*3630*/  STSM.16.M88.4 [R18], R8 ;  /* 0x0000000812007844 */ /* 0x0003e20000000200 */
[----:B--2---:R-:W-:Y:S01]  /*3640*/  FADD.FTZ R3, R25, R4 ;  /* 0x0000000419037221 */ /* 0x004fe20000010000 */
[----:B------:R-:W-:Y:S02]  /*3650*/  FADD.FTZ R4, R50, R5 ;  /* 0x0000000532047221 */ /* 0x000fe40000010000 */
[----:B------:R-:W2:Y:S01]  /*3660*/  MUFU.EX2 R64, R64 ;  /* 0x0000004000407308 */ /* 0x000ea20000000800 */
[----:B----4-:R-:W-:Y:S01]  /*3670*/  FADD.FTZ R5, R26, R3 ;  /* 0x000000031a057221 */ /* 0x010fe20000010000 */
[----:B------:R-:W-:Y:S01]  /*3680*/  FADD.FTZ R4, R67, R4 ;  /* 0x0000000443047221 */ /* 0x000fe20000010000 */
[----:B------:R3:W-:Y:S02]  /*3690*/  STSM.16.M88.4 [R17], R12 ;  /* 0x0000000c11007844 */ /* 0x0007e40000000200 */
[----:B-----5:R-:W-:Y:S01]  /*36a0*/  FADD.FTZ R32, R0, R5 ;  /* 0x0000000500207221 */ /* 0x020fe20000010000 */
[----:B------:R-:W-:Y:S01]  /*36b0*/  FADD.FTZ R5, R49, R4 ;  /* 0x0000000431057221 */ /* 0x000fe20000010000 */
[----:B------:R-:W-:Y:S01]  /*36c0*/  F2FP.BF16.F32.PACK_AB R4, R37, R38 ;  /* 0x000000262504723e */ /* 0x000fe200000010ff */
[----:B------:R-:W4:Y:S01]  /*36d0*/  MUFU.EX2 R27, R27 ;  /* 0x0000001b001b7308 */ /* 0x000f220000000800 */
[----:B0-----:R-:W-:Y:S01]  /*36e0*/  FADD.FTZ R32, R29, R32 ;  /* 0x000000201d207221 */ /* 0x001fe20000010000 */
[----:B-1----:R-:W-:-:S02]  /*36f0*/  F2FP.BF16.F32.PACK_AB R8, R45, R46 ;  /* 0x0000002e2d08723e */ /* 0x002fc400000010ff */
[----:B------:R-:W-:-:S04]  /*3700*/  F2FP.BF16.F32.PACK_AB R10, R67, R50 ;  /* 0x00000032430a723e */ /* 0x000fc800000010ff */
[----:B------:R-:W0:Y:S01]  /*3710*/  MUFU.EX2 R53, R53 ;  /* 0x0000003500357308 */ /* 0x000e220000000800 */
[----:B--2---:R-:W-:Y:S01]  /*3720*/  FADD.FTZ R36, R64, R5 ;  /* 0x0000000540247221 */ /* 0x004fe20000010000 */
[----:B------:R-:W-:-:S06]  /*3730*/  F2FP.BF16.F32.PACK_AB R5, R20, R75 ;  /* 0x0000004b1405723e */ /* 0x000fcc00000010ff */
[----:B------:R-:W1:Y:S01]  /*3740*/  MUFU.EX2 R28, R28 ;  /* 0x0000001c001c7308 */ /* 0x000e620000000800 */
[----:B----4-:R-:W-:-:S07]  /*3750*/  FADD.FTZ R7, R27, R32 ;  /* 0x000000201b077221 */ /* 0x010fce0000010000 */
[----:B------:R-:W3:Y:S01]  /*3760*/  MUFU.EX2 R66, R66 ;  /* 0x0000004200427308 */ /* 0x000ee20000000800 */
[----:B0-----:R-:W-:-:S07]  /*3770*/  FADD.FTZ R11, R53, R36 ;  /* 0x00000024350b7221 */ /* 0x001fce0000010000 */
[----:B------:R-:W0:Y:S01]  /*3780*/  MUFU.EX2 R30, R30 ;  /* 0x0000001e001e7308 */ /* 0x000e220000000800 */
[----:B-1----:R-:W-:Y:S01]  /*3790*/  FADD.FTZ R9, R28, R7 ;  /* 0x000000071c097221 */ /* 0x002fe20000010000 */
[----:B------:R-:W-:-:S05]  /*37a0*/  F2FP.BF16.F32.PACK_AB R7, R24, R21 ;  /* 0x000000151807723e */ /* 0x000fca00000010ff */
[----:B------:R1:W-:Y:S01]  /*37b0*/  STSM.16.M88.4 [R16], R4 ;  /* 0x0000000410007844 */ /* 0x0003e20000000200 */
[----:B------:R-:W2:Y:S01]  /*37c0*/  MUFU.EX2 R55, R55 ;  /* 0x0000003700377308 */ /* 0x000ea20000000800 */
[----:B---3--:R-:W-:Y:S01]  /*37d0*/  FADD.FTZ R14, R66, R11 ;  /* 0x0000000b420e7221 */ /* 0x008fe20000010000 */
[----:B------:R-:W-:-:S06]  /*37e0*/  F2FP.BF16.F32.PACK_AB R11, R29, R0 ;  /* 0x000000001d0b723e */ /* 0x000fcc00000010ff */
[----:B------:R-:W3:Y:S01]  /*37f0*/  MUFU.EX2 R72, R72 ;  /* 0x0000004800487308 */ /* 0x000ee20000000800 */
[----:B0-----:R-:W-:Y:S01]  /*3800*/  FADD.FTZ R12, R30, R9 ;  /* 0x000000091e0c7221 */ /* 0x001fe20000010000 */
[----:B------:R-:W-:-:S03]  /*3810*/  F2FP.BF16.F32.PACK_AB R9, R26, R25 ;  /* 0x000000191a09723e */ /* 0x000fc600000010ff */
[----:B------:R-:W-:Y:S02]  /*3820*/  FADD.FTZ R12, R31, R12 ;  /* 0x0000000c1f0c7221 */ /* 0x000fe40000010000 */
[----:B------:R0:W-:Y:S01]  /*3830*/  STSM.16.M88.4 [R2+0x27800], R8 ;  /* 0x0278000802007844 */ /* 0x0001e20000000200 */
[----:B------:R-:W4:Y:S01]  /*3840*/  MUFU.EX2 R33, R33 ;  /* 0x0000002100217308 */ /* 0x000f220000000800 */
[----:B--2---:R-:W-:Y:S01]  /*3850*/  FADD.FTZ R13, R55, R14 ;  /* 0x0000000e370d7221 */ /* 0x004fe20000010000 */
[----:B------:R-:W-:-:S06]  /*3860*/  F2FP.BF16.F32.PACK_AB R14, R66, R53 ;  /* 0x00000035420e723e */ /* 0x000fcc00000010ff */
[----:B------:R-:W2:Y:S01]  /*3870*/  MUFU.EX2 R35, R35 ;  /* 0x0000002300237308 */ /* 0x000ea20000000800 */
[C---:B---3--:R-:W-:Y:S01]  /*3880*/  FADD.FTZ R0, R72.reuse, R13 ;  /* 0x0000000d48007221 */ /* 0x048fe20000010000 */
[----:B------:R-:W-:-:S06]  /*3890*/  F2FP.BF16.F32.PACK_AB R24, R72, R55 ;  /* 0x000000374818723e */ /* 0x000fcc00000010ff */
[----:B------:R-:W3:Y:S01]  /*38a0*/  MUFU.EX2 R34, R34 ;  /* 0x0000002200227308 */ /* 0x000ee20000000800 */
[----:B----4-:R-:W-:Y:S01]  /*38b0*/  FADD.FTZ R13, R33, R12 ;  /* 0x0000000c210d7221 */ /* 0x010fe20000010000 */
[----:B------:R-:W-:-:S06]  /*38c0*/  F2FP.BF16.F32.PACK_AB R12, R64, R49 ;  /* 0x00000031400c723e */ /* 0x000fcc00000010ff */
[----:B------:R-:W4:Y:S01]  /*38d0*/  MUFU.EX2 R78, R78 ;  /* 0x0000004e004e7308 */ /* 0x000f220000000800 */
[----:B--2---:R-:W-:-:S07]  /*38e0*/  FADD.FTZ R15, R35, R0 ;  /* 0x00000000230f7221 */ /* 0x004fce0000010000 */
[----:B------:R-:W2:Y:S01]  /*38f0*/  MUFU.EX2 R58, R58 ;  /* 0x0000003a003a7308 */ /* 0x000ea20000000800 */
[C---:B---3--:R-:W-:Y:S01]  /*3900*/  FADD.FTZ R13, R34.reuse, R13 ;  /* 0x0000000d220d7221 */ /* 0x048fe20000010000 */
[----:B------:R-:W-:-:S06]  /*3910*/  F2FP.BF16.F32.PACK_AB R25, R34, R33 ;  /* 0x000000212219723e */ /* 0x000fcc00000010ff */
[----:B------:R-:W3:Y:S01]  /*3920*/  MUFU.EX2 R65, R65 ;  /* 0x0000004100417308 */ /* 0x000ee20000000800 */
[C---:B----4-:R-:W-:Y:S01]  /*3930*/  FADD.FTZ R20, R78.reuse, R15 ;  /* 0x0000000f4e147221 */ /* 0x050fe20000010000 */
[----:B------:R-:W-:Y:S02]  /*3940*/  F2FP.BF16.F32.PACK_AB R15, R31, R30 ;  /* 0x0000001e1f0f723e */ /* 0x000fe400000010ff */
[----:B------:R-:W-:-:S04]  /*3950*/  F2FP.BF16.F32.PACK_AB R26, R78, R35 ;  /* 0x000000234e1a723e */ /* 0x000fc800000010ff */
[----:B------:R-:W1:Y:S01]  /*3960*/  MUFU.EX2 R74, R74 ;  /* 0x0000004a004a7308 */ /* 0x000e620000000800 */
[----:B--2---:R-:W-:-:S07]  /*3970*/  FADD.FTZ R0, R58, R13 ;  /* 0x0000000d3a007221 */ /* 0x004fce0000010000 */
[----:B------:R-:W2:Y:S01]  /*3980*/  MUFU.EX2 R3, R60 ;  /* 0x0000003c00037308 */ /* 0x000ea20000000800 */
[----:B---3--:R-:W-:-:S07]  /*3990*/  FADD.FTZ R13, R65, R20 ;  /* 0x00000014410d7221 */ /* 0x008fce0000010000 */
[----:B------:R-:W-:Y:S01]  /*39a0*/  MUFU.EX2 R51, R51 ;  /* 0x0000003300337308 */ /* 0x000fe20000000800 */
[----:B-1----:R-:W-:Y:S01]  /*39b0*/  FADD.FTZ R4, R74, R13 ;  /* 0x0000000d4a047221 */ /* 0x002fe20000010000 */
[----:B------:R-:W-:Y:S02]  /*39c0*/  F2FP.BF16.F32.PACK_AB R13, R28, R27 ;  /* 0x0000001b1c0d723e */ /* 0x000fe400000010ff */
[----:B0-----:R-:W-:-:S03]  /*39d0*/  F2FP.BF16.F32.PACK_AB R8, R74, R65 ;  /* 0x000000414a08723e */ /* 0x001fc600000010ff */
[----:B------:R0:W-:Y:S01]  /*39e0*/  STSM.16.M88.4 [R19], R12 ;  /* 0x0000000c13007844 */ /* 0x0001e20000000200 */
[----:B------:R-:W1:Y:S01]  /*39f0*/  MUFU.EX2 R48, R48 ;  /* 0x0000003000307308 */ /* 0x000e620000000800 */
[C---:B--2---:R-:W-:Y:S01]  /*3a00*/  F2FP.BF16.F32.PACK_AB R27, R3.reuse, R58 ;  /* 0x0000003a031b723e */ /* 0x044fe200000010ff */
[----:B------:R-:W-:-:S04]  /*3a10*/  FADD.FTZ R5, R3, R0 ;  /* 0x0000000003057221 */ /* 0x000fc80000010000 */
[----:B------:R0:W-:Y:S02]  /*3a20*/  STSM.16.M88.4 [R17+0x6000], R24 ;  /* 0x0060001811007844 */ /* 0x0001e40000000200 */
[----:B------:R-:W2:Y:S08]  /*3a30*/  MUFU.EX2 R62, R62 ;  /* 0x0000003e003e7308 */ /* 0x000eb00000000800 */
[----:B------:R-:W3:Y:S01]  /*3a40*/  MUFU.EX2 R63, R63 ;  /* 0x0000003f003f7308 */ /* 0x000ee20000000800 */
[----:B-1----:R-:W-:Y:S01]  /*3a50*/  F2FP.BF16.F32.PACK_AB R10, R48, R51 ;  /* 0x00000033300a723e */ /* 0x002fe200000010ff */
[----:B------:R-:W-:-:S06]  /*3a60*/  FADD.FTZ R51, R51, R4 ;  /* 0x0000000433337221 */ /* 0x000fcc0000010000 */
[----:B------:R-:W-:Y:S01]  /*3a70*/  MUFU.EX2 R68, R68 ;  /* 0x0000004400447308 */ /* 0x000fe20000000800 */
[----:B--2---:R-:W-:-:S07]  /*3a80*/  FADD.FTZ R0, R62, R5 ;  /* 0x000000053e007221 */ /* 0x004fce0000010000 */
[----:B------:R-:W1:Y:S01]  /*3a90*/  MUFU.EX2 R21, R70 ;  /* 0x0000004600157308 */ /* 0x000e620000000800 */
[C---:B---3--:R-:W-:Y:S01]  /*3aa0*/  F2FP.BF16.F32.PACK_AB R9, R63.reuse, R62 ;  /* 0x0000003e3f09723e */ /* 0x048fe200000010ff */
[----:B------:R-:W-:Y:S01]  /*3ab0*/  FADD.FTZ R3, R63, R0 ;  /* 0x000000003f037221 */ /* 0x000fe20000010000 */
[----:B-1----:R-:W-:-:S03]  /*3ac0*/  F2FP.BF16.F32.PACK_AB R11, R21, R68 ;  /* 0x00000044150b723e */ /* 0x002fc600000010ff */
[----:B------:R-:W-:Y:S01]  /*3ad0*/  FADD.FTZ R68, R68, R3 ;  /* 0x0000000344447221 */ /* 0x000fe20000010000 */
[----:B------:R-:W-:Y:S01]  /*3ae0*/  FADD.FTZ R3, R48, R51 ;  /* 0x0000003330037221 */ /* 0x000fe20000010000 */
[----:B------:R0:W-:Y:S02]  /*3af0*/  STSM.16.M88.4 [R16+0x6000], R8 ;  /* 0x0060000810007844 */ /* 0x0001e40000000200 */
[----:B------:R-:W-:Y:S01]  /*3b00*/  FADD.FTZ R5, R21, R68 ;  /* 0x0000004415057221 */ /* 0x000fe20000010000 */
[----:B------:R1:W-:Y:S06]  /*3b10*/  MEMBAR.ALL.CTA ;  /* 0x0000000000007992 */ /* 0x0003ec0000008000 */
[----:B-1----:R-:W1:Y:S02]  /*3b20*/  FENCE.VIEW.ASYNC.S ;  /* 0x00000000000073c6 */ /* 0x002e640000000000 */
[----:B-1----:R-:W-:Y:S01]  /*3b30*/  NOP ;  /* 0x0000000000007918 */ /* 0x002fe20000000000 */
[----:B------:R-:W-:Y:S05]  /*3b40*/  @!P1 BRA `(.L_x_14) ;  /* 0x0000002800a89947 */ /* 0x000fea0003800000 */
[----:B------:R-:W-:Y:S01]  /*3b50*/  MOV R4, R76 ;  /* 0x0000004c00047202 */ /* 0x000fe20000000f00 */
[----:B------:R-:W-:Y:S01]  /*3b60*/  IMAD.MOV.U32 R0, RZ, RZ, R69 ;  /* 0x000000ffff007224 */ /* 0x000fe200078e0045 */
[----:B------:R-:W-:Y:S02]  /*3b70*/  CS2R R134, SRZ ;  /* 0x0000000000867805 */ /* 0x000fe4000001ff00 */
[----:B------:R-:W-:Y:S02]  /*3b80*/  CS2R R132, SRZ ;  /* 0x0000000000847805 */ /* 0x000fe4000001ff00 */
[----:B------:R-:W-:Y:S02]  /*3b90*/  CS2R R130, SRZ ;  /* 0x0000000000827805 */ /* 0x000fe4000001ff00 */
[----:B------:R-:W-:Y:S02]  /*3ba0*/  CS2R R128, SRZ ;  /* 0x0000000000807805 */ /* 0x000fe4000001ff00 */
[----:B------:R-:W-:-:S02]  /*3bb0*/  CS2R R126, SRZ ;  /* 0x00000000007e7805 */ /* 0x000fc4000001ff00 */
[----:B------:R-:W-:Y:S02]  /*3bc0*/  CS2R R124, SRZ ;  /* 0x00000000007c7805 */ /* 0x000fe4000001ff00 */
        /* <DEDUP_REMOVED lines=17> */
[----:B------:R-:W-:Y:S01]  /*3ce0*/  CS2R R88, SRZ ;  /* 0x0000000000587805 */ /* 0x000fe2000001ff00 */
[----:B------:R-:W-:Y:S01]  /*3cf0*/  UIADD3 UR50, UR50, -0x2, URZ ;  /* 0xfffffffe32327890 */ /* 0x000fe2000fffe03f */
[----:B------:R-:W-:Y:S01]  /*3d00*/  UMOV UR28, UR45 ;  /* 0x0000002d001c7c82 */ /* 0x000fe20008000000 */
[----:B------:R-:W-:Y:S01]  /*3d10*/  UMOV UR35, UR44 ;  /* 0x0000002c00237c82 */ /* 0x000fe20008000000 */
[----:B------:R-:W-:Y:S01]  /*3d20*/  ULDC UR34, c[0x0][0x9d8] ;  /* 0x0002760000227ab9 */ /* 0x000fe20000000800 */
[----:B------:R-:W-:-:S08]  /*3d30*/  ULDC UR33, c[0x0][0x988] ;  /* 0x0002620000217ab9 */ /* 0x000fd00000000800 */
.L_x_25:
[----:B------:R-:W-:Y:S01]  /*3d40*/  ISETP.NE.AND P2, PT, RZ, UR39, PT ;  /* 0x00000027ff007c0c */ /* 0x000fe2000bf45270 */
[----:B------:R-:W-:-:S04]  /*3d50*/  UISETP.NE.AND UP0, UPT, UR35, 0x1, UPT ;  /* 0x000000012300788c */ /* 0x000fc8000bf05270 */
[----:B------:R-:W-:-:S04]  /*3d60*/  USEL UR45, URZ, 0x1, UP0 ;  /* 0x000000013f2d7887 */ /* 0x000fc80008000000 */
[----:B------:R-:W-:-:S04]  /*3d70*/  ULOP3.LUT UR45, UR28, UR45, URZ, 0x3c, !UPT ;  /* 0x0000002d1c2d7292 */ /* 0x000fc8000f8e3c3f */
[----:B------:R-:W-:Y:S08]  /*3d80*/  @P2 BRA `(.L_x_15) ;  /* 0x0000000000382947 */ /* 0x000ff00003800000 */
[----:B------:R-:W-:Y:S05]  /*3d90*/  @!P0 BRA `(.L_x_16) ;  /* 0x0000000000048947 */ /* 0x000fea0003800000 */
[----:B------:R-:W-:Y:S01]  /*3da0*/  BPT.TRAP 0x1 ;  /* 0x000000040000795c */ /* 0x000fe20000300000 */
.L_x_16:
[----:B------:R-:W-:Y:S01]  /*3db0*/  UIADD3 UR6, UR35, 0x1, URZ ;  /* 0x0000000123067890 */ /* 0x000fe2000fffe03f */
[----:B------:R-:W-:-:S03]  /*3dc0*/  IMAD.U32 R6, RZ, RZ, UR45 ;  /* 0x0000002dff067e24 */ /* 0x000fc6000f8e00ff */
[----:B------:R-:W-:Y:S02]  /*3dd0*/  UISETP.NE.AND UP0, UPT, UR6, 0x2, UPT ;  /* 0x000000020600788c */ /* 0x000fe4000bf05270 */
[----:B------:R-:W-:Y:S02]  /*3de0*/  SHF.L.U32 R6, R6, 0x1f, RZ ;  /* 0x0000001f06067819 */ /* 0x000fe400000006ff */
[----:B------:R-:W-:-:S04]  /*3df0*/  USEL UR6, UR6, URZ, UP0 ;  /* 0x0000003f06067287 */ /* 0x000fc80008000000 */
[----:B------:R-:W-:-:S09]  /*3e00*/  ULEA UR6, UR6, UR40, 0x3 ;  /* 0x0000002806067291 */ /* 0x000fd2000f8e183f */
[----:B------:R1:W2:Y:S01]  /*3e10*/  SYNCS.PHASECHK.TRANS64.TRYWAIT P1, [UR6+0x2d830], R6 ;  /* 0x02d83006ff0075a7 */ /* 0x0002a20008020146 */
[----:B------:R-:W-:Y:S05]  /*3e20*/  @!P0 BRA `(.L_x_17) ;  /* 0x0000000000048947 */ /* 0x000fea0003800000 */
[----:B------:R-:W-:Y:S01]  /*3e30*/  BPT.TRAP 0x1 ;  /* 0x000000040000795c */ /* 0x000fe20000300000 */
.L_x_17:
[----:B--2---:R-:W-:Y:S05]  /*3e40*/  @P1 BRA `(.L_x_15) ;  /* 0x0000000000081947 */ /* 0x004fea0003800000 */
[----:B------:R-:W2:Y:S02]  /*3e50*/  SYNCS.PHASECHK.TRANS64.TRYWAIT P1, [UR6+0x2d830], R6 ;  /* 0x02d83006ff0075a7 */ /* 0x000ea40008020146 */
[----:B--2---:R-:W-:Y:S05]  /*3e60*/  @!P1 BRA `(.L_x_18) ;  /* 0x0000007800849947 */ /* 0x004fea0003800000 */
.L_x_15:
[----:B--2---:R-:W2:Y:S01]  /*3e70*/  S2R R7, SR_TID.X ;  /* 0x0000000000077919 */ /* 0x004ea20000002100 */
[----:B------:R-:W-:Y:S01]  /*3e80*/  UIADD3 UR44, UR35, 0x1, URZ ;  /* 0x00000001232c7890 */ /* 0x000fe2000fffe03f */
[----:B------:R-:W-:Y:S01]  /*3e90*/  UMOV UR7, 0x80000020 ;  /* 0x8000002000077882 */ /* 0x000fe20000000000 */
[----:B------:R-:W-:Y:S02]  /*3ea0*/  UMOV UR11, 0x80000020 ;  /* 0x80000020000b7882 */ /* 0x000fe40000000000 */
[----:B------:R-:W-:Y:S01]  /*3eb0*/  UISETP.NE.AND UP0, UPT, UR44, 0x2, UPT ;  /* 0x000000022c00788c */ /* 0x000fe2000bf05270 */
[----:B------:R-:W-:Y:S01]  /*3ec0*/  UMOV UR15, 0x80000020 ;  /* 0x80000020000f7882 */ /* 0x000fe20000000000 */
[----:B------:R-:W-:Y:S02]  /*3ed0*/  UMOV UR19, 0x80000020 ;  /* 0x8000002000137882 */ /* 0x000fe40000000000 */
[----:B------:R-:W-:Y:S01]  /*3ee0*/  USEL UR44, UR44, URZ, UP0 ;  /* 0x0000003f2c2c7287 */ /* 0x000fe20008000000 */
[----:B------:R-:W-:Y:S01]  /*3ef0*/  UMOV UR23, 0x80000020 ;  /* 0x8000002000177882 */ /* 0x000fe20000000000 */
[----:B------:R-:W-:-:S02]  /*3f00*/  UMOV UR27, 0x80000020 ;  /* 0x80000020001b7882 */ /* 0x000fc40000000000 */
[----:B------:R-:W-:-:S04]  /*3f10*/  UIMAD UR6, UR44, 0x600, UR32 ;  /* 0x000006002c0678a4 */ /* 0x000fc8000f8e0220 */
[----:B------:R-:W-:Y:S02]  /*3f20*/  UIADD3 UR10, UR6, 0x2, URZ ;  /* 0x00000002060a7890 */ /* 0x000fe4000fffe03f */
[----:B------:R-:W-:Y:S02]  /*3f30*/  UIADD3 UR14, UR6, 0x200, URZ ;  /* 0x00000200060e7890 */ /* 0x000fe4000fffe03f */
[----:B------:R-:W-:Y:S02]  /*3f40*/  UIADD3 UR18, UR6, 0x202, URZ ;  /* 0x0000020206127890 */ /* 0x000fe4000fffe03f */
[----:B------:R-:W-:Y:S02]  /*3f50*/  UIADD3 UR22, UR6, 0x400, URZ ;  /* 0x0000040006167890 */ /* 0x000fe4000fffe03f */
[----:B------:R-:W-:Y:S01]  /*3f60*/  UIADD3 UR26, UR6, 0x402, URZ ;  /* 0x00000402061a7890 */ /* 0x000fe2000fffe03f */
[----:B--2---:R-:W-:-:S05]  /*3f70*/  SHF.R.U32.HI R7, RZ, 0x7, R7 ;  /* 0x00000007ff077819 */ /* 0x004fca0000011607 */
[----:B-1----:R-:W-:-:S05]  /*3f80*/  VIADD R6, R7, 0x8 ;  /* 0x0000000807067836 */ /* 0x002fca0000000000 */
[----:B------:R1:W-:Y:S06]  /*3f90*/  BAR.SYNC.DEFER_BLOCKING R6, 0x100 ;  /* 0x000400060000751d */ /* 0x0003ec0000010000 */
[----:B0-----:R-:W-:-:S06]  /*3fa0*/  WARPGROUP.ARRIVE ;  /* 0x00000000000079c5 */ /* 0x001fcc0000000000 */
[----:B------:R-:W-:Y:S03]  /*3fb0*/  HGMMA.64x128x16.F32.BF16 R24, gdesc[UR4], RZ, !UPT, gsb0 ;  /* 0x01e00000041879f0 */ /* 0x000fe6000c0018ff */
        /* <DEDUP_REMOVED lines=16> */
[----:B-1----:R-:W-:Y:S05]  /*40c0*/  @P2 BRA `(.L_x_19) ;  /* 0x00000000002c2947 */ /* 0x002fea0003800000 */
[----:B------:R-:W-:Y:S05]  /*40d0*/  @!P0 BRA `(.L_x_20) ;  /* 0x0000000000048947 */ /* 0x000fea0003800000 */
[----:B------:R-:W-:Y:S01]  /*40e0*/  BPT.TRAP 0x1 ;  /* 0x000000040000795c */ /* 0x000fe20000300000 */
.L_x_20:
[----:B------:R-:W-:Y:S01]  /*40f0*/  ULEA UR6, UR35, UR40, 0x3 ;  /* 0x0000002823067291 */ /* 0x000fe2000f8e183f */
[----:B------:R-:W-:-:S05]  /*4100*/  IMAD.U32 R6, RZ, RZ, UR28 ;  /* 0x0000001cff067e24 */ /* 0x000fca000f8e00ff */
[----:B------:R-:W-:-:S04]  /*4110*/  SHF.L.U32 R6, R6, 0x1f, RZ ;  /* 0x0000001f06067819 */ /* 0x000fc800000006ff */
[----:B------:R0:W1:Y:S01]  /*4120*/  SYNCS.PHASECHK.TRANS64.TRYWAIT P1, [UR6+0x2d850], R6 ;  /* 0x02d85006ff0075a7 */ /* 0x0000620008020146 */
[----:B------:R-:W-:Y:S05]  /*4130*/  @!P0 BRA `(.L_x_21) ;  /* 0x0000000000048947 */ /* 0x000fea0003800000 */
[----:B------:R-:W-:Y:S01]  /*4140*/  BPT.TRAP 0x1 ;  /* 0x000000040000795c */ /* 0x000fe20000300000 */
.L_x_21:
[----:B-1----:R-:W-:Y:S05]  /*4150*/  @P1 BRA `(.L_x_19) ;  /* 0x0000000000081947 */ /* 0x002fea0003800000 */
[----:B------:R-:W1:Y:S02]  /*4160*/  SYNCS.PHASECHK.TRANS64.TRYWAIT P1, [UR6+0x2d850], R6 ;  /* 0x02d85006ff0075a7 */ /* 0x000e640008020146 */
[----:B-1----:R-:W-:Y:S05]  /*4170*/  @!P1 BRA `(.L_x_22) ;  /* 0x0000007400d89947 */ /* 0x002fea0003800000 */
.L_x_19:
[----:B------:R-:W-:Y:S01]  /*4180*/  UIADD3 UR6, UR40, 0x400, URZ ;  /* 0x0000040028067890 */ /* 0x000fe2000fffe03f */
[----:B------:R-:W-:Y:S01]  /*4190*/  WARPGROUP.ARRIVE ;  /* 0x00000000000079c5 */ /* 0x000fe20000000000 */
[----:B------:R-:W-:Y:S01]  /*41a0*/  UMOV UR29, 0x40000040 ;  /* 0x40000040001d7882 */ /* 0x000fe20000000000 */
[----:B------:R-:W-:Y:S01]  /*41b0*/  UMOV UR31, 0x80000020 ;  /* 0x80000020001f7882 */ /* 0x000fe20000000000 */
[----:B------:R-:W-:-:S03]  /*41c0*/  USHF.R.U32.HI UR6, URZ, 0x4, UR6 ;  /* 0x000000043f067899 */ /* 0x000fc60008011606 */
[----:B------:R-:W1:Y:S01]  /*41d0*/  S2R R8, SR_TID.X ;  /* 0x0000000000087919 */ /* 0x000e620000002100 */
[----:B------:R-:W-:-:S04]  /*41e0*/  ULOP3.LUT UR6, UR6, 0x3fff, URZ, 0xc0, !UPT ;  /* 0x00003fff06067892 */ /* 0x000fc8000f8ec03f */
[----:B------:R-:W-:Y:S02]  /*41f0*/  ULOP3.LUT UR7, UR6, 0x2000000, URZ, 0xfc, !UPT ;  /* 0x0200000006077892 */ /* 0x000fe4000f8efc3f */
[----:B------:R-:W-:Y:S02]  /*4200*/  ULOP3.LUT UR6, UR37, 0x10000, URZ, 0xfc, !UPT ;  /* 0x0001000025067892 */ /* 0x000fe4000f8efc3f */
[----:B------:R-:W-:-:S05]  /*4210*/  UIMAD UR7, UR35, 0x600, UR7 ;  /* 0x00000600230778a4 */ /* 0x000fca000f8e0207 */
[----:B------:R-:W-:Y:S02]  /*4220*/  UMOV UR28, UR6 ;  /* 0x00000006001c7c82 */ /* 0x000fe40008000000 */
[----:B------:R-:W-:Y:S02]  /*4230*/  UMOV UR30, UR7 ;  /* 0x00000007001e7c82 */ /* 0x000fe40008000000 */
[----:B------:R-:W-:Y:S01]  /*4240*/  HGMMA.64x96x16.F32.BF16 R88, gdesc[UR28].tnspB, R88, gsb0 ;  /* 0x416000001c5879f0 */ /* 0x000fe20008001858 */
[----:B------:R-:W-:Y:S02]  /*4250*/  UIADD3 UR28, UR6, 0x2, URZ ;  /* 0x00000002061c7890 */ /* 0x000fe4000fffe03f */
[----:B------:R-:W-:Y:S01]  /*4260*/  UIADD3 UR30, UR7, 0x40, URZ ;  /* 0x00000040071e7890 */ /* 0x000fe2000fffe03f */
[----:B------:R-:W-:Y:S01]  /*4270*/  UMOV UR29, 0x40000040 ;  /* 0x40000040001d7882 */ /* 0x000fe20000000000 */
[----:B------:R-:W-:Y:S01]  /*4280*/  UMOV UR31, 0x80000020 ;  /* 0x80000020001f7882 */ /* 0x000fe20000000000 */
[----:B-1----:R-:W-:-:S02]  /*4290*/  SHF.R.U32.HI R7, RZ, 0x7, R8 ;  /* 0x00000007ff077819 */ /* 0x002fc40000011608 */
[----:B------:R-:W-:Y:S02]  /*42a0*/  ISETP.GE.U32.AND P1, PT, R8, 0x180, PT ;  /* 0x000001800800780c */ /* 0x000fe40003f26070 */
[----:B0-----:R-:W-:-:S04]  /*42b0*/  IADD3 R6, R7, 0x9, RZ ;  /* 0x0000000907067810 */ /* 0x001fc80007ffe0ff */
[----:B------:R-:W-:Y:S01]  /*42c0*/  SEL R6, R6, 0x9, !P1 ;  /* 0x0000000906067807 */ /* 0x000fe20004800000 */
[----:B------:R-:W-:Y:S02]  /*42d0*/  WARPGROUP.DEPBAR.LE gsb0, 0x0 ;  /* 0x00008000000079c5 */ /* 0x000fe40000010000 */
[----:B------:R-:W-:-:S06]  /*42e0*/  WARPGROUP.ARRIVE ;  /* 0x00000000000079c5 */ /* 0x000fcc0000000000 */
[----:B------:R-:W-:Y:S01]  /*42f0*/  HGMMA.64x96x16.F32.BF16 R88, gdesc[UR28].tnspB, R88, gsb0 ;  /* 0x416000001c5879f0 */ /* 0x000fe20008001858 */
[----:B------:R-:W-:Y:S02]  /*4300*/  UIADD3 UR28, UR6, 0x4, URZ ;  /* 0x00000004061c7890 */ /* 0x000fe4000fffe03f */
[----:B------:R-:W-:Y:S01]  /*4310*/  UIADD3 UR30, UR7, 0x80, URZ ;  /* 0x00000080071e7890 */ /* 0x000fe2000fffe03f */
[----:B------:R-:W-:Y:S01]  /*4320*/  UMOV UR29, 0x40000040 ;  /* 0x40000040001d7882 */ /* 0x000fe20000000000 */
[----:B------:R-:W-:Y:S01]  /*4330*/  UMOV UR31, 0x80000020 ;  /* 0x80000020001f7882 */ /* 0x000fe20000000000 */
        /* <DEDUP_REMOVED lines=37> */
[----:B------:R-:W-:Y:S03]  /*4590*/  HGMMA.64x96x16.F32.BF16 R88, gdesc[UR28].tnspB, R88, gsb0 ;  /* 0x416000001c5879f0 */ /* 0x000fe60008001858 */
[----:B------:R-:W-:Y:S02]  /*45a0*/  WARPGROUP.DEPBAR.LE gsb0, 0x0 ;  /* 0x00008000000079c5 */ /* 0x000fe40000010000 */
[----:B------:R0:W-:Y:S06]  /*45b0*/  BAR.ARV R6, 0x100 ;  /* 0x000400060000751d */ /* 0x0001ec0000002000 */
[----:B------:R-:W-:Y:S05]  /*45c0*/  @!P0 BRA `(.L_x_23) ;  /* 0x0000000000048947 */ /* 0x000fea0003800000 */
[----:B------:R-:W-:Y:S01]  /*45d0*/  BPT.TRAP 0x1 ;  /* 0x000000040000795c */ /* 0x000fe20000300000 */
.L_x_23:
[----:B0-----:R-:W-:Y:S01]  /*45e0*/  FMUL.FTZ R6, R24, UR34 ;  /* 0x0000002218067c20 */ /* 0x001fe20008410000 */
[----:B------:R-:W-:Y:S01]  /*45f0*/  FMUL.FTZ R8, R26, UR34 ;  /* 0x000000221a087c20 */ /* 0x000fe20008410000 */
[----:B------:R-:W-:Y:S01]  /*4600*/  FMUL.FTZ R7, R25, UR34 ;  /* 0x0000002219077c20 */ /* 0x000fe20008410000 */
[----:B------:R-:W-:Y:S01]  /*4610*/  FMUL.FTZ R9, R27, UR34 ;  /* 0x000000221b097c20 */ /* 0x000fe20008410000 */
[----:B------:R-:W-:Y:S01]  /*4620*/  FMUL.FTZ R10, R28, UR34 ;  /* 0x000000221c0a7c20 */ /* 0x000fe20008410000 */
[----:B------:R-:W-:Y:S01]  /*4630*/  FMUL.FTZ R12, R30, UR34 ;  /* 0x000000221e0c7c20 */ /* 0x000fe20008410000 */
[----:B------:R-:W0:Y:S01]  /*4640*/  MUFU.TANH R6, R6 ;  /* 0x0000000600067308 */ /* 0x000e220000002400 */
[----:B------:R-:W-:Y:S01]  /*4650*/  FMUL.FTZ R11, R29, UR34 ;  /* 0x000000221d0b7c20 */ /* 0x000fe20008410000 */
[----:B------:R-:W-:Y:S01]  /*4660*/  FMUL.FTZ R13, R31, UR34 ;  /* 0x000000221f0d7c20 */ /* 0x000fe20008410000 */
[----:B------:R-:W-:Y:S01]  /*4670*/  FMUL.FTZ R14, R32, UR34 ;  /* 0x00000022200e7c20 */ /* 0x000fe20008410000 */
[----:B------:R-:W-:Y:S01]  /*4680*/  FMUL.FTZ R20, R34, UR34 ;  /* 0x0000002222147c20 */ /* 0x000fe20008410000 */
[----:B------:R-:W-:Y:S01]  /*4690*/  FMUL.FTZ R15, R33, UR34 ;  /* 0x00000022210f7c20 */ /* 0x000fe20008410000 */
[----:B------:R-:W-:Y:S01]  /*46a0*/  FMUL.FTZ R28, R40, UR34 ;  /* 0x00000022281c7c20 */ /* 0x000fe20008410000 */
[----:B------:R-:W-:Y:S01]  /*46b0*/  FMUL.FTZ R40, R52, UR34 ;  /* 0x0000002234287c20 */ /* 0x000fe20008410000 */
[----:B------:R-:W1:Y:S01]  /*46c0*/  MUFU.TANH R8, R8 ;  /* 0x0000000800087308 */ /* 0x000e620000002400 */
[----:B------:R-:W-:Y:S01]  /*46d0*/  FMUL.FTZ R52, R64, UR34 ;  /* 0x0000002240347c20 */ /* 0x000fe20008410000 */
[----:B------:R-:W-:Y:S01]  /*46e0*/  FMUL.FTZ R21, R35, UR34 ;  /* 0x0000002223157c20 */ /* 0x000fe20008410000 */
[----:B------:R-:W-:Y:S01]  /*46f0*/  FMUL.FTZ R30, R42, UR34 ;  /* 0x000000222a1e7c20 */ /* 0x000fe20008410000 */
[----:B------:R-:W-:Y:S01]  /*4700*/  FMUL.FTZ R24, R36, UR34 ;  /* 0x0000002224187c20 */ /* 0x000fe20008410000 */
[----:B------:R-:W-:Y:S01]  /*4710*/  FMUL.FTZ R27, R39, UR34 ;  /* 0x00000022271b7c20 */ /* 0x000fe20008410000 */
[----:B------:R-:W-:Y:S01]  /*4720*/  FMUL.FTZ R42, R54, UR34 ;  /* 0x00000022362a7c20 */ /* 0x000fe20008410000 */
[----:B------:R-:W-:Y:S01]  /*4730*/  FMUL.FTZ R39, R51, UR34 ;  /* 0x0000002233277c20 */ /* 0x000fe20008410000 */
[----:B------:R-:W2:Y:S01]  /*4740*/  MUFU.TANH R7, R7 ;  /* 0x0000000700077308 */ /* 0x000ea20000002400 */
[----:B0-----:R-:W-:Y:S01]  /*4750*/  FMNMX.FTZ R64, R6, R0, !PT ;  /* 0x0000000006407209 */ /* 0x001fe20007810000 */
[----:B------:R-:W-:Y:S01]  /*4760*/  FMUL.FTZ R54, R66, UR34 ;  /* 0x0000002242367c20 */ /* 0x000fe20008410000 */
[----:B------:R-:W-:Y:S01]  /*4770*/  FMUL.FTZ R51, R63, UR34 ;  /* 0x000000223f337c20 */ /* 0x000fe20008410000 */
[----:B------:R-:W-:Y:S01]  /*4780*/  FMUL.FTZ R26, R38, UR34 ;  /* 0x00000022261a7c20 */ /* 0x000fe20008410000 */
[----:B------:R-:W-:Y:S01]  /*4790*/  FMUL.FTZ R29, R41, UR34 ;  /* 0x00000022291d7c20 */ /* 0x000fe20008410000 */
[----:B------:R-:W-:Y:S01]  /*47a0*/  FMUL.FTZ R25, R37, UR34 ;  /* 0x0000002225197c20 */ /* 0x000fe20008410000 */
[----:B------:R-:W-:Y:S01]  /*47b0*/  FMUL.FTZ R41, R53, UR34 ;  /* 0x0000002235297c20 */ /* 0x000fe20008410000 */
[----:B------:R-:W0:Y:S01]  /*47c0*/  MUFU.TANH R9, R9 ;  /* 0x0000000900097308 */ /* 0x000e220000002400 */
[----:B-1----:R-:W-:Y:S01]  /*47d0*/  FMNMX.FTZ R66, R8, R4, !PT ;  /* 0x0000000408427209 */ /* 0x002fe20007810000 */
[----:B------:R-:W-:Y:S01]  /*47e0*/  FMUL.FTZ R53, R65, UR34 ;  /* 0x0000002241357c20 */ /* 0x000fe20008410000 */
[----:B------:R-:W-:Y:S01]  /*47f0*/  FMUL.FTZ R31, R43, UR34 ;  /* 0x000000222b1f7c20 */ /* 0x000fe20008410000 */
[----:B------:R-:W-:Y:S01]  /*4800*/  FMUL.FTZ R43, R55, UR34 ;  /* 0x00000022372b7c20 */ /* 0x000fe20008410000 */
[----:B------:R-:W-:Y:S01]  /*4810*/  FMUL.FTZ R55, R67, UR34 ;  /* 0x0000002243377c20 */ /* 0x000fe20008410000 */
[----:B------:R-:W-:Y:S01]  /*4820*/  FMUL.FTZ R32, R44, UR34 ;  /* 0x000000222c207c20 */ /* 0x000fe20008410000 */
[----:B------:R-:W-:Y:S01]  /*4830*/  FMUL.FTZ R44, R56, UR34 ;  /* 0x00000022382c7c20 */ /* 0x000fe20008410000 */
[----:B------:R-:W1:Y:S01]  /*4840*/  MUFU.TANH R10, R10 ;  /* 0x0000000a000a7308 */ /* 0x000e620000002400 */
[----:B--2---:R-:W-:Y:S01]  /*4850*/  FMNMX.FTZ R63, R7, R64, !PT ;  /* 0x00000040073f7209 */ /* 0x004fe20007810000 */
        /* <DEDUP_REMOVED lines=26> */
[----:B------:R-:W-:-:S04]  /*4a00*/  ULEA UR6, UR44, UR40, 0x3 ;  /* 0x000000282c067291 */ /* 0x000fc8000f8e183f */
[----:B------:R-:W2:Y:S01]  /*4a10*/  MUFU.TANH R14, R14 ;  /* 0x0000000e000e7308 */ /* 0x000ea20000002400 */
[----:B0-----:R-:W-:Y:S01]  /*4a20*/  FMNMX.FTZ R65, R11, R64, !PT ;  /* 0x000000400b417209 */ /* 0x001fe20007810000 */
[----:B------:R-:W-:Y:S01]  /*4a30*/  FMUL.FTZ R64, R76, UR34 ;  /* 0x000000224c407c20 */ /* 0x000fe20008410000 */
[----:B------:R-:W-:-:S04]  /*4a40*/  UIADD3 UR6, UR6, 0x2d840, URZ ;  /* 0x0002d84006067890 */ /* 0x000fc8000fffe03f */
[----:B------:R-:W-:Y:S01]  /*4a50*/  UPRMT UR6, UR41, 0x654, UR6 ;  /* 0x0000065429067896 */ /* 0x000fe20008000006 */
[----:B------:R-:W0:Y:S01]  /*4a60*/  MUFU.TANH R20, R20 ;  /* 0x0000001400147308 */ /* 0x000e220000002400 */
[----:B-1----:R-:W-:-:S07]  /*4a70*/  FMNMX.FTZ R67, R13, R66, !PT ;  /* 0x000000420d437209 */ /* 0x002fce0007810000 */
[----:B------:R-:W1:Y:S01]  /*4a80*/  MUFU.TANH R15, R15 ;  /* 0x0000000f000f7308 */ /* 0x000e620000002400 */
[----:B--2---:R-:W-:Y:S01]  /*4a90*/  FMNMX.FTZ R66, R14, R65, !PT ;  /* 0x000000410e427209 */ /* 0x004fe20007810000 */
[----:B------:R-:W-:Y:S06]  /*4aa0*/  SYNCS.ARRIVE.TRANS64.RED.A1T0 RZ, [UR6], RZ ;  /* 0x000000ffffff79a7 */ /* 0x000fec0008100406 */
[----:B------:R-:W2:Y:S01]  /*4ab0*/  MUFU.TANH R21, R21 ;  /* 0x0000001500157308 */ /* 0x000ea20000002400 */
[----:B0-----:R-:W-:-:S07]  /*4ac0*/  FMNMX.FTZ R68, R20, R67, !PT ;  /* 0x0000004314447209 */ /* 0x001fce0007810000 */
[----:B------:R-:W0:Y:S01]  /*4ad0*/  MUFU.TANH R24, R24 ;  /* 0x0000001800187308 */ /* 0x000e220000002400 */
[----:B-1----:R-:W-:-:S07]  /*4ae0*/  FMNMX.FTZ R65, R15, R66, !PT ;  /* 0x000000420f417209 */ /* 0x002fce0007810000 */
[----:B------:R-:W1:Y:S01]  /*4af0*/  MUFU.TANH R26, R26 ;  /* 0x0000001a001a7308 */ /* 0x000e620000002400 */
[----:B--2---:R-:W-:-:S07]  /*4b00*/  FMNMX.FTZ R67, R21, R68, !PT ;  /* 0x0000004415437209 */ /* 0x004fce0007810000 */
[----:B------:R-:W2:Y:S01]  /*4b10*/  MUFU.TANH R25, R25 ;  /* 0x0000001900197308 */ /* 0x000ea20000002400 */
[----:B0-----:R-:W-:Y:S01]  /*4b20*/  FMNMX.FTZ R66, R24, R65, !PT ;  /* 0x0000004118427209 */ /* 0x001fe20007810000 */
[----:B------:R-:W-:-:S06]  /*4b30*/  FMUL.FTZ R65, R77, UR34 ;  /* 0x000000224d417c20 */ /* 0x000fcc0008410000 */
[----:B------:R-:W0:Y:S01]  /*4b40*/  MUFU.TANH R27, R27 ;  /* 0x0000001b001b7308 */ /* 0x000e220000002400 */
[----:B-1----:R-:W-:-:S07]  /*4b50*/  FMNMX.FTZ R68, R26, R67, !PT ;  /* 0x000000431a447209 */ /* 0x002fce0007810000 */
[----:B------:R-:W1:Y:S01]  /*4b60*/  MUFU.TANH R28, R28 ;  /* 0x0000001c001c7308 */ /* 0x000e620000002400 */
[----:B--2---:R-:W-:Y:S01]  /*4b70*/  FMNMX.FTZ R67, R25, R66, !PT ;  /* 0x0000004219437209 */ /* 0x004fe20007810000 */
[----:B------:R-:W-:-:S06]  /*4b80*/  FMUL.FTZ R66, R78, UR34 ;  /* 0x000000224e427c20 */ /* 0x000fcc0008410000 */
[----:B------:R-:W2:Y:S01]  /*4b90*/  MUFU.TANH R30, R30 ;  /* 0x0000001e001e7308 */ /* 0x000ea20000002400 */
[----:B0-----:R-:W-:-:S07]  /*4ba0*/  FMNMX.FTZ R69, R27, R68, !PT ;  /* 0x000000441b457209 */ /* 0x001fce0007810000 */
[----:B------:R-:W0:Y:S01]  /*4bb0*/  MUFU.TANH R29, R29 ;  /* 0x0000001d001d7308 */ /* 0x000e220000002400 */
[----:B-1----:R-:W-:-:S07]  /*4bc0*/  FMNMX.FTZ R68, R28, R67, !PT ;  /* 0x000000431c447209 */ /* 0x002fce0007810000 */
[----:B------:R-:W1:Y:S01]  /*4bd0*/  MUFU.TANH R31, R31 ;  /* 0x0000001f001f7308 */ /* 0x000e620000002400 */
[----:B--2---:R-:W-:-:S07]  /*4be0*/  FMNMX.FTZ R70, R30, R69, !PT ;  /* 0x000000451e467209 */ /* 0x004fce0007810000 */
[----:B------:R-:W2:Y:S01]  /*4bf0*/  MUFU.TANH R32, R32 ;  /* 0x0000002000207308 */ /* 0x000ea20000002400 */
[----:B0-----:R-:W-:-:S07]  /*4c00*/  FMNMX.FTZ R67, R29, R68, !PT ;  /* 0x000000441d437209 */ /* 0x001fce0007810000 */
        /* <DEDUP_REMOVED lines=8> */
[----:B-1----:R-:W-:Y:S01]  /*4c90*/  FMNMX.FTZ R69, R33, R68, !PT ;  /* 0x0000004421457209 */ /* 0x002fe20007810000 */
[----:B------:R-:W-:-:S06]  /*4ca0*/  FMUL.FTZ R68, R80, UR34 ;  /* 0x0000002250447c20 */ /* 0x000fcc0008410000 */
        /* <DEDUP_REMOVED lines=84> */
[----:B-1----:R-:W-:-:S05]  /*51f0*/  FMNMX.FTZ R79, R74, R69, !PT ;  /* 0x000000454a4f7209 */ /* 0x002fca0007810000 */
[----:B------:R-:W1:Y:S01]  /*5200*/  SHFL.BFLY PT, R76, R79, 0x2, 0x1f ;  /* 0x0c401f004f4c7f89 */ /* 0x000e6200000e0000 */
[----:B--2---:R-:W-:-:S04]  /*5210*/  FMNMX.FTZ R78, R75, R78, !PT ;  /* 0x0000004e4b4e7209 */ /* 0x004fc80007810000 */
[----:B0-----:R-:W-:-:S05]  /*5220*/  FMNMX.FTZ R78, R77, R78, !PT ;  /* 0x0000004e4d4e7209 */ /* 0x001fca0007810000 */
[----:B------:R-:W0:Y:S01]  /*5230*/  SHFL.BFLY PT, R69, R78, 0x2, 0x1f ;  /* 0x0c401f004e457f89 */ /* 0x000e2200000e0000 */
[----:B-1----:R-:W-:Y:S02]  /*5240*/  FMNMX.FTZ R80, R79, R76, !PT ;  /* 0x0000004c4f507209 */ /* 0x002fe40007810000 */
[----:B0-----:R-:W-:-:S03]  /*5250*/  FMNMX.FTZ R81, R78, R69, !PT ;  /* 0x000000454e517209 */ /* 0x001fc60007810000 */
[----:B------:R-:W0:Y:S04]  /*5260*/  SHFL.BFLY PT, R69, R80, 0x1, 0x1f ;  /* 0x0c201f0050457f89 */ /* 0x000e2800000e0000 */
[----:B------:R-:W1:Y:S01]  /*5270*/  SHFL.BFLY PT, R76, R81, 0x1, 0x1f ;  /* 0x0c201f00514c7f89 */ /* 0x000e6200000e0000 */
[----:B0-----:R-:W-:Y:S02]  /*5280*/  FMNMX.FTZ R69, R80, R69, !PT ;  /* 0x0000004550457209 */ /* 0x001fe40007810000 */
[----:B-1----:R-:W-:-:S03]  /*5290*/  FMNMX.FTZ R76, R81, R76, !PT ;  /* 0x0000004c514c7209 */ /* 0x002fc60007810000 */
[C---:B------:R-:W-:Y:S01]  /*52a0*/  FADD.FTZ R0, -R69.reuse, R0 ;  /* 0x0000000045007221 */ /* 0x040fe20000010100 */
[----:B------:R-:W-:-:S03]  /*52b0*/  FMUL.FTZ R79, R69, UR33 ;  /* 0x00000021454f7c20 */ /* 0x000fc60008410000 */
[----:B------:R-:W-:Y:S01]  /*52c0*/  FMUL.FTZ R82, R0, UR33 ;  /* 0x0000002100527c20 */ /* 0x000fe20008410000 */
[C---:B------:R-:W-:Y:S01]  /*52d0*/  FADD.FTZ R0, -R76.reuse, R4 ;  /* 0x000000044c007221 */ /* 0x040fe20000010100 */
[----:B------:R-:W-:Y:S01]  /*52e0*/  FMUL.FTZ R80, R76, UR33 ;  /* 0x000000214c507c20 */ /* 0x000fe20008410000 */
[--C-:B------:R-:W-:Y:S01]  /*52f0*/  FFMA.FTZ R6, R6, UR33, -R79.reuse ;  /* 0x0000002106067c23 */ /* 0x100fe2000801084f */
[--C-:B------:R-:W-:Y:S01]  /*5300*/  FFMA.FTZ R7, R7, UR33, -R79.reuse ;  /* 0x0000002107077c23 */ /* 0x100fe2000801084f */
[----:B------:R-:W-:Y:S01]  /*5310*/  FMUL.FTZ R0, R0, UR33 ;  /* 0x0000002100007c20 */ /* 0x000fe20008410000 */
[--C-:B------:R-:W-:Y:S01]  /*5320*/  FFMA.FTZ R78, R8, UR33, -R80.reuse ;  /* 0x00000021084e7c23 */ /* 0x100fe20008010850 */
[--C-:B------:R-:W-:Y:S01]  /*5330*/  FFMA.FTZ R9, R9, UR33, -R80.reuse ;  /* 0x0000002109097c23 */ /* 0x100fe20008010850 */
        /* <DEDUP_REMOVED lines=8> */
[----:B------:R-:W0:Y:S01]  /*53c0*/  MUFU.EX2 R6, R6 ;  /* 0x0000000600067308 */ /* 0x000e220000000800 */
[--C-:B------:R-:W-:Y:S01]  /*53d0*/  FFMA.FTZ R84, R21, UR33, -R80.reuse ;  /* 0x0000002115547c23 */ /* 0x100fe20008010850 */
[--C-:B------:R-:W-:Y:S01]  /*53e0*/  FFMA.FTZ R21, R30, UR33, -R80.reuse ;  /* 0x000000211e157c23 */ /* 0x100fe20008010850 */
[--C-:B------:R-:W-:Y:S01]  /*53f0*/  FFMA.FTZ R30, R31, UR33, -R80.reuse ;  /* 0x000000211f1e7c23 */ /* 0x100fe20008010850 */
[--C-:B------:R-:W-:Y:S01]  /*5400*/  FFMA.FTZ R31, R34, UR33, -R80.reuse ;  /* 0x00000021221f7c23 */ /* 0x100fe20008010850 */
[--C-:B------:R-:W-:Y:S01]  /*5410*/  FFMA.FTZ R24, R24, UR33, -R79.reuse ;  /* 0x0000002118187c23 */ /* 0x100fe2000801084f */
        /* <DEDUP_REMOVED lines=8> */
[----:B------:R-:W-:Y:S01]  /*54a0*/  FFMA.FTZ R39, R42, UR33, -R80 ;  /* 0x000000212a277c23 */ /* 0x000fe20008010850 */
[--C-:B------:R-:W-:Y:S01]  /*54b0*/  FFMA.FTZ R32, R32, UR33, -R79.reuse ;  /* 0x0000002120207c23 */ /* 0x100fe2000801084f */
[----:B------:R-:W1:Y:S01]  /*54c0*/  MUFU.EX2 R78, R78 ;  /* 0x0000004e004e7308 */ /* 0x000e620000000800 */
[----:B0-----:R-:W-:Y:S01]  /*54d0*/  FFMA.FTZ R8, R4, R3, R6 ;  /* 0x0000000304087223 */ /* 0x001fe20000010006 */
        /* <DEDUP_REMOVED lines=13> */
[----:B------:R-:W-:Y:S01]  /*55b0*/  FFMA.FTZ R47, R50, UR33, -R80 ;  /* 0x00000021322f7c23 */ /* 0x000fe20008010850 */
[----:B------:R-:W2:Y:S01]  /*55c0*/  MUFU.EX2 R9, R9 ;  /* 0x0000000900097308 */ /* 0x000ea20000000800 */
[----:B-1----:R-:W-:Y:S01]  /*55d0*/  FFMA.FTZ R34, R0, R5, R78 ;  /* 0x0000000500227223 */ /* 0x002fe2000001004e */
[--C-:B------:R-:W-:Y:S01]  /*55e0*/  FFMA.FTZ R49, R49, UR33, -R79.reuse ;  /* 0x0000002131317c23 */ /* 0x100fe2000801084f */
[--C-:B------:R-:W-:Y:S01]  /*55f0*/  FFMA.FTZ R52, R52, UR33, -R79.reuse ;  /* 0x0000002134347c23 */ /* 0x100fe2000801084f */
[--C-:B------:R-:W-:Y:S01]  /*5600*/  FFMA.FTZ R53, R53, UR33, -R79.reuse ;  /* 0x0000002135357c23 */ /* 0x100fe2000801084f */
[--C-:B------:R-:W-:Y:S01]  /*5610*/  FFMA.FTZ R56, R56, UR33, -R79.reuse ;  /* 0x0000002138387c23 */ /* 0x100fe2000801084f */
[--C-:B------:R-:W-:Y:S01]  /*5620*/  FFMA.FTZ R57, R57, UR33, -R79.reuse ;  /* 0x0000002139397c23 */ /* 0x100fe2000801084f */
[--C-:B------:R-:W-:Y:S01]  /*5630*/  FFMA.FTZ R60, R60, UR33, -R79.reuse ;  /* 0x000000213c3c7c23 */ /* 0x100fe2000801084f */
[----:B------:R-:W1:Y:S01]  /*5640*/  MUFU.EX2 R10, R10 ;  /* 0x0000000a000a7308 */ /* 0x000e620000000800 */
[----:B0-----:R-:W-:Y:S01]  /*5650*/  FADD.FTZ R3, R7, R8 ;  /* 0x0000000807037221 */ /* 0x001fe20000010000 */
[--C-:B------:R-:W-:Y:S01]  /*5660*/  FFMA.FTZ R61, R61, UR33, -R79.reuse ;  /* 0x000000213d3d7c23 */ /* 0x100fe2000801084f */
[--C-:B------:R-:W-:Y:S01]  /*5670*/  FFMA.FTZ R64, R64, UR33, -R79.reuse ;  /* 0x0000002140407c23 */ /* 0x100fe2000801084f */
[--C-:B------:R-:W-:Y:S01]  /*5680*/  FFMA.FTZ R65, R65, UR33, -R79.reuse ;  /* 0x0000002141417c23 */ /* 0x100fe2000801084f */
[--C-:B------:R-:W-:Y:S01]  /*5690*/  FFMA.FTZ R68, R68, UR33, -R79.reuse ;  /* 0x0000002144447c23 */ /* 0x100fe2000801084f */
[--C-:B------:R-:W-:Y:S01]  /*56a0*/  FFMA.FTZ R70, R70, UR33, -R79.reuse ;  /* 0x0000002146467c23 */ /* 0x100fe2000801084f */
[--C-:B------:R-:W-:Y:S01]  /*56b0*/  FFMA.FTZ R73, R73, UR33, -R79.reuse ;  /* 0x0000002149497c23 */ /* 0x100fe2000801084f */
[----:B------:R-:W0:Y:S01]  /*56c0*/  MUFU.EX2 R12, R12 ;  /* 0x0000000c000c7308 */ /* 0x000e220000000800 */
[----:B--2---:R-:W-:Y:S01]  /*56d0*/  FADD.FTZ R5, R9, R34 ;  /* 0x0000002209057221 */ /* 0x004fe20000010000 */
[----:B------:R-:W-:Y:S01]  /*56e0*/  FFMA.FTZ R74, R74, UR33, -R79 ;  /* 0x000000214a4a7c23 */ /* 0x000fe2000801084f */
[--C-:B------:R-:W-:Y:S01]  /*56f0*/  FFMA.FTZ R79, R51, UR33, -R80.reuse ;  /* 0x00000021334f7c23 */ /* 0x100fe20008010850 */
[--C-:B------:R-:W-:Y:S01]  /*5700*/  FFMA.FTZ R51, R59, UR33, -R80.reuse ;  /* 0x000000213b337c23 */ /* 0x100fe20008010850 */
[--C-:B------:R-:W-:Y:S01]  /*5710*/  FFMA.FTZ R35, R62, UR33, -R80.reuse ;  /* 0x000000213e237c23 */ /* 0x100fe20008010850 */
[--C-:B------:R-:W-:Y:S01]  /*5720*/  FFMA.FTZ R50, R63, UR33, -R80.reuse ;  /* 0x000000213f327c23 */ /* 0x100fe20008010850 */
[--C-:B------:R-:W-:Y:S01]  /*5730*/  FFMA.FTZ R63, R67, UR33, -R80.reuse ;  /* 0x00000021433f7c23 */ /* 0x100fe20008010850 */
[----:B------:R-:W2:Y:S01]  /*5740*/  MUFU.EX2 R11, R11 ;  /* 0x0000000b000b7308 */ /* 0x000ea20000000800 */
[----:B-1----:R-:W-:Y:S01]  /*5750*/  FADD.FTZ R8, R10, R3 ;  /* 0x000000030a087221 */ /* 0x002fe20000010000 */
[--C-:B------:R-:W-:Y:S01]  /*5760*/  FFMA.FTZ R43, R71, UR33, -R80.reuse ;  /* 0x00000021472b7c23 */ /* 0x100fe20008010850 */
[----:B------:R-:W-:-:S05]  /*5770*/  FFMA.FTZ R59, R75, UR33, -R80 ;  /* 0x000000214b3b7c23 */ /* 0x000fca0008010850 */
[----:B------:R-:W1:Y:S01]  /*5780*/  MUFU.EX2 R85, R85 ;  /* 0x0000005500557308 */ /* 0x000e620000000800 */
[----:B0-----:R-:W-:-:S07]  /*5790*/  FADD.FTZ R34, R12, R5 ;  /* 0x000000050c227221 */ /* 0x001fce0000010000 */
[----:B------:R-:W0:Y:S01]  /*57a0*/  MUFU.EX2 R14, R14 ;  /* 0x0000000e000e7308 */ /* 0x000e220000000800 */
[----:B--2---:R-:W-:-:S07]  /*57b0*/  FADD.FTZ R3, R11, R8 ;  /* 0x000000080b037221 */ /* 0x004fce0000010000 */
[----:B------:R-:W2:Y:S01]  /*57c0*/  MUFU.EX2 R13, R13 ;  /* 0x0000000d000d7308 */ /* 0x000ea20000000800 */
[----:B-1----:R-:W-:Y:S01]  /*57d0*/  FADD.FTZ R8, R85, R34 ;  /* 0x0000002255087221 */ /* 0x002fe20000010000 */
[--C-:B------:R-:W-:Y:S01]  /*57e0*/  FFMA.FTZ R34, R54, UR33, -R80.reuse ;  /* 0x0000002136227c23 */ /* 0x100fe20008010850 */
[--C-:B------:R-:W-:Y:S01]  /*57f0*/  FFMA.FTZ R54, R55, UR33, -R80.reuse ;  /* 0x0000002137367c23 */ /* 0x100fe20008010850 */
[----:B------:R-:W-:-:S04]  /*5800*/  FFMA.FTZ R55, R58, UR33, -R80 ;  /* 0x000000213a377c23 */ /* 0x000fc80008010850 */
[----:B------:R-:W1:Y:S01]  /*5810*/  MUFU.EX2 R15, R15 ;  /* 0x0000000f000f7308 */ /* 0x000e620000000800 */
[----:B0-----:R-:W-:-:S07]  /*5820*/  FADD.FTZ R42, R14, R3 ;  /* 0x000000030e2a7221 */ /* 0x001fce0000010000 */
[----:B------:R-:W0:Y:S01]  /*5830*/  MUFU.EX2 R84, R84 ;  /* 0x0000005400547308 */ /* 0x000e220000000800 */
[----:B--2---:R-:W-:-:S07]  /*5840*/  FADD.FTZ R3, R13, R8 ;  /* 0x000000080d037221 */ /* 0x004fce0000010000 */
[----:B------:R-:W2:Y:S01]  /*5850*/  MUFU.EX2 R24, R24 ;  /* 0x0000001800187308 */ /* 0x000ea20000000800 */
[----:B-1----:R-:W-:-:S07]  /*5860*/  FADD.FTZ R5, R15, R42 ;  /* 0x0000002a0f057221 */ /* 0x002fce0000010000 */
        /* <DEDUP_REMOVED lines=39> */
[----:B--2---:R-:W-:Y:S01]  /*5ae0*/  FADD.FTZ R3, R41, R42 ;  /* 0x0000002a29037221 */ /* 0x004fe20000010000 */
[--C-:B------:R-:W-:Y:S01]  /*5af0*/  FFMA.FTZ R42, R66, UR33, -R80.reuse ;  /* 0x00000021422a7c23 */ /* 0x100fe20008010850 */
[----:B------:R-:W-:-:S05]  /*5b00*/  FFMA.FTZ R66, R77, UR33, -R80 ;  /* 0x000000214d427c23 */ /* 0x000fca0008010850 */
        /* <DEDUP_REMOVED lines=15> */
[----:B0-----:R-:W-:Y:S01]  /*5c00*/  FADD.FTZ R3, R49, R58 ;  /* 0x0000003a31037221 */ /* 0x001fe20000010000 */
[----:B------:R-:W-:-:S06]  /*5c10*/  FFMA.FTZ R58, R72, UR33, -R80 ;  /* 0x00000021483a7c23 */ /* 0x000fcc0008010850 */
        /* <DEDUP_REMOVED lines=45> */
[----:B-1----:R-:W-:Y:S01]  /*5ef0*/  FADD.FTZ R5, R59, R62 ;  /* 0x0000003e3b057221 */ /* 0x002fe20000010000 */
[----:B0-----:R-:W-:-:S03]  /*5f00*/  FADD.FTZ R3, R74, R3 ;  /* 0x000000034a037221 */ /* 0x001fc60000010000 */
[----:B--2---:R-:W-:Y:S01]  /*5f10*/  FADD.FTZ R5, R66, R5 ;  /* 0x0000000542057221 */ /* 0x004fe20000010000 */
[----:B------:R-:W-:Y:S06]  /*5f20*/  @!P0 BRA `(.L_x_24) ;  /* 0x0000000000048947 */ /* 0x000fec0003800000 */
[----:B------:R-:W-:Y:S01]  /*5f30*/  BPT.TRAP 0x1 ;  /* 0x000000040000795c */ /* 0x000fe20000300000 */
.L_x_24:
[----:B------:R-:W-:Y:S01]  /*5f40*/  ULEA UR6, UR35, UR40, 0x3 ;  /* 0x0000002823067291 */ /* 0x000fe2000f8e183f */
[----:B------:R-:W-:Y:S01]  /*5f50*/  F2FP.BF16.F32.PACK_AB R10, R11, R10 ;  /* 0x0000000a0b0a723e */ /* 0x000fe200000010ff */
[----:B------:R-:W-:Y:S01]  /*5f60*/  UMOV UR28, UR45 ;  /* 0x0000002d001c7c82 */ /* 0x000fe20008000000 */
[----:B------:R-:W-:Y:S01]  /*5f70*/  F2FP.BF16.F32.PACK_AB R11, R85, R12 ;  /* 0x0000000c550b723e */ /* 0x000fe200000010ff */
[----:B------:R-:W-:Y:S01]  /*5f80*/  UIADD3 UR6, UR6, 0x2d860, URZ ;  /* 0x0002d86006067890 */ /* 0x000fe2000fffe03f */
[----:B------:R-:W-:Y:S01]  /*5f90*/  F2FP.BF16.F32.PACK_AB R8, R7, R6 ;  /* 0x000000060708723e */ /* 0x000fe200000010ff */
[----:B------:R-:W-:Y:S01]  /*5fa0*/  UMOV UR35, UR44 ;  /* 0x0000002c00237c82 */ /* 0x000fe20008000000 */
[----:B------:R-:W-:Y:S01]  /*5fb0*/  F2FP.BF16.F32.PACK_AB R9, R9, R78 ;  /* 0x0000004e0909723e */ /* 0x000fe200000010ff */
[----:B------:R-:W-:Y:S01]  /*5fc0*/  UPRMT UR6, UR41, 0x654, UR6 ;  /* 0x0000065429067896 */ /* 0x000fe20008000006 */
[----:B------:R-:W-:Y:S01]  /*5fd0*/  F2FP.BF16.F32.PACK_AB R12, R15, R14 ;  /* 0x0000000e0f0c723e */ /* 0x000fe200000010ff */
[----:B------:R-:W-:Y:S01]  /*5fe0*/  FMUL.FTZ R88, R88, R4 ;  /* 0x0000000458587220 */ /* 0x000fe20000410000 */
[----:B------:R-:W-:Y:S01]  /*5ff0*/  F2FP.BF16.F32.PACK_AB R28, R29, R28 ;  /* 0x0000001c1d1c723e */ /* 0x000fe200000010ff */
[-C--:B------:R-:W-:Y:S01]  /*6000*/  FMUL.FTZ R89, R89, R4.reuse ;  /* 0x0000000459597220 */ /* 0x080fe20000410000 */
[----:B------:R-:W-:Y:S01]  /*6010*/  F2FP.BF16.F32.PACK_AB R13, R84, R13 ;  /* 0x0000000d540d723e */ /* 0x000fe200000010ff */
[----:B------:R-:W-:Y:S01]  /*6020*/  FMUL.FTZ R92, R92, R4 ;  /* 0x000000045c5c7220 */ /* 0x000fe20000410000 */
[----:B------:R-:W-:Y:S01]  /*6030*/  F2FP.BF16.F32.PACK_AB R14, R25, R24 ;  /* 0x00000018190e723e */ /* 0x000fe200000010ff */
[----:B------:R-:W-:Y:S01]  /*6040*/  FMUL.FTZ R93, R93, R4 ;  /* 0x000000045d5d7220 */ /* 0x000fe20000410000 */
[----:B------:R-:W-:Y:S01]  /*6050*/  F2FP.BF16.F32.PACK_AB R15, R83, R20 ;  /* 0x00000014530f723e */ /* 0x000fe200000010ff */
[----:B------:R-:W-:Y:S01]  /*6060*/  SYNCS.ARRIVE.TRANS64.RED.A1T0 RZ, [UR6], RZ ;  /* 0x000000ffffff79a7 */ /* 0x000fe20008100406 */
[----:B------:R-:W-:Y:S01]  /*6070*/  F2FP.BF16.F32.PACK_AB R29, R30, R21 ;  /* 0x000000151e1d723e */ /* 0x000fe200000010ff */
[----:B------:R1:W-:Y:S01]  /*6080*/  STSM.16.M88.4 [R2+0x21800], R8 ;  /* 0x0218000802007844 */ /* 0x0003e20000000200 */
[----:B------:R-:W-:Y:S01]  /*6090*/  F2FP.BF16.F32.PACK_AB R36, R37, R36 ;  /* 0x000000242524723e */ /* 0x000fe200000010ff */
[----:B------:R-:W-:Y:S01]  /*60a0*/  UIADD3 UR6, UR50, -0x1, URZ ;  /* 0xffffffff32067890 */ /* 0x000fe2000fffe03f */
[----:B------:R-:W-:Y:S01]  /*60b0*/  F2FP.BF16.F32.PACK_AB R30, R33, R32 ;  /* 0x00000020211e723e */ /* 0x000fe200000010ff */
[----:B------:R1:W-:Y:S01]  /*60c0*/  STSM.16.M88.4 [R18], R12 ;  /* 0x0000000c12007844 */ /* 0x0003e20000000200 */
[----:B------:R-:W-:Y:S01]  /*60d0*/  F2FP.BF16.F32.PACK_AB R31, R82, R31 ;  /* 0x0000001f521f723e */ /* 0x000fe200000010ff */
[----:B------:R-:W-:Y:S01]  /*60e0*/  FMUL.FTZ R96, R96, R4 ;  /* 0x0000000460607220 */ /* 0x000fe20000410000 */
[----:B------:R-:W-:Y:S01]  /*60f0*/  F2FP.BF16.F32.PACK_AB R37, R38, R26 ;  /* 0x0000001a2625723e */ /* 0x000fe200000010ff */
[----:B------:R-:W-:Y:S01]  /*6100*/  FMUL.FTZ R97, R97, R4 ;  /* 0x0000000461617220 */ /* 0x000fe20000410000 */
[----:B------:R-:W-:Y:S01]  /*6110*/  F2FP.BF16.F32.PACK_AB R44, R45, R44 ;  /* 0x0000002c2d2c723e */ /* 0x000fe200000010ff */
[----:B------:R1:W-:Y:S01]  /*6120*/  STSM.16.M88.4 [R17], R28 ;  /* 0x0000001c11007844 */ /* 0x0003e20000000200 */
[----:B------:R-:W-:Y:S01]  /*6130*/  F2FP.BF16.F32.PACK_AB R38, R41, R40 ;  /* 0x000000282926723e */ /* 0x000fe200000010ff */
[-C--:B------:R-:W-:Y:S01]  /*6140*/  FMUL.FTZ R100, R100, R4.reuse ;  /* 0x0000000464647220 */ /* 0x080fe20000410000 */
[----:B------:R-:W-:Y:S01]  /*6150*/  F2FP.BF16.F32.PACK_AB R39, R81, R39 ;  /* 0x000000275127723e */ /* 0x000fe200000010ff */
[-C--:B------:R-:W-:Y:S01]  /*6160*/  FMUL.FTZ R101, R101, R4.reuse ;  /* 0x0000000465657220 */ /* 0x080fe20000410000 */
[----:B------:R-:W-:Y:S01]  /*6170*/  F2FP.BF16.F32.PACK_AB R45, R46, R27 ;  /* 0x0000001b2e2d723e */ /* 0x000fe200000010ff */
[----:B------:R-:W-:Y:S01]  /*6180*/  FMUL.FTZ R104, R104, R4 ;  /* 0x0000000468687220 */ /* 0x000fe20000410000 */
[----:B------:R-:W-:Y:S01]  /*6190*/  F2FP.BF16.F32.PACK_AB R52, R53, R52 ;  /* 0x000000343534723e */ /* 0x000fe200000010ff */
[----:B------:R1:W-:Y:S01]  /*61a0*/  STSM.16.M88.4 [R16], R36 ;  /* 0x0000002410007844 */ /* 0x0003e20000000200 */
[----:B------:R-:W-:Y:S01]  /*61b0*/  F2FP.BF16.F32.PACK_AB R46, R49, R48 ;  /* 0x00000030312e723e */ /* 0x000fe200000010ff */
[-C--:B------:R-:W-:Y:S01]  /*61c0*/  FMUL.FTZ R105, R105, R4.reuse ;  /* 0x0000000469697220 */ /* 0x080fe20000410000 */
[----:B------:R-:W-:Y:S01]  /*61d0*/  F2FP.BF16.F32.PACK_AB R47, R79, R47 ;  /* 0x0000002f4f2f723e */ /* 0x000fe200000010ff */
[----:B------:R-:W-:Y:S01]  /*61e0*/  FMUL.FTZ R108, R108, R4 ;  /* 0x000000046c6c7220 */ /* 0x000fe20000410000 */
[----:B------:R-:W-:Y:S01]  /*61f0*/  F2FP.BF16.F32.PACK_AB R53, R54, R34 ;  /* 0x000000223635723e */ /* 0x000fe200000010ff */
[----:B------:R-:W-:Y:S01]  /*6200*/  FMUL.FTZ R109, R109, R4 ;  /* 0x000000046d6d7220 */ /* 0x000fe20000410000 */
[----:B------:R-:W-:Y:S01]  /*6210*/  F2FP.BF16.F32.PACK_AB R54, R57, R56 ;  /* 0x000000383936723e */ /* 0x000fe200000010ff */
[----:B------:R1:W-:Y:S01]  /*6220*/  STSM.16.M88.4 [R2+0x27800], R44 ;  /* 0x0278002c02007844 */ /* 0x0003e20000000200 */
[----:B------:R-:W-:Y:S01]  /*6230*/  F2FP.BF16.F32.PACK_AB R55, R51, R55 ;  /* 0x000000373337723e */ /* 0x000fe200000010ff */
[----:B------:R-:W-:Y:S01]  /*6240*/  FMUL.FTZ R112, R112, R4 ;  /* 0x0000000470707220 */ /* 0x000fe20000410000 */
[----:B------:R-:W-:Y:S01]  /*6250*/  F2FP.BF16.F32.PACK_AB R60, R61, R60 ;  /* 0x0000003c3d3c723e */ /* 0x000fe200000010ff */
[----:B------:R-:W-:Y:S01]  /*6260*/  FMUL.FTZ R113, R113, R4 ;  /* 0x0000000471717220 */ /* 0x000fe20000410000 */
[----:B------:R-:W-:Y:S01]  /*6270*/  F2FP.BF16.F32.PACK_AB R61, R50, R35 ;  /* 0x00000023323d723e */ /* 0x000fe200000010ff */
[----:B------:R1:W-:Y:S01]  /*6280*/  STSM.16.M88.4 [R19], R52 ;  /* 0x0000003413007844 */ /* 0x0003e20000000200 */
[----:B------:R-:W-:Y:S01]  /*6290*/  F2FP.BF16.F32.PACK_AB R62, R65, R64 ;  /* 0x00000040413e723e */ /* 0x000fe200000010ff */
[----:B------:R-:W-:Y:S01]  /*62a0*/  FMUL.FTZ R116, R116, R4 ;  /* 0x0000000474747220 */ /* 0x000fe20000410000 */
[----:B------:R-:W-:Y:S01]  /*62b0*/  F2FP.BF16.F32.PACK_AB R63, R63, R42 ;  /* 0x0000002a3f3f723e */ /* 0x000fe200000010ff */
[-C--:B------:R-:W-:Y:S01]  /*62c0*/  FMUL.FTZ R117, R117, R4.reuse ;  /* 0x0000000475757220 */ /* 0x080fe20000410000 */
[----:B------:R-:W-:Y:S01]  /*62d0*/  F2FP.BF16.F32.PACK_AB R57, R58, R43 ;  /* 0x0000002b3a39723e */ /* 0x000fe200000010ff */
[----:B------:R-:W-:Y:S01]  /*62e0*/  FMUL.FTZ R120, R120, R4 ;  /* 0x0000000478787220 */ /* 0x000fe20000410000 */
[----:B------:R-:W-:Y:S01]  /*62f0*/  F2FP.BF16.F32.PACK_AB R56, R70, R68 ;  /* 0x000000444638723e */ /* 0x000fe200000010ff */
[----:B------:R1:W-:Y:S01]  /*6300*/  STSM.16.M88.4 [R17+0x6000], R60 ;  /* 0x0060003c11007844 */ /* 0x0003e20000000200 */
[----:B------:R-:W-:Y:S01]  /*6310*/  F2FP.BF16.F32.PACK_AB R58, R74, R73 ;  /* 0x000000494a3a723e */ /* 0x000fe200000010ff */
[-C--:B------:R-:W-:Y:S01]  /*6320*/  FMUL.FTZ R121, R121, R4.reuse ;  /* 0x0000000479797220 */ /* 0x080fe20000410000 */
[----:B------:R-:W-:Y:S01]  /*6330*/  F2FP.BF16.F32.PACK_AB R59, R66, R59 ;  /* 0x0000003b423b723e */ /* 0x000fe200000010ff */
[-C--:B------:R-:W-:Y:S01]  /*6340*/  FMUL.FTZ R124, R124, R4.reuse ;  /* 0x000000047c7c7220 */ /* 0x080fe20000410000 */
[----:B------:R-:W-:Y:S01]  /*6350*/  ISETP.LT.AND P1, PT, RZ, UR50, PT ;  /* 0x00000032ff007c0c */ /* 0x000fe2000bf21270 */
[----:B------:R-:W-:Y:S01]  /*6360*/  UMOV UR50, UR6 ;  /* 0x0000000600327c82 */ /* 0x000fe20008000000 */
[-C--:B------:R-:W-:Y:S01]  /*6370*/  FMUL.FTZ R125, R125, R4.reuse ;  /* 0x000000047d7d7220 */ /* 0x080fe20000410000 */
[----:B------:R1:W-:Y:S01]  /*6380*/  STSM.16.M88.4 [R16+0x6000], R56 ;  /* 0x0060003810007844 */ /* 0x0003e20000000200 */
[-C--:B------:R-:W-:Y:S01]  /*6390*/  FMUL.FTZ R128, R128, R4.reuse ;  /* 0x0000000480807220 */ /* 0x080fe20000410000 */
[-C--:B------:R-:W-:Y:S01]  /*63a0*/  FMUL.FTZ R129, R129, R4.reuse ;  /* 0x0000000481817220 */ /* 0x080fe20000410000 */
[-C--:B------:R-:W-:Y:S01]  /*63b0*/  FMUL.FTZ R132, R132, R4.reuse ;  /* 0x0000000484847220 */ /* 0x080fe20000410000 */
[----:B------:R-:W-:Y:S01]  /*63c0*/  @!PT LDS RZ, [RZ] ;  /* 0x00000000fffff984 */ /* 0x000fe20000000800 */
[----:B------:R-:W-:Y:S01]  /*63d0*/  @!PT LDS RZ, [RZ] ;  /* 0x00000000fffff984 */ /* 0x000fe20000000800 */
[----:B------:R-:W-:Y:S01]  /*63e0*/  @!PT LDS RZ, [RZ] ;  /* 0x00000000fffff984 */ /* 0x000fe20000000800 */
[----:B------:R-:W-:Y:S01]  /*63f0*/  @!PT LDS RZ, [RZ] ;  /* 0x00000000fffff984 */ /* 0x000fe20000000800 */
[----:B------:R0:W-:Y:S06]  /*6400*/  MEMBAR.ALL.CTA ;  /* 0x0000000000007992 */ /* 0x0001ec0000008000 */
[----:B0-----:R-:W0:Y:S01]  /*6410*/  FENCE.VIEW.ASYNC.S ;  /* 0x00000000000073c6 */ /* 0x001e220000000000 */
[----:B------:R-:W-:Y:S01]  /*6420*/  FMUL.FTZ R133, R133, R4 ;  /* 0x0000000485857220 */ /* 0x000fe20000410000 */
[-C--:B------:R-:W-:Y:S01]  /*6430*/  FMUL.FTZ R90, R90, R0.reuse ;  /* 0x000000005a5a7220 */ /* 0x080fe20000410000 */
        /* <DEDUP_REMOVED lines=22> */
[----:B------:R-:W-:Y:S01]  /*65a0*/  FMUL.FTZ R135, R135, R0 ;  /* 0x0000000087877220 */ /* 0x000fe20000410000 */
[----:B------:R-:W-:-:S02]  /*65b0*/  IMAD.MOV.U32 R4, RZ, RZ, R76 ;  /* 0x000000ffff047224 */ /* 0x000fc400078e004c */
[----:B------:R-:W-:Y:S01]  /*65c0*/  IMAD.MOV.U32 R0, RZ, RZ, R69 ;  /* 0x000000ffff007224 */ /* 0x000fe200078e0045 */
[----:B0-----:R-:W-:Y:S01]  /*65d0*/  NOP ;  /* 0x0000000000007918 */ /* 0x001fe20000000000 */
[----:B-1----:R-:W-:Y:S05]  /*65e0*/  @P1 BRA `(.L_x_25) ;  /* 0xffffffd400d41947 */ /* 0x002fea000383ffff */
.L_x_14:
[----:B------:R-:W-:Y:S06]  /*65f0*/  BAR.ARV 0x8, 0x200 ;  /* 0x0208000000007b1d */ /* 0x000fec0000002000 */
[----:B------:R-:W-:Y:S05]  /*6600*/  @!P0 BRA `(.L_x_26) ;  /* 0x0000000000048947 */ /* 0x000fea0003800000 */
[----:B------:R-:W-:Y:S01]  /*6610*/  BPT.TRAP 0x1 ;  /* 0x000000040000795c */ /* 0x000fe20000300000 */
.L_x_26:
[----:B------:R-:W-:Y:S01]  /*6620*/  ULEA UR8, UR44, UR40, 0x3 ;  /* 0x000000282c087291 */ /* 0x000fe2000f8e183f */
[----:B------:R-:W-:-:S05]  /*6630*/  IMAD.U32 R0, RZ, RZ, UR45 ;  /* 0x0000002dff007e24 */ /* 0x000fca000f8e00ff */
[----:B------:R-:W-:-:S04]  /*6640*/  SHF.L.U32 R0, R0, 0x1f, RZ ;  /* 0x0000001f00007819 */ /* 0x000fc800000006ff */
[----:B------:R1:W2:Y:S01]  /*6650*/  SYNCS.PHASECHK.TRANS64.TRYWAIT P1, [UR8+0x2d850], R0 ;  /* 0x02d85000ff0075a7 */ /* 0x0002a20008020148 */
[----:B------:R-:W-:Y:S05]  /*6660*/  @!P0 BRA `(.L_x_27) ;  /* 0x0000000000048947 */ /* 0x000fea0003800000 */
[----:B------:R-:W-:Y:S01]  /*6670*/  BPT.TRAP 0x1 ;  /* 0x000000040000795c */ /* 0x000fe20000300000 */
.L_x_27:
[----:B--2---:R-:W-:Y:S05]  /*6680*/  @P1 BRA `(.L_x_28) ;  /* 0x0000000000081947 */ /* 0x004fea0003800000 */
[----:B------:R-:W2:Y:S02]  /*6690*/  SYNCS.PHASECHK.TRANS64.TRYWAIT P1, [UR8+0x2d850], R0 ;  /* 0x02d85000ff0075a7 */ /* 0x000ea40008020148 */
[----:B--2---:R-:W-:Y:S05]  /*66a0*/  @!P1 BRA `(.L_x_29) ;  /* 0x0000005000a49947 */ /* 0x004fea0003800000 */
.L_x_28:
[----:B------:R-:W-:Y:S01]  /*66b0*/  UIADD3 UR4, UR40, 0x400, URZ ;  /* 0x0000040028047890 */ /* 0x000fe2000fffe03f */
[----:B------:R-:W-:Y:S01]  /*66c0*/  WARPGROUP.ARRIVE ;  /* 0x00000000000079c5 */ /* 0x000fe20000000000 */
[----:B------:R-:W-:Y:S01]  /*66d0*/  ULOP3.LUT UR37, UR37, 0x10000, URZ, 0xfc, !UPT ;  /* 0x0001000025257892 */ /* 0x000fe2000f8efc3f */
[----:B-12---:R-:W1:Y:S01]  /*66e0*/  SHFL.BFLY PT, R0, R3, 0x2, 0x1f ;  /* 0x0c401f0003007f89 */ /* 0x006e6200000e0000 */
[----:B------:R-:W-:Y:S01]  /*66f0*/  USHF.R.U32.HI UR4, URZ, 0x4, UR4 ;  /* 0x000000043f047899 */ /* 0x000fe20008011604 */
[----:B------:R-:W-:Y:S01]  /*6700*/  IMAD.MOV.U32 R55, RZ, RZ, RZ ;  /* 0x000000ffff377224 */ /* 0x000fe200078e00ff */
[----:B------:R-:W-:Y:S01]  /*6710*/  UMOV UR5, 0x40000040 ;  /* 0x4000004000057882 */ /* 0x000fe20000000000 */
[----:B------:R-:W-:Y:S01]  /*6720*/  UMOV UR7, 0x80000020 ;  /* 0x8000002000077882 */ /* 0x000fe20000000000 */
[----:B------:R-:W-:Y:S01]  /*6730*/  ULOP3.LUT UR4, UR4, 0x3fff, URZ, 0xc0, !UPT ;  /* 0x00003fff04047892 */ /* 0x000fe2000f8ec03f */
[----:B------:R-:W2:Y:S01]  /*6740*/  SHFL.BFLY PT, R4, R5, 0x2, 0x1f ;  /* 0x0c401f0005047f89 */ /* 0x000ea200000e0000 */
[----:B0-----:R-:W-:Y:S01]  /*6750*/  MOV R8, RZ ;  /* 0x000000ff00087202 */ /* 0x001fe20000000f00 */
[----:B------:R-:W-:Y:S01]  /*6760*/  IMAD.U32 R12, RZ, RZ, UR33 ;  /* 0x00000021ff0c7e24 */ /* 0x000fe2000f8e00ff */
[----:B------:R-:W-:-:S04]  /*6770*/  ULOP3.LUT UR4, UR4, 0x2000000, URZ, 0xfc, !UPT ;  /* 0x0200000004047892 */ /* 0x000fc8000f8efc3f */
[----:B------:R-:W-:-:S03]  /*6780*/  UIMAD UR9, UR44, 0x600, UR4 ;  /* 0x000006002c0978a4 */ /* 0x000fc6000f8e0204 */
[----:B------:R-:W-:-:S04]  /*6790*/  UMOV UR4, UR37 ;  /* 0x0000002500047c82 */ /* 0x000fc80008000000 */
[----:B------:R-:W-:Y:S02]  /*67a0*/  UMOV UR6, UR9 ;  /* 0x0000000900067c82 */ /* 0x000fe40008000000 */
[----:B------:R-:W-:Y:S01]  /*67b0*/  HGMMA.64x96x16.F32.BF16 R88, gdesc[UR4].tnspB, R88, gsb0 ;  /* 0x41600000045879f0 */ /* 0x000fe20008001858 */
[----:B------:R-:W-:Y:S01]  /*67c0*/  UIADD3 UR4, UR37, 0x2, URZ ;  /* 0x0000000225047890 */ /* 0x000fe2000fffe03f */
[----:B-1----:R-:W-:Y:S01]  /*67d0*/  FADD.FTZ R0, R0, R3 ;  /* 0x0000000300007221 */ /* 0x002fe20000010000 */
[----:B------:R-:W-:Y:S01]  /*67e0*/  UIADD3 UR6, UR9, 0x40, URZ ;  /* 0x0000004009067890 */ /* 0x000fe2000fffe03f */
[----:B------:R-:W-:Y:S01]  /*67f0*/  IMAD.MOV.U32 R3, RZ, RZ, -0x800000 ;  /* 0xff800000ff037424 */ /* 0x000fe200078e00ff */
[----:B------:R-:W-:Y:S01]  /*6800*/  UMOV UR5, 0x40000040 ;  /* 0x4000004000057882 */ /* 0x000fe20000000000 */
[----:B------:R-:W-:Y:S01]  /*6810*/  UMOV UR7, 0x80000020 ;  /* 0x8000002000077882 */ /* 0x000fe20000000000 */
[----:B------:R-:W0:Y:S01]  /*6820*/  SHFL.BFLY PT, R7, R0, 0x1, 0x1f ;  /* 0x0c201f0000077f89 */ /* 0x000e2200000e0000 */
[----:B--2---:R-:W-:-:S05]  /*6830*/  FADD.FTZ R4, R4, R5 ;  /* 0x0000000504047221 */ /* 0x004fca0000010000 */
[----:B------:R-:W1:Y:S01]  /*6840*/  SHFL.BFLY PT, R9, R4, 0x1, 0x1f ;  /* 0x0c201f0004097f89 */ /* 0x000e6200000e0000 */
[----:B0-----:R-:W-:Y:S01]  /*6850*/  FADD.FTZ R10, R0, R7 ;  /* 0x00000007000a7221 */ /* 0x001fe20000010000 */
[----:B------:R-:W-:Y:S02]  /*6860*/  IMAD.U32 R7, RZ, RZ, UR33 ;  /* 0x00000021ff077e24 */ /* 0x000fe4000f8e00ff */
[----:B------:R-:W-:Y:S02]  /*6870*/  IMAD.MOV.U32 R0, RZ, RZ, -0x800000 ;  /* 0xff800000ff007424 */ /* 0x000fe400078e00ff */
[----:B------:R-:W-:Y:S01]  /*6880*/  FSETP.NE.FTZ.AND P1, PT, R10, RZ, PT ;  /* 0x000000ff0a00720b */ /* 0x000fe20003f35000 */
[----:B-1----:R-:W-:-:S05]  /*6890*/  FADD.FTZ R9, R4, R9 ;  /* 0x0000000904097221 */ /* 0x002fca0000010000 */
[----:B------:R-:W-:-:S07]  /*68a0*/  FSETP.NE.FTZ.AND P2, PT, R9, RZ, PT ;  /* 0x000000ff0900720b */ /* 0x000fce0003f55000 */
[----:B------:R-:W0:Y:S01]  /*68b0*/  @P1 MUFU.LG2 R5, R10 ;  /* 0x0000000a00051308 */ /* 0x000e220000000c00 */
[----:B------:R-:W-:-:S05]  /*68c0*/  @P1 FMUL.FTZ R4, R7, 0.69314718246459960938 ;  /* 0x3f31721807041820 */ /* 0x000fca0000410000 */
[----:B------:R-:W-:Y:S02]  /*68d0*/  @P2 FMUL.FTZ R12, R12, 0.69314718246459960938 ;  /* 0x3f3172180c0c2820 */ /* 0x000fe40000410000 */
[----:B------:R-:W1:Y:S08]  /*68e0*/  @P2 MUFU.LG2 R6, R9 ;  /* 0x0000000900062308 */ /* 0x000e700000000c00 */
[----:B------:R2:W3:Y:S01]  /*68f0*/  @P1 MUFU.RCP R55, R10 ;  /* 0x0000000a00371308 */ /* 0x0004e20000001000 */
[----:B0-----:R-:W-:-:S04]  /*6900*/  @P1 FMUL.FTZ R5, R5, 0.69314718246459960938 ;  /* 0x3f31721805051820 */ /* 0x001fc80000410000 */
[----:B------:R-:W-:-:S03]  /*6910*/  @P1 FFMA.FTZ R3, R4, R69, R5 ;  /* 0x0000004504031223 */ /* 0x000fc60000010005 */
[----:B------:R2:W0:Y:S01]  /*6920*/  @P2 MUFU.RCP R8, R9 ;  /* 0x0000000900082308 */ /* 0x0004220000001000 */
[----:B-1----:R-:W-:-:S04]  /*6930*/  @P2 FMUL.FTZ R7, R6, 0.69314718246459960938 ;  /* 0x3f31721806072820 */ /* 0x002fc80000410000 */
[----:B------:R-:W-:Y:S01]  /*6940*/  @P2 FFMA.FTZ R0, R12, R76, R7 ;  /* 0x0000004c0c002223 */ /* 0x000fe20000010007 */
        /* <DEDUP_REMOVED lines=46> */
[----:B0-23--:R-:W-:Y:S05]  /*6c30*/  @!P0 BRA `(.L_x_30) ;  /* 0x0000000000048947 */ /* 0x00dfea0003800000 */
[----:B------:R-:W-:Y:S01]  /*6c40*/  BPT.TRAP 0x1 ;  /* 0x000000040000795c */ /* 0x000fe20000300000 */
.L_x_30:
[----:B------:R-:W0:Y:S01]  /*6c50*/  S2UR UR6, SR_SWINHI ;  /* 0x00000000000679c3 */ /* 0x000e220000002f00 */
[-C--:B------:R-:W-:Y:S01]  /*6c60*/  FMUL.FTZ R6, R93, R55.reuse ;  /* 0x000000375d067220 */ /* 0x080fe20000410000 */
[----:B------:R-:W-:Y:S01]  /*6c70*/  ULDC UR7, c[0x0][0xc44] ;  /* 0x0003110000077ab9 */ /* 0x000fe20000000800 */
[----:B------:R-:W-:Y:S01]  /*6c80*/  IMAD R61, RZ, RZ, -UR43 ;  /* 0x8000002bff3d7e24 */ /* 0x000fe2000f8e02ff */
[----:B------:R-:W-:Y:S01]  /*6c90*/  UIADD3 UR8, UR8, 0x2d860, URZ ;  /* 0x0002d86008087890 */ /* 0x000fe2000fffe03f */
[----:B------:R-:W-:Y:S01]  /*6ca0*/  IMAD R9, R138, 0x20, R22 ;  /* 0x000000208a097824 */ /* 0x000fe200078e0216 */
[----:B------:R-:W-:Y:S01]  /*6cb0*/  ULDC.64 UR10, c[0x0][0xb90] ;  /* 0x0002e400000a7ab9 */ /* 0x000fe20000000a00 */
[-C--:B------:R-:W-:Y:S01]  /*6cc0*/  FMUL.FTZ R62, R95, R8.reuse ;  /* 0x000000085f3e7220 */ /* 0x080fe20000410000 */
[----:B------:R-:W1:Y:S01]  /*6cd0*/  LDC R60, c[0x0][0xbe8] ;  /* 0x0002fa00ff3c7b82 */ /* 0x000e620000000800 */
[----:B------:R-:W-:Y:S01]  /*6ce0*/  UPRMT UR8, UR41, 0x654, UR8 ;  /* 0x0000065429087896 */ /* 0x000fe20008000008 */
[-C--:B------:R-:W-:Y:S01]  /*6cf0*/  FMUL.FTZ R7, R89, R55.reuse ;  /* 0x0000003759077220 */ /* 0x080fe20000410000 */
[-C--:B------:R-:W-:Y:S01]  /*6d00*/  FMUL.FTZ R63, R92, R55.reuse ;  /* 0x000000375c3f7220 */ /* 0x080fe20000410000 */
[----:B------:R-:W-:Y:S01]  /*6d10*/  FMUL.FTZ R28, R88, R55 ;  /* 0x00000037581c7220 */ /* 0x000fe20000410000 */
[-C--:B------:R-:W-:Y:S01]  /*6d20*/  FMUL.FTZ R82, R91, R8.reuse ;  /* 0x000000085b527220 */ /* 0x080fe20000410000 */
[-C--:B------:R-:W-:Y:S01]  /*6d30*/  FMUL.FTZ R85, R94, R8.reuse ;  /* 0x000000085e557220 */ /* 0x080fe20000410000 */
[-C--:B------:R-:W-:Y:S01]  /*6d40*/  FMUL.FTZ R87, R90, R8.reuse ;  /* 0x000000085a577220 */ /* 0x080fe20000410000 */
[----:B------:R-:W2:Y:S01]  /*6d50*/  LDC R26, c[0x0][0xc38] ;  /* 0x00030e00ff1a7b82 */ /* 0x000ea20000000800 */
[----:B------:R-:W-:Y:S01]  /*6d60*/  F2FP.BF16.F32.PACK_AB R6, R6, R63 ;  /* 0x0000003f0606723e */ /* 0x000fe200000010ff */
[-C--:B------:R-:W-:Y:S01]  /*6d70*/  FMUL.FTZ R78, R99, R8.reuse ;  /* 0x00000008634e7220 */ /* 0x080fe20000410000 */
[-C--:B------:R-:W-:Y:S01]  /*6d80*/  FMUL.FTZ R83, R98, R8.reuse ;  /* 0x0000000862537220 */ /* 0x080fe20000410000 */
[-C--:B------:R-:W-:Y:S01]  /*6d90*/  FMUL.FTZ R80, R103, R8.reuse ;  /* 0x0000000867507220 */ /* 0x080fe20000410000 */
[-C--:B------:R-:W-:Y:S01]  /*6da0*/  FMUL.FTZ R81, R102, R8.reuse ;  /* 0x0000000866517220 */ /* 0x080fe20000410000 */
[-C--:B------:R-:W-:Y:S01]  /*6db0*/  FMUL.FTZ R70, R107, R8.reuse ;  /* 0x000000086b467220 */ /* 0x080fe20000410000 */
[-C--:B------:R-:W-:Y:S01]  /*6dc0*/  FMUL.FTZ R79, R106, R8.reuse ;  /* 0x000000086a4f7220 */ /* 0x080fe20000410000 */
[----:B------:R-:W-:Y:S01]  /*6dd0*/  UMOV UR4, UR40 ;  /* 0x0000002800047c82 */ /* 0x000fe20008000000 */
[----:B0-----:R-:W-:Y:S01]  /*6de0*/  UMOV UR5, UR6 ;  /* 0x0000000600057c82 */ /* 0x001fe20008000000 */
[----:B------:R-:W-:Y:S01]  /*6df0*/  SYNCS.ARRIVE.TRANS64.RED.A1T0 RZ, [UR8], RZ ;  /* 0x000000ffffff79a7 */ /* 0x000fe20008100408 */
[----:B------:R-:W-:Y:S01]  /*6e00*/  MOV R36, UR4 ;  /* 0x0000000400247c02 */ /* 0x000fe20008000f00 */
[----:B------:R-:W-:Y:S01]  /*6e10*/  IMAD.U32 R37, RZ, RZ, UR5 ;  /* 0x00000005ff257e24 */ /* 0x000fe2000f8e00ff */
[----:B------:R-:W-:Y:S01]  /*6e20*/  UIADD3 UR4, -UR38, URZ, URZ ;  /* 0x0000003f26047290 */ /* 0x000fe2000fffe13f */
[-C--:B------:R-:W-:Y:S01]  /*6e30*/  FMUL.FTZ R71, R111, R8.reuse ;  /* 0x000000086f477220 */ /* 0x080fe20000410000 */
[----:B------:R-:W-:Y:S01]  /*6e40*/  FMUL.FTZ R76, R110, R8 ;  /* 0x000000086e4c7220 */ /* 0x000fe20000410000 */
[----:B------:R-:W-:Y:S01]  /*6e50*/  IMAD.WIDE R4, R143, 0x2, R36 ;  /* 0x000000028f047825 */ /* 0x000fe200078e0224 */
[----:B------:R-:W-:-:S03]  /*6e60*/  UIMAD UR7, UR7, UR4, UR43 ;  /* 0x00000004070772a4 */ /* 0x000fc6000f8e022b */
[-C--:B------:R-:W-:Y:S01]  /*6e70*/  FMUL.FTZ R68, R115, R8.reuse ;  /* 0x0000000873447220 */ /* 0x080fe20000410000 */
[-C--:B------:R-:W-:Y:S01]  /*6e80*/  FMUL.FTZ R77, R114, R8.reuse ;  /* 0x00000008724d7220 */ /* 0x080fe20000410000 */
[----:B------:R-:W-:Y:S01]  /*6e90*/  IMAD.WIDE R36, R9, 0x2, R36 ;  /* 0x0000000209247825 */ /* 0x000fe200078e0224 */
[C---:B------:R-:W-:Y:S01]  /*6ea0*/  IADD3 R31, P1, R4.reuse, 0x6000, RZ ;  /* 0x00006000041f7810 */ /* 0x040fe20007f3e0ff */
[----:B------:R-:W-:Y:S01]  /*6eb0*/  USHF.R.S32.HI UR12, URZ, 0x1f, UR7 ;  /* 0x0000001f3f0c7899 */ /* 0x000fe20008011407 */
[----:B------:R-:W-:Y:S01]  /*6ec0*/  IADD3 R27, P3, R4, 0x3000, RZ ;  /* 0x00003000041b7810 */ /* 0x000fe20007f7e0ff */
[----:B------:R-:W-:Y:S01]  /*6ed0*/  UIMAD.WIDE.U32 UR4, UR7, UR10, URZ ;  /* 0x0000000a070472a5 */ /* 0x000fe2000f8e003f */
[----:B--2---:R-:W-:Y:S01]  /*6ee0*/  IMAD R61, R26, R61, UR36 ;  /* 0x000000241a3d7e24 */ /* 0x004fe2000f8e023d */
[----:B------:R-:W-:Y:S01]  /*6ef0*/  IADD3 R25, P0, R4, 0x6020, RZ ;  /* 0x0000602004197810 */ /* 0x000fe20007f1e0ff */
[----:B------:R-:W-:Y:S01]  /*6f00*/  IMAD.X R11, RZ, RZ, R5, P1 ;  /* 0x000000ffff0b7224 */ /* 0x000fe200008e0605 */
[----:B-1----:R-:W-:Y:S01]  /*6f10*/  ISETP.NE.AND P1, PT, R60, 0x1, PT ;  /* 0x000000013c00780c */ /* 0x002fe20003f25270 */
[----:B------:R-:W-:Y:S01]  /*6f20*/  UIMAD UR6, UR12, UR10, URZ ;  /* 0x0000000a0c0672a4 */ /* 0x000fe2000f8e023f */
[----:B------:R-:W-:Y:S01]  /*6f30*/  LOP3.LUT R14, R27, 0x180, RZ, 0xc0, !PT ;  /* 0x000001801b0e7812 */ /* 0x000fe200078ec0ff */
[----:B------:R-:W-:Y:S01]  /*6f40*/  IMAD R95, R61, 0xc0, R142 ;  /* 0x000000c03d5f7824 */ /* 0x000fe200078e028e */
[----:B------:R-:W-:Y:S01]  /*6f50*/  LOP3.LUT R24, R25, 0x180, RZ, 0xc0, !PT ;  /* 0x0000018019187812 */ /* 0x000fe200078ec0ff */
[----:B------:R-:W-:Y:S01]  /*6f60*/  UIMAD UR6, UR7, UR11, UR6 ;  /* 0x0000000b070672a4 */ /* 0x000fe2000f8e0206 */
[----:B------:R-:W-:Y:S01]  /*6f70*/  SHF.R.U64 R14, R14, 0x3, RZ ;  /* 0x000000030e0e7819 */ /* 0x000fe200000012ff */
[----:B------:R-:W-:Y:S01]  /*6f80*/  IMAD.MOV.U32 R89, RZ, RZ, R95 ;  /* 0x000000ffff597224 */ /* 0x000fe200078e005f */
[----:B------:R-:W-:Y:S01]  /*6f90*/  SHF.R.U64 R24, R24, 0x3, RZ ;  /* 0x0000000318187819 */ /* 0x000fe200000012ff */
[----:B------:R-:W-:Y:S01]  /*6fa0*/  UIADD3 UR6, UR5, UR6, URZ ;  /* 0x0000000605067290 */ /* 0x000fe2000fffe03f */
[----:B------:R-:W-:Y:S01]  /*6fb0*/  LOP3.LUT R14, R14, R27, RZ, 0x3c, !PT ;  /* 0x0000001b0e0e7212 */ /* 0x000fe200078e3cff */
[----:B------:R-:W-:Y:S01]  /*6fc0*/  IMAD.U32 R39, RZ, RZ, UR5 ;  /* 0x00000005ff277e24 */ /* 0x000fe2000f8e00ff */
[----:B------:R-:W0:Y:S01]  /*6fd0*/  LDC.64 R26, c[0x0][0xb98] ;  /* 0x0002e600ff1a7b82 */ /* 0x000e220000000a00 */
[----:B------:R-:W-:Y:S01]  /*6fe0*/  LOP3.LUT R9, R4, 0x180, RZ, 0xc0, !PT ;  /* 0x0000018004097812 */ /* 0x000fe200078ec0ff */
[----:B------:R-:W-:Y:S01]  /*6ff0*/  USHF.R.S32.HI UR10, URZ, 0x1f, UR38 ;  /* 0x0000001f3f0a7899 */ /* 0x000fe20008011426 */
[----:B------:R-:W-:Y:S01]  /*7000*/  LOP3.LUT R24, R24, R25, RZ, 0x3c, !PT ;  /* 0x0000001918187212 */ /* 0x000fe200078e3cff */
[----:B------:R-:W-:Y:S01]  /*7010*/  IMAD.X R25, RZ, RZ, R5, P0 ;  /* 0x000000ffff197224 */ /* 0x000fe200000e0605 */
[----:B------:R-:W-:Y:S01]  /*7020*/  SHF.R.U64 R9, R9, 0x3, RZ ;  /* 0x0000000309097819 */ /* 0x000fe200000012ff */
[----:B------:R-:W-:Y:S01]  /*7030*/  IMAD.U32 R38, RZ, RZ, UR4 ;  /* 0x00000004ff267e24 */ /* 0x000fe2000f8e00ff */
[----:B------:R-:W-:Y:S01]  /*7040*/  IADD3 R35, P0, R36, 0x1800, RZ ;  /* 0x0000180024237810 */ /* 0x000fe20007f1e0ff */
[----:B------:R-:W1:Y:S01]  /*7050*/  @P1 LDC R84, c[0x0][0xbec] ;  /* 0x0002fb00ff541b82 */ /* 0x000e620000000800 */
[C---:B------:R-:W-:Y:S01]  /*7060*/  IADD3 R29, P2, R4.reuse, 0x3020, RZ ;  /* 0x00003020041d7810 */ /* 0x040fe20007f5e0ff */
[-C--:B------:R-:W-:Y:S01]  /*7070*/  FMUL.FTZ R69, R119, R8.reuse ;  /* 0x0000000877457220 */ /* 0x080fe20000410000 */
[----:B------:R-:W-:Y:S01]  /*7080*/  IADD3 R21, P4, R4, 0x20, RZ ;  /* 0x0000002004157810 */ /* 0x000fe20007f9e0ff */
[----:B------:R-:W-:Y:S01]  /*7090*/  FMUL.FTZ R74, R118, R8 ;  /* 0x00000008764a7220 */ /* 0x000fe20000410000 */
[----:B------:R-:W-:Y:S01]  /*70a0*/  LOP3.LUT R4, R9, R4, RZ, 0x3c, !PT ;  /* 0x0000000409047212 */ /* 0x000fe200078e3cff */
[-C--:B------:R-:W-:Y:S01]  /*70b0*/  FMUL.FTZ R66, R123, R8.reuse ;  /* 0x000000087b427220 */ /* 0x080fe20000410000 */
[----:B------:R-:W-:Y:S01]  /*70c0*/  LOP3.LUT R34, R35, 0x180, RZ, 0xc0, !PT ;  /* 0x0000018023227812 */ /* 0x000fe200078ec0ff */
[----:B------:R-:W2:Y:S01]  /*70d0*/  @P1 LDC R93, c[0x0][0xbf0] ;  /* 0x0002fc00ff5d1b82 */ /* 0x000ea20000000800 */
[----:B------:R-:W-:Y:S01]  /*70e0*/  MOV R39, UR6 ;  /* 0x0000000600277c02 */ /* 0x000fe20008000f00 */
[-C--:B------:R-:W-:Y:S01]  /*70f0*/  FMUL.FTZ R75, R122, R8.reuse ;  /* 0x000000087a4b7220 */ /* 0x080fe20000410000 */
[----:B------:R-:W-:Y:S01]  /*7100*/  IADD3 R91, P5, R36, 0x7800, RZ ;  /* 0x00007800245b7810 */ /* 0x000fe20007fbe0ff */
[-C--:B------:R-:W-:Y:S01]  /*7110*/  FMUL.FTZ R67, R127, R8.reuse ;  /* 0x000000087f437220 */ /* 0x080fe20000410000 */
[----:B------:R-:W-:Y:S01]  /*7120*/  LOP3.LUT R10, R31, 0x180, RZ, 0xc0, !PT ;  /* 0x000001801f0a7812 */ /* 0x000fe200078ec0ff */
[----:B------:R-:W-:Y:S01]  /*7130*/  FMUL.FTZ R72, R126, R8 ;  /* 0x000000087e487220 */ /* 0x000fe20000410000 */
[----:B------:R-:W-:Y:S01]  /*7140*/  MOV R86, R4 ;  /* 0x0000000400567202 */ /* 0x000fe20000000f00 */
[----:B0-----:R-:W-:Y:S01]  /*7150*/  IMAD.WIDE.U32 R38, R26, UR38, R38 ;  /* 0x000000261a267c25 */ /* 0x001fe2000f8e0026 */
[----:B------:R-:W-:-:S03]  /*7160*/  F2FP.BF16.F32.PACK_AB R4, R7, R28 ;  /* 0x0000001c0704723e */ /* 0x000fc600000010ff */
[-C--:B------:R-:W-:Y:S01]  /*7170*/  FMUL.FTZ R64, R131, R8.reuse ;  /* 0x0000000883407220 */ /* 0x080fe20000410000 */
[----:B------:R-:W-:Y:S01]  /*7180*/  SHF.R.U64 R34, R34, 0x3, RZ ;  /* 0x0000000322227819 */ /* 0x000fe200000012ff */
[----:B------:R-:W-:Y:S01]  /*7190*/  FMUL.FTZ R73, R130, R8 ;  /* 0x0000000882497220 */ /* 0x000fe20000410000 */
[----:B------:R-:W-:Y:S01]  /*71a0*/  F2FP.BF16.F32.PACK_AB R7, R62, R85 ;  /* 0x000000553e07723e */ /* 0x000fe200000010ff */
[----:B------:R-:W-:Y:S01]  /*71b0*/  IMAD R62, R26, UR10, RZ ;  /* 0x0000000a1a3e7c24 */ /* 0x000fe2000f8e02ff */
[----:B------:R-:W-:Y:S01]  /*71c0*/  SHF.R.U64 R10, R10, 0x3, RZ ;  /* 0x000000030a0a7819 */ /* 0x000fe200000012ff */
[----:B-1----:R-:W-:Y:S01]  /*71d0*/  @P1 IMAD.HI.U32 R84, R95, R84, RZ ;  /* 0x000000545f541227 */ /* 0x002fe200078e00ff */
[----:B------:R-:W-:-:S03]  /*71e0*/  LOP3.LUT R34, R34, R35, RZ, 0x3c, !PT ;  /* 0x0000002322227212 */ /* 0x000fc600078e3cff */
[-C--:B------:R-:W-:Y:S01]  /*71f0*/  FMUL.FTZ R65, R135, R8.reuse ;  /* 0x0000000887417220 */ /* 0x080fe20000410000 */
[----:B------:R-:W-:Y:S01]  /*7200*/  FMUL.FTZ R134, R134, R8 ;  /* 0x0000000886867220 */ /* 0x000fe20000410000 */
[----:B------:R-:W-:Y:S01]  /*7210*/  IMAD.X R15, RZ, RZ, R5, P3 ;  /* 0x000000ffff0f7224 */ /* 0x000fe200018e0605 */
[----:B------:R-:W-:Y:S01]  /*7220*/  LOP3.LUT R10, R10, R31, RZ, 0x3c, !PT ;  /* 0x0000001f0a0a7212 */ /* 0x000fe200078e3cff */
[----:B------:R-:W-:Y:S01]  /*7230*/  IMAD.X R35, RZ, RZ, R37, P0 ;  /* 0x000000ffff237224 */ /* 0x000fe200000e0625 */
[----:B------:R-:W-:Y:S01]  /*7240*/  LOP3.LUT R8, R29, 0x180, RZ, 0xc0, !PT ;  /* 0x000001801d087812 */ /* 0x000fe200078ec0ff */
[----:B------:R-:W-:Y:S01]  /*7250*/  IMAD R27, R27, UR38, R62 ;  /* 0x000000261b1b7c24 */ /* 0x000fe2000f8e023e */
[----:B--2---:R-:W-:Y:S01]  /*7260*/  @P1 SHF.R.U32.HI R89, RZ, R93, R84 ;  /* 0x0000005dff591219 */ /* 0x004fe20000011654 */
[----:B------:R-:W-:Y:S01]  /*7270*/  IMAD.X R9, RZ, RZ, R5, P4 ;  /* 0x000000ffff097224 */ /* 0x000fe200020e0605 */
[----:B------:R-:W-:Y:S01]  /*7280*/  LOP3.LUT R84, R91, 0x180, RZ, 0xc0, !PT ;  /* 0x000001805b547812 */ /* 0x000fe200078ec0ff */
[----:B------:R-:W-:Y:S01]  /*7290*/  ULDC.64 UR4, c[0x0][0xb88] ;  /* 0x0002e20000047ab9 */ /* 0x000fe20000000a00 */
[----:B------:R-:W-:Y:S01]  /*72a0*/  IADD3 R31, P3, R36, 0x4800, RZ ;  /* 0x00004800241f7810 */ /* 0x000fe20007f7e0ff */
[----:B------:R-:W-:Y:S01]  /*72b0*/  IMAD.MOV R63, RZ, RZ, -R89 ;  /* 0x000000ffff3f7224 */ /* 0x000fe200078e0a59 */
[----:B------:R-:W-:Y:S01]  /*72c0*/  SHF.R.U64 R28, R84, 0x3, RZ ;  /* 0x00000003541c7819 */ /* 0x000fe200000012ff */
[----:B------:R-:W-:Y:S01]  /*72d0*/  ULDC UR6, c[0x0][0xa88] ;  /* 0x0002a20000067ab9 */ /* 0x000fe20000000800 */
[----:B------:R-:W-:Y:S01]  /*72e0*/  MOV R84, R24 ;  /* 0x0000001800547202 */ /* 0x000fe20000000f00 */
[C---:B------:R-:W-:Y:S01]  /*72f0*/  IMAD R63, R60.reuse, R63, R95 ;  /* 0x0000003f3c3f7224 */ /* 0x040fe200078e025f */
[----:B------:R-:W-:Y:S01]  /*7300*/  SHF.R.S32.HI R25, RZ, 0x1f, R89 ;  /* 0x0000001fff197819 */ /* 0x000fe20000011459 */
[----:B------:R-:W-:Y:S01]  /*7310*/  IMAD R62, R60, UR6, RZ ;  /* 0x000000063c3e7c24 */ /* 0x000fe2000f8e02ff */
[----:B------:R-:W-:Y:S01]  /*7320*/  IADD3 R24, P0, R89, R38, RZ ;  /* 0x0000002659187210 */ /* 0x000fe20007f1e0ff */
[-C--:B------:R-:W-:Y:S01]  /*7330*/  FMUL.FTZ R40, R97, R55.reuse ;  /* 0x0000003761287220 */ /* 0x080fe20000410000 */
[----:B------:R-:W-:Y:S01]  /*7340*/  SHF.R.S32.HI R26, RZ, 0x1f, R63 ;  /* 0x0000001fff1a7819 */ /* 0x000fe2000001143f */
[----:B------:R-:W-:Y:S01]  /*7350*/  FMUL.FTZ R51, R96, R55 ;  /* 0x0000003760337220 */ /* 0x000fe20000410000 */
[----:B------:R-:W-:Y:S01]  /*7360*/  IADD3.X R13, RZ, R5, RZ, P2, !PT ;  /* 0x00000005ff0d7210 */ /* 0x000fe200017fe4ff */
[----:B------:R-:W-:Y:S01]  /*7370*/  FMUL.FTZ R48, R101, R55 ;  /* 0x0000003765307220 */ /* 0x000fe20000410000 */
[----:B------:R-:W-:Y:S01]  /*7380*/  F2FP.BF16.F32.PACK_AB R5, R82, R87 ;  /* 0x000000575205723e */ /* 0x000fe200000010ff */
[----:B------:R-:W-:Y:S01]  /*7390*/  BAR.SYNC.DEFER_BLOCKING 0x1, 0x180 ;  /* 0x0046000000007b1d */ /* 0x000fe20000010000 */
[----:B------:R-:W-:Y:S01]  /*73a0*/  SHF.R.U64 R8, R8, 0x3, RZ ;  /* 0x0000000308087819 */ /* 0x000fe200000012ff */
[----:B------:R-:W-:Y:S01]  /*73b0*/  IMAD R26, R26, UR4, RZ ;  /* 0x000000041a1a7c24 */ /* 0x000fe2000f8e02ff */
[----:B------:R-:W-:Y:S01]  /*73c0*/  LOP3.LUT R30, R31, 0x180, RZ, 0xc0, !PT ;  /* 0x000001801f1e7812 */ /* 0x000fe200078ec0ff */
[----:B------:R-:W-:Y:S01]  /*73d0*/  FMUL.FTZ R53, R100, R55 ;  /* 0x0000003764357220 */ /* 0x000fe20000410000 */
[----:B------:R-:W-:Y:S01]  /*73e0*/  IADD3.X R25, R25, R39, R27, P0, !PT ;  /* 0x0000002719197210 */ /* 0x000fe200007fe41b */
[-C--:B------:R-:W-:Y:S01]  /*73f0*/  FMUL.FTZ R49, R105, R55.reuse ;  /* 0x0000003769317220 */ /* 0x080fe20000410000 */
[----:B------:R-:W-:Y:S01]  /*7400*/  IADD3 R33, P2, R36, 0x3000, RZ ;  /* 0x0000300024217810 */ /* 0x000fe20007f5e0ff */
[----:B------:R-:W-:Y:S01]  /*7410*/  FMUL.FTZ R50, R104, R55 ;  /* 0x0000003768327220 */ /* 0x000fe20000410000 */
[----:B------:R-:W-:Y:S01]  /*7420*/  LOP3.LUT R12, R8, R29, RZ, 0x3c, !PT ;  /* 0x0000001d080c7212 */ /* 0x000fe200078e3cff */
[----:B------:R-:W-:Y:S01]  /*7430*/  IMAD.WIDE.U32 R24, R63, UR4, R24 ;  /* 0x000000043f187c25 */ /* 0x000fe2000f8e0018 */
[----:B------:R-:W-:-:S03]  /*7440*/  SHF.R.U64 R30, R30, 0x3, RZ ;  /* 0x000000031e1e7819 */ /* 0x000fc600000012ff */
[-C--:B------:R-:W-:Y:S01]  /*7450*/  FMUL.FTZ R46, R109, R55.reuse ;  /* 0x000000376d2e7220 */ /* 0x080fe20000410000 */
[----:B------:R-:W-:Y:S01]  /*7460*/  LOP3.LUT R8, R21, 0x180, RZ, 0xc0, !PT ;  /* 0x0000018015087812 */ /* 0x000fe200078ec0ff */
[-C--:B------:R-:W-:Y:S01]  /*7470*/  FMUL.FTZ R59, R108, R55.reuse ;  /* 0x000000376c3b7220 */ /* 0x080fe20000410000 */
[----:B------:R-:W-:Y:S01]  /*7480*/  LOP3.LUT R32, R33, 0x180, RZ, 0xc0, !PT ;  /* 0x0000018021207812 */ /* 0x000fe200078ec0ff */
[----:B------:R-:W-:Y:S01]  /*7490*/  FMUL.FTZ R47, R113, R55 ;  /* 0x00000037712f7220 */ /* 0x000fe20000410000 */
[----:B------:R-:W-:Y:S01]  /*74a0*/  MOV R85, R10 ;  /* 0x0000000a00557202 */ /* 0x000fe20000000f00 */
[----:B------:R-:W-:Y:S01]  /*74b0*/  IMAD R11, R61, 0xc0, R141 ;  /* 0x000000c03d0b7824 */ /* 0x000fe200078e028d */
[----:B------:R-:W-:Y:S01]  /*74c0*/  LOP3.LUT R30, R30, R31, RZ, 0x3c, !PT ;  /* 0x0000001f1e1e7212 */ /* 0x000fe200078e3cff */
[-C--:B------:R-:W-:Y:S01]  /*74d0*/  FMUL.FTZ R58, R112, R55.reuse ;  /* 0x00000037703a7220 */ /* 0x080fe20000410000 */
[----:B------:R-:W-:Y:S01]  /*74e0*/  SHF.R.U64 R8, R8, 0x3, RZ ;  /* 0x0000000308087819 */ /* 0x000fe200000012ff */
[----:B------:R-:W-:Y:S01]  /*74f0*/  FMUL.FTZ R44, R117, R55 ;  /* 0x00000037752c7220 */ /* 0x000fe20000410000 */
[----:B------:R-:W-:Y:S01]  /*7500*/  SHF.R.U64 R32, R32, 0x3, RZ ;  /* 0x0000000320207819 */ /* 0x000fe200000012ff */
[----:B------:R0:W-:Y:S01]  /*7510*/  STSM.16.M88.4 [R86], R4 ;  /* 0x0000000456007844 */ /* 0x0001e20000000200 */
[----:B------:R-:W-:Y:S01]  /*7520*/  IADD3.X R31, RZ, R37, RZ, P3, !PT ;  /* 0x00000025ff1f7210 */ /* 0x000fe20001ffe4ff */
[-C--:B------:R-:W-:Y:S01]  /*7530*/  FMUL.FTZ R57, R116, R55.reuse ;  /* 0x0000003774397220 */ /* 0x080fe20000410000 */
[----:B------:R-:W-:Y:S01]  /*7540*/  LOP3.LUT P0, RZ, R139, 0x3, RZ, 0xc0, !PT ;  /* 0x000000038bff7812 */ /* 0x000fe2000780c0ff */
[----:B------:R-:W-:Y:S01]  /*7550*/  FMUL.FTZ R45, R121, R55 ;  /* 0x00000037792d7220 */ /* 0x000fe20000410000 */
[----:B------:R-:W-:Y:S01]  /*7560*/  LOP3.LUT R8, R8, R21, RZ, 0x3c, !PT ;  /* 0x0000001508087212 */ /* 0x000fe200078e3cff */
[----:B------:R-:W-:Y:S01]  /*7570*/  FMUL.FTZ R56, R120, R55 ;  /* 0x0000003778387220 */ /* 0x000fe20000410000 */
[----:B------:R-:W-:Y:S01]  /*7580*/  LOP3.LUT R32, R32, R33, RZ, 0x3c, !PT ;  /* 0x0000002120207212 */ /* 0x000fe200078e3cff */
[----:B------:R-:W-:-:S02]  /*7590*/  IMAD.X R33, RZ, RZ, R37, P2 ;  /* 0x000000ffff217224 */ /* 0x000fc400010e0625 */
[-C--:B------:R-:W-:Y:S01]  /*75a0*/  FMUL.FTZ R41, R125, R55.reuse ;  /* 0x000000377d297220 */ /* 0x080fe20000410000 */
[-C--:B------:R-:W-:Y:S01]  /*75b0*/  FMUL.FTZ R54, R124, R55.reuse ;  /* 0x000000377c367220 */ /* 0x080fe20000410000 */
[-C--:B------:R-:W-:Y:S01]  /*75c0*/  FMUL.FTZ R43, R129, R55.reuse ;  /* 0x00000037812b7220 */ /* 0x080fe20000410000 */
[-C--:B------:R-:W-:Y:S01]  /*75d0*/  FMUL.FTZ R52, R128, R55.reuse ;  /* 0x0000003780347220 */ /* 0x080fe20000410000 */
[-C--:B------:R-:W-:Y:S01]  /*75e0*/  FMUL.FTZ R42, R133, R55.reuse ;  /* 0x00000037852a7220 */ /* 0x080fe20000410000 */
[-C--:B------:R-:W-:Y:S01]  /*75f0*/  ISETP.GE.OR P2, PT, R11, R62.reuse, P0 ;  /* 0x0000003e0b00720c */ /* 0x080fe20000746670 */
[----:B------:R-:W-:Y:S01]  /*7600*/  FMUL.FTZ R55, R132, R55 ;  /* 0x0000003784377220 */ /* 0x000fe20000410000 */
[----:B0-----:R-:W-:Y:S01]  /*7610*/  IMAD R7, R63, UR5, R26 ;  /* 0x000000053f077c24 */ /* 0x001fe2000f8e021a */
[----:B------:R-:W-:Y:S01]  /*7620*/  ULDC.64 UR4, c[0x0][0xb50] ;  /* 0x0002d40000047ab9 */ /* 0x000fe20000000a00 */
[----:B------:R-:W-:Y:S01]  /*7630*/  VIADD R5, R11, 0x8 ;  /* 0x000000080b057836 */ /* 0x000fe20000000000 */
[C---:B------:R-:W-:Y:S01]  /*7640*/  LEA R26, P3, R24.reuse, UR4, 0x2 ;  /* 0x00000004181a7c11 */ /* 0x040fe2000f8610ff */
[----:B------:R-:W-:Y:S01]  /*7650*/  ULDC.64 UR8, c[0x0][0xae8] ;  /* 0x0002ba0000087ab9 */ /* 0x000fe20000000a00 */
[----:B------:R-:W-:Y:S01]  /*7660*/  IADD3 R7, R25, R7, RZ ;  /* 0x0000000719077210 */ /* 0x000fe20007ffe0ff */
[----:B------:R-:W-:Y:S01]  /*7670*/  IMAD.X R29, RZ, RZ, R37, P5 ;  /* 0x000000ffff1d7224 */ /* 0x000fe200028e0625 */
[----:B------:R-:W-:Y:S01]  /*7680*/  ISETP.GE.OR P0, PT, R5, R62, P0 ;  /* 0x0000003e0500720c */ /* 0x000fe20000706670 */
[----:B------:R-:W-:Y:S01]  /*7690*/  SHFL.IDX PT, R82, R26, 0x1, 0x1c1f ;  /* 0x003c1f001a527f89 */ /* 0x000fe200000e0000 */
[----:B------:R-:W-:-:S02]  /*76a0*/  LEA.HI.X R27, R24, UR5, R7, 0x2, P3 ;  /* 0x00000005181b7c11 */ /* 0x000fc400098f1407 */
[----:B------:R-:W-:Y:S02]  /*76b0*/  MOV R63, R8 ;  /* 0x00000008003f7202 */ /* 0x000fe40000000f00 */
[----:B------:R-:W-:Y:S02]  /*76c0*/  F2FP.BF16.F32.PACK_AB R4, R40, R51 ;  /* 0x000000332804723e */ /* 0x000fe400000010ff */
[----:B------:R-:W-:Y:S02]  /*76d0*/  F2FP.BF16.F32.PACK_AB R5, R78, R83 ;  /* 0x000000534e05723e */ /* 0x000fe400000010ff */
[----:B------:R-:W-:Y:S01]  /*76e0*/  F2FP.BF16.F32.PACK_AB R6, R48, R53 ;  /* 0x000000353006723e */ /* 0x000fe200000010ff */
[----:B------:R-:W-:Y:S01]  /*76f0*/  SHFL.IDX PT, R83, R27, 0x1, 0x1c1f ;  /* 0x003c1f001b537f89 */ /* 0x000fe200000e0000 */
[----:B------:R-:W-:Y:S02]  /*7700*/  F2FP.BF16.F32.PACK_AB R7, R80, R81 ;  /* 0x000000515007723e */ /* 0x000fe400000010ff */
[----:B------:R-:W-:Y:S01]  /*7710*/  MOV R86, R12 ;  /* 0x0000000c00567202 */ /* 0x000fe20000000f00 */
[----:B------:R0:W-:Y:S01]  /*7720*/  SHFL.IDX PT, R80, R26, RZ, 0x1c1f ;  /* 0x001c1fff1a507589 */ /* 0x0001e200000e0000 */
[----:B------:R-:W-:-:S02]  /*7730*/  MOV R87, R14 ;  /* 0x0000000e00577202 */ /* 0x000fc40000000f00 */
[----:B------:R-:W-:Y:S01]  /*7740*/  F2FP.BF16.F32.PACK_AB R8, R49, R50 ;  /* 0x000000323108723e */ /* 0x000fe200000010ff */
[----:B------:R1:W2:Y:S01]  /*7750*/  SHFL.IDX PT, R81, R27, RZ, 0x1c1f ;  /* 0x001c1fff1b517589 */ /* 0x0002a200000e0000 */
[----:B------:R-:W-:Y:S02]  /*7760*/  F2FP.BF16.F32.PACK_AB R9, R70, R79 ;  /* 0x0000004f4609723e */ /* 0x000fe400000010ff */
[----:B------:R-:W-:Y:S01]  /*7770*/  F2FP.BF16.F32.PACK_AB R10, R46, R59 ;  /* 0x0000003b2e0a723e */ /* 0x000fe200000010ff */
[----:B------:R-:W-:Y:S01]  /*7780*/  STSM.16.M88.4 [R63], R4 ;  /* 0x000000043f007844 */ /* 0x000fe20000000200 */
[----:B------:R-:W-:Y:S02]  /*7790*/  F2FP.BF16.F32.PACK_AB R11, R71, R76 ;  /* 0x0000004c470b723e */ /* 0x000fe400000010ff */
[----:B------:R-:W-:Y:S02]  /*77a0*/  F2FP.BF16.F32.PACK_AB R12, R47, R58 ;  /* 0x0000003a2f0c723e */ /* 0x000fe400000010ff */
[----:B------:R-:W-:Y:S01]  /*77b0*/  F2FP.BF16.F32.PACK_AB R13, R68, R77 ;  /* 0x0000004d440d723e */ /* 0x000fe200000010ff */
[----:B------:R-:W-:Y:S01]  /*77c0*/  STSM.16.M88.4 [R87], R8 ;  /* 0x0000000857007844 */ /* 0x000fe20000000200 */
[----:B------:R-:W-:-:S02]  /*77d0*/  F2FP.BF16.F32.PACK_AB R14, R44, R57 ;  /* 0x000000392c0e723e */ /* 0x000fc400000010ff */
[----:B------:R-:W-:Y:S02]  /*77e0*/  F2FP.BF16.F32.PACK_AB R15, R69, R74 ;  /* 0x0000004a450f723e */ /* 0x000fe400000010ff */
[----:B------:R-:W-:Y:S02]  /*77f0*/  F2FP.BF16.F32.PACK_AB R24, R45, R56 ;  /* 0x000000382d18723e */ /* 0x000fe400000010ff */
[----:B------:R-:W-:Y:S01]  /*7800*/  F2FP.BF16.F32.PACK_AB R25, R66, R75 ;  /* 0x0000004b4219723e */ /* 0x000fe200000010ff */
[----:B------:R3:W-:Y:S01]  /*7810*/  STSM.16.M88.4 [R86], R12 ;  /* 0x0000000c56007844 */ /* 0x0007e20000000200 */
[----:B0-----:R-:W-:Y:S02]  /*7820*/  F2FP.BF16.F32.PACK_AB R26, R41, R54 ;  /* 0x00000036291a723e */ /* 0x001fe400000010ff */
[----:B-1----:R-:W-:Y:S02]  /*7830*/  F2FP.BF16.F32.PACK_AB R27, R67, R72 ;  /* 0x00000048431b723e */ /* 0x002fe400000010ff */
[----:B------:R-:W-:-:S02]  /*7840*/  F2FP.BF16.F32.PACK_AB R40, R43, R52 ;  /* 0x000000342b28723e */ /* 0x000fc400000010ff */
[----:B------:R-:W-:Y:S01]  /*7850*/  F2FP.BF16.F32.PACK_AB R41, R64, R73 ;  /* 0x000000494029723e */ /* 0x000fe200000010ff */
[----:B------:R0:W-:Y:S01]  /*7860*/  STSM.16.M88.4 [R85], R24 ;  /* 0x0000001855007844 */ /* 0x0001e20000000200 */
[----:B------:R-:W-:Y:S02]  /*7870*/  F2FP.BF16.F32.PACK_AB R42, R42, R55 ;  /* 0x000000372a2a723e */ /* 0x000fe400000010ff */
[----:B------:R-:W-:Y:S02]  /*7880*/  F2FP.BF16.F32.PACK_AB R43, R65, R134 ;  /* 0x00000086412b723e */ /* 0x000fe400000010ff */
[----:B------:R-:W-:Y:S02]  /*7890*/  IADD3 R21, P4, R36, 0x6000, RZ ;  /* 0x0000600024157810 */ /* 0x000fe40007f9e0ff */
[----:B------:R-:W-:Y:S01]  /*78a0*/  LOP3.LUT R28, R28, R91, RZ, 0x3c, !PT ;  /* 0x0000005b1c1c7212 */ /* 0x000fe200078e3cff */
[----:B------:R-:W-:Y:S01]  /*78b0*/  STSM.16.M88.4 [R84], R40 ;  /* 0x0000002854007844 */ /* 0x000fe20000000200 */
[----:B---3--:R-:W1:Y:S01]  /*78c0*/  @P1 LDC R13, c[0x0][0xbec] ;  /* 0x0002fb00ff0d1b82 */ /* 0x008e620000000800 */
[----:B------:R-:W-:-:S07]  /*78d0*/  LOP3.LUT R20, R21, 0x180, RZ, 0xc0, !PT ;  /* 0x0000018015147812 */ /* 0x000fce00078ec0ff */
[----:B------:R-:W-:Y:S01]  /*78e0*/  BAR.SYNC.DEFER_BLOCKING 0x1, 0x180 ;  /* 0x0046000000007b1d */ /* 0x000fe20000010000 */
[----:B------:R-:W-:Y:S01]  /*78f0*/  UIMAD UR6, UR12, UR8, URZ ;  /* 0x000000080c0672a4 */ /* 0x000fe2000f8e023f */
[----:B------:R-:W-:-:S06]  /*7900*/  SHF.R.U64 R20, R20, 0x3, RZ ;  /* 0x0000000314147819 */ /* 0x000fcc00000012ff */
[----:B0-----:R-:W0:Y:S08]  /*7910*/  @P1 LDC R25, c[0x0][0xbf0] ;  /* 0x0002fc00ff191b82 */ /* 0x001e300000000800 */
[----:B------:R-:W3:Y:S01]  /*7920*/  LDC.64 R14, c[0x0][0xae0] ;  /* 0x0002b800ff0e7b82 */ /* 0x000ee20000000a00 */
[----:B--2---:R-:W-:Y:S01]  /*7930*/  @!P2 ST.E desc[UR48][R80.64], R3 ;  /* 0x000000035000a985 */ /* 0x004fe2000c101930 */
[----:B------:R-:W-:Y:S01]  /*7940*/  UIMAD.WIDE.U32 UR4, UR7, UR8, URZ ;  /* 0x00000008070472a5 */ /* 0x000fe2000f8e003f */
[----:B------:R-:W-:-:S02]  /*7950*/  LOP3.LUT R20, R20, R21, RZ, 0x3c, !PT ;  /* 0x0000001514147212 */ /* 0x000fc400078e3cff */
[----:B------:R2:W-:Y:S01]  /*7960*/  @!P0 ST.E desc[UR48][R82.64], R0 ;  /* 0x0000000052008985 */ /* 0x0005e2000c101930 */
[----:B------:R-:W-:Y:S01]  /*7970*/  UIMAD UR6, UR7, UR9, UR6 ;  /* 0x00000009070672a4 */ /* 0x000fe2000f8e0206 */
[----:B------:R-:W-:Y:S02]  /*7980*/  LOP3.LUT R21, R36, 0x180, RZ, 0xc0, !PT ;  /* 0x0000018024157812 */ /* 0x000fe400078ec0ff */
[----:B------:R-:W-:Y:S01]  /*7990*/  ULDC.64 UR8, c[0x0][0xaf0] ;  /* 0x0002bc0000087ab9 */ /* 0x000fe20000000a00 */
[----:B--2---:R-:W-:Y:S01]  /*79a0*/  IMAD R0, R137, 0x60, R138 ;  /* 0x0000006089007824 */ /* 0x004fe200078e028a */
[----:B------:R-:W-:Y:S01]  /*79b0*/  UIADD3 UR5, UR5, UR6, URZ ;  /* 0x0000000605057290 */ /* 0x000fe2000fffe03f */
[----:B------:R-:W-:Y:S01]  /*79c0*/  SHF.R.U64 R21, R21, 0x3, RZ ;  /* 0x0000000315157819 */ /* 0x000fe200000012ff */
[----:B------:R2:W5:Y:S01]  /*79d0*/  LD.E.128 R44, desc[UR48][R34.64] ;  /* 0x00000030222c7980 */ /* 0x000562000c101d00 */
[----:B------:R-:W-:Y:S01]  /*79e0*/  IMAD R24, R61, 0xc0, R0 ;  /* 0x000000c03d187824 */ /* 0x000fe200078e0200 */
[----:B------:R-:W-:Y:S01]  /*79f0*/  UIMAD UR6, UR10, UR8, URZ ;  /* 0x000000080a0672a4 */ /* 0x000fe2000f8e023f */
[----:B------:R-:W-:Y:S01]  /*7a00*/  LOP3.LUT R36, R21, R36, RZ, 0x3c, !PT ;  /* 0x0000002415247212 */ /* 0x000fe200078e3cff */
[----:B------:R-:W-:Y:S01]  /*7a10*/  IMAD.X R21, RZ, RZ, R37, P4 ;  /* 0x000000ffff157224 */ /* 0x000fe200020e0625 */
[----:B------:R2:W5:Y:S01]  /*7a20*/  LD.E.128 R48, desc[UR48][R32.64] ;  /* 0x0000003020307980 */ /* 0x000562000c101d00 */
[----:B-1----:R-:W-:-:S03]  /*7a30*/  @P1 IMAD.HI.U32 R0, R24, R13, RZ ;  /* 0x0000000d18001227 */ /* 0x002fc600078e00ff */
[----:B------:R2:W5:Y:S01]  /*7a40*/  LD.E.128 R4, desc[UR48][R30.64] ;  /* 0x000000301e047980 */ /* 0x000562000c101d00 */
[----:B------:R-:W-:Y:S01]  /*7a50*/  IMAD.MOV.U32 R12, RZ, RZ, R24 ;  /* 0x000000ffff0c7224 */ /* 0x000fe200078e0018 */
[----:B0-----:R-:W-:Y:S01]  /*7a60*/  @P1 SHF.R.U32.HI R12, RZ, R25, R0 ;  /* 0x00000019ff0c1219 */ /* 0x001fe20000011600 */
[----:B------:R-:W-:Y:S01]  /*7a70*/  UIMAD UR6, UR38, UR9, UR6 ;  /* 0x00000009260672a4 */ /* 0x000fe2000f8e0206 */
[----:B------:R-:W5:Y:S02]  /*7a80*/  LD.E.128 R36, desc[UR48][R36.64] ;  /* 0x0000003024247980 */ /* 0x000f64000c101d00 */
[--C-:B------:R-:W-:Y:S01]  /*7a90*/  SHF.R.S32.HI R3, RZ, 0x1f, R12.reuse ;  /* 0x0000001fff037819 */ /* 0x100fe2000001140c */
[----:B------:R-:W-:Y:S01]  /*7aa0*/  UIMAD.WIDE.U32 UR38, UR38, UR8, UR4 ;  /* 0x00000008262672a5 */ /* 0x000fe2000f8e0004 */
[----:B------:R-:W-:Y:S01]  /*7ab0*/  IMAD.MOV R13, RZ, RZ, -R12 ;  /* 0x000000ffff0d7224 */ /* 0x000fe200078e0a0c */
[----:B------:R2:W5:Y:S01]  /*7ac0*/  LD.E.128 R52, desc[UR48][R20.64] ;  /* 0x0000003014347980 */ /* 0x000562000c101d00 */
[----:B------:R-:W-:Y:S01]  /*7ad0*/  ULDC.64 UR4, c[0x0][0xad8] ;  /* 0x0002b60000047ab9 */ /* 0x000fe20000000a00 */
[-C--:B---3--:R-:W-:Y:S01]  /*7ae0*/  IMAD R0, R3, R14.reuse, RZ ;  /* 0x0000000e03007224 */ /* 0x088fe200078e02ff */
[----:B------:R-:W-:Y:S01]  /*7af0*/  UIADD3 UR39, UR39, UR6, URZ ;  /* 0x0000000627277290 */ /* 0x000fe2000fffe03f */
[----:B------:R-:W-:Y:S01]  /*7b00*/  IMAD R3, R60, R13, R24 ;  /* 0x0000000d3c037224 */ /* 0x000fe200078e0218 */
[----:B------:R2:W5:Y:S01]  /*7b10*/  LD.E.128 R8, desc[UR48][R28.64] ;  /* 0x000000301c087980 */ /* 0x000562000c101d00 */
[C---:B------:R-:W-:Y:S01]  /*7b20*/  IMAD R15, R12.reuse, R15, R0 ;  /* 0x0000000f0c0f7224 */ /* 0x040fe200078e0200 */
[----:B------:R-:W-:Y:S01]  /*7b30*/  UIADD3 UR44, UR44, 0x1, URZ ;  /* 0x000000012c2c7890 */ /* 0x000fe2000fffe03f */
[----:B------:R-:W-:Y:S01]  /*7b40*/  @!PT LDS RZ, [RZ] ;  /* 0x00000000fffff984 */ /* 0x000fe20000000800 */
[----:B------:R-:W-:Y:S01]  /*7b50*/  @!PT LDS RZ, [RZ] ;  /* 0x00000000fffff984 */ /* 0x000fe20000000800 */
[----:B------:R-:W-:Y:S01]  /*7b60*/  @!PT LDS RZ, [RZ] ;  /* 0x00000000fffff984 */ /* 0x000fe20000000800 */
[----:B------:R-:W-:Y:S01]  /*7b70*/  @!PT LDS RZ, [RZ] ;  /* 0x00000000fffff984 */ /* 0x000fe20000000800 */
[----:B------:R0:W-:Y:S06]  /*7b80*/  MEMBAR.ALL.CTA ;  /* 0x0000000000007992 */ /* 0x0001ec0000008000 */
[----:B0-----:R-:W0:Y:S01]  /*7b90*/  FENCE.VIEW.ASYNC.S ;  /* 0x00000000000073c6 */ /* 0x001e220000000000 */
[----:B------:R-:W-:Y:S01]  /*7ba0*/  SHF.R.S32.HI R0, RZ, 0x1f, R3 ;  /* 0x0000001fff007819 */ /* 0x000fe20000011403 */
[----:B------:R-:W-:Y:S01]  /*7bb0*/  IMAD.WIDE.U32 R12, R12, R14, UR38 ;  /* 0x000000260c0c7e25 */ /* 0x000fe2000f8e000e */
[----:B------:R-:W-:-:S03]  /*7bc0*/  ULDC.64 UR6, c[0x0][0xa80] ;  /* 0x0002a00000067ab9 */ /* 0x000fc60000000a00 */
[----:B------:R-:W-:Y:S02]  /*7bd0*/  IMAD.IADD R13, R13, 0x1, R15 ;  /* 0x000000010d0d7824 */ /* 0x000fe400078e020f */
[----:B------:R-:W-:Y:S02]  /*7be0*/  IMAD R0, R0, UR4, RZ ;  /* 0x0000000400007c24 */ /* 0x000fe4000f8e02ff */
[----:B------:R-:W-:Y:S02]  /*7bf0*/  IMAD R61, R61, 0xc0, R138 ;  /* 0x000000c03d3d7824 */ /* 0x000fe400078e028a */
[C---:B------:R-:W-:Y:S02]  /*7c00*/  IMAD R15, R3.reuse, UR5, R0 ;  /* 0x00000005030f7c24 */ /* 0x040fe4000f8e0200 */
[----:B------:R-:W-:Y:S01]  /*7c10*/  IMAD.WIDE.U32 R12, R3, UR4, R12 ;  /* 0x00000004030c7c25 */ /* 0x000fe2000f8e000c */
[----:B------:R-:W-:Y:S01]  /*7c20*/  UIADD3 UR4, UR40, 0x2d820, URZ ;  /* 0x0002d82028047890 */ /* 0x000fe2000fffe03f */
[----:B------:R-:W-:-:S02]  /*7c30*/  ISETP.GE.AND P0, PT, R61, R62, PT ;  /* 0x0000003e3d00720c */ /* 0x000fc40003f06270 */
[----:B------:R-:W-:Y:S01]  /*7c40*/  IMAD.IADD R3, R13, 0x1, R15 ;  /* 0x000000010d037824 */ /* 0x000fe200078e020f */
[----:B------:R-:W-:Y:S01]  /*7c50*/  UPRMT UR4, URZ, 0x654, UR4 ;  /* 0x000006543f047896 */ /* 0x000fe20008000004 */
[----:B------:R-:W-:Y:S01]  /*7c60*/  LEA R0, P1, R12, UR6, 0x1 ;  /* 0x000000060c007c11 */ /* 0x000fe2000f8208ff */
[----:B------:R-:W-:-:S03]  /*7c70*/  UISETP.NE.AND UP0, UPT, UR44, 0x2, UPT ;  /* 0x000000022c00788c */ /* 0x000fc6000bf05270 */
[----:B------:R-:W-:Y:S01]  /*7c80*/  LEA.HI.X R26, R12, UR7, R3, 0x1, P1 ;  /* 0x000000070c1a7c11 */ /* 0x000fe200088f0c03 */
[----:B------:R-:W-:Y:S01]  /*7c90*/  USEL UR6, URZ, 0x1, UP0 ;  /* 0x000000013f067887 */ /* 0x000fe20008000000 */
[----:B------:R-:W-:Y:S01]  /*7ca0*/  ULDC UR5, c[0x0][0xc] ;  /* 0x0000030000057ab9 */ /* 0x000fe20000000800 */
[----:B------:R-:W-:Y:S01]  /*7cb0*/  USEL UR44, UR44, URZ, UP0 ;  /* 0x0000003f2c2c7287 */ /* 0x000fe20008000000 */
[----:B0-----:R2:W0:Y:S01]  /*7cc0*/  SHFL.IDX PT, R14, R0, RZ, 0x1c1f ;  /* 0x001c1fff000e7589 */ /* 0x00142200000e0000 */
[----:B------:R-:W-:Y:S01]  /*7cd0*/  UIADD3 UR36, UR5, UR36, URZ ;  /* 0x0000002405247290 */ /* 0x000fe2000fffe03f */
[----:B------:R-:W-:Y:S01]  /*7ce0*/  SYNCS.ARRIVE.TRANS64.RED.A1T0 RZ, [UR4], RZ ;  /* 0x000000ffffff79a7 */ /* 0x000fe20008100404 */
[----:B------:R-:W-:Y:S01]  /*7cf0*/  ULOP3.LUT UR45, UR45, UR6, URZ, 0x3c, !UPT ;  /* 0x000000062d2d7292 */ /* 0x000fe2000f8e3c3f */
[----:B------:R2:W1:Y:S01]  /*7d00*/  SHFL.IDX PT, R15, R26, RZ, 0x1c1f ;  /* 0x001c1fff1a0f7589 */ /* 0x00046200000e0000 */
[----:B------:R-:W-:Y:S04]  /*7d10*/  BSSY B0, `(.L_x_31) ;  /* 0x000000e000007945 */ /* 0x000fe80003800000 */
[----:B------:R-:W-:Y:S06]  /*7d20*/  @P0 BRA `(.L_x_32) ;  /* 0x0000000000300947 */ /* 0x000fec0003800000 */
[----:B------:R-:W-:Y:S02]  /*7d30*/  ULDC UR4, c[0x0][0xac8] ;  /* 0x0002b20000047ab9 */ /* 0x000fe40000000800 */
[----:B------:R-:W-:Y:S02]  /*7d40*/  ISETP.GE.AND P1, PT, R136, UR4, PT ;  /* 0x0000000488007c0c */ /* 0x000fe4000bf26270 */
[----:B------:R-:W-:Y:S02]  /*7d50*/  ISETP.GE.AND P2, PT, R23, UR4, PT ;  /* 0x0000000417007c0c */ /* 0x000fe4000bf46270 */
[----:B------:R-:W-:-:S09]  /*7d60*/  ISETP.GE.AND P0, PT, R22, UR4, PT ;  /* 0x0000000416007c0c */ /* 0x000fd2000bf06270 */
[-C--:B0-2---:R-:W-:Y:S02]  /*7d70*/  @!P1 LEA R20, P3, R136, R14.reuse, 0x1 ;  /* 0x0000000e88149211 */ /* 0x085fe400078608ff */
[C---:B------:R-:W-:Y:S02]  /*7d80*/  @!P2 LEA R24, P4, R23.reuse, R14, 0x1 ;  /* 0x0000000e1718a211 */ /* 0x040fe400078808ff */
[----:B-1----:R-:W-:Y:S01]  /*7d90*/  @!P0 IMAD.WIDE R12, R22, 0x2, R14 ;  /* 0x00000002160c8825 */ /* 0x002fe200078e020e */
[-C--:B------:R-:W-:Y:S02]  /*7da0*/  @!P1 LEA.HI.X R21, R136, R15.reuse, R146, 0x1, P3 ;  /* 0x0000000f88159211 */ /* 0x080fe400018f0c92 */
[----:B------:R-:W-:Y:S02]  /*7db0*/  @!P2 LEA.HI.X R25, R23, R15, R145, 0x1, P4 ;  /* 0x0000000f1719a211 */ /* 0x000fe400020f0c91 */
[----:B-----5:R3:W-:Y:S04]  /*7dc0*/  @!P0 ST.E.128 desc[UR48][R12.64], R36 ;  /* 0x000000240c008985 */ /* 0x0207e8000c101d30 */
[----:B------:R3:W-:Y:S04]  /*7dd0*/  @!P1 ST.E.128 desc[UR48][R20.64], R48 ;  /* 0x0000003014009985 */ /* 0x0007e8000c101d30 */
[----:B------:R3:W-:Y:S02]  /*7de0*/  @!P2 ST.E.128 desc[UR48][R24.64], R52 ;  /* 0x000000341800a985 */ /* 0x0007e4000c101d30 */
.L_x_32:
[----:B------:R-:W-:Y:S05]  /*7df0*/  BSYNC B0 ;  /* 0x0000000000007941 */ /* 0x000fea0003800000 */
.L_x_31:
[----:B------:R-:W-:Y:S01]  /*7e00*/  IADD3 R3, R61, 0x60, RZ ;  /* 0x000000603d037810 */ /* 0x000fe20007ffe0ff */
[----:B-1----:R1:W4:Y:S01]  /*7e10*/  SHFL.IDX PT, R15, R26, 0x1, 0x1c1f ;  /* 0x003c1f001a0f7f89 */ /* 0x00232200000e0000 */
[----:B------:R-:W-:Y:S01]  /*7e20*/  UIADD3 UR46, UR46, 0x1, URZ ;  /* 0x000000012e2e7890 */ /* 0x000fe2000fffe03f */
[----:B------:R-:W-:Y:S01]  /*7e30*/  BSSY B0, `(.L_x_33) ;  /* 0x0000010000007945 */ /* 0x000fe20003800000 */
[----:B------:R-:W-:Y:S01]  /*7e40*/  ISETP.GE.AND P0, PT, R3, R62, PT ;  /* 0x0000003e0300720c */ /* 0x000fe20003f06270 */
[----:B0-----:R1:W0:-:S12]  /*7e50*/  SHFL.IDX PT, R14, R0, 0x1, 0x1c1f ;  /* 0x003c1f00000e7f89 */ /* 0x00121800000e0000 */
[----:B-1----:R-:W-:Y:S05]  /*7e60*/  @P0 BRA `(.L_x_34) ;  /* 0x0000000000300947 */ /* 0x002fea0003800000 */
[----:B------:R-:W-:Y:S02]  /*7e70*/  ULDC UR4, c[0x0][0xac8] ;  /* 0x0002b20000047ab9 */ /* 0x000fe40000000800 */
[----:B------:R-:W-:Y:S02]  /*7e80*/  ISETP.GE.AND P3, PT, R136, UR4, PT ;  /* 0x0000000488007c0c */ /* 0x000fe4000bf66270 */
[----:B------:R-:W-:Y:S02]  /*7e90*/  ISETP.GE.AND P4, PT, R23, UR4, PT ;  /* 0x0000000417007c0c */ /* 0x000fe4000bf86270 */
[----:B------:R-:W-:-:S09]  /*7ea0*/  ISETP.GE.AND P2, PT, R22, UR4, PT ;  /* 0x0000000416007c0c */ /* 0x000fd2000bf46270 */
[-C--:B0-23--:R-:W-:Y:S02]  /*7eb0*/  @!P3 LEA R20, P0, R136, R14.reuse, 0x1 ;  /* 0x0000000e8814b211 */ /* 0x08dfe400078008ff */
[C---:B------:R-:W-:Y:S02]  /*7ec0*/  @!P4 LEA R24, P1, R23.reuse, R14, 0x1 ;  /* 0x0000000e1718c211 */ /* 0x040fe400078208ff */
[----:B----4-:R-:W-:Y:S01]  /*7ed0*/  @!P2 IMAD.WIDE R12, R22, 0x2, R14 ;  /* 0x00000002160ca825 */ /* 0x010fe200078e020e */
[-C--:B------:R-:W-:Y:S02]  /*7ee0*/  @!P3 LEA.HI.X R21, R136, R15.reuse, R146, 0x1, P0 ;  /* 0x0000000f8815b211 */ /* 0x080fe400000f0c92 */
[----:B------:R-:W-:Y:S02]  /*7ef0*/  @!P4 LEA.HI.X R25, R23, R15, R145, 0x1, P1 ;  /* 0x0000000f1719c211 */ /* 0x000fe400008f0c91 */
[----:B-----5:R1:W-:Y:S04]  /*7f00*/  @!P2 ST.E.128 desc[UR48][R12.64], R44 ;  /* 0x0000002c0c00a985 */ /* 0x0203e8000c101d30 */
[----:B------:R1:W-:Y:S04]  /*7f10*/  @!P3 ST.E.128 desc[UR48][R20.64], R4 ;  /* 0x000000041400b985 */ /* 0x0003e8000c101d30 */
[----:B------:R1:W-:Y:S02]  /*7f20*/  @!P4 ST.E.128 desc[UR48][R24.64], R8 ;  /* 0x000000081800c985 */ /* 0x0003e4000c101d30 */
.L_x_34:
[----:B------:R-:W-:Y:S05]  /*7f30*/  BSYNC B0 ;  /* 0x0000000000007941 */ /* 0x000fea0003800000 */
.L_x_33:
[----:B--2---:R-:W2:Y:S02]  /*7f40*/  LDC R0, c[0x0][0xc34] ;  /* 0x00030d00ff007b82 */ /* 0x004ea40000000800 */
[----:B--2---:R-:W-:-:S13]  /*7f50*/  ISETP.LE.AND P0, PT, R0, UR36, PT ;  /* 0x0000002400007c0c */ /* 0x004fda000bf03270 */
[----:B------:R-:W-:Y:S05]  /*7f60*/  @!P0 BRA `(.L_x_35) ;  /* 0xffffff8c00bc8947 */ /* 0x000fea000383ffff */
[----:B------:R-:W-:Y:S05]  /*7f70*/  EXIT ;  /* 0x000000000000794d */ /* 0x000fea0003800000 */
.L_x_5:
[----:B------:R-:W-:-:S08]  /*7f80*/  NOP ;  /* 0x0000000000007918 */ /* 0x000fd00000000000 */
[----:B------:R-:W0:-:S00]  /*7f90*/  USETMAXREG.DEALLOC.CTAPOOL 0x20 ;  /* 0x00000020000079c8 */ /* 0x000e0000080e0500 */
[----:B------:R-:W1:Y:S01]  /*7fa0*/  S2UR UR10, SR_CTAID.X ;  /* 0x00000000000a79c3 */ /* 0x000e620000002500 */
[----:B0-----:R-:W-:Y:S02]  /*7fb0*/  IMAD.MOV.U32 R0, RZ, RZ, 0x1 ;  /* 0x00000001ff007424 */ /* 0x001fe400078e00ff */
[----:B------:R-:W-:Y:S02]  /*7fc0*/  IMAD.MOV.U32 R23, RZ, RZ, RZ ;  /* 0x000000ffff177224 */ /* 0x000fe400078e00ff */
[----:B------:R-:W-:-:S03]  /*7fd0*/  IMAD.MOV.U32 R25, RZ, RZ, 0x1 ;  /* 0x00000001ff197424 */ /* 0x000fc600078e00ff */
[----:B------:R-:W1:Y:S02]  /*7fe0*/  LDC R2, c[0x0][0xc34] ;  /* 0x00030d00ff027b82 */ /* 0x000e640000000800 */
[----:B-1----:R-:W-:-:S13]  /*7ff0*/  ISETP.LE.AND P0, PT, R2, UR10, PT ;  /* 0x0000000a02007c0c */ /* 0x002fda000bf03270 */
[----:B------:R-:W-:Y:S05]  /*8000*/  @P0 BRA `(.L_x_36) ;  /* 0x00000034001c0947 */ /* 0x000fea0003800000 */
[----:B------:R-:W0:Y:S01]  /*8010*/  S2R R5, SR_TID.X ;  /* 0x0000000000057919 */ /* 0x000e220000002100 */
[----:B------:R-:W-:Y:S01]  /*8020*/  ULDC.64 UR6, c[0x0][0x2f0] ;  /* 0x0000bc0000067ab9 */ /* 0x000fe20000000a00 */
[----:B------:R-:W-:Y:S01]  /*8030*/  ULDC UR9, c[0x0][0x2b8] ;  /* 0x0000ae0000097ab9 */ /* 0x000fe20000000800 */
[----:B------:R-:W-:Y:S01]  /*8040*/  LOP3.LUT R16, R16, 0xfffffffd, RZ, 0xc0, !PT ;  /* 0xfffffffd10107812 */ /* 0x000fe200078ec0ff */
[----:B------:R-:W-:Y:S01]  /*8050*/  ULDC.64 UR4, c[0x0][0x418] ;  /* 0x0001060000047ab9 */ /* 0x000fe20000000a00 */
[----:B------:R-:W1:Y:S01]  /*8060*/  S2UR UR8, SR_CgaCtaId ;  /* 0x00000000000879c3 */ /* 0x000e620000008800 */
[----:B------:R-:W-:Y:S01]  /*8070*/  UISETP.NE.U32.AND UP0, UPT, UR4, URZ, UPT ;  /* 0x0000003f0400728c */ /* 0x000fe2000bf05070 */
[----:B------:R-:W-:Y:S01]  /*8080*/  IMAD.MOV.U32 R25, RZ, RZ, 0x1 ;  /* 0x00000001ff197424 */ /* 0x000fe200078e00ff */
[----:B------:R-:W-:Y:S01]  /*8090*/  UMOV UR37, 0x400 ;  /* 0x0000040000257882 */ /* 0x000fe20000000000 */
[----:B------:R-:W-:Y:S01]  /*80a0*/  ULDC UR4, c[0x0][0x424] ;  /* 0x0001090000047ab9 */ /* 0x000fe20000000800 */
[----:B------:R-:W-:Y:S01]  /*80b0*/  UISETP.NE.AND.EX UP0, UPT, UR5, URZ, UPT, UP0 ;  /* 0x0000003f0500728c */ /* 0x000fe2000bf05300 */
[----:B------:R-:W-:Y:S01]  /*80c0*/  IMAD.MOV.U32 R23, RZ, RZ, RZ ;  /* 0x000000ffff177224 */ /* 0x000fe200078e00ff */
[----:B------:R-:W-:Y:S01]  /*80d0*/  ULDC UR38, c[0x0][0x448] ;  /* 0x0001120000267ab9 */ /* 0x000fe20000000800 */
[----:B------:R-:W-:-:S02]  /*80e0*/  ULOP3.LUT UR40, UR42, 0x2, URZ, 0xfc, !UPT ;  /* 0x000000022a287892 */ /* 0x000fc4000f8efc3f */
[----:B------:R-:W-:Y:S01]  /*80f0*/  USEL UR4, UR4, 0x1, UP0 ;  /* 0x0000000104047887 */ /* 0x000fe20008000000 */
[----:B------:R-:W-:-:S03]  /*8100*/  ULDC UR41, c[0x0][0xc] ;  /* 0x0000030000297ab9 */ /* 0x000fc60000000800 */
[----:B------:R-:W-:-:S03]  /*8110*/  UIMAD UR36, UR4, UR6, URZ ;  /* 0x00000006042472a4 */ /* 0x000fc6000f8e023f */
[----:B------:R-:W-:Y:S01]  /*8120*/  ULDC UR4, c[0x0][0x288] ;  /* 0x0000a20000047ab9 */ /* 0x000fe20000000800 */
[----:B------:R-:W-:Y:S02]  /*8130*/  UIADD3 UR5, UR36, 0x7f, URZ ;  /* 0x0000007f24057890 */ /* 0x000fe4000fffe03f */
[----:B------:R-:W-:Y:S02]  /*8140*/  UIMAD UR38, UR38, UR4, URZ ;  /* 0x00000004262672a4 */ /* 0x000fe4000f8e023f */
[----:B------:R-:W-:Y:S02]  /*8150*/  USHF.R.S32.HI UR6, URZ, 0x1f, UR5 ;  /* 0x0000001f3f067899 */ /* 0x000fe40008011405 */
[----:B-1----:R-:W-:Y:S02]  /*8160*/  ULEA UR37, UR8, UR37, 0x18 ;  /* 0x0000002508257291 */ /* 0x002fe4000f8ec03f */
[----:B------:R-:W-:Y:S01]  /*8170*/  ULEA.HI UR6, UR6, UR5, URZ, 0x7 ;  /* 0x0000000506067291 */ /* 0x000fe2000f8f383f */
[----:B0-----:R-:W-:-:S03]  /*8180*/  IMAD.SHL.U32 R28, R5, 0x8, RZ ;  /* 0x00000008051c7824 */ /* 0x001fc600078e00ff */
[----:B------:R-:W-:Y:S02]  /*8190*/  ULEA.HI.SX32 UR43, UR6, 0xffffffff, 0x19 ;  /* 0xffffffff062b7891 */ /* 0x000fe4000f8fca3f */
[C---:B------:R-:W-:Y:S01]  /*81a0*/  LOP3.LUT R0, R28.reuse, 0xd8, RZ, 0xc0, !PT ;  /* 0x000000d81c007812 */ /* 0x040fe200078ec0ff */
[----:B------:R-:W-:Y:S01]  /*81b0*/  ULEA.HI.SX32 UR39, UR6, 0xfffffffe, 0x19 ;  /* 0xfffffffe06277891 */ /* 0x000fe2000f8fca3f */
[----:B------:R-:W-:Y:S01]  /*81c0*/  LOP3.LUT R4, R28, 0x18, RZ, 0xc0, !PT ;  /* 0x000000181c047812 */ /* 0x000fe200078ec0ff */
[----:B------:R-:W-:Y:S01]  /*81d0*/  USHF.L.U32 UR5, UR43, 0x7, URZ ;  /* 0x000000072b057899 */ /* 0x000fe2000800063f */
[----:B------:R-:W-:Y:S02]  /*81e0*/  LOP3.LUT R3, R0, 0x18, R5, 0x78, !PT ;  /* 0x0000001800037812 */ /* 0x000fe400078e7805 */
[C---:B------:R-:W-:Y:S02]  /*81f0*/  LOP3.LUT R0, R4.reuse, 0x20, RZ, 0xfc, !PT ;  /* 0x0000002004007812 */ /* 0x040fe400078efcff */
[----:B------:R-:W-:-:S02]  /*8200*/  LOP3.LUT R2, R4, 0x40, RZ, 0xfc, !PT ;  /* 0x0000004004027812 */ /* 0x000fc400078efcff */
[C---:B------:R-:W-:Y:S02]  /*8210*/  ISETP.GE.AND P0, PT, R0.reuse, UR7, PT ;  /* 0x0000000700007c0c */ /* 0x040fe4000bf06270 */
[----:B------:R-:W-:Y:S02]  /*8220*/  ISETP.GE.AND P1, PT, R0, UR9, PT ;  /* 0x0000000900007c0c */ /* 0x000fe4000bf26270 */
[----:B------:R-:W-:Y:S02]  /*8230*/  ISETP.GE.AND P2, PT, R2, UR7, PT ;  /* 0x0000000702007c0c */ /* 0x000fe4000bf46270 */
[----:B------:R-:W-:Y:S01]  /*8240*/  LOP3.LUT R28, R3, 0x320, R28, 0xf8, !PT ;  /* 0x00000320031c7812 */ /* 0x000fe200078ef81c */
[----:B------:R-:W-:-:S05]  /*8250*/  IMAD.U32 R3, RZ, RZ, UR10 ;  /* 0x0000000aff037e24 */ /* 0x000fca000f8e00ff */
[----:B------:R0:W-:Y:S01]  /*8260*/  STL [R1+0xc], R3 ;  /* 0x00000c0301007387 */ /* 0x0001e20000100800 */
[----:B------:R-:W-:Y:S02]  /*8270*/  @P0 LOP3.LUT R16, R16, 0x2, RZ, 0xfc, !PT ;  /* 0x0000000210100812 */ /* 0x000fe400078efcff */
[----:B------:R-:W-:Y:S01]  /*8280*/  ISETP.GE.AND P0, PT, R0, UR7, PT ;  /* 0x0000000700007c0c */ /* 0x000fe2000bf06270 */
[----:B------:R1:W-:Y:S01]  /*8290*/  STL [R1+0x10], RZ ;  /* 0x000010ff01007387 */ /* 0x0003e20000100800 */
[----:B------:R-:W-:Y:S02]  /*82a0*/  LOP3.LUT R16, R16, 0xfffffdff, RZ, 0xc0, !PT ;  /* 0xfffffdff10107812 */ /* 0x000fe400078ec0ff */
[----:B------:R-:W-:Y:S02]  /*82b0*/  SHF.R.U32.HI R0, RZ, 0x2, R5 ;  /* 0x00000002ff007819 */ /* 0x000fe40000011605 */
[----:B------:R-:W-:Y:S02]  /*82c0*/  @P1 LOP3.LUT R16, R16, 0x200, RZ, 0xfc, !PT ;  /* 0x0000020010101812 */ /* 0x000fe400078efcff */
[----:B------:R-:W-:-:S02]  /*82d0*/  ISETP.GE.AND P1, PT, R2, UR9, PT ;  /* 0x0000000902007c0c */ /* 0x000fc4000bf26270 */
[----:B------:R-:W-:Y:S02]  /*82e0*/  LOP3.LUT R16, R16, 0xffffffef, RZ, 0xc0, !PT ;  /* 0xffffffef10107812 */ /* 0x000fe400078ec0ff */
[----:B0-----:R-:W-:Y:S01]  /*82f0*/  LOP3.LUT R3, R0, 0x1f, RZ, 0xc0, !PT ;  /* 0x0000001f00037812 */ /* 0x001fe200078ec0ff */
[----:B------:R-:W-:Y:S01]  /*8300*/  IMAD.U32 R0, RZ, RZ, UR5 ;  /* 0x00000005ff007e24 */ /* 0x000fe2000f8e00ff */
[----:B------:R-:W-:Y:S02]  /*8310*/  @P0 LOP3.LUT R16, R16, 0x10, RZ, 0xfc, !PT ;  /* 0x0000001010100812 */ /* 0x000fe400078efcff */
[----:B------:R-:W-:Y:S02]  /*8320*/  ISETP.GE.AND P0, PT, R2, UR7, PT ;  /* 0x0000000702007c0c */ /* 0x000fe4000bf06270 */
[----:B------:R-:W-:Y:S02]  /*8330*/  LOP3.LUT R16, R16, 0xfffffffe, RZ, 0xc0, !PT ;  /* 0xfffffffe10107812 */ /* 0x000fe400078ec0ff */
[----:B------:R-:W-:-:S02]  /*8340*/  SHF.L.U32 R2, R5, 0x5, RZ ;  /* 0x0000000505027819 */ /* 0x000fc400000006ff */
[----:B------:R-:W-:Y:S02]  /*8350*/  @P2 LOP3.LUT R16, R16, 0x1, RZ, 0xfc, !PT ;  /* 0x0000000110102812 */ /* 0x000fe400078efcff */
[----:B------:R-:W-:Y:S02]  /*8360*/  LOP3.LUT R2, R2, 0x60, RZ, 0xc0, !PT ;  /* 0x0000006002027812 */ /* 0x000fe400078ec0ff */
[----:B------:R-:W-:Y:S02]  /*8370*/  LOP3.LUT R16, R16, 0xfffffeff, RZ, 0xc0, !PT ;  /* 0xfffffeff10107812 */ /* 0x000fe400078ec0ff */
[----:B------:R-:W-:Y:S02]  /*8380*/  LOP3.LUT R5, R3, R2, RZ, 0xfc, !PT ;  /* 0x0000000203057212 */ /* 0x000fe400078efcff */
[----:B------:R-:W-:Y:S02]  /*8390*/  @P1 LOP3.LUT R16, R16, 0x100, RZ, 0xfc, !PT ;  /* 0x0000010010101812 */ /* 0x000fe400078efcff */
[----:B------:R-:W-:-:S02]  /*83a0*/  ISETP.GE.AND P1, PT, R4, UR7, PT ;  /* 0x0000000704007c0c */ /* 0x000fc4000bf26270 */
[----:B------:R-:W-:Y:S02]  /*83b0*/  LOP3.LUT R16, R16, 0xfffffff7, RZ, 0xc0, !PT ;  /* 0xfffffff710107812 */ /* 0x000fe400078ec0ff */
[----:B------:R-:W-:Y:S02]  /*83c0*/  LEA R5, R28, UR37, 0x1 ;  /* 0x000000251c057c11 */ /* 0x000fe4000f8e08ff */
[----:B------:R-:W-:Y:S02]  /*83d0*/  @P0 LOP3.LUT R16, R16, 0x8, RZ, 0xfc, !PT ;  /* 0x0000000810100812 */ /* 0x000fe400078efcff */
[----:B------:R-:W-:Y:S02]  /*83e0*/  ISETP.GE.AND P0, PT, R4, UR7, PT ;  /* 0x0000000704007c0c */ /* 0x000fe4000bf06270 */
[----:B------:R-:W-:Y:S02]  /*83f0*/  LOP3.LUT R16, R16, 0xfffffffb, RZ, 0xc0, !PT ;  /* 0xfffffffb10107812 */ /* 0x000fe400078ec0ff */
[----:B------:R-:W-:-:S02]  /*8400*/  LOP3.LUT R2, R3, UR5, R2, 0xfe, !PT ;  /* 0x0000000503027c12 */ /* 0x000fc4000f8efe02 */
[----:B------:R-:W-:-:S07]  /*8410*/  IADD3 R0, -R3, UR36, -R0 ;  /* 0x0000002403007c10 */ /* 0x000fce000fffe900 */
[----:B------:R-:W-:Y:S02]  /*8420*/  @P0 LOP3.LUT R16, R16, 0x4, RZ, 0xfc, !PT ;  /* 0x0000000410100812 */ /* 0x000fe400078efcff */
[----:B------:R-:W-:Y:S02]  /*8430*/  ISETP.GE.AND P0, PT, R4, UR9, PT ;  /* 0x0000000904007c0c */ /* 0x000fe4000bf06270 */
[----:B------:R-:W-:-:S04]  /*8440*/  LOP3.LUT R16, R16, 0xfffffbff, RZ, 0xc0, !PT ;  /* 0xfffffbff10107812 */ /* 0x000fc800078ec0ff */
[----:B------:R-:W-:-:S04]  /*8450*/  LOP3.LUT R16, R16, 0xffffffdf, RZ, 0xc0, !PT ;  /* 0xffffffdf10107812 */ /* 0x000fc800078ec0ff */
[----:B------:R-:W-:-:S04]  /*8460*/  @P1 LOP3.LUT R16, R16, 0x20, RZ, 0xfc, !PT ;  /* 0x0000002010101812 */ /* 0x000fc800078efcff */
[----:B-1----:R-:W-:-:S07]  /*8470*/  @P0 LOP3.LUT R16, R16, 0x400, RZ, 0xfc, !PT ;  /* 0x0000040010100812 */ /* 0x002fce00078efcff */
.L_x_71:
[----:B------:R-:W2:Y:S01]  /*8480*/  LDL R2, [R1+0xc] ;  /* 0x00000c0001027983 */ /* 0x000ea20000100800 */
[----:B------:R-:W0:Y:S01]  /*8490*/  LDC R0, c[0x0][0xc38] ;  /* 0x00030e00ff007b82 */ /* 0x000e220000000800 */
[----:B------:R-:W-:Y:S05]  /*84a0*/  YIELD ;  /* 0x0000000000007946 */ /* 0x000fea0003800000 */
[----:B------:R-:W-:Y:S01]  /*84b0*/  ULDC.64 UR4, c[0x0][0xa28] ;  /* 0x00028a0000047ab9 */ /* 0x000fe20000000a00 */
[----:B------:R-:W-:Y:S01]  /*84c0*/  IMAD.MOV.U32 R18, RZ, RZ, RZ ;  /* 0x000000ffff127224 */ /* 0x000fe200078e00ff */
[----:B0-----:R-:W-:-:S13]  /*84d0*/  ISETP.NE.AND P0, PT, R0, 0x1, PT ;  /* 0x000000010000780c */ /* 0x001fda0003f05270 */
[----:B------:R-:W2:Y:S08]  /*84e0*/  @P0 LDC R0, c[0x0][0xc3c] ;  /* 0x00030f00ff000b82 */ /* 0x000eb00000000800 */
[----:B------:R-:W0:Y:S01]  /*84f0*/  @P0 LDC R3, c[0x0][0xc40] ;  /* 0x00031000ff030b82 */ /* 0x000e220000000800 */
[----:B--2---:R-:W-:Y:S01]  /*8500*/  @P0 IMAD.HI.U32 R0, R2, R0, RZ ;  /* 0x0000000002000227 */ /* 0x004fe200078e00ff */
[----:B------:R-:W-:-:S04]  /*8510*/  MOV R24, R2 ;  /* 0x0000000200187202 */ /* 0x000fc80000000f00 */
[----:B0-----:R-:W-:Y:S02]  /*8520*/  @P0 SHF.R.U32.HI R24, RZ, R3, R0 ;  /* 0x00000003ff180219 */ /* 0x001fe40000011600 */
[----:B------:R-:W0:Y:S03]  /*8530*/  LDC R0, c[0x0][0xc44] ;  /* 0x00031100ff007b82 */ /* 0x000e260000000800 */
[----:B------:R-:W-:Y:S01]  /*8540*/  IMAD.MOV.U32 R19, RZ, RZ, R24 ;  /* 0x000000ffff137224 */ /* 0x000fe200078e0018 */
[----:B0-----:R-:W-:-:S13]  /*8550*/  ISETP.NE.AND P0, PT, R0, 0x1, PT ;  /* 0x000000010000780c */ /* 0x001fda0003f05270 */
[----:B------:R-:W0:Y:S02]  /*8560*/  @P0 LDC.64 R2, c[0x0][0xc48] ;  /* 0x00031200ff020b82 */ /* 0x000e240000000a00 */
[----:B0-----:R-:W-:-:S05]  /*8570*/  @P0 IMAD.HI.U32 R2, R24, R2, RZ ;  /* 0x0000000218020227 */ /* 0x001fca00078e00ff */
[----:B------:R-:W-:Y:S02]  /*8580*/  @P0 SHF.R.U32.HI R19, RZ, R3, R2 ;  /* 0x00000003ff130219 */ /* 0x000fe40000011602 */
[----:B------:R-:W-:-:S04]  /*8590*/  ISETP.NE.U32.AND P0, PT, RZ, UR4, PT ;  /* 0x00000004ff007c0c */ /* 0x000fc8000bf05070 */
[----:B------:R-:W-:-:S13]  /*85a0*/  ISETP.NE.AND.EX P0, PT, RZ, UR5, PT, P0 ;  /* 0x00000005ff007c0c */ /* 0x000fda000bf05300 */
[----:B------:R-:W0:Y:S02]  /*85b0*/  @P0 LDC.64 R2, c[0x0][0xa28] ;  /* 0x00028a00ff020b82 */ /* 0x000e240000000a00 */
[----:B0-----:R-:W-:-:S05]  /*85c0*/  @P0 IMAD.WIDE R2, R19, 0x4, R2 ;  /* 0x0000000413020825 */ /* 0x001fca00078e0202 */
[----:B------:R-:W2:Y:S01]  /*85d0*/  @P0 LDG.E R18, desc[UR48][R2.64] ;  /* 0x0000003002120981 */ /* 0x000ea2000c1e1900 */
[----:B------:R-:W-:-:S04]  /*85e0*/  UIADD3 UR4, UR37, 0x15400, URZ ;  /* 0x0001540025047890 */ /* 0x000fc8000fffe03f */
[----:B------:R-:W-:-:S06]  /*85f0*/  ULOP3.LUT UP0, URZ, UR4, 0x1bf, URZ, 0xc0, !UPT ;  /* 0x000001bf043f7892 */ /* 0x000fcc000f80c03f */
[----:B------:R-:W-:Y:S01]  /*8600*/  PLOP3.LUT P0, PT, PT, PT, UP0, 0x80, 0x0 ;  /* 0x000000000000781c */ /* 0x000fe20003f0f008 */
[----:B--2---:R0:W-:-:S12]  /*8610*/  STL [R1+0x8], R18 ;  /* 0x0000081201007387 */ /* 0x0041d80000100800 */
[----:B------:R-:W-:Y:S05]  /*8620*/  @!P0 BRA `(.L_x_37) ;  /* 0x0000000000408947 */ /* 0x000fea0003800000 */
[----:B------:R-:W-:Y:S01]  /*8630*/  MOV R2, 0x0 ;  /* 0x0000000000027802 */ /* 0x000fe20000000f00 */
[----:B------:R-:W-:Y:S01]  /*8640*/  ULDC.64 UR6, c[0x4][0x88] ;  /* 0x0100220000067ab9 */ /* 0x000fe20000000a00 */
[----:B------:R-:W-:Y:S01]  /*8650*/  ULDC.64 UR8, c[0x4][0x90] ;  /* 0x0100240000087ab9 */ /* 0x000fe20000000a00 */
[----:B------:R-:W-:Y:S01]  /*8660*/  ULDC.64 UR4, c[0x4][0x8] ;  /* 0x0100020000047ab9 */ /* 0x000fe20000000a00 */
[----:B------:R-:W-:Y:S01]  /*8670*/  IMAD.U32 R4, RZ, RZ, UR6 ;  /* 0x00000006ff047e24 */ /* 0x000fe2000f8e00ff */
[----:B------:R-:W-:Y:S01]  /*8680*/  MOV R6, UR8 ;  /* 0x0000000800067c02 */ /* 0x000fe20008000f00 */
[----:B------:R-:W1:Y:S01]  /*8690*/  LDC.64 R2, c[0x4][R2] ;  /* 0x0100000002027b82 */ /* 0x000e620000000a00 */
[----:B------:R-:W-:Y:S01]  /*86a0*/  IMAD.U32 R5, RZ, RZ, UR7 ;  /* 0x00000007ff057e24 */ /* 0x000fe2000f8e00ff */
[----:B------:R-:W-:Y:S01]  /*86b0*/  MOV R12, 0x1 ;  /* 0x00000001000c7802 */ /* 0x000fe20000000f00 */
[----:B------:R-:W-:Y:S02]  /*86c0*/  IMAD.U32 R7, RZ, RZ, UR9 ;  /* 0x00000009ff077e24 */ /* 0x000fe4000f8e00ff */
[----:B------:R-:W-:-:S02]  /*86d0*/  IMAD.U32 R10, RZ, RZ, UR4 ;  /* 0x00000004ff0a7e24 */ /* 0x000fc4000f8e00ff */
[----:B------:R-:W-:Y:S02]  /*86e0*/  IMAD.U32 R11, RZ, RZ, UR5 ;  /* 0x00000005ff0b7e24 */ /* 0x000fe4000f8e00ff */
[----:B------:R-:W-:Y:S02]  /*86f0*/  IMAD.MOV.U32 R8, RZ, RZ, 0x70 ;  /* 0x00000070ff087424 */ /* 0x000fe400078e00ff */
[----:B------:R-:W-:-:S07]  /*8700*/  IMAD.MOV.U32 R13, RZ, RZ, RZ ;  /* 0x000000ffff0d7224 */ /* 0x000fce00078e00ff */
[----:B------:R-:W-:-:S07]  /*8710*/  LEPC R20, `(.L_x_37) ;  /* 0x000000001014794e */ /* 0x000fce0000000000 */
[----:B01----:R-:W-:Y:S05]  /*8720*/  CALL.ABS.NOINC R2 ;  /* 0x0000000002007343 */ /* 0x003fea0003c00000 */
.L_x_37:
[----:B------:R-:W-:-:S04]  /*8730*/  UIADD3 UR4, UR37, 0x400, URZ ;  /* 0x0000040025047890 */ /* 0x000fc8000fffe03f */
[----:B------:R-:W-:-:S06]  /*8740*/  ULOP3.LUT UP0, URZ, UR4, 0x1bf, URZ, 0xc0, !UPT ;  /* 0x000001bf043f7892 */ /* 0x000fcc000f80c03f */
[----:B------:R-:W-:-:S13]  /*8750*/  PLOP3.LUT P0, PT, PT, PT, UP0, 0x80, 0x0 ;  /* 0x000000000000781c */ /* 0x000fda0003f0f008 */
[----:B------:R-:W-:Y:S05]  /*8760*/  @!P0 BRA `(.L_x_38) ;  /* 0x00000000007c8947 */ /* 0x000fea0003800000 */
[----:B------:R-:W-:Y:S01]  /*8770*/  MOV R17, 0x0 ;  /* 0x0000000000117802 */ /* 0x000fe20000000f00 */
[----:B------:R-:W-:Y:S01]  /*8780*/  ULDC.64 UR6, c[0x4][0x88] ;  /* 0x0100220000067ab9 */ /* 0x000fe20000000a00 */
[----:B------:R-:W-:Y:S01]  /*8790*/  ULDC.64 UR8, c[0x4][0x90] ;  /* 0x0100240000087ab9 */ /* 0x000fe20000000a00 */
[----:B------:R-:W-:Y:S01]  /*87a0*/  ULDC.64 UR4, c[0x4][0x10] ;  /* 0x0100040000047ab9 */ /* 0x000fe20000000a00 */
[----:B------:R1:W2:Y:S01]  /*87b0*/  LDC.64 R2, c[0x4][R17] ;  /* 0x0100000011027b82 */ /* 0x0002a20000000a00 */
[----:B------:R-:W-:Y:S01]  /*87c0*/  IMAD.U32 R4, RZ, RZ, UR6 ;  /* 0x00000006ff047e24 */ /* 0x000fe2000f8e00ff */
[----:B------:R-:W-:Y:S01]  /*87d0*/  MOV R7, UR9 ;  /* 0x0000000900077c02 */ /* 0x000fe20008000f00 */
[----:B------:R-:W-:Y:S01]  /*87e0*/  IMAD.U32 R5, RZ, RZ, UR7 ;  /* 0x00000007ff057e24 */ /* 0x000fe2000f8e00ff */
[----:B------:R-:W-:Y:S01]  /*87f0*/  MOV R13, RZ ;  /* 0x000000ff000d7202 */ /* 0x000fe20000000f00 */
[----:B------:R-:W-:Y:S02]  /*8800*/  IMAD.U32 R6, RZ, RZ, UR8 ;  /* 0x00000008ff067e24 */ /* 0x000fe4000f8e00ff */
[----:B------:R-:W-:-:S02]  /*8810*/  IMAD.U32 R10, RZ, RZ, UR4 ;  /* 0x00000004ff0a7e24 */ /* 0x000fc4000f8e00ff */
[----:B------:R-:W-:Y:S02]  /*8820*/  IMAD.U32 R11, RZ, RZ, UR5 ;  /* 0x00000005ff0b7e24 */ /* 0x000fe4000f8e00ff */
[----:B------:R-:W-:Y:S02]  /*8830*/  IMAD.MOV.U32 R8, RZ, RZ, 0x70 ;  /* 0x00000070ff087424 */ /* 0x000fe400078e00ff */
[----:B-1----:R-:W-:-:S07]  /*8840*/  IMAD.MOV.U32 R12, RZ, RZ, 0x1 ;  /* 0x00000001ff0c7424 */ /* 0x002fce00078e00ff */
[----:B------:R-:W-:-:S07]  /*8850*/  LEPC R20, `(.L_x_39) ;  /* 0x000000001014794e */ /* 0x000fce0000000000 */
[----:B0-2---:R-:W-:Y:S05]  /*8860*/  CALL.ABS.NOINC R2 ;  /* 0x0000000002007343 */ /* 0x005fea0003c00000 */
.L_x_39:
[----:B------:R0:W1:Y:S01]  /*8870*/  LDC.64 R2, c[0x4][R17] ;  /* 0x0100000011027b82 */ /* 0x0000620000000a00 */
[----:B------:R-:W-:Y:S01]  /*8880*/  ULDC.64 UR6, c[0x4][0x88] ;  /* 0x0100220000067ab9 */ /* 0x000fe20000000a00 */
[----:B------:R-:W-:Y:S01]  /*8890*/  ULDC.64 UR8, c[0x4][0x90] ;  /* 0x0100240000087ab9 */ /* 0x000fe20000000a00 */
[----:B------:R-:W-:Y:S01]  /*88a0*/  ULDC.64 UR4, c[0x4][0x18] ;  /* 0x0100060000047ab9 */ /* 0x000fe20000000a00 */
[----:B------:R-:W-:Y:S01]  /*88b0*/  IMAD.U32 R4, RZ, RZ, UR6 ;  /* 0x00000006ff047e24 */ /* 0x000fe2000f8e00ff */
[----:B------:R-:W-:Y:S01]  /*88c0*/  MOV R10, UR4 ;  /* 0x00000004000a7c02 */ /* 0x000fe20008000f00 */
[----:B------:R-:W-:Y:S02]  /*88d0*/  IMAD.U32 R5, RZ, RZ, UR7 ;  /* 0x00000007ff057e24 */ /* 0x000fe4000f8e00ff */
[----:B------:R-:W-:Y:S02]  /*88e0*/  IMAD.U32 R6, RZ, RZ, UR8 ;  /* 0x00000008ff067e24 */ /* 0x000fe4000f8e00ff */
[----:B------:R-:W-:-:S02]  /*88f0*/  IMAD.U32 R7, RZ, RZ, UR9 ;  /* 0x00000009ff077e24 */ /* 0x000fc4000f8e00ff */
[----:B------:R-:W-:Y:S02]  /*8900*/  IMAD.U32 R11, RZ, RZ, UR5 ;  /* 0x00000005ff0b7e24 */ /* 0x000fe4000f8e00ff */
[----:B------:R-:W-:Y:S02]  /*8910*/  IMAD.MOV.U32 R8, RZ, RZ, 0x70 ;  /* 0x00000070ff087424 */ /* 0x000fe400078e00ff */
[----:B------:R-:W-:Y:S02]  /*8920*/  IMAD.MOV.U32 R12, RZ, RZ, 0x1 ;  /* 0x00000001ff0c7424 */ /* 0x000fe400078e00ff */
[----:B0-----:R-:W-:-:S07]  /*8930*/  IMAD.MOV.U32 R13, RZ, RZ, RZ ;  /* 0x000000ffff0d7224 */ /* 0x001fce00078e00ff */
[----:B------:R-:W-:-:S07]  /*8940*/  LEPC R20, `(.L_x_38) ;  /* 0x000000001014794e */ /* 0x000fce0000000000 */
[----:B-1----:R-:W-:Y:S05]  /*8950*/  CALL.ABS.NOINC R2 ;  /* 0x0000000002007343 */ /* 0x002fea0003c00000 */
.L_x_38:
[----:B------:R-:W-:Y:S01]  /*8960*/  ULDC.64 UR4, c[0x0][0x9f8] ;  /* 0x00027e0000047ab9 */ /* 0x000fe20000000a00 */
[----:B------:R-:W-:Y:S01]  /*8970*/  MOV R6, R19 ;  /* 0x0000001300067202 */ /* 0x000fe20000000f00 */
[----:B------:R-:W1:Y:S01]  /*8980*/  LDC R9, c[0x0][0x430] ;  /* 0x00010c00ff097b82 */ /* 0x000e620000000800 */
[----:B------:R-:W-:Y:S01]  /*8990*/  ISETP.NE.U32.AND P0, PT, RZ, UR4, PT ;  /* 0x00000004ff007c0c */ /* 0x000fe2000bf05070 */
[----:B------:R-:W-:Y:S01]  /*89a0*/  IMAD.MOV R5, RZ, RZ, -R19 ;  /* 0x000000ffff057224 */ /* 0x000fe200078e0a13 */
[----:B------:R-:W-:Y:S02]  /*89b0*/  ULDC UR4, c[0x0][0xc44] ;  /* 0x0003110000047ab9 */ /* 0x000fe40000000800 */
[----:B------:R-:W-:-:S13]  /*89c0*/  ISETP.NE.AND.EX P0, PT, RZ, UR5, PT, P0 ;  /* 0x00000005ff007c0c */ /* 0x000fda000bf05300 */
[----:B------:R-:W2:Y:S02]  /*89d0*/  @P0 LDC.64 R2, c[0x0][0x9f8] ;  /* 0x00027e00ff020b82 */ /* 0x000ea40000000a00 */
[----:B--2---:R-:W-:-:S05]  /*89e0*/  @P0 IMAD.WIDE R2, R19, 0x4, R2 ;  /* 0x0000000413020825 */ /* 0x004fca00078e0202 */
[----:B------:R-:W2:Y:S01]  /*89f0*/  @P0 LDG.E R6, desc[UR48][R2.64] ;  /* 0x0000003002060981 */ /* 0x000ea2000c1e1900 */
[----:B------:R-:W-:Y:S01]  /*8a00*/  UMOV UR5, 0xffffffff ;  /* 0xffffffff00057882 */ /* 0x000fe20000000000 */
[----:B------:R-:W-:Y:S02]  /*8a10*/  IMAD R22, R5, UR4, R24 ;  /* 0x0000000405167c24 */ /* 0x000fe4000f8e0218 */
[----:B--2---:R2:W-:Y:S01]  /*8a20*/  STL [R1], R6 ;  /* 0x0000000601007387 */ /* 0x0045e20000100800 */
[----:B-1----:R-:W-:Y:S05]  /*8a30*/  BRA.DIV UR5, `(.L_x_40) ;  /* 0x0000002e05d87947 */ /* 0x002fea000b800000 */
.L_x_88:
[----:B------:R-:W1:Y:S01]  /*8a40*/  S2R R2, SR_TID.X ;  /* 0x0000000000027919 */ /* 0x000e620000002100 */
[----:B------:R-:W-:Y:S01]  /*8a50*/  USHF.L.U32 UR4, UR43, 0x7, URZ ;  /* 0x000000072b047899 */ /* 0x000fe2000800063f */
[----:B------:R-:W-:Y:S02]  /*8a60*/  ISETP.NE.AND P1, PT, R9, 0x1, PT ;  /* 0x000000010900780c */ /* 0x000fe40003f25270 */
[----:B------:R-:W-:Y:S02]  /*8a70*/  SHF.R.S32.HI R10, RZ, 0x1f, R6 ;  /* 0x0000001fff0a7819 */ /* 0x000fe40000011406 */
[----:B------:R-:W-:-:S03]  /*8a80*/  LOP3.LUT R16, R16, 0xffffffbf, RZ, 0xc0, !PT ;  /* 0xffffffbf10107812 */ /* 0x000fc600078ec0ff */
[----:B------:R3:W-:Y:S06]  /*8a90*/  STL [R1+0x4], R10 ;  /* 0x0000040a01007387 */ /* 0x0007ec0000100800 */
[----:B------:R-:W4:Y:S01]  /*8aa0*/  @P1 LDC R3, c[0x0][0x434] ;  /* 0x00010d00ff031b82 */ /* 0x000f220000000800 */
[----:B------:R-:W-:-:S07]  /*8ab0*/  @P1 LOP3.LUT R16, R16, 0x40, RZ, 0xfc, !PT ;  /* 0x0000004010101812 */ /* 0x000fce00078efcff */
[----:B------:R-:W0:Y:S01]  /*8ac0*/  @P1 LDC R7, c[0x0][0x438] ;  /* 0x00010e00ff071b82 */ /* 0x000e220000000800 */
[----:B-1----:R-:W-:Y:S01]  /*8ad0*/  SHF.R.U32.HI R0, RZ, 0x2, R2 ;  /* 0x00000002ff007819 */ /* 0x002fe20000011602 */
[----:B------:R-:W-:-:S03]  /*8ae0*/  IMAD.SHL.U32 R2, R2, 0x20, RZ ;  /* 0x0000002002027824 */ /* 0x000fc600078e00ff */
[----:B------:R-:W-:Y:S02]  /*8af0*/  LOP3.LUT R0, R0, 0x1f, RZ, 0xc0, !PT ;  /* 0x0000001f00007812 */ /* 0x000fe400078ec0ff */
[----:B------:R-:W-:-:S04]  /*8b00*/  LOP3.LUT R2, R2, 0x60, RZ, 0xc0, !PT ;  /* 0x0000006002027812 */ /* 0x000fc800078ec0ff */
[----:B------:R-:W-:-:S04]  /*8b10*/  LOP3.LUT R0, R0, UR4, R2, 0xfe, !PT ;  /* 0x0000000400007c12 */ /* 0x000fc8000f8efe02 */
[C---:B------:R-:W-:Y:S01]  /*8b20*/  ISETP.GE.AND P0, PT, R0.reuse, UR36, PT ;  /* 0x0000002400007c0c */ /* 0x040fe2000bf06270 */
[----:B------:R-:W-:-:S04]  /*8b30*/  IMAD.IADD R0, R0, 0x1, R18 ;  /* 0x0000000100007824 */ /* 0x000fc800078e0212 */
[----:B----4-:R-:W-:-:S04]  /*8b40*/  @P1 IMAD.HI.U32 R2, R0, R3, RZ ;  /* 0x0000000300021227 */ /* 0x010fc800078e00ff */
[----:B------:R-:W-:Y:S01]  /*8b50*/  IMAD.MOV.U32 R8, RZ, RZ, R0 ;  /* 0x000000ffff087224 */ /* 0x000fe200078e0000 */
[----:B0-----:R-:W-:-:S03]  /*8b60*/  @P1 SHF.R.U32.HI R8, RZ, R7, R2 ;  /* 0x00000007ff081219 */ /* 0x001fc60000011602 */
[----:B------:R-:W0:Y:S01]  /*8b70*/  @!P0 LDC.64 R4, c[0x0][0x428] ;  /* 0x00010a00ff048b82 */ /* 0x000e220000000a00 */
[----:B------:R-:W-:Y:S01]  /*8b80*/  @!P0 SHF.R.S32.HI R3, RZ, 0x1f, R8 ;  /* 0x0000001fff038819 */ /* 0x000fe20000011408 */
[----:B0-----:R-:W-:-:S04]  /*8b90*/  @!P0 IMAD R2, R10, R4, RZ ;  /* 0x000000040a028224 */ /* 0x001fc800078e02ff */
[----:B------:R-:W-:Y:S01]  /*8ba0*/  @!P0 IMAD R5, R6, R5, R2 ;  /* 0x0000000506058224 */ /* 0x000fe200078e0202 */
[----:B------:R-:W-:-:S05]  /*8bb0*/  @!P0 MOV R2, R8 ;  /* 0x0000000800028202 */ /* 0x000fca0000000f00 */
[----:B------:R-:W-:Y:S02]  /*8bc0*/  @!P0 IMAD.WIDE.U32 R2, R6, R4, R2 ;  /* 0x0000000406028225 */ /* 0x000fe400078e0002 */
[----:B--2---:R-:W0:Y:S02]  /*8bd0*/  @!P0 LDC.64 R6, c[0x0][0x418] ;  /* 0x00010600ff068b82 */ /* 0x004e240000000a00 */
[----:B------:R-:W-:Y:S02]  /*8be0*/  @!P0 IMAD.IADD R5, R3, 0x1, R5 ;  /* 0x0000000103058824 */ /* 0x000fe400078e0205 */
[----:B------:R-:W-:Y:S01]  /*8bf0*/  IMAD.MOV.U32 R4, RZ, RZ, RZ ;  /* 0x000000ffff047224 */ /* 0x000fe200078e00ff */
[----:B0-----:R-:W-:-:S04]  /*8c00*/  @!P0 LEA R6, P1, R2, R6, 0x2 ;  /* 0x0000000602068211 */ /* 0x001fc800078210ff */
[----:B------:R-:W-:Y:S01]  /*8c10*/  @!P0 LEA.HI.X R7, R2, R7, R5, 0x2, P1 ;  /* 0x0000000702078211 */ /* 0x000fe200008f1405 */
[----:B------:R-:W-:Y:S01]  /*8c20*/  IMAD.U32 R2, RZ, RZ, UR40 ;  /* 0x00000028ff027e24 */ /* 0x000fe2000f8e00ff */
[----:B------:R-:W-:Y:S01]  /*8c30*/  LOP3.LUT R16, R16, 0xffffff7f, RZ, 0xc0, !PT ;  /* 0xffffff7f10107812 */ /* 0x000fe200078ec0ff */
[----:B------:R-:W-:Y:S01]  /*8c40*/  IMAD.MOV R3, RZ, RZ, -R8 ;  /* 0x000000ffff037224 */ /* 0x000fe200078e0a08 */
[----:B------:R-:W-:Y:S01]  /*8c50*/  SHF.R.S32.HI R29, RZ, 0x1f, R22 ;  /* 0x0000001fff1d7819 */ /* 0x000fe20000011416 */
[----:B------:R0:W5:Y:S01]  /*8c60*/  @!P0 LDG.E R4, desc[UR48][R6.64] ;  /* 0x0000003006048981 */ /* 0x000162000c1e1900 */
[----:B------:R-:W-:Y:S01]  /*8c70*/  ISETP.NE.AND P2, PT, R2, 0x3, PT ;  /* 0x000000030200780c */ /* 0x000fe20003f45270 */
[----:B0-----:R-:W-:-:S12]  /*8c80*/  IMAD R6, R9, R3, R0 ;  /* 0x0000000309067224 */ /* 0x001fd800078e0200 */
[----:B------:R-:W-:Y:S01]  /*8c90*/  @P2 LOP3.LUT R16, R16, 0x80, RZ, 0xfc, !PT ;  /* 0x0000008010102812 */ /* 0x000fe200078efcff */
[----:B---3--:R-:W-:Y:S06]  /*8ca0*/  @!P2 BRA `(.L_x_41) ;  /* 0x000000000004a947 */ /* 0x008fec0003800000 */
[----:B------:R-:W-:Y:S01]  /*8cb0*/  BPT.TRAP 0x1 ;  /* 0x000000040000795c */ /* 0x000fe20000300000 */
.L_x_41:
[----:B------:R-:W-:Y:S01]  /*8cc0*/  SHF.R.S32.HI R7, RZ, 0x1f, R6 ;  /* 0x0000001fff077819 */ /* 0x000fe20000011406 */
[----:B------:R-:W-:Y:S01]  /*8cd0*/  ULDC.64 UR4, c[0x0][0x328] ;  /* 0x0000ca0000047ab9 */ /* 0x000fe20000000a00 */
[----:B------:R-:W-:Y:S03]  /*8ce0*/  BSSY B0, `(.L_x_42) ;  /* 0x0000017000007945 */ /* 0x000fe60003800000 */
[----:B------:R-:W-:-:S04]  /*8cf0*/  IMAD R3, R7, UR4, RZ ;  /* 0x0000000407037c24 */ /* 0x000fc8000f8e02ff */
[C---:B------:R-:W-:Y:S02]  /*8d00*/  IMAD R5, R6.reuse, UR5, R3 ;  /* 0x0000000506057c24 */ /* 0x040fe4000f8e0203 */
[----:B------:R-:W-:Y:S01]  /*8d10*/  IMAD.WIDE.U32 R2, R6, UR4, RZ ;  /* 0x0000000406027c25 */ /* 0x000fe2000f8e00ff */
[----:B------:R-:W-:-:S04]  /*8d20*/  ULDC.64 UR4, c[0x0][0x338] ;  /* 0x0000ce0000047ab9 */ /* 0x000fc80000000a00 */
[----:B------:R-:W-:Y:S02]  /*8d30*/  IADD3 R3, R3, R5, RZ ;  /* 0x0000000503037210 */ /* 0x000fe40007ffe0ff */
[----:B-----5:R-:W-:Y:S01]  /*8d40*/  SHF.R.S32.HI R5, RZ, 0x1f, R4 ;  /* 0x0000001fff057819 */ /* 0x020fe20000011404 */
[----:B------:R-:W-:-:S04]  /*8d50*/  IMAD.WIDE.U32 R2, R4, UR4, R2 ;  /* 0x0000000404027c25 */ /* 0x000fc8000f8e0002 */
[----:B------:R-:W-:-:S04]  /*8d60*/  IMAD R0, R5, UR4, RZ ;  /* 0x0000000405007c24 */ /* 0x000fc8000f8e02ff */
[----:B------:R-:W-:Y:S01]  /*8d70*/  IMAD R0, R4, UR5, R0 ;  /* 0x0000000504007c24 */ /* 0x000fe2000f8e0200 */
[----:B------:R-:W-:-:S03]  /*8d80*/  ULDC.64 UR4, c[0x0][0x330] ;  /* 0x0000cc0000047ab9 */ /* 0x000fc60000000a00 */
[----:B------:R-:W-:Y:S02]  /*8d90*/  IMAD.IADD R3, R3, 0x1, R0 ;  /* 0x0000000103037824 */ /* 0x000fe400078e0200 */
[----:B------:R-:W-:Y:S02]  /*8da0*/  IMAD R0, R29, UR4, RZ ;  /* 0x000000041d007c24 */ /* 0x000fe4000f8e02ff */
[----:B------:R-:W-:-:S04]  /*8db0*/  IMAD.WIDE.U32 R2, R22, UR4, R2 ;  /* 0x0000000416027c25 */ /* 0x000fc8000f8e0002 */
[----:B------:R-:W-:Y:S01]  /*8dc0*/  IMAD R0, R22, UR5, R0 ;  /* 0x0000000516007c24 */ /* 0x000fe2000f8e0200 */
[----:B------:R-:W-:Y:S02]  /*8dd0*/  ULDC.64 UR4, c[0x0][0x318] ;  /* 0x0000c60000047ab9 */ /* 0x000fe40000000a00 */
[----:B------:R-:W-:Y:S01]  /*8de0*/  LEA R17, P0, R2, UR4, 0x1 ;  /* 0x0000000402117c11 */ /* 0x000fe2000f8008ff */
[----:B------:R-:W-:-:S05]  /*8df0*/  IMAD.IADD R0, R3, 0x1, R0 ;  /* 0x0000000103007824 */ /* 0x000fca00078e0200 */
[----:B------:R-:W-:Y:S02]  /*8e00*/  LEA.HI.X R18, R2, UR5, R0, 0x1, P0 ;  /* 0x0000000502127c11 */ /* 0x000fe400080f0c00 */
[----:B------:R-:W-:Y:S02]  /*8e10*/  LEA R0, R23, UR37, 0x3 ;  /* 0x0000002517007c11 */ /* 0x000fe4000f8e18ff */
[----:B------:R-:W-:-:S04]  /*8e20*/  SHF.L.U32 R2, R25, 0x1f, RZ ;  /* 0x0000001f19027819 */ /* 0x000fc800000006ff */
[----:B------:R-:W0:Y:S02]  /*8e30*/  SYNCS.PHASECHK.TRANS64.TRYWAIT P0, [R0+URZ+0x2d840], R2 ;  /* 0x02d84002000075a7 */ /* 0x000e24000800017f */
[----:B0-----:R-:W-:Y:S05]  /*8e40*/  @!P0 BRA `(.L_x_43) ;  /* 0x0000002c00088947 */ /* 0x001fea0003800000 */
.L_x_89:
[----:B------:R-:W-:Y:S05]  /*8e50*/  BSYNC B0 ;  /* 0x0000000000007941 */ /* 0x000fea0003800000 */
.L_x_42:
[----:B------:R-:W1:Y:S01]  /*8e60*/  S2R R9, SR_TID.X ;  /* 0x0000000000097919 */ /* 0x000e620000002100 */
[----:B------:R-:W-:Y:S01]  /*8e70*/  ULDC.64 UR4, c[0x0][0x300] ;  /* 0x0000c00000047ab9 */ /* 0x000fe20000000a00 */
[----:B------:R-:W-:Y:S01]  /*8e80*/  USHF.L.U32 UR6, UR43, 0x7, URZ ;  /* 0x000000072b067899 */ /* 0x000fe2000800063f */
[----:B------:R-:W-:Y:S01]  /*8e90*/  IMAD R7, R7, UR4, RZ ;  /* 0x0000000407077c24 */ /* 0x000fe2000f8e02ff */
[----:B------:R-:W-:Y:S01]  /*8ea0*/  LOP3.LUT P4, RZ, R16, 0x4, RZ, 0xc0, !PT ;  /* 0x0000000410ff7812 */ /* 0x000fe2000788c0ff */
[----:B0-----:R-:W-:Y:S01]  /*8eb0*/  IMAD.WIDE.U32 R2, R6, UR4, RZ ;  /* 0x0000000406027c25 */ /* 0x001fe2000f8e00ff */
[C---:B------:R-:W-:Y:S02]  /*8ec0*/  LOP3.LUT P3, RZ, R16.reuse, 0x2, RZ, 0xc0, !PT ;  /* 0x0000000210ff7812 */ /* 0x040fe4000786c0ff */
[----:B------:R-:W-:Y:S01]  /*8ed0*/  LOP3.LUT P2, RZ, R16, 0x1, RZ, 0xc0, !PT ;  /* 0x0000000110ff7812 */ /* 0x000fe2000784c0ff */
[----:B------:R-:W-:Y:S01]  /*8ee0*/  IMAD R7, R6, UR5, R7 ;  /* 0x0000000506077c24 */ /* 0x000fe2000f8e0207 */
[----:B------:R-:W-:-:S02]  /*8ef0*/  ULDC.64 UR4, c[0x0][0x310] ;  /* 0x0000c40000047ab9 */ /* 0x000fc40000000a00 */
[----:B------:R-:W-:Y:S02]  /*8f00*/  IMAD R5, R5, UR4, RZ ;  /* 0x0000000405057c24 */ /* 0x000fe4000f8e02ff */
[----:B------:R-:W-:Y:S02]  /*8f10*/  IMAD.IADD R3, R3, 0x1, R7 ;  /* 0x0000000103037824 */ /* 0x000fe400078e0207 */
[C---:B------:R-:W-:Y:S02]  /*8f20*/  IMAD R5, R4.reuse, UR5, R5 ;  /* 0x0000000504057c24 */ /* 0x040fe4000f8e0205 */
[----:B------:R-:W-:Y:S01]  /*8f30*/  IMAD.WIDE.U32 R2, R4, UR4, R2 ;  /* 0x0000000404027c25 */ /* 0x000fe2000f8e0002 */
[----:B------:R-:W-:-:S03]  /*8f40*/  ULDC.64 UR4, c[0x0][0x308] ;  /* 0x0000c20000047ab9 */ /* 0x000fc60000000a00 */
[----:B------:R-:W-:Y:S02]  /*8f50*/  IMAD.IADD R3, R3, 0x1, R5 ;  /* 0x0000000103037824 */ /* 0x000fe400078e0205 */
[----:B------:R-:W-:Y:S02]  /*8f60*/  IMAD R5, R29, UR4, RZ ;  /* 0x000000041d057c24 */ /* 0x000fe4000f8e02ff */
[----:B------:R-:W-:-:S04]  /*8f70*/  IMAD.WIDE.U32 R2, R22, UR4, R2 ;  /* 0x0000000416027c25 */ /* 0x000fc8000f8e0002 */
[----:B------:R-:W-:Y:S01]  /*8f80*/  IMAD R4, R22, UR5, R5 ;  /* 0x0000000516047c24 */ /* 0x000fe2000f8e0205 */
[----:B------:R-:W-:Y:S01]  /*8f90*/  ULDC.64 UR4, c[0x0][0x2e8] ;  /* 0x0000ba0000047ab9 */ /* 0x000fe20000000a00 */
[----:B-1----:R-:W-:Y:S01]  /*8fa0*/  SHF.R.U32.HI R10, RZ, 0x2, R9 ;  /* 0x00000002ff0a7819 */ /* 0x002fe20000011609 */
[----:B------:R-:W-:Y:S01]  /*8fb0*/  IMAD.SHL.U32 R8, R9, 0x8, RZ ;  /* 0x0000000809087824 */ /* 0x000fe200078e00ff */
[----:B------:R-:W-:Y:S01]  /*8fc0*/  LEA R5, P0, R2, UR4, 0x1 ;  /* 0x0000000402057c11 */ /* 0x000fe2000f8008ff */
[----:B------:R-:W-:Y:S01]  /*8fd0*/  IMAD.U32 R9, RZ, RZ, UR6 ;  /* 0x00000006ff097e24 */ /* 0x000fe2000f8e00ff */
[----:B------:R-:W-:Y:S01]  /*8fe0*/  IADD3 R4, R3, R4, RZ ;  /* 0x0000000403047210 */ /* 0x000fe20007ffe0ff */
[----:B------:R-:W-:Y:S01]  /*8ff0*/  UMOV UR4, 0xffffffff ;  /* 0xffffffff00047882 */ /* 0x000fe20000000000 */
[----:B------:R-:W-:Y:S02]  /*9000*/  LOP3.LUT R10, R10, 0x1f, RZ, 0xc0, !PT ;  /* 0x0000001f0a0a7812 */ /* 0x000fe400078ec0ff */
[----:B------:R-:W-:Y:S01]  /*9010*/  LEA.HI.X R6, R2, UR5, R4, 0x1, P0 ;  /* 0x0000000502067c11 */ /* 0x000fe200080f0c04 */
[----:B------:R-:W-:Y:S01]  /*9020*/  IMAD R4, R23, 0x3000, R28 ;  /* 0x0000300017047824 */ /* 0x000fe200078e021c */
[----:B------:R-:W-:-:S02]  /*9030*/  LOP3.LUT R8, R8, 0x18, RZ, 0xc0, !PT ;  /* 0x0000001808087812 */ /* 0x000fc400078ec0ff */
[----:B------:R-:W-:Y:S01]  /*9040*/  IADD3 R9, -R10, UR36, -R9 ;  /* 0x000000240a097c10 */ /* 0x000fe2000fffe909 */
[----:B------:R-:W-:Y:S06]  /*9050*/  BRA.DIV UR4, `(.L_x_44) ;  /* 0x0000002a04987947 */ /* 0x000fec000b800000 */
[----:B------:R-:W0:Y:S01]  /*9060*/  SHFL.IDX PT, R3, R5, RZ, 0x1c1f ;  /* 0x001c1fff05037589 */ /* 0x000e2200000e0000 */
[----:B------:R-:W-:-:S03]  /*9070*/  ISETP.GE.AND P0, PT, R9, 0x1, PT ;  /* 0x000000010900780c */ /* 0x000fc60003f06270 */
[----:B------:R-:W1:Y:S04]  /*9080*/  SHFL.IDX PT, R2, R6, RZ, 0x1c1f ;  /* 0x001c1fff06027589 */ /* 0x000e6800000e0000 */
[----:B------:R-:W-:Y:S06]  /*9090*/  SHFL.IDX PT, R14, R5, 0x3, 0x1c1f ;  /* 0x007c1f00050e7f89 */ /* 0x000fec00000e0000 */
[----:B------:R-:W-:-:S02]  /*90a0*/  @P0 LEA R7, R4, UR37, 0x1 ;  /* 0x0000002504070c11 */ /* 0x000fc4000f8e08ff */
[----:B0-----:R-:W-:-:S05]  /*90b0*/  @P0 LEA R3, P1, R8, R3, 0x1 ;  /* 0x0000000308030211 */ /* 0x001fca00078208ff */
[----:B-1----:R-:W-:-:S05]  /*90c0*/  @P0 IMAD.X R2, RZ, RZ, R2, P1 ;  /* 0x000000ffff020224 */ /* 0x002fca00008e0602 */
[----:B------:R-:W-:-:S04]  /*90d0*/  @P0 LOP3.LUT R3, R3, R2, RZ, 0x3c, !PT ;  /* 0x0000000203030212 */ /* 0x000fc800078e3cff */
[----:B------:R-:W-:-:S04]  /*90e0*/  @P0 LOP3.LUT R2, R3, R2, RZ, 0x3c, !PT ;  /* 0x0000000203020212 */ /* 0x000fc800078e3cff */
[----:B------:R-:W-:-:S05]  /*90f0*/  @P0 LOP3.LUT R3, R3, R2, RZ, 0x3c, !PT ;  /* 0x0000000203030212 */ /* 0x000fca00078e3cff */
[----:B------:R-:W-:Y:S04]  /*9100*/  @P0 LDGSTS.E.BYPASS.LTC128B.128 [R7+0x15400], desc[UR48][R2.64], !P4 ;  /* 0x1540000002070fae */ /* 0x000fe8000e101d70 */
[----:B------:R-:W-:Y:S04]  /*9110*/  @P0 LDGSTS.E.BYPASS.LTC128B.128 [R7+0x17400], desc[UR48][R2.64+0x40], !P3 ;  /* 0x1740004002070fae */ /* 0x000fe8000d901d70 */
[----:B------:R0:W-:Y:S01]  /*9120*/  @P0 LDGSTS.E.BYPASS.LTC128B.128 [R7+0x19400], desc[UR48][R2.64+0x80], !P2 ;  /* 0x1940008002070fae */ /* 0x0001e2000d101d70 */
[----:B------:R-:W-:-:S03]  /*9130*/  ISETP.GE.AND P0, PT, R9, 0x21, PT ;  /* 0x000000210900780c */ /* 0x000fc60003f06270 */
[----:B0-----:R-:W0:Y:S10]  /*9140*/  SHFL.IDX PT, R3, R5, 0x1, 0x1c1f ;  /* 0x003c1f0005037f89 */ /* 0x001e3400000e0000 */
[----:B------:R-:W-:Y:S01]  /*9150*/  @P0 LEA R7, R4, UR37, 0x1 ;  /* 0x0000002504070c11 */ /* 0x000fe2000f8e08ff */
[----:B------:R-:W1:Y:S01]  /*9160*/  SHFL.IDX PT, R2, R6, 0x1, 0x1c1f ;  /* 0x003c1f0006027f89 */ /* 0x000e6200000e0000 */
        /* <DEDUP_REMOVED lines=11> */
[----:B------:R-:W1:Y:S04]  /*9220*/  SHFL.IDX PT, R2, R6, 0x2, 0x1c1f ;  /* 0x005c1f0006027f89 */ /* 0x000e6800000e0000 */
[----:B------:R-:W2:Y:S01]  /*9230*/  SHFL.IDX PT, R6, R6, 0x3, 0x1c1f ;  /* 0x007c1f0006067f89 */ /* 0x000ea200000e0000 */
[----:B0-----:R-:W-:-:S04]  /*9240*/  @P0 LEA R3, P1, R8, R3, 0x1 ;  /* 0x0000000308030211 */ /* 0x001fc800078208ff */
[----:B-1----:R-:W-:-:S04]  /*9250*/  @P0 IADD3.X R2, RZ, R2, RZ, P1, !PT ;  /* 0x00000002ff020210 */ /* 0x002fc80000ffe4ff */
[----:B------:R-:W-:-:S04]  /*9260*/  @P0 LOP3.LUT R3, R3, R2, RZ, 0x3c, !PT ;  /* 0x0000000203030212 */ /* 0x000fc800078e3cff */
[----:B------:R-:W-:-:S04]  /*9270*/  @P0 LOP3.LUT R2, R3, R2, RZ, 0x3c, !PT ;  /* 0x0000000203020212 */ /* 0x000fc800078e3cff */
[----:B------:R-:W-:-:S05]  /*9280*/  @P0 LOP3.LUT R3, R3, R2, RZ, 0x3c, !PT ;  /* 0x0000000203030212 */ /* 0x000fca00078e3cff */
[----:B------:R0:W-:Y:S04]  /*9290*/  @P0 LDGSTS.E.BYPASS.LTC128B.128 [R7+0x16400], desc[UR48][R2.64], !P4 ;  /* 0x1640000002070fae */ /* 0x0001e8000e101d70 */
[----:B------:R0:W-:Y:S04]  /*92a0*/  @P0 LDGSTS.E.BYPASS.LTC128B.128 [R7+0x18400], desc[UR48][R2.64+0x40], !P3 ;  /* 0x1840004002070fae */ /* 0x0001e8000d901d70 */
[----:B--2---:R0:W-:Y:S02]  /*92b0*/  @P0 LDGSTS.E.BYPASS.LTC128B.128 [R7+0x1a400], desc[UR48][R2.64+0x80], !P2 ;  /* 0x1a40008002070fae */ /* 0x0041e4000d101d70 */
.L_x_99:
[----:B------:R-:W-:-:S13]  /*92c0*/  ISETP.GE.AND P0, PT, R9, 0x61, PT ;  /* 0x000000610900780c */ /* 0x000fda0003f06270 */
[----:B0-----:R-:W-:Y:S02]  /*92d0*/  @P0 LEA R2, P1, R8, R14, 0x1 ;  /* 0x0000000e08020211 */ /* 0x001fe400078208ff */
[----:B------:R-:W-:-:S03]  /*92e0*/  @P0 LEA R5, R4, UR37, 0x1 ;  /* 0x0000002504050c11 */ /* 0x000fc6000f8e08ff */
[----:B------:R-:W-:-:S05]  /*92f0*/  @P0 IMAD.X R3, RZ, RZ, R6, P1 ;  /* 0x000000ffff030224 */ /* 0x000fca00008e0606 */
[----:B------:R-:W-:Y:S01]  /*9300*/  @!PT LDS RZ, [RZ] ;  /* 0x00000000fffff984 */ /* 0x000fe20000000800 */
[----:B------:R-:W-:Y:S01]  /*9310*/  @!PT LDS RZ, [RZ] ;  /* 0x00000000fffff984 */ /* 0x000fe20000000800 */
[----:B------:R-:W-:Y:S01]  /*9320*/  @!PT LDS RZ, [RZ] ;  /* 0x00000000fffff984 */ /* 0x000fe20000000800 */
[----:B------:R0:W-:Y:S04]  /*9330*/  @P0 LDGSTS.E.BYPASS.LTC128B.128 [R5+0x16c00], desc[UR48][R2.64], !P4 ;  /* 0x16c0000002050fae */ /* 0x0001e8000e101d70 */
[----:B------:R0:W-:Y:S04]  /*9340*/  @P0 LDGSTS.E.BYPASS.LTC128B.128 [R5+0x18c00], desc[UR48][R2.64+0x40], !P3 ;  /* 0x18c0004002050fae */ /* 0x0001e8000d901d70 */
[----:B------:R0:W-:Y:S01]  /*9350*/  @P0 LDGSTS.E.BYPASS.LTC128B.128 [R5+0x1ac00], desc[UR48][R2.64+0x80], !P2 ;  /* 0x1ac0008002050fae */ /* 0x0001e2000d101d70 */
[----:B------:R-:W-:Y:S01]  /*9360*/  PLOP3.LUT P0, PT, PT, PT, PT, 0x80, 0x0 ;  /* 0x000000000000781c */ /* 0x000fe20003f0f070 */
[----:B------:R-:W-:-:S12]  /*9370*/  NOP ;  /* 0x0000000000007918 */ /* 0x000fd80000000000 */
.L_x_45:
[----:B------:R-:W-:Y:S02]  /*9380*/  PLOP3.LUT P1, PT, P1, P0, PT, 0xa2, 0x0 ;  /* 0x000000000000781c */ /* 0x000fe40000f21472 */
[----:B------:R-:W-:-:S08]  /*9390*/  @P0 R2UR P1, UR4, R0 ;  /* 0x00000000000402ca */ /* 0x000fd00000020000 */
[----:B------:R-:W-:-:S05]  /*93a0*/  @P0 PLOP3.LUT P0, PT, P1, PT, PT, 0x80, 0x0 ;  /* 0x000000000000081c */ /* 0x000fca0000f0f070 */
[----:B------:R-:W-:Y:S01]  /*93b0*/  @!P1 SYNCS.ARRIVE.TRANS64.RED.A0T1 RZ, [UR4+0x2d830], RZ ;  /* 0x02d830ffffff99a7 */ /* 0x000fe20008200404 */
[----:B------:R-:W-:Y:S07]  /*93c0*/  @!P1 ARRIVES.LDGSTSBAR.64.TRANSCNT [UR4+0x2d830] ;  /* 0x02d83000ff0099b0 */ /* 0x000fee0008000a84 */
[----:B------:R-:W-:Y:S05]  /*93d0*/  @P0 BRA.U.ANY `(.L_x_45) ;  /* 0xfffffffd00e80947 */ /* 0x000fea000393ffff */
[----:B------:R-:W-:Y:S01]  /*93e0*/  NOP ;  /* 0x0000000000007918 */ /* 0x000fe20000000000 */
[----:B0-----:R-:W-:-:S05]  /*93f0*/  IMAD.U32 R2, RZ, RZ, UR40 ;  /* 0x00000028ff027e24 */ /* 0x001fca000f8e00ff */
[----:B------:R-:W-:-:S13]  /*9400*/  ISETP.NE.AND P2, PT, R2, 0x3, PT ;  /* 0x000000030200780c */ /* 0x000fda0003f45270 */
[----:B------:R-:W-:Y:S05]  /*9410*/  @!P2 BRA `(.L_x_46) ;  /* 0x000000000004a947 */ /* 0x000fea0003800000 */
[----:B------:R-:W-:Y:S01]  /*9420*/  BPT.TRAP 0x1 ;  /* 0x000000040000795c */ /* 0x000fe20000300000 */
.L_x_46:
[----:B------:R0:W-:Y:S02]  /*9430*/  SYNCS.ARRIVE.TRANS64.A1T0 RZ, [R0+URZ+0x2d830], RZ ;  /* 0x02d830ff00ff79a7 */ /* 0x0001e4000810003f */
[----:B------:R-:W-:Y:S05]  /*9440*/  WARPSYNC.ALL ;  /* 0x0000000000007948 */ /* 0x000fea0003800000 */
[----:B------:R-:W-:-:S04]  /*9450*/  UIADD3 UR4, UR37, 0xc400, URZ ;  /* 0x0000c40025047890 */ /* 0x000fc8000fffe03f */
[----:B------:R-:W-:Y:S01]  /*9460*/  ULOP3.LUT UP0, URZ, UR4, 0x1bf, URZ, 0xc0, !UPT ;  /* 0x000001bf043f7892 */ /* 0x000fe2000f80c03f */
[----:B------:R-:W-:Y:S05]  /*9470*/  BAR.SYNC.DEFER_BLOCKING 0x8, 0x200 ;  /* 0x0208000000007b1d */ /* 0x000fea0000010000 */
[----:B------:R-:W-:-:S13]  /*9480*/  PLOP3.LUT P0, PT, PT, PT, UP0, 0x80, 0x0 ;  /* 0x000000000000781c */ /* 0x000fda0003f0f008 */
        /* <DEDUP_REMOVED lines=17> */
.L_x_47:
[----:B------:R-:W2:Y:S01]  /*95a0*/  LDL R21, [R1+0xc] ;  /* 0x00000c0001157983 */ /* 0x000ea20000100800 */
[----:B------:R-:W1:Y:S01]  /*95b0*/  LDC R10, c[0x0][0x448] ;  /* 0x00011200ff0a7b82 */ /* 0x000e620000000800 */
[----:B------:R-:W-:Y:S01]  /*95c0*/  ULDC.64 UR4, c[0x0][0x2d8] ;  /* 0x0000b60000047ab9 */ /* 0x000fe20000000a00 */
[----:B0-----:R-:W-:Y:S01]  /*95d0*/  SHF.R.S32.HI R0, RZ, 0x1f, R19 ;  /* 0x0000001fff007819 */ /* 0x001fe20000011413 */
[----:B------:R-:W0:Y:S01]  /*95e0*/  S2R R26, SR_TID.X ;  /* 0x00000000001a7919 */ /* 0x000e220000002100 */
[----:B------:R-:W-:Y:S01]  /*95f0*/  IMAD R3, R29, UR4, RZ ;  /* 0x000000041d037c24 */ /* 0x000fe2000f8e02ff */
[----:B------:R-:W-:Y:S01]  /*9600*/  ULDC.64 UR6, c[0x0][0x2c8] ;  /* 0x0000b20000067ab9 */ /* 0x000fe20000000a00 */
[----:B------:R-:W-:Y:S01]  /*9610*/  IMAD.MOV R6, RZ, RZ, -R24 ;  /* 0x000000ffff067224 */ /* 0x000fe200078e0a18 */
[----:B------:R-:W-:Y:S01]  /*9620*/  ULDC.64 UR8, c[0x0][0x280] ;  /* 0x0000a00000087ab9 */ /* 0x000fe20000000a00 */
[C---:B------:R-:W-:Y:S01]  /*9630*/  IMAD R4, R22.reuse, UR5, R3 ;  /* 0x0000000516047c24 */ /* 0x040fe2000f8e0203 */
[----:B------:R-:W3:Y:S01]  /*9640*/  S2R R11, SR_TID.X ;  /* 0x00000000000b7919 */ /* 0x000ee20000002100 */
[----:B------:R-:W-:Y:S01]  /*9650*/  IMAD.WIDE.U32 R2, R22, UR4, RZ ;  /* 0x0000000416027c25 */ /* 0x000fe2000f8e00ff */
[----:B------:R-:W-:Y:S01]  /*9660*/  ULDC.64 UR4, c[0x0][0x2e0] ;  /* 0x0000b80000047ab9 */ /* 0x000fe20000000a00 */
[----:B------:R-:W-:-:S02]  /*9670*/  LOP3.LUT P3, RZ, R16, 0x400, RZ, 0xc0, !PT ;  /* 0x0000040010ff7812 */ /* 0x000fc4000786c0ff */
[----:B------:R-:W-:Y:S01]  /*9680*/  IMAD R0, R0, UR4, RZ ;  /* 0x0000000400007c24 */ /* 0x000fe2000f8e02ff */
[C---:B------:R-:W-:Y:S01]  /*9690*/  LOP3.LUT P4, RZ, R16.reuse, 0x200, RZ, 0xc0, !PT ;  /* 0x0000020010ff7812 */ /* 0x040fe2000788c0ff */
[----:B------:R-:W-:Y:S01]  /*96a0*/  IMAD.IADD R3, R3, 0x1, R4 ;  /* 0x0000000103037824 */ /* 0x000fe200078e0204 */
[----:B------:R-:W-:Y:S01]  /*96b0*/  LOP3.LUT P5, RZ, R16, 0x100, RZ, 0xc0, !PT ;  /* 0x0000010010ff7812 */ /* 0x000fe200078ac0ff */
[C---:B------:R-:W-:Y:S02]  /*96c0*/  IMAD R5, R19.reuse, UR5, R0 ;  /* 0x0000000513057c24 */ /* 0x040fe4000f8e0200 */
[----:B------:R-:W-:Y:S01]  /*96d0*/  IMAD.WIDE.U32 R2, R19, UR4, R2 ;  /* 0x0000000413027c25 */ /* 0x000fe2000f8e0002 */
[----:B------:R-:W-:Y:S01]  /*96e0*/  ULDC UR4, c[0x0][0xc38] ;  /* 0x00030e0000047ab9 */ /* 0x000fe20000000800 */
[----:B------:R-:W-:Y:S02]  /*96f0*/  LEA R19, R28, UR37, 0x1 ;  /* 0x000000251c137c11 */ /* 0x000fe4000f8e08ff */
[----:B-1----:R-:W-:-:S02]  /*9700*/  ISETP.NE.AND P0, PT, R10, 0x1, PT ;  /* 0x000000010a00780c */ /* 0x002fc40003f05270 */
[----:B------:R-:W-:Y:S02]  /*9710*/  IADD3 R3, R3, R5, RZ ;  /* 0x0000000503037210 */ /* 0x000fe40007ffe0ff */
[----:B0-----:R-:W-:Y:S01]  /*9720*/  SHF.R.U32.HI R20, RZ, 0x2, R26 ;  /* 0x00000002ff147819 */ /* 0x001fe2000001161a */
[----:B------:R-:W-:-:S08]  /*9730*/  IMAD.SHL.U32 R26, R26, 0x20, RZ ;  /* 0x000000201a1a7824 */ /* 0x000fd000078e00ff */
[----:B------:R-:W0:Y:S01]  /*9740*/  @P0 LDC R0, c[0x0][0x44c] ;  /* 0x00011300ff000b82 */ /* 0x000e220000000800 */
[----:B------:R-:W-:Y:S02]  /*9750*/  LOP3.LUT R20, R20, 0x1f, RZ, 0xc0, !PT ;  /* 0x0000001f14147812 */ /* 0x000fe400078ec0ff */
[----:B------:R-:W-:-:S05]  /*9760*/  LOP3.LUT R26, R26, 0x60, RZ, 0xc0, !PT ;  /* 0x000000601a1a7812 */ /* 0x000fca00078ec0ff */
[----:B------:R-:W1:Y:S01]  /*9770*/  @P0 LDC R4, c[0x0][0x450] ;  /* 0x00011400ff040b82 */ /* 0x000e620000000800 */
[----:B------:R-:W-:-:S07]  /*9780*/  LOP3.LUT R20, R20, R26, RZ, 0xfc, !PT ;  /* 0x0000001a14147212 */ /* 0x000fce00078efcff */
[----:B------:R-:W4:Y:S01]  /*9790*/  @P0 LDC R9, c[0x0][0x44c] ;  /* 0x00011300ff090b82 */ /* 0x000f220000000800 */
[----:B--2---:R-:W-:Y:S01]  /*97a0*/  IMAD R6, R6, UR4, R21 ;  /* 0x0000000406067c24 */ /* 0x004fe2000f8e0215 */
[----:B------:R-:W-:Y:S01]  /*97b0*/  ULDC.64 UR4, c[0x0][0x2d0] ;  /* 0x0000b40000047ab9 */ /* 0x000fe20000000a00 */
[----:B---3--:R-:W-:Y:S02]  /*97c0*/  SHF.R.U32.HI R21, RZ, 0x2, R11 ;  /* 0x00000002ff157819 */ /* 0x008fe4000001160b */
[----:B------:R-:W-:Y:S02]  /*97d0*/  IMAD R7, R6, 0xc0, R20 ;  /* 0x000000c006077824 */ /* 0x000fe400078e0214 */
[----:B------:R-:W-:Y:S01]  /*97e0*/  IMAD.SHL.U32 R20, R11, 0x8, RZ ;  /* 0x000000080b147824 */ /* 0x000fe200078e00ff */
[----:B------:R-:W-:Y:S01]  /*97f0*/  LOP3.LUT R21, R21, 0x1f, RZ, 0xc0, !PT ;  /* 0x0000001f15157812 */ /* 0x000fe200078ec0ff */
[----:B0-----:R-:W-:-:S03]  /*9800*/  @P0 IMAD.HI.U32 R0, R7, R0, RZ ;  /* 0x0000000007000227 */ /* 0x001fc600078e00ff */
[----:B------:R-:W-:Y:S01]  /*9810*/  LOP3.LUT R20, R20, 0x18, RZ, 0xc0, !PT ;  /* 0x0000001814147812 */ /* 0x000fe200078ec0ff */
[----:B------:R-:W-:Y:S01]  /*9820*/  IMAD.MOV.U32 R5, RZ, RZ, R7 ;  /* 0x000000ffff057224 */ /* 0x000fe200078e0007 */
[----:B-1----:R-:W-:-:S04]  /*9830*/  @P0 SHF.R.U32.HI R5, RZ, R4, R0 ;  /* 0x00000004ff050219 */ /* 0x002fc80000011600 */
[----:B------:R-:W-:-:S05]  /*9840*/  SHF.R.S32.HI R0, RZ, 0x1f, R5 ;  /* 0x0000001fff007819 */ /* 0x000fca0000011405 */
[----:B------:R-:W-:-:S04]  /*9850*/  IMAD R0, R0, UR4, RZ ;  /* 0x0000000400007c24 */ /* 0x000fc8000f8e02ff */
[C---:B------:R-:W-:Y:S02]  /*9860*/  IMAD R8, R5.reuse, UR5, R0 ;  /* 0x0000000505087c24 */ /* 0x040fe4000f8e0200 */
[----:B------:R-:W-:Y:S02]  /*9870*/  IMAD.MOV R0, RZ, RZ, -R5 ;  /* 0x000000ffff007224 */ /* 0x000fe400078e0a05 */
[----:B------:R-:W-:-:S04]  /*9880*/  IMAD.WIDE.U32 R4, R5, UR4, R2 ;  /* 0x0000000405047c25 */ /* 0x000fc8000f8e0002 */
[----:B------:R-:W-:Y:S02]  /*9890*/  IMAD R0, R10, R0, R7 ;  /* 0x000000000a007224 */ /* 0x000fe400078e0207 */
[----:B------:R-:W-:-:S03]  /*98a0*/  IMAD.IADD R5, R5, 0x1, R8 ;  /* 0x0000000105057824 */ /* 0x000fc600078e0208 */
[----:B------:R-:W-:Y:S01]  /*98b0*/  SHF.R.S32.HI R8, RZ, 0x1f, R0 ;  /* 0x0000001fff087819 */ /* 0x000fe20000011400 */
[----:B------:R-:W-:-:S04]  /*98c0*/  IMAD.WIDE.U32 R4, R0, UR6, R4 ;  /* 0x0000000600047c25 */ /* 0x000fc8000f8e0004 */
[----:B------:R-:W-:-:S04]  /*98d0*/  IMAD R8, R8, UR6, RZ ;  /* 0x0000000608087c24 */ /* 0x000fc8000f8e02ff */
[----:B------:R-:W-:Y:S01]  /*98e0*/  IMAD R8, R0, UR7, R8 ;  /* 0x0000000700087c24 */ /* 0x000fe2000f8e0208 */
[----:B------:R-:W-:-:S03]  /*98f0*/  LEA R0, P1, R4, UR8, 0x1 ;  /* 0x0000000804007c11 */ /* 0x000fc6000f8208ff */
[----:B------:R-:W-:Y:S01]  /*9900*/  IMAD.IADD R5, R5, 0x1, R8 ;  /* 0x0000000105057824 */ /* 0x000fe200078e0208 */
[----:B------:R-:W-:-:S04]  /*9910*/  IADD3 R8, R7, 0x80, RZ ;  /* 0x0000008007087810 */ /* 0x000fc80007ffe0ff */
[----:B------:R-:W-:Y:S01]  /*9920*/  LEA.HI.X R4, R4, UR9, R5, 0x1, P1 ;  /* 0x0000000904047c11 */ /* 0x000fe200088f0c05 */
[----:B----4-:R-:W-:Y:S01]  /*9930*/  @P0 IMAD.HI.U32 R9, R8, R9, RZ ;  /* 0x0000000908090227 */ /* 0x010fe200078e00ff */
[----:B------:R-:W0:Y:S03]  /*9940*/  @P0 LDC R5, c[0x0][0x450] ;  /* 0x00011400ff050b82 */ /* 0x000e260000000800 */
[----:B------:R-:W-:Y:S01]  /*9950*/  IMAD.MOV.U32 R7, RZ, RZ, R8 ;  /* 0x000000ffff077224 */ /* 0x000fe200078e0008 */
[----:B0-----:R-:W-:-:S05]  /*9960*/  @P0 SHF.R.U32.HI R7, RZ, R5, R9 ;  /* 0x00000005ff070219 */ /* 0x001fca0000011609 */
[----:B------:R-:W-:Y:S02]  /*9970*/  IMAD.MOV R5, RZ, RZ, -R7 ;  /* 0x000000ffff057224 */ /* 0x000fe400078e0a07 */
[----:B------:R-:W-:-:S04]  /*9980*/  IMAD.WIDE.U32 R2, R7, UR4, R2 ;  /* 0x0000000407027c25 */ /* 0x000fc8000f8e0002 */
[----:B------:R-:W-:Y:S01]  /*9990*/  IMAD R5, R10, R5, R8 ;  /* 0x000000050a057224 */ /* 0x000fe200078e0208 */
[----:B------:R-:W-:-:S05]  /*99a0*/  SHF.R.S32.HI R8, RZ, 0x1f, R7 ;  /* 0x0000001fff087819 */ /* 0x000fca0000011407 */
[----:B------:R-:W-:Y:S01]  /*99b0*/  IMAD R8, R8, UR4, RZ ;  /* 0x0000000408087c24 */ /* 0x000fe2000f8e02ff */
[----:B------:R-:W-:-:S03]  /*99c0*/  UMOV UR4, 0xffffffff ;  /* 0xffffffff00047882 */ /* 0x000fc60000000000 */
[----:B------:R-:W-:Y:S01]  /*99d0*/  IMAD R8, R7, UR5, R8 ;  /* 0x0000000507087c24 */ /* 0x000fe2000f8e0208 */
[----:B------:R-:W-:-:S03]  /*99e0*/  SHF.R.S32.HI R7, RZ, 0x1f, R5 ;  /* 0x0000001fff077819 */ /* 0x000fc60000011405 */
[----:B------:R-:W-:Y:S02]  /*99f0*/  IMAD.IADD R3, R3, 0x1, R8 ;  /* 0x0000000103037824 */ /* 0x000fe400078e0208 */
[----:B------:R-:W-:Y:S02]  /*9a00*/  IMAD R7, R7, UR6, RZ ;  /* 0x0000000607077c24 */ /* 0x000fe4000f8e02ff */
[----:B------:R-:W-:-:S04]  /*9a10*/  IMAD.WIDE.U32 R2, R5, UR6, R2 ;  /* 0x0000000605027c25 */ /* 0x000fc8000f8e0002 */
[----:B------:R-:W-:Y:S01]  /*9a20*/  IMAD R7, R5, UR7, R7 ;  /* 0x0000000705077c24 */ /* 0x000fe2000f8e0207 */
[----:B------:R-:W-:-:S04]  /*9a30*/  LEA R8, P0, R2, UR8, 0x1 ;  /* 0x0000000802087c11 */ /* 0x000fc8000f8008ff */
[----:B------:R-:W-:-:S04]  /*9a40*/  IADD3 R7, R3, R7, RZ ;  /* 0x0000000703077210 */ /* 0x000fc80007ffe0ff */
[----:B------:R-:W-:Y:S01]  /*9a50*/  LEA.HI.X R7, R2, UR9, R7, 0x1, P0 ;  /* 0x0000000902077c11 */ /* 0x000fe200080f0c07 */
[----:B------:R-:W-:Y:S06]  /*9a60*/  BRA.DIV UR4, `(.L_x_48) ;  /* 0x00000026047c7947 */ /* 0x000fec000b800000 */
[----:B------:R-:W0:Y:S01]  /*9a70*/  SHFL.IDX PT, R3, R0, RZ, 0x1c1f ;  /* 0x001c1fff00037589 */ /* 0x000e2200000e0000 */
[----:B------:R-:W-:-:S03]  /*9a80*/  IMAD R5, R6, 0xc0, R21 ;  /* 0x000000c006057824 */ /* 0x000fc600078e0215 */
[----:B------:R-:W1:Y:S01]  /*9a90*/  SHFL.IDX PT, R2, R4, RZ, 0x1c1f ;  /* 0x001c1fff04027589 */ /* 0x000e6200000e0000 */
[C---:B------:R-:W-:Y:S01]  /*9aa0*/  VIADD R6, R5.reuse, 0x20 ;  /* 0x0000002005067836 */ /* 0x040fe20000000000 */
[----:B------:R-:W-:Y:S02]  /*9ab0*/  ISETP.GE.AND P0, PT, R5, UR38, PT ;  /* 0x0000002605007c0c */ /* 0x000fe4000bf06270 */
[----:B------:R-:W-:Y:S11]  /*9ac0*/  SHFL.IDX PT, R14, R0, 0x3, 0x1c1f ;  /* 0x007c1f00000e7f89 */ /* 0x000ff600000e0000 */
[----:B0-----:R-:W-:-:S05]  /*9ad0*/  @!P0 LEA R3, P1, R20, R3, 0x1 ;  /* 0x0000000314038211 */ /* 0x001fca00078208ff */
[----:B-1----:R-:W-:-:S05]  /*9ae0*/  @!P0 IMAD.X R2, RZ, RZ, R2, P1 ;  /* 0x000000ffff028224 */ /* 0x002fca00008e0602 */
[----:B------:R-:W-:-:S04]  /*9af0*/  @!P0 LOP3.LUT R3, R3, R2, RZ, 0x3c, !PT ;  /* 0x0000000203038212 */ /* 0x000fc800078e3cff */
[----:B------:R-:W-:-:S04]  /*9b00*/  @!P0 LOP3.LUT R2, R3, R2, RZ, 0x3c, !PT ;  /* 0x0000000203028212 */ /* 0x000fc800078e3cff */
[----:B------:R-:W-:-:S05]  /*9b10*/  @!P0 LOP3.LUT R3, R3, R2, RZ, 0x3c, !PT ;  /* 0x0000000203038212 */ /* 0x000fca00078e3cff */
[----:B------:R-:W-:Y:S04]  /*9b20*/  @!P0 LDGSTS.E.BYPASS.LTC128B.128 [R19+0xc400], desc[UR48][R2.64], !P3 ;  /* 0x0c40000002138fae */ /* 0x000fe8000d901d70 */
[----:B------:R-:W-:Y:S04]  /*9b30*/  @!P0 LDGSTS.E.BYPASS.LTC128B.128 [R19+0xf400], desc[UR48][R2.64+0x40], !P4 ;  /* 0x0f40004002138fae */ /* 0x000fe8000e101d70 */
[----:B------:R0:W-:Y:S01]  /*9b40*/  @!P0 LDGSTS.E.BYPASS.LTC128B.128 [R19+0x12400], desc[UR48][R2.64+0x80], !P5 ;  /* 0x1240008002138fae */ /* 0x0001e2000e901d70 */
[----:B------:R-:W-:Y:S01]  /*9b50*/  ISETP.GE.AND P0, PT, R6, UR38, PT ;  /* 0x0000002606007c0c */ /* 0x000fe2000bf06270 */
[----:B------:R-:W-:-:S02]  /*9b60*/  VIADD R6, R5, 0x40 ;  /* 0x0000004005067836 */ /* 0x000fc40000000000 */
[----:B0-----:R-:W0:Y:S04]  /*9b70*/  SHFL.IDX PT, R3, R0, 0x1, 0x1c1f ;  /* 0x003c1f0000037f89 */ /* 0x001e2800000e0000 */
[----:B------:R-:W1:Y:S06]  /*9b80*/  SHFL.IDX PT, R2, R4, 0x1, 0x1c1f ;  /* 0x003c1f0004027f89 */ /* 0x000e6c00000e0000 */
[----:B0-----:R-:W-:-:S04]  /*9b90*/  @!P0 LEA R3, P1, R20, R3, 0x1 ;  /* 0x0000000314038211 */ /* 0x001fc800078208ff */
[----:B-1----:R-:W-:-:S04]  /*9ba0*/  @!P0 IADD3.X R2, RZ, R2, RZ, P1, !PT ;  /* 0x00000002ff028210 */ /* 0x002fc80000ffe4ff */
        /* <DEDUP_REMOVED lines=9> */
[----:B------:R-:W1:Y:S04]  /*9c40*/  SHFL.IDX PT, R2, R4, 0x2, 0x1c1f ;  /* 0x005c1f0004027f89 */ /* 0x000e6800000e0000 */
[----:B------:R-:W2:Y:S04]  /*9c50*/  SHFL.IDX PT, R4, R4, 0x3, 0x1c1f ;  /* 0x007c1f0004047f89 */ /* 0x000ea800000e0000 */
[----:B------:R-:W-:Y:S04]  /*9c60*/  SHFL.IDX PT, R0, R7, RZ, 0x1c1f ;  /* 0x001c1fff07007589 */ /* 0x000fe800000e0000 */
[----:B------:R-:W-:Y:S01]  /*9c70*/  SHFL.IDX PT, R7, R7, 0x1, 0x1c1f ;  /* 0x003c1f0007077f89 */ /* 0x000fe200000e0000 */
        /* <DEDUP_REMOVED lines=8> */
[----:B------:R-:W-:-:S13]  /*9d00*/  ISETP.GE.AND P0, PT, R6, UR38, PT ;  /* 0x0000002606007c0c */ /* 0x000fda000bf06270 */
[----:B------:R-:W-:-:S04]  /*9d10*/  @!P0 LEA R14, P1, R20, R14, 0x1 ;  /* 0x0000000e140e8211 */ /* 0x000fc800078208ff */
[----:B--2---:R-:W-:Y:S01]  /*9d20*/  @!P0 IADD3.X R9, RZ, R4, RZ, P1, !PT ;  /* 0x00000004ff098210 */ /* 0x004fe20000ffe4ff */
[----:B0-----:R-:W-:Y:S02]  /*9d30*/  @!P0 IMAD.MOV.U32 R2, RZ, RZ, R14 ;  /* 0x000000ffff028224 */ /* 0x001fe400078e000e */
[----:B------:R-:W0:Y:S01]  /*9d40*/  SHFL.IDX PT, R14, R8, RZ, 0x1c1f ;  /* 0x001c1fff080e7589 */ /* 0x000e2200000e0000 */
[----:B------:R-:W-:Y:S02]  /*9d50*/  VIADD R4, R5, 0x80 ;  /* 0x0000008005047836 */ /* 0x000fe40000000000 */
[----:B------:R-:W-:-:S05]  /*9d60*/  @!P0 IMAD.MOV.U32 R3, RZ, RZ, R9 ;  /* 0x000000ffff038224 */ /* 0x000fca00078e0009 */
[----:B------:R-:W-:Y:S04]  /*9d70*/  @!P0 LDGSTS.E.BYPASS.LTC128B.128 [R19+0xdc00], desc[UR48][R2.64], !P3 ;  /* 0x0dc0000002138fae */ /* 0x000fe8000d901d70 */
[----:B------:R-:W-:Y:S04]  /*9d80*/  @!P0 LDGSTS.E.BYPASS.LTC128B.128 [R19+0x10c00], desc[UR48][R2.64+0x40], !P4 ;  /* 0x10c0004002138fae */ /* 0x000fe8000e101d70 */
[----:B------:R1:W-:Y:S01]  /*9d90*/  @!P0 LDGSTS.E.BYPASS.LTC128B.128 [R19+0x13c00], desc[UR48][R2.64+0x80], !P5 ;  /* 0x13c0008002138fae */ /* 0x0003e2000e901d70 */
[----:B------:R-:W-:-:S13]  /*9da0*/  ISETP.GE.AND P0, PT, R4, UR38, PT ;  /* 0x0000002604007c0c */ /* 0x000fda000bf06270 */
[----:B0-----:R-:W-:-:S04]  /*9db0*/  @!P0 LEA R14, P1, R20, R14, 0x1 ;  /* 0x0000000e140e8211 */ /* 0x001fc800078208ff */
[----:B------:R-:W-:Y:S01]  /*9dc0*/  @!P0 IADD3.X R9, RZ, R0, RZ, P1, !PT ;  /* 0x00000000ff098210 */ /* 0x000fe20000ffe4ff */
[----:B-1----:R-:W-:Y:S02]  /*9dd0*/  @!P0 IMAD.MOV.U32 R2, RZ, RZ, R14 ;  /* 0x000000ffff028224 */ /* 0x002fe400078e000e */
[----:B------:R0:W1:Y:S02]  /*9de0*/  SHFL.IDX PT, R14, R8, 0x1, 0x1c1f ;  /* 0x003c1f00080e7f89 */ /* 0x00006400000e0000 */
[----:B------:R-:W-:-:S05]  /*9df0*/  @!P0 IMAD.MOV.U32 R3, RZ, RZ, R9 ;  /* 0x000000ffff038224 */ /* 0x000fca00078e0009 */
[----:B------:R0:W-:Y:S04]  /*9e00*/  @!P0 LDGSTS.E.BYPASS.LTC128B.128 [R19+0xe400], desc[UR48][R2.64], !P3 ;  /* 0x0e40000002138fae */ /* 0x0001e8000d901d70 */
[----:B------:R0:W-:Y:S04]  /*9e10*/  @!P0 LDGSTS.E.BYPASS.LTC128B.128 [R19+0x11400], desc[UR48][R2.64+0x40], !P4 ;  /* 0x1140004002138fae */ /* 0x0001e8000e101d70 */
[----:B------:R0:W-:Y:S02]  /*9e20*/  @!P0 LDGSTS.E.BYPASS.LTC128B.128 [R19+0x14400], desc[UR48][R2.64+0x80], !P5 ;  /* 0x1440008002138fae */ /* 0x0001e4000e901d70 */
.L_x_112:
[----:B------:R-:W2:Y:S01]  /*9e30*/  LDL R0, [R1+0x10] ;  /* 0x0000100001007983 */ /* 0x000ea20000100800 */
[----:B------:R-:W-:-:S05]  /*9e40*/  VIADD R5, R5, 0xa0 ;  /* 0x000000a005057836 */ /* 0x000fca0000000000 */
[----:B------:R-:W-:-:S13]  /*9e50*/  ISETP.GE.AND P0, PT, R5, UR38, PT ;  /* 0x0000002605007c0c */ /* 0x000fda000bf06270 */
[----:B01----:R-:W-:-:S04]  /*9e60*/  @!P0 LEA R2, P1, R20, R14, 0x1 ;  /* 0x0000000e14028211 */ /* 0x003fc800078208ff */
[----:B------:R-:W-:-:S05]  /*9e70*/  @!P0 IADD3.X R3, RZ, R7, RZ, P1, !PT ;  /* 0x00000007ff038210 */ /* 0x000fca0000ffe4ff */
[----:B------:R-:W-:Y:S01]  /*9e80*/  @!PT LDS RZ, [RZ] ;  /* 0x00000000fffff984 */ /* 0x000fe20000000800 */
[----:B------:R-:W-:Y:S01]  /*9e90*/  @!PT LDS RZ, [RZ] ;  /* 0x00000000fffff984 */ /* 0x000fe20000000800 */
[----:B------:R-:W-:Y:S01]  /*9ea0*/  @!PT LDS RZ, [RZ] ;  /* 0x00000000fffff984 */ /* 0x000fe20000000800 */
[----:B------:R0:W-:Y:S04]  /*9eb0*/  @!P0 LDGSTS.E.BYPASS.LTC128B.128 [R19+0xec00], desc[UR48][R2.64], !P3 ;  /* 0x0ec0000002138fae */ /* 0x0001e8000d901d70 */
[----:B------:R0:W-:Y:S04]  /*9ec0*/  @!P0 LDGSTS.E.BYPASS.LTC128B.128 [R19+0x11c00], desc[UR48][R2.64+0x40], !P4 ;  /* 0x11c0004002138fae */ /* 0x0001e8000e101d70 */
[----:B------:R0:W-:Y:S01]  /*9ed0*/  @!P0 LDGSTS.E.BYPASS.LTC128B.128 [R19+0x14c00], desc[UR48][R2.64+0x80], !P5 ;  /* 0x14c0008002138fae */ /* 0x0001e2000e901d70 */
[----:B------:R-:W-:Y:S01]  /*9ee0*/  NOP ;  /* 0x0000000000007918 */ /* 0x000fe20000000000 */
[----:B------:R-:W-:Y:S02]  /*9ef0*/  SYNCS.ARRIVE.TRANS64.RED.A0T1 RZ, [UR37+0x2d800], RZ ;  /* 0x02d800ffffff79a7 */ /* 0x000fe40008200425 */
[----:B------:R-:W-:Y:S01]  /*9f00*/  ARRIVES.LDGSTSBAR.64.TRANSCNT [UR37+0x2d800] ;  /* 0x02d80000ff0079b0 */ /* 0x000fe20008000aa5 */
[----:B--2---:R-:W-:-:S04]  /*9f10*/  LOP3.LUT R0, R0, 0x1, RZ, 0xc, !PT ;  /* 0x0000000100007812 */ /* 0x004fc800078e0cff */
[----:B------:R-:W-:Y:S01]  /*9f20*/  SHF.L.U32 R0, R0, 0x1f, RZ ;  /* 0x0000001f00007819 */ /* 0x000fe200000006ff */
[----:B------:R-:W-:Y:S01]  /*9f30*/  NOP ;  /* 0x0000000000007918 */ /* 0x000fe20000000000 */
[----:B------:R-:W-:Y:S01]  /*9f40*/  SYNCS.ARRIVE.TRANS64.A1T0 RZ, [UR37+0x2d800], RZ ;  /* 0x02d800ffffff79a7 */ /* 0x000fe20008100025 */
[----:B------:R-:W-:Y:S01]  /*9f50*/  BSSY B0, `(.L_x_49) ;  /* 0x0000003000007945 */ /* 0x000fe20003800000 */
[----:B------:R-:W1:Y:S03]  /*9f60*/  SYNCS.PHASECHK.TRANS64.TRYWAIT P0, [UR37+0x2d820], R0 ;  /* 0x02d82000ff0075a7 */ /* 0x000e660008000165 */
[----:B01----:R-:W-:Y:S05]  /*9f70*/  @!P0 BRA `(.L_x_50) ;  /* 0x0000002800488947 */ /* 0x003fea0003800000 */
.L_x_113:
[----:B------:R-:W-:Y:S05]  /*9f80*/  BSYNC B0 ;  /* 0x0000000000007941 */ /* 0x000fea0003800000 */
.L_x_49:
[----:B------:R-:W-:Y:S01]  /*9f90*/  UISETP.GE.AND UP0, UPT, UR36, 0x81, UPT ;  /* 0x000000812400788c */ /* 0x000fe2000bf06270 */
[----:B------:R-:W-:-:S05]  /*9fa0*/  IMAD.U32 R10, RZ, RZ, UR43 ;  /* 0x0000002bff0a7e24 */ /* 0x000fca000f8e00ff */
[----:B------:R-:W-:-:S13]  /*9fb0*/  PLOP3.LUT P0, PT, PT, PT, UP0, 0x40, 0x0 ;  /* 0x000000000000781c */ /* 0x000fda0003f0e808 */
[----:B------:R-:W-:Y:S05]  /*9fc0*/  @P0 BRA `(.L_x_51) ;  /* 0x0000000c00a00947 */ /* 0x000fea0003800000 */
[----:B------:R-:W-:Y:S01]  /*9fd0*/  BSSY B0, `(.L_x_51) ;  /* 0x00000e7000007945 */ /* 0x000fe20003800000 */
[----:B------:R-:W-:Y:S01]  /*9fe0*/  IMAD.MOV.U32 R20, RZ, RZ, R25 ;  /* 0x000000ffff147224 */ /* 0x000fe200078e0019 */
[----:B0-----:R-:W-:Y:S01]  /*9ff0*/  MOV R0, UR39 ;  /* 0x0000002700007c02 */ /* 0x001fe20008000f00 */
[----:B------:R-:W-:Y:S02]  /*a000*/  IMAD.MOV.U32 R7, RZ, RZ, R23 ;  /* 0x000000ffff077224 */ /* 0x000fe400078e0017 */
[----:B------:R-:W-:-:S07]  /*a010*/  IMAD.U32 R26, RZ, RZ, UR43 ;  /* 0x0000002bff1a7e24 */ /* 0x000fce000f8e00ff */
.L_x_64:
[----:B------:R-:W2:Y:S01]  /*a020*/  LDL R9, [R1+0x8] ;  /* 0x0000080001097983 */ /* 0x000ea20000100800 */
[----:B------:R-:W0:Y:S01]  /*a030*/  LDC R3, c[0x0][0x430] ;  /* 0x00010c00ff037b82 */ /* 0x000e220000000800 */
[----:B------:R-:W-:Y:S02]  /*a040*/  ULDC.64 UR4, c[0x0][0x428] ;  /* 0x00010a0000047ab9 */ /* 0x000fe40000000a00 */
[----:B------:R-:W3:Y:S04]  /*a050*/  LDL R6, [R1+0x4] ;  /* 0x0000040001067983 */ /* 0x000ee80000100800 */
[----:B------:R-:W4:Y:S01]  /*a060*/  LDL R8, [R1] ;  /* 0x0000000001087983 */ /* 0x000f220000100800 */
[----:B------:R-:W1:Y:S01]  /*a070*/  S2R R2, SR_TID.X ;  /* 0x0000000000027919 */ /* 0x000e620000002100 */
[----:B0-----:R-:W-:-:S13]  /*a080*/  ISETP.NE.AND P0, PT, R3, 0x1, PT ;  /* 0x000000010300780c */ /* 0x001fda0003f05270 */
[----:B------:R-:W0:Y:S01]  /*a090*/  @P0 LDC R4, c[0x0][0x434] ;  /* 0x00010d00ff040b82 */ /* 0x000e220000000800 */
[----:B-1----:R-:W-:Y:S01]  /*a0a0*/  IMAD.SHL.U32 R3, R2, 0x20, RZ ;  /* 0x0000002002037824 */ /* 0x002fe200078e00ff */
[----:B------:R-:W-:-:S06]  /*a0b0*/  SHF.R.U32.HI R5, RZ, 0x2, R2 ;  /* 0x00000002ff057819 */ /* 0x000fcc0000011602 */
[----:B------:R-:W1:Y:S01]  /*a0c0*/  @P0 LDC R2, c[0x0][0x438] ;  /* 0x00010e00ff020b82 */ /* 0x000e620000000800 */
[----:B------:R-:W-:Y:S02]  /*a0d0*/  LOP3.LUT R5, R5, 0x1f, RZ, 0xc0, !PT ;  /* 0x0000001f05057812 */ /* 0x000fe400078ec0ff */
[----:B------:R-:W-:-:S03]  /*a0e0*/  LOP3.LUT R3, R3, 0x60, RZ, 0xc0, !PT ;  /* 0x0000006003037812 */ /* 0x000fc600078ec0ff */
[----:B------:R-:W-:-:S05]  /*a0f0*/  IMAD R5, R0, 0x80, R5 ;  /* 0x0000008000057824 */ /* 0x000fca00078e0205 */
[----:B--2---:R-:W-:-:S05]  /*a100*/  IADD3 R5, R3, R5, R9 ;  /* 0x0000000503057210 */ /* 0x004fca0007ffe009 */
[----:B0-----:R-:W-:Y:S01]  /*a110*/  @P0 IMAD.HI.U32 R3, R5, R4, RZ ;  /* 0x0000000405030227 */ /* 0x001fe200078e00ff */
[----:B------:R-:W-:-:S04]  /*a120*/  MOV R4, R5 ;  /* 0x0000000500047202 */ /* 0x000fc80000000f00 */
[----:B-1----:R-:W-:Y:S01]  /*a130*/  @P0 SHF.R.U32.HI R4, RZ, R2, R3 ;  /* 0x00000002ff040219 */ /* 0x002fe20000011603 */
[----:B---3--:R-:W-:-:S03]  /*a140*/  IMAD R6, R6, UR4, RZ ;  /* 0x0000000406067c24 */ /* 0x008fc6000f8e02ff */
[--C-:B------:R-:W-:Y:S01]  /*a150*/  SHF.R.S32.HI R3, RZ, 0x1f, R4.reuse ;  /* 0x0000001fff037819 */ /* 0x100fe20000011404 */
[----:B------:R-:W-:Y:S02]  /*a160*/  IMAD.MOV.U32 R2, RZ, RZ, R4 ;  /* 0x000000ffff027224 */ /* 0x000fe400078e0004 */
[C---:B----4-:R-:W-:Y:S02]  /*a170*/  IMAD R6, R8.reuse, UR5, R6 ;  /* 0x0000000508067c24 */ /* 0x050fe4000f8e0206 */
[----:B------:R-:W-:Y:S01]  /*a180*/  IMAD.WIDE.U32 R2, R8, UR4, R2 ;  /* 0x0000000408027c25 */ /* 0x000fe2000f8e0002 */
[----:B------:R-:W-:-:S03]  /*a190*/  ULDC.64 UR4, c[0x0][0x418] ;  /* 0x0001060000047ab9 */ /* 0x000fc60000000a00 */
[----:B------:R-:W-:Y:S01]  /*a1a0*/  IMAD.IADD R6, R6, 0x1, R3 ;  /* 0x0000000106067824 */ /* 0x000fe200078e0203 */
[C---:B------:R-:W-:Y:S01]  /*a1b0*/  LEA R8, P0, R2.reuse, UR4, 0x2 ;  /* 0x0000000402087c11 */ /* 0x040fe2000f8010ff */
[----:B------:R-:W-:Y:S01]  /*a1c0*/  IMAD.U32 R10, RZ, RZ, UR40 ;  /* 0x00000028ff0a7e24 */ /* 0x000fe2000f8e00ff */
[----:B------:R-:W-:Y:S01]  /*a1d0*/  IADD3 R23, R7, 0x1, RZ ;  /* 0x0000000107177810 */ /* 0x000fe20007ffe0ff */
[----:B------:R-:W-:Y:S01]  /*a1e0*/  ULDC UR4, c[0x0][0x430] ;  /* 0x00010c0000047ab9 */ /* 0x000fe20000000800 */
[----:B------:R-:W-:Y:S01]  /*a1f0*/  LEA.HI.X R9, R2, UR5, R6, 0x2, P0 ;  /* 0x0000000502097c11 */ /* 0x000fe200080f1406 */
[----:B------:R-:W-:-:S04]  /*a200*/  IMAD.MOV R2, RZ, RZ, -R4 ;  /* 0x000000ffff027224 */ /* 0x000fc800078e0a04 */
[----:B------:R-:W2:Y:S01]  /*a210*/  LDG.E R4, desc[UR48][R8.64] ;  /* 0x0000003008047981 */ /* 0x000ea2000c1e1900 */
[----:B------:R-:W-:Y:S02]  /*a220*/  ISETP.NE.AND P1, PT, R10, 0x3, PT ;  /* 0x000000030a00780c */ /* 0x000fe40003f25270 */
[----:B------:R-:W-:Y:S01]  /*a230*/  ISETP.NE.AND P0, PT, R23, 0x2, PT ;  /* 0x000000021700780c */ /* 0x000fe20003f05270 */
[----:B------:R-:W-:-:S03]  /*a240*/  IMAD R5, R2, UR4, R5 ;  /* 0x0000000402057c24 */ /* 0x000fc6000f8e0205 */
[----:B------:R-:W-:Y:S01]  /*a250*/  SEL R25, RZ, 0x1, P0 ;  /* 0x00000001ff197807 */ /* 0x000fe20000000000 */
[----:B------:R-:W-:Y:S01]  /*a260*/  IMAD.MOV.U32 R10, RZ, RZ, R0 ;  /* 0x000000ffff0a7224 */ /* 0x000fe200078e0000 */
[----:B------:R-:W-:Y:S02]  /*a270*/  SEL R23, R23, RZ, P0 ;  /* 0x000000ff17177207 */ /* 0x000fe40000000000 */
[----:B------:R-:W-:Y:S02]  /*a280*/  LOP3.LUT R25, R20, R25, RZ, 0x3c, !PT ;  /* 0x0000001914197212 */ /* 0x000fe400078e3cff */
[----:B--2---:R-:W-:Y:S01]  /*a290*/  SHF.R.S32.HI R24, RZ, 0x1f, R4 ;  /* 0x0000001fff187819 */ /* 0x004fe20000011404 */
[----:B------:R-:W-:Y:S06]  /*a2a0*/  @!P1 BRA `(.L_x_52) ;  /* 0x0000000000049947 */ /* 0x000fec0003800000 */
[----:B------:R-:W-:Y:S01]  /*a2b0*/  BPT.TRAP 0x1 ;  /* 0x000000040000795c */ /* 0x000fe20000300000 */
.L_x_52:
[----:B------:R-:W-:Y:S01]  /*a2c0*/  LEA R6, R23, UR37, 0x3 ;  /* 0x0000002517067c11 */ /* 0x000fe2000f8e18ff */
[----:B------:R-:W-:Y:S01]  /*a2d0*/  BSSY B1, `(.L_x_53) ;  /* 0x0000004000017945 */ /* 0x000fe20003800000 */
[----:B------:R-:W-:-:S04]  /*a2e0*/  SHF.L.U32 R0, R25, 0x1f, RZ ;  /* 0x0000001f19007819 */ /* 0x000fc800000006ff */
[----:B------:R-:W0:Y:S02]  /*a2f0*/  SYNCS.PHASECHK.TRANS64.TRYWAIT P0, [R6+URZ+0x2d840], R0 ;  /* 0x02d84000060075a7 */ /* 0x000e24000800017f */
[----:B0-----:R-:W-:Y:S05]  /*a300*/  @!P0 BRA `(.L_x_54) ;  /* 0x00000024007c8947 */ /* 0x001fea0003800000 */
.L_x_114:
[----:B------:R-:W-:Y:S05]  /*a310*/  BSYNC B1 ;  /* 0x0000000000017941 */ /* 0x000fea0003800000 */
.L_x_53:
[----:B------:R-:W-:Y:S01]  /*a320*/  SHF.R.S32.HI R21, RZ, 0x1f, R5 ;  /* 0x0000001fff157819 */ /* 0x000fe20000011405 */
[----:B------:R-:W-:Y:S01]  /*a330*/  ULDC.64 UR4, c[0x0][0x300] ;  /* 0x0000c00000047ab9 */ /* 0x000fe20000000a00 */
[C---:B------:R-:W-:Y:S01]  /*a340*/  LOP3.LUT P3, RZ, R16.reuse, 0x4, RZ, 0xc0, !PT ;  /* 0x0000000410ff7812 */ /* 0x040fe2000786c0ff */
[----:B------:R-:W-:Y:S01]  /*a350*/  IMAD.WIDE.U32 R2, R5, UR4, RZ ;  /* 0x0000000405027c25 */ /* 0x000fe2000f8e00ff */
[C---:B------:R-:W-:Y:S02]  /*a360*/  LOP3.LUT P2, RZ, R16.reuse, 0x2, RZ, 0xc0, !PT ;  /* 0x0000000210ff7812 */ /* 0x040fe4000784c0ff */
[----:B------:R-:W-:Y:S01]  /*a370*/  LOP3.LUT P1, RZ, R16, 0x1, RZ, 0xc0, !PT ;  /* 0x0000000110ff7812 */ /* 0x000fe2000782c0ff */
[----:B0-----:R-:W-:Y:S02]  /*a380*/  IMAD R0, R21, UR4, RZ ;  /* 0x0000000415007c24 */ /* 0x001fe4000f8e02ff */
[----:B------:R-:W-:Y:S02]  /*a390*/  IMAD R9, R23, 0x3000, R28 ;  /* 0x0000300017097824 */ /* 0x000fe400078e021c */
[----:B------:R-:W-:Y:S01]  /*a3a0*/  IMAD R0, R5, UR5, R0 ;  /* 0x0000000505007c24 */ /* 0x000fe2000f8e0200 */
[----:B------:R-:W-:-:S03]  /*a3b0*/  ULDC.64 UR4, c[0x0][0x310] ;  /* 0x0000c40000047ab9 */ /* 0x000fc60000000a00 */
[----:B------:R-:W-:Y:S02]  /*a3c0*/  IMAD.IADD R3, R3, 0x1, R0 ;  /* 0x0000000103037824 */ /* 0x000fe400078e0200 */
[----:B------:R-:W-:Y:S02]  /*a3d0*/  IMAD R0, R24, UR4, RZ ;  /* 0x0000000418007c24 */ /* 0x000fe4000f8e02ff */
[----:B------:R-:W-:-:S04]  /*a3e0*/  IMAD.WIDE.U32 R2, R4, UR4, R2 ;  /* 0x0000000404027c25 */ /* 0x000fc8000f8e0002 */
[----:B------:R-:W-:Y:S01]  /*a3f0*/  IMAD R0, R4, UR5, R0 ;  /* 0x0000000504007c24 */ /* 0x000fe2000f8e0200 */
[----:B------:R-:W-:-:S04]  /*a400*/  ULDC.64 UR4, c[0x0][0x308] ;  /* 0x0000c20000047ab9 */ /* 0x000fc80000000a00 */
[----:B------:R-:W-:Y:S01]  /*a410*/  IADD3 R3, R3, R0, RZ ;  /* 0x0000000003037210 */ /* 0x000fe20007ffe0ff */
[----:B------:R-:W-:-:S04]  /*a420*/  IMAD R0, R29, UR4, RZ ;  /* 0x000000041d007c24 */ /* 0x000fc8000f8e02ff */
[C---:B------:R-:W-:Y:S02]  /*a430*/  IMAD R0, R22.reuse, UR5, R0 ;  /* 0x0000000516007c24 */ /* 0x040fe4000f8e0200 */
[----:B------:R-:W-:Y:S01]  /*a440*/  IMAD.WIDE.U32 R2, R22, UR4, R2 ;  /* 0x0000000416027c25 */ /* 0x000fe2000f8e0002 */
[----:B------:R-:W-:-:S03]  /*a450*/  ULDC.64 UR4, c[0x0][0x2e8] ;  /* 0x0000ba0000047ab9 */ /* 0x000fc60000000a00 */
[----:B------:R-:W-:Y:S01]  /*a460*/  IMAD.IADD R0, R0, 0x1, R3 ;  /* 0x0000000100007824 */ /* 0x000fe200078e0203 */
[----:B------:R-:W-:Y:S01]  /*a470*/  LEA R8, P0, R2, UR4, 0x1 ;  /* 0x0000000402087c11 */ /* 0x000fe2000f8008ff */
[----:B------:R-:W-:-:S03]  /*a480*/  UMOV UR4, 0xffffffff ;  /* 0xffffffff00047882 */ /* 0x000fc60000000000 */
[----:B------:R-:W-:Y:S01]  /*a490*/  LEA.HI.X R19, R2, UR5, R0, 0x1, P0 ;  /* 0x0000000502137c11 */ /* 0x000fe200080f0c00 */
[----:B------:R-:W-:Y:S08]  /*a4a0*/  BRA.DIV UR4, `(.L_x_55) ;  /* 0x0000002604287947 */ /* 0x000ff0000b800000 */
[----:B------:R-:W0:Y:S01]  /*a4b0*/  S2R R3, SR_TID.X ;  /* 0x0000000000037919 */ /* 0x000e220000002100 */
[----:B------:R-:W-:Y:S01]  /*a4c0*/  LEA R9, R9, UR37, 0x1 ;  /* 0x0000002509097c11 */ /* 0x000fe2000f8e08ff */
[----:B------:R-:W1:Y:S04]  /*a4d0*/  SHFL.IDX PT, R2, R8, RZ, 0x1c1f ;  /* 0x001c1fff08027589 */ /* 0x000e6800000e0000 */
[----:B------:R-:W-:Y:S01]  /*a4e0*/  SHFL.IDX PT, R27, R19, 0x2, 0x1c1f ;  /* 0x005c1f00131b7f89 */ /* 0x000fe200000e0000 */
[----:B0-----:R-:W-:-:S03]  /*a4f0*/  IMAD.SHL.U32 R11, R3, 0x8, RZ ;  /* 0x00000008030b7824 */ /* 0x001fc600078e00ff */
[----:B------:R-:W0:Y:S02]  /*a500*/  SHFL.IDX PT, R3, R19, RZ, 0x1c1f ;  /* 0x001c1fff13037589 */ /* 0x000e2400000e0000 */
[----:B------:R-:W-:-:S05]  /*a510*/  LOP3.LUT R11, R11, 0x18, RZ, 0xc0, !PT ;  /* 0x000000180b0b7812 */ /* 0x000fca00078ec0ff */
[----:B------:R-:W-:-:S05]  /*a520*/  IMAD.SHL.U32 R0, R11, 0x2, RZ ;  /* 0x000000020b007824 */ /* 0x000fca00078e00ff */
[----:B-1----:R-:W-:-:S04]  /*a530*/  IADD3 R2, P0, R2, R0, RZ ;  /* 0x0000000002027210 */ /* 0x002fc80007f1e0ff */
[----:B0-----:R-:W-:-:S05]  /*a540*/  IADD3.X R3, RZ, R3, RZ, P0, !PT ;  /* 0x00000003ff037210 */ /* 0x001fca00007fe4ff */
[----:B------:R-:W-:Y:S04]  /*a550*/  LDGSTS.E.BYPASS.LTC128B.128 [R9+0x15400], desc[UR48][R2.64], !P3 ;  /* 0x1540000002097fae */ /* 0x000fe8000d901d70 */
[----:B------:R-:W-:Y:S04]  /*a560*/  LDGSTS.E.BYPASS.LTC128B.128 [R9+0x17400], desc[UR48][R2.64+0x40], !P2 ;  /* 0x1740004002097fae */ /* 0x000fe8000d101d70 */
[----:B------:R0:W-:Y:S04]  /*a570*/  LDGSTS.E.BYPASS.LTC128B.128 [R9+0x19400], desc[UR48][R2.64+0x80], !P1 ;  /* 0x1940008002097fae */ /* 0x0001e8000c901d70 */
[----:B0-----:R-:W0:Y:S04]  /*a580*/  SHFL.IDX PT, R2, R8, 0x1, 0x1c1f ;  /* 0x003c1f0008027f89 */ /* 0x001e2800000e0000 */
[----:B------:R-:W1:Y:S01]  /*a590*/  SHFL.IDX PT, R3, R19, 0x1, 0x1c1f ;  /* 0x003c1f0013037f89 */ /* 0x000e6200000e0000 */
[----:B0-----:R-:W-:-:S05]  /*a5a0*/  IADD3 R2, P0, R2, R0, RZ ;  /* 0x0000000002027210 */ /* 0x001fca0007f1e0ff */
[----:B-1----:R-:W-:-:S05]  /*a5b0*/  IMAD.X R3, RZ, RZ, R3, P0 ;  /* 0x000000ffff037224 */ /* 0x002fca00000e0603 */
[----:B------:R-:W-:Y:S04]  /*a5c0*/  LDGSTS.E.BYPASS.LTC128B.128 [R9+0x15c00], desc[UR48][R2.64], !P3 ;  /* 0x15c0000002097fae */ /* 0x000fe8000d901d70 */
[----:B------:R-:W-:Y:S04]  /*a5d0*/  LDGSTS.E.BYPASS.LTC128B.128 [R9+0x17c00], desc[UR48][R2.64+0x40], !P2 ;  /* 0x17c0004002097fae */ /* 0x000fe8000d101d70 */
[----:B------:R0:W-:Y:S04]  /*a5e0*/  LDGSTS.E.BYPASS.LTC128B.128 [R9+0x19c00], desc[UR48][R2.64+0x80], !P1 ;  /* 0x19c0008002097fae */ /* 0x0001e8000c901d70 */
[----:B0-----:R-:W0:Y:S02]  /*a5f0*/  SHFL.IDX PT, R2, R8, 0x2, 0x1c1f ;  /* 0x005c1f0008027f89 */ /* 0x001e2400000e0000 */
[----:B0-----:R-:W-:-:S05]  /*a600*/  IADD3 R2, P0, R2, R0, RZ ;  /* 0x0000000002027210 */ /* 0x001fca0007f1e0ff */
[----:B------:R-:W-:Y:S02]  /*a610*/  IMAD.X R3, RZ, RZ, R27, P0 ;  /* 0x000000ffff037224 */ /* 0x000fe400000e061b */
[----:B------:R0:W1:Y:S04]  /*a620*/  SHFL.IDX PT, R27, R19, 0x3, 0x1c1f ;  /* 0x007c1f00131b7f89 */ /* 0x00006800000e0000 */
[----:B------:R-:W-:Y:S04]  /*a630*/  LDGSTS.E.BYPASS.LTC128B.128 [R9+0x16400], desc[UR48][R2.64], !P3 ;  /* 0x1640000002097fae */ /* 0x000fe8000d901d70 */
[----:B------:R-:W-:Y:S04]  /*a640*/  LDGSTS.E.BYPASS.LTC128B.128 [R9+0x18400], desc[UR48][R2.64+0x40], !P2 ;  /* 0x1840004002097fae */ /* 0x000fe8000d101d70 */
[----:B------:R2:W-:Y:S04]  /*a650*/  LDGSTS.E.BYPASS.LTC128B.128 [R9+0x1a400], desc[UR48][R2.64+0x80], !P1 ;  /* 0x1a40008002097fae */ /* 0x0005e8000c901d70 */
[----:B-12---:R0:W2:Y:S02]  /*a660*/  SHFL.IDX PT, R2, R8, 0x3, 0x1c1f ;  /* 0x007c1f0008027f89 */ /* 0x0060a400000e0000 */
.L_x_124:
[----:B--2---:R-:W-:-:S05]  /*a670*/  IADD3 R2, P0, R2, R0, RZ ;  /* 0x0000000002027210 */ /* 0x004fca0007f1e0ff */
[----:B------:R-:W-:Y:S01]  /*a680*/  IMAD.X R3, RZ, RZ, R27, P0 ;  /* 0x000000ffff037224 */ /* 0x000fe200000e061b */
[----:B------:R-:W-:-:S04]  /*a690*/  PLOP3.LUT P0, PT, PT, PT, PT, 0x80, 0x0 ;  /* 0x000000000000781c */ /* 0x000fc80003f0f070 */
[----:B------:R-:W-:Y:S01]  /*a6a0*/  @!PT LDS RZ, [RZ] ;  /* 0x00000000fffff984 */ /* 0x000fe20000000800 */
[----:B------:R-:W-:Y:S01]  /*a6b0*/  @!PT LDS RZ, [RZ] ;  /* 0x00000000fffff984 */ /* 0x000fe20000000800 */
[----:B------:R-:W-:Y:S01]  /*a6c0*/  @!PT LDS RZ, [RZ] ;  /* 0x00000000fffff984 */ /* 0x000fe20000000800 */
[----:B------:R1:W-:Y:S04]  /*a6d0*/  LDGSTS.E.BYPASS.LTC128B.128 [R9+0x16c00], desc[UR48][R2.64], !P3 ;  /* 0x16c0000002097fae */ /* 0x0003e8000d901d70 */
[----:B------:R1:W-:Y:S04]  /*a6e0*/  LDGSTS.E.BYPASS.LTC128B.128 [R9+0x18c00], desc[UR48][R2.64+0x40], !P2 ;  /* 0x18c0004002097fae */ /* 0x0003e8000d101d70 */
[----:B------:R1:W-:Y:S01]  /*a6f0*/  LDGSTS.E.BYPASS.LTC128B.128 [R9+0x1ac00], desc[UR48][R2.64+0x80], !P1 ;  /* 0x1ac0008002097fae */ /* 0x0003e2000c901d70 */
[----:B------:R-:W-:Y:S01]  /*a700*/  NOP ;  /* 0x0000000000007918 */ /* 0x000fe20000000000 */
.L_x_56:
[----:B------:R-:W-:Y:S02]  /*a710*/  PLOP3.LUT P1, PT, P1, P0, PT, 0xa2, 0x0 ;  /* 0x000000000000781c */ /* 0x000fe40000f21472 */
[----:B------:R-:W-:-:S08]  /*a720*/  @P0 R2UR P1, UR4, R6 ;  /* 0x00000000060402ca */ /* 0x000fd00000020000 */
[----:B------:R-:W-:-:S05]  /*a730*/  @P0 PLOP3.LUT P0, PT, P1, PT, PT, 0x80, 0x0 ;  /* 0x000000000000081c */ /* 0x000fca0000f0f070 */
[----:B------:R-:W-:Y:S01]  /*a740*/  @!P1 SYNCS.ARRIVE.TRANS64.RED.A0T1 RZ, [UR4+0x2d830], RZ ;  /* 0x02d830ffffff99a7 */ /* 0x000fe20008200404 */
[----:B------:R-:W-:Y:S07]  /*a750*/  @!P1 ARRIVES.LDGSTSBAR.64.TRANSCNT [UR4+0x2d830] ;  /* 0x02d83000ff0099b0 */ /* 0x000fee0008000a84 */
[----:B------:R-:W-:Y:S05]  /*a760*/  @P0 BRA.U.ANY `(.L_x_56) ;  /* 0xfffffffd00e80947 */ /* 0x000fea000393ffff */
[----:B------:R-:W-:Y:S01]  /*a770*/  NOP ;  /* 0x0000000000007918 */ /* 0x000fe20000000000 */
[----:B-1----:R-:W-:-:S04]  /*a780*/  MOV R2, UR40 ;  /* 0x0000002800027c02 */ /* 0x002fc80008000f00 */
[----:B------:R-:W-:-:S13]  /*a790*/  ISETP.NE.AND P2, PT, R2, 0x3, PT ;  /* 0x000000030200780c */ /* 0x000fda0003f45270 */
[----:B------:R-:W-:Y:S05]  /*a7a0*/  @!P2 BRA `(.L_x_57) ;  /* 0x000000000004a947 */ /* 0x000fea0003800000 */
[----:B------:R-:W-:Y:S01]  /*a7b0*/  BPT.TRAP 0x1 ;  /* 0x000000040000795c */ /* 0x000fe20000300000 */
.L_x_57:
[----:B------:R1:W-:Y:S01]  /*a7c0*/  SYNCS.ARRIVE.TRANS64.A1T0 RZ, [R6+URZ+0x2d830], RZ ;  /* 0x02d830ff06ff79a7 */ /* 0x0003e2000810003f */
[----:B------:R-:W-:Y:S05]  /*a7d0*/  @!P2 BRA `(.L_x_58) ;  /* 0x000000000004a947 */ /* 0x000fea0003800000 */
[----:B------:R-:W-:Y:S01]  /*a7e0*/  BPT.TRAP 0x1 ;  /* 0x000000040000795c */ /* 0x000fe20000300000 */
.L_x_58:
[----:B------:R-:W-:Y:S01]  /*a7f0*/  SHF.L.U32 R2, R20, 0x1f, RZ ;  /* 0x0000001f14027819 */ /* 0x000fe200000006ff */
[----:B------:R-:W-:Y:S01]  /*a800*/  BSSY B1, `(.L_x_59) ;  /* 0x0000004000017945 */ /* 0x000fe20003800000 */
[----:B-1----:R-:W-:-:S04]  /*a810*/  LEA R6, R7, UR37, 0x3 ;  /* 0x0000002507067c11 */ /* 0x002fc8000f8e18ff */
[----:B------:R-:W1:Y:S02]  /*a820*/  SYNCS.PHASECHK.TRANS64.TRYWAIT P0, [R6+URZ+0x2d860], R2 ;  /* 0x02d86002060075a7 */ /* 0x000e64000800017f */
[----:B-1----:R-:W-:Y:S05]  /*a830*/  @!P0 BRA `(.L_x_60) ;  /* 0x0000002400888947 */ /* 0x002fea0003800000 */
.L_x_125:
[----:B------:R-:W-:Y:S05]  /*a840*/  BSYNC B1 ;  /* 0x0000000000017941 */ /* 0x000fea0003800000 */
.L_x_59:
[----:B------:R-:W2:Y:S01]  /*a850*/  S2R R3, SR_TID.X ;  /* 0x0000000000037919 */ /* 0x000ea20000002100 */
[----:B-1----:R-:W-:Y:S01]  /*a860*/  IMAD.MOV.U32 R2, RZ, RZ, -0x80 ;  /* 0xffffff80ff027424 */ /* 0x002fe200078e00ff */
[----:B------:R-:W-:Y:S01]  /*a870*/  UMOV UR4, 0xffffffff ;  /* 0xffffffff00047882 */ /* 0x000fe20000000000 */
[C---:B------:R-:W-:Y:S01]  /*a880*/  LOP3.LUT P3, RZ, R16.reuse, 0x20, RZ, 0xc0, !PT ;  /* 0x0000002010ff7812 */ /* 0x040fe2000786c0ff */
[----:B------:R-:W-:Y:S01]  /*a890*/  IMAD R7, R7, 0x3000, R28 ;  /* 0x0000300007077824 */ /* 0x000fe200078e021c */
[----:B------:R-:W-:Y:S01]  /*a8a0*/  LOP3.LUT P2, RZ, R16, 0x10, RZ, 0xc0, !PT ;  /* 0x0000001010ff7812 */ /* 0x000fe2000784c0ff */
[----:B------:R-:W-:Y:S01]  /*a8b0*/  IMAD R2, R26, R2, UR36 ;  /* 0x000000241a027e24 */ /* 0x000fe2000f8e0202 */
[----:B------:R-:W-:Y:S02]  /*a8c0*/  LOP3.LUT P1, RZ, R16, 0x8, RZ, 0xc0, !PT ;  /* 0x0000000810ff7812 */ /* 0x000fe4000782c0ff */
[----:B--2---:R-:W-:-:S04]  /*a8d0*/  SHF.R.U32.HI R3, RZ, 0x2, R3 ;  /* 0x00000002ff037819 */ /* 0x004fc80000011603 */
[----:B------:R-:W-:-:S05]  /*a8e0*/  LOP3.LUT R3, R3, 0x1f, RZ, 0xc0, !PT ;  /* 0x0000001f03037812 */ /* 0x000fca00078ec0ff */
[----:B0-----:R-:W-:Y:S01]  /*a8f0*/  IMAD.IADD R8, R2, 0x1, -R3 ;  /* 0x0000000102087824 */ /* 0x001fe200078e0a03 */
[----:B------:R-:W-:Y:S06]  /*a900*/  BRA.DIV UR4, `(.L_x_61) ;  /* 0x0000002604687947 */ /* 0x000fec000b800000 */
[----:B------:R-:W0:Y:S01]  /*a910*/  SHFL.IDX PT, R2, R17, RZ, 0x1c1f ;  /* 0x001c1fff11027589 */ /* 0x000e2200000e0000 */
[----:B------:R-:W-:-:S03]  /*a920*/  LEA R7, R7, UR37, 0x1 ;  /* 0x0000002507077c11 */ /* 0x000fc6000f8e08ff */
[----:B------:R-:W1:Y:S01]  /*a930*/  SHFL.IDX PT, R3, R18, RZ, 0x1c1f ;  /* 0x001c1fff12037589 */ /* 0x000e6200000e0000 */
[----:B0-----:R-:W-:-:S05]  /*a940*/  IADD3 R2, P0, R2, R0, RZ ;  /* 0x0000000002027210 */ /* 0x001fca0007f1e0ff */
[----:B-1----:R-:W-:Y:S01]  /*a950*/  IMAD.X R3, RZ, RZ, R3, P0 ;  /* 0x000000ffff037224 */ /* 0x002fe200000e0603 */
[----:B------:R-:W-:-:S13]  /*a960*/  ISETP.LT.OR P0, PT, R8, 0x1, P3 ;  /* 0x000000010800780c */ /* 0x000fda0001f01670 */
[----:B------:R-:W-:Y:S01]  /*a970*/  @!PT LDS RZ, [RZ] ;  /* 0x00000000fffff984 */ /* 0x000fe20000000800 */
[----:B------:R-:W-:Y:S01]  /*a980*/  LDGSTS.E.BYPASS.LTC128B.128 [R7+0x400], desc[UR48][R2.64], !P0 ;  /* 0x0040000002077fae */ /* 0x000fe2000c101d70 */
[----:B------:R-:W-:-:S13]  /*a990*/  ISETP.LT.OR P0, PT, R8, 0x1, P2 ;  /* 0x000000010800780c */ /* 0x000fda0001701670 */
[----:B------:R-:W-:Y:S01]  /*a9a0*/  LDGSTS.E.BYPASS.LTC128B.128 [R7+0x2400], desc[UR48][R2.64+0x40], !P0 ;  /* 0x0240004002077fae */ /* 0x000fe2000c101d70 */
[----:B------:R-:W-:-:S13]  /*a9b0*/  ISETP.LT.OR P0, PT, R8, 0x1, P1 ;  /* 0x000000010800780c */ /* 0x000fda0000f01670 */
[----:B------:R0:W-:Y:S04]  /*a9c0*/  LDGSTS.E.BYPASS.LTC128B.128 [R7+0x4400], desc[UR48][R2.64+0x80], !P0 ;  /* 0x0440008002077fae */ /* 0x0001e8000c101d70 */
[----:B0-----:R-:W0:Y:S04]  /*a9d0*/  SHFL.IDX PT, R2, R17, 0x1, 0x1c1f ;  /* 0x003c1f0011027f89 */ /* 0x001e2800000e0000 */
[----:B------:R-:W1:Y:S01]  /*a9e0*/  SHFL.IDX PT, R3, R18, 0x1, 0x1c1f ;  /* 0x003c1f0012037f89 */ /* 0x000e6200000e0000 */
[----:B0-----:R-:W-:-:S04]  /*a9f0*/  IADD3 R2, P0, R2, R0, RZ ;  /* 0x0000000002027210 */ /* 0x001fc80007f1e0ff */
[----:B-1----:R-:W-:Y:S02]  /*aa00*/  IADD3.X R3, RZ, R3, RZ, P0, !PT ;  /* 0x00000003ff037210 */ /* 0x002fe400007fe4ff */
[----:B------:R-:W-:-:S13]  /*aa10*/  ISETP.LT.OR P0, PT, R8, 0x21, P3 ;  /* 0x000000210800780c */ /* 0x000fda0001f01670 */
[----:B------:R-:W-:Y:S01]  /*aa20*/  LDGSTS.E.BYPASS.LTC128B.128 [R7+0xc00], desc[UR48][R2.64], !P0 ;  /* 0x00c0000002077fae */ /* 0x000fe2000c101d70 */
[----:B------:R-:W-:-:S13]  /*aa30*/  ISETP.LT.OR P0, PT, R8, 0x21, P2 ;  /* 0x000000210800780c */ /* 0x000fda0001701670 */
[----:B------:R-:W-:Y:S01]  /*aa40*/  LDGSTS.E.BYPASS.LTC128B.128 [R7+0x2c00], desc[UR48][R2.64+0x40], !P0 ;  /* 0x02c0004002077fae */ /* 0x000fe2000c101d70 */
[----:B------:R-:W-:-:S13]  /*aa50*/  ISETP.LT.OR P0, PT, R8, 0x21, P1 ;  /* 0x000000210800780c */ /* 0x000fda0000f01670 */
[----:B------:R0:W-:Y:S04]  /*aa60*/  LDGSTS.E.BYPASS.LTC128B.128 [R7+0x4c00], desc[UR48][R2.64+0x80], !P0 ;  /* 0x04c0008002077fae */ /* 0x0001e8000c101d70 */
[----:B0-----:R-:W0:Y:S04]  /*aa70*/  SHFL.IDX PT, R2, R17, 0x2, 0x1c1f ;  /* 0x005c1f0011027f89 */ /* 0x001e2800000e0000 */
[----:B------:R-:W1:Y:S04]  /*aa80*/  SHFL.IDX PT, R3, R18, 0x2, 0x1c1f ;  /* 0x005c1f0012037f89 */ /* 0x000e6800000e0000 */
[----:B------:R-:W2:Y:S01]  /*aa90*/  SHFL.IDX PT, R18, R18, 0x3, 0x1c1f ;  /* 0x007c1f0012127f89 */ /* 0x000ea200000e0000 */
[----:B0-----:R-:W-:-:S05]  /*aaa0*/  IADD3 R2, P0, R2, R0, RZ ;  /* 0x0000000002027210 */ /* 0x001fca0007f1e0ff */
[----:B-1----:R-:W-:Y:S01]  /*aab0*/  IMAD.X R3, RZ, RZ, R3, P0 ;  /* 0x000000ffff037224 */ /* 0x002fe200000e0603 */
[----:B------:R-:W-:-:S13]  /*aac0*/  ISETP.LT.OR P0, PT, R8, 0x41, P3 ;  /* 0x000000410800780c */ /* 0x000fda0001f01670 */
[----:B------:R-:W-:Y:S01]  /*aad0*/  LDGSTS.E.BYPASS.LTC128B.128 [R7+0x1400], desc[UR48][R2.64], !P0 ;  /* 0x0140000002077fae */ /* 0x000fe2000c101d70 */
[----:B------:R-:W-:-:S13]  /*aae0*/  ISETP.LT.OR P0, PT, R8, 0x41, P2 ;  /* 0x000000410800780c */ /* 0x000fda0001701670 */
[----:B------:R-:W-:Y:S01]  /*aaf0*/  LDGSTS.E.BYPASS.LTC128B.128 [R7+0x3400], desc[UR48][R2.64+0x40], !P0 ;  /* 0x0340004002077fae */ /* 0x000fe2000c101d70 */
[----:B------:R-:W-:-:S13]  /*ab00*/  ISETP.LT.OR P0, PT, R8, 0x41, P1 ;  /* 0x000000410800780c */ /* 0x000fda0000f01670 */
[----:B------:R0:W-:Y:S04]  /*ab10*/  LDGSTS.E.BYPASS.LTC128B.128 [R7+0x5400], desc[UR48][R2.64+0x80], !P0 ;  /* 0x0540008002077fae */ /* 0x0001e8000c101d70 */
[----:B0-2---:R0:W1:Y:S02]  /*ab20*/  SHFL.IDX PT, R2, R17, 0x3, 0x1c1f ;  /* 0x007c1f0011027f89 */ /* 0x00506400000e0000 */
.L_x_135:
[----:B-1----:R-:W-:Y:S01]  /*ab30*/  IADD3 R2, P0, R2, R0, RZ ;  /* 0x0000000002027210 */ /* 0x002fe20007f1e0ff */
[----:B------:R-:W-:Y:S02]  /*ab40*/  ULDC.64 UR4, c[0x0][0x328] ;  /* 0x0000ca0000047ab9 */ /* 0x000fe40000000a00 */
[----:B------:R-:W-:Y:S02]  /*ab50*/  IMAD R0, R21, UR4, RZ ;  /* 0x0000000415007c24 */ /* 0x000fe4000f8e02ff */
[----:B------:R-:W-:Y:S01]  /*ab60*/  IMAD.X R3, RZ, RZ, R18, P0 ;  /* 0x000000ffff037224 */ /* 0x000fe200000e0612 */
[----:B------:R-:W-:Y:S01]  /*ab70*/  ISETP.LT.OR P0, PT, R8, 0x61, P3 ;  /* 0x000000610800780c */ /* 0x000fe20001f01670 */
[----:B------:R-:W-:-:S12]  /*ab80*/  IMAD R9, R5, UR5, R0 ;  /* 0x0000000505097c24 */ /* 0x000fd8000f8e0200 */
[----:B------:R-:W-:Y:S01]  /*ab90*/  @!PT LDS RZ, [RZ] ;  /* 0x00000000fffff984 */ /* 0x000fe20000000800 */
[----:B------:R-:W-:Y:S01]  /*aba0*/  @!PT LDS RZ, [RZ] ;  /* 0x00000000fffff984 */ /* 0x000fe20000000800 */
[----:B------:R-:W-:Y:S01]  /*abb0*/  @!PT LDS RZ, [RZ] ;  /* 0x00000000fffff984 */ /* 0x000fe20000000800 */
[----:B------:R-:W-:Y:S01]  /*abc0*/  LDGSTS.E.BYPASS.LTC128B.128 [R7+0x1c00], desc[UR48][R2.64], !P0 ;  /* 0x01c0000002077fae */ /* 0x000fe2000c101d70 */
[----:B------:R-:W-:-:S13]  /*abd0*/  ISETP.LT.OR P0, PT, R8, 0x61, P2 ;  /* 0x000000610800780c */ /* 0x000fda0001701670 */
[----:B------:R-:W-:Y:S01]  /*abe0*/  LDGSTS.E.BYPASS.LTC128B.128 [R7+0x3c00], desc[UR48][R2.64+0x40], !P0 ;  /* 0x03c0004002077fae */ /* 0x000fe2000c101d70 */
[----:B------:R-:W-:-:S13]  /*abf0*/  ISETP.LT.OR P0, PT, R8, 0x61, P1 ;  /* 0x000000610800780c */ /* 0x000fda0000f01670 */
[----:B------:R1:W-:Y:S01]  /*ac00*/  LDGSTS.E.BYPASS.LTC128B.128 [R7+0x5c00], desc[UR48][R2.64+0x80], !P0 ;  /* 0x05c0008002077fae */ /* 0x0003e2000c101d70 */
[----:B------:R-:W-:Y:S01]  /*ac10*/  NOP ;  /* 0x0000000000007918 */ /* 0x000fe20000000000 */
[----:B-1----:R-:W-:Y:S01]  /*ac20*/  IMAD.WIDE.U32 R2, R5, UR4, RZ ;  /* 0x0000000405027c25 */ /* 0x002fe2000f8e00ff */
        /* <DEDUP_REMOVED lines=12> */
[----:B0-----:R-:W-:-:S04]  /*acf0*/  LEA R17, P0, R2, UR4, 0x1 ;  /* 0x0000000402117c11 */ /* 0x001fc8000f8008ff */
[----:B------:R-:W-:Y:S02]  /*ad00*/  LEA.HI.X R18, R2, UR5, R3, 0x1, P0 ;  /* 0x0000000502127c11 */ /* 0x000fe400080f0c03 */
[----:B------:R-:W-:-:S13]  /*ad10*/  PLOP3.LUT P0, PT, PT, PT, PT, 0x80, 0x0 ;  /* 0x000000000000781c */ /* 0x000fda0003f0f070 */
.L_x_62:
[----:B------:R-:W-:Y:S02]  /*ad20*/  PLOP3.LUT P1, PT, P1, P0, PT, 0xa2, 0x0 ;  /* 0x000000000000781c */ /* 0x000fe40000f21472 */
[----:B------:R-:W-:-:S08]  /*ad30*/  @P0 R2UR P1, UR4, R6 ;  /* 0x00000000060402ca */ /* 0x000fd00000020000 */
[----:B------:R-:W-:-:S05]  /*ad40*/  @P0 PLOP3.LUT P0, PT, P1, PT, PT, 0x80, 0x0 ;  /* 0x000000000000081c */ /* 0x000fca0000f0f070 */
[----:B------:R-:W-:Y:S01]  /*ad50*/  @!P1 SYNCS.ARRIVE.TRANS64.RED.A0T1 RZ, [UR4+0x2d850], RZ ;  /* 0x02d850ffffff99a7 */ /* 0x000fe20008200404 */
[----:B------:R-:W-:Y:S07]  /*ad60*/  @!P1 ARRIVES.LDGSTSBAR.64.TRANSCNT [UR4+0x2d850] ;  /* 0x02d85000ff0099b0 */ /* 0x000fee0008000a84 */
[----:B------:R-:W-:Y:S05]  /*ad70*/  @P0 BRA.U.ANY `(.L_x_62) ;  /* 0xfffffffd00e80947 */ /* 0x000fea000393ffff */
[----:B------:R-:W-:Y:S01]  /*ad80*/  NOP ;  /* 0x0000000000007918 */ /* 0x000fe20000000000 */
[----:B------:R-:W-:-:S05]  /*ad90*/  IMAD.U32 R0, RZ, RZ, UR40 ;  /* 0x00000028ff007e24 */ /* 0x000fca000f8e00ff */
[----:B------:R-:W-:-:S13]  /*ada0*/  ISETP.NE.AND P2, PT, R0, 0x3, PT ;  /* 0x000000030000780c */ /* 0x000fda0003f45270 */
[----:B------:R-:W-:Y:S05]  /*adb0*/  @!P2 BRA `(.L_x_63) ;  /* 0x000000000004a947 */ /* 0x000fea0003800000 */
[----:B------:R-:W-:Y:S01]  /*adc0*/  BPT.TRAP 0x1 ;  /* 0x000000040000795c */ /* 0x000fe20000300000 */
.L_x_63:
[C---:B------:R-:W-:Y:S01]  /*add0*/  ISETP.GT.AND P0, PT, R10.reuse, RZ, PT ;  /* 0x000000ff0a00720c */ /* 0x040fe20003f04270 */
[----:B------:R0:W-:Y:S01]  /*ade0*/  SYNCS.ARRIVE.TRANS64.A1T0 RZ, [R6+URZ+0x2d850], RZ ;  /* 0x02d850ff06ff79a7 */ /* 0x0001e2000810003f */
[----:B------:R-:W-:Y:S01]  /*adf0*/  VIADD R0, R10, 0xffffffff ;  /* 0xffffffff0a007836 */ /* 0x000fe20000000000 */
[----:B------:R-:W-:Y:S01]  /*ae00*/  MOV R20, R25 ;  /* 0x0000001900147202 */ /* 0x000fe20000000f00 */
[----:B------:R-:W-:Y:S02]  /*ae10*/  IMAD.MOV.U32 R7, RZ, RZ, R23 ;  /* 0x000000ffff077224 */ /* 0x000fe400078e0017 */
[----:B------:R-:W-:-:S07]  /*ae20*/  IMAD.MOV.U32 R26, RZ, RZ, R10 ;  /* 0x000000ffff1a7224 */ /* 0x000fce00078e000a */
[----:B0-----:R-:W-:Y:S05]  /*ae30*/  @P0 BRA `(.L_x_64) ;  /* 0xfffffff000780947 */ /* 0x001fea000383ffff */
[----:B------:R-:W-:Y:S05]  /*ae40*/  BSYNC B0 ;  /* 0x0000000000007941 */ /* 0x000fea0003800000 */
.L_x_51:
[----:B0-----:R-:W-:-:S05]  /*ae50*/  IMAD.U32 R0, RZ, RZ, UR40 ;  /* 0x00000028ff007e24 */ /* 0x001fca000f8e00ff */
[----:B------:R-:W-:-:S13]  /*ae60*/  ISETP.NE.AND P0, PT, R0, 0x3, PT ;  /* 0x000000030000780c */ /* 0x000fda0003f05270 */
[----:B------:R-:W-:Y:S05]  /*ae70*/  @!P0 BRA `(.L_x_65) ;  /* 0x0000000000048947 */ /* 0x000fea0003800000 */
[----:B------:R-:W-:Y:S01]  /*ae80*/  BPT.TRAP 0x1 ;  /* 0x000000040000795c */ /* 0x000fe20000300000 */
.L_x_65:
[----:B------:R-:W-:Y:S01]  /*ae90*/  LEA R4, R23, UR37, 0x3 ;  /* 0x0000002517047c11 */ /* 0x000fe2000f8e18ff */
[----:B------:R-:W-:Y:S01]  /*aea0*/  BSSY B0, `(.L_x_66) ;  /* 0x0000006000007945 */ /* 0x000fe20003800000 */
[----:B------:R-:W-:Y:S02]  /*aeb0*/  SHF.L.U32 R3, R25, 0x1f, RZ ;  /* 0x0000001f19037819 */ /* 0x000fe400000006ff */
[----:B------:R-:W-:Y:S02]  /*aec0*/  MOV R5, 0xffffff80 ;  /* 0xffffff8000057802 */ /* 0x000fe40000000f00 */
[----:B------:R-:W0:Y:S03]  /*aed0*/  SYNCS.PHASECHK.TRANS64.TRYWAIT P0, [R4+URZ+0x2d860], R3 ;  /* 0x02d86003040075a7 */ /* 0x000e26000800017f */
[----:B------:R-:W-:Y:S01]  /*aee0*/  IMAD R5, R10, R5, UR36 ;  /* 0x000000240a057e24 */ /* 0x000fe2000f8e0205 */
[----:B0-----:R-:W-:Y:S06]  /*aef0*/  @!P0 BRA `(.L_x_67) ;  /* 0x0000002400508947 */ /* 0x001fec0003800000 */
.L_x_136:
[----:B------:R-:W-:Y:S05]  /*af00*/  BSYNC B0 ;  /* 0x0000000000007941 */ /* 0x000fea0003800000 */
.L_x_66:
[----:B------:R-:W1:Y:S01]  /*af10*/  S2R R0, SR_TID.X ;  /* 0x0000000000007919 */ /* 0x000e620000002100 */
[----:B------:R-:W-:Y:S01]  /*af20*/  UMOV UR4, 0xffffffff ;  /* 0xffffffff00047882 */ /* 0x000fe20000000000 */
[C---:B------:R-:W-:Y:S01]  /*af30*/  LOP3.LUT P3, RZ, R16.reuse, 0x20, RZ, 0xc0, !PT ;  /* 0x0000002010ff7812 */ /* 0x040fe2000786c0ff */
[----:B------:R-:W-:Y:S01]  /*af40*/  IMAD R7, R23, 0x3000, R28 ;  /* 0x0000300017077824 */ /* 0x000fe200078e021c */
[C---:B------:R-:W-:Y:S02]  /*af50*/  LOP3.LUT P2, RZ, R16.reuse, 0x10, RZ, 0xc0, !PT ;  /* 0x0000001010ff7812 */ /* 0x040fe4000784c0ff */
[----:B------:R-:W-:Y:S02]  /*af60*/  LOP3.LUT P1, RZ, R16, 0x8, RZ, 0xc0, !PT ;  /* 0x0000000810ff7812 */ /* 0x000fe4000782c0ff */
[----:B-1----:R-:W-:-:S04]  /*af70*/  SHF.R.U32.HI R0, RZ, 0x2, R0 ;  /* 0x00000002ff007819 */ /* 0x002fc80000011600 */
[----:B------:R-:W-:-:S05]  /*af80*/  LOP3.LUT R0, R0, 0x1f, RZ, 0xc0, !PT ;  /* 0x0000001f00007812 */ /* 0x000fca00078ec0ff */
[----:B------:R-:W-:Y:S01]  /*af90*/  IMAD.IADD R5, R5, 0x1, -R0 ;  /* 0x0000000105057824 */ /* 0x000fe200078e0a00 */
[----:B------:R-:W-:Y:S06]  /*afa0*/  BRA.DIV UR4, `(.L_x_68) ;  /* 0x0000002604387947 */ /* 0x000fec000b800000 */
[----:B------:R-:W1:Y:S01]  /*afb0*/  S2R R2, SR_TID.X ;  /* 0x0000000000027919 */ /* 0x000e620000002100 */
[----:B------:R-:W2:Y:S04]  /*afc0*/  SHFL.IDX PT, R14, R17, RZ, 0x1c1f ;  /* 0x001c1fff110e7589 */ /* 0x000ea800000e0000 */
[----:B------:R-:W0:Y:S01]  /*afd0*/  SHFL.IDX PT, R0, R18, RZ, 0x1c1f ;  /* 0x001c1fff12007589 */ /* 0x000e2200000e0000 */
[----:B-1----:R-:W-:-:S05]  /*afe0*/  IMAD.SHL.U32 R2, R2, 0x8, RZ ;  /* 0x0000000802027824 */ /* 0x002fca00078e00ff */
[----:B------:R-:W-:-:S05]  /*aff0*/  LOP3.LUT R2, R2, 0x18, RZ, 0xc0, !PT ;  /* 0x0000001802027812 */ /* 0x000fca00078ec0ff */
[----:B------:R-:W-:-:S05]  /*b000*/  IMAD.SHL.U32 R6, R2, 0x2, RZ ;  /* 0x0000000202067824 */ /* 0x000fca00078e00ff */
[----:B--2---:R-:W-:Y:S02]  /*b010*/  IADD3 R2, P0, R14, R6, RZ ;  /* 0x000000060e027210 */ /* 0x004fe40007f1e0ff */
[----:B------:R-:W1:Y:S02]  /*b020*/  SHFL.IDX PT, R14, R17, 0x1, 0x1c1f ;  /* 0x003c1f00110e7f89 */ /* 0x000e6400000e0000 */
[----:B0-----:R-:W-:Y:S02]  /*b030*/  IADD3.X R3, RZ, R0, RZ, P0, !PT ;  /* 0x00000000ff037210 */ /* 0x001fe400007fe4ff */
[----:B------:R-:W-:Y:S02]  /*b040*/  ISETP.LT.OR P0, PT, R5, 0x1, P3 ;  /* 0x000000010500780c */ /* 0x000fe40001f01670 */
[----:B------:R-:W-:Y:S02]  /*b050*/  LEA R0, R7, UR37, 0x1 ;  /* 0x0000002507007c11 */ /* 0x000fe4000f8e08ff */
[----:B------:R-:W-:Y:S09]  /*b060*/  SHFL.IDX PT, R7, R18, 0x3, 0x1c1f ;  /* 0x007c1f0012077f89 */ /* 0x000ff200000e0000 */
[----:B------:R-:W-:Y:S01]  /*b070*/  LDGSTS.E.BYPASS.LTC128B.128 [R0+0x400], desc[UR48][R2.64], !P0 ;  /* 0x0040000002007fae */ /* 0x000fe2000c101d70 */
[----:B------:R-:W-:-:S13]  /*b080*/  ISETP.LT.OR P0, PT, R5, 0x1, P2 ;  /* 0x000000010500780c */ /* 0x000fda0001701670 */
[----:B------:R-:W-:Y:S01]  /*b090*/  LDGSTS.E.BYPASS.LTC128B.128 [R0+0x2400], desc[UR48][R2.64+0x40], !P0 ;  /* 0x0240004002007fae */ /* 0x000fe2000c101d70 */
[----:B------:R-:W-:-:S13]  /*b0a0*/  ISETP.LT.OR P0, PT, R5, 0x1, P1 ;  /* 0x000000010500780c */ /* 0x000fda0000f01670 */
[----:B------:R0:W-:Y:S04]  /*b0b0*/  LDGSTS.E.BYPASS.LTC128B.128 [R0+0x4400], desc[UR48][R2.64+0x80], !P0 ;  /* 0x0440008002007fae */ /* 0x0001e8000c101d70 */
[----:B0-----:R-:W0:Y:S01]  /*b0c0*/  SHFL.IDX PT, R3, R18, 0x1, 0x1c1f ;  /* 0x003c1f0012037f89 */ /* 0x001e2200000e0000 */
[----:B-1----:R-:W-:-:S03]  /*b0d0*/  IADD3 R2, P0, R14, R6, RZ ;  /* 0x000000060e027210 */ /* 0x002fc60007f1e0ff */
[----:B------:R-:W1:Y:S02]  /*b0e0*/  SHFL.IDX PT, R14, R17, 0x2, 0x1c1f ;  /* 0x005c1f00110e7f89 */ /* 0x000e6400000e0000 */
[----:B0-----:R-:W-:Y:S01]  /*b0f0*/  IMAD.X R3, RZ, RZ, R3, P0 ;  /* 0x000000ffff037224 */ /* 0x001fe200000e0603 */
[----:B------:R-:W-:-:S13]  /*b100*/  ISETP.LT.OR P0, PT, R5, 0x21, P3 ;  /* 0x000000210500780c */ /* 0x000fda0001f01670 */
[----:B------:R-:W-:Y:S01]  /*b110*/  LDGSTS.E.BYPASS.LTC128B.128 [R0+0xc00], desc[UR48][R2.64], !P0 ;  /* 0x00c0000002007fae */ /* 0x000fe2000c101d70 */
[----:B------:R-:W-:-:S13]  /*b120*/  ISETP.LT.OR P0, PT, R5, 0x21, P2 ;  /* 0x000000210500780c */ /* 0x000fda0001701670 */
[----:B------:R-:W-:Y:S01]  /*b130*/  LDGSTS.E.BYPASS.LTC128B.128 [R0+0x2c00], desc[UR48][R2.64+0x40], !P0 ;  /* 0x02c0004002007fae */ /* 0x000fe2000c101d70 */
[----:B------:R-:W-:-:S13]  /*b140*/  ISETP.LT.OR P0, PT, R5, 0x21, P1 ;  /* 0x000000210500780c */ /* 0x000fda0000f01670 */
[----:B------:R0:W-:Y:S04]  /*b150*/  LDGSTS.E.BYPASS.LTC128B.128 [R0+0x4c00], desc[UR48][R2.64+0x80], !P0 ;  /* 0x04c0008002007fae */ /* 0x0001e8000c101d70 */
[----:B0-----:R-:W0:Y:S01]  /*b160*/  SHFL.IDX PT, R3, R18, 0x2, 0x1c1f ;  /* 0x005c1f0012037f89 */ /* 0x001e2200000e0000 */
[----:B-1----:R-:W-:-:S03]  /*b170*/  IADD3 R2, P0, R14, R6, RZ ;  /* 0x000000060e027210 */ /* 0x002fc60007f1e0ff */
[----:B------:R1:W2:Y:S02]  /*b180*/  SHFL.IDX PT, R14, R17, 0x3, 0x1c1f ;  /* 0x007c1f00110e7f89 */ /* 0x0002a400000e0000 */
[----:B0-----:R-:W-:Y:S01]  /*b190*/  IMAD.X R3, RZ, RZ, R3, P0 ;  /* 0x000000ffff037224 */ /* 0x001fe200000e0603 */
[----:B------:R-:W-:-:S13]  /*b1a0*/  ISETP.LT.OR P0, PT, R5, 0x41, P3 ;  /* 0x000000410500780c */ /* 0x000fda0001f01670 */
[----:B------:R1:W-:Y:S01]  /*b1b0*/  LDGSTS.E.BYPASS.LTC128B.128 [R0+0x1400], desc[UR48][R2.64], !P0 ;  /* 0x0140000002007fae */ /* 0x0003e2000c101d70 */
[----:B------:R-:W-:-:S13]  /*b1c0*/  ISETP.LT.OR P0, PT, R5, 0x41, P2 ;  /* 0x000000410500780c */ /* 0x000fda0001701670 */
[----:B------:R1:W-:Y:S01]  /*b1d0*/  LDGSTS.E.BYPASS.LTC128B.128 [R0+0x3400], desc[UR48][R2.64+0x40], !P0 ;  /* 0x0340004002007fae */ /* 0x0003e2000c101d70 */
[----:B------:R-:W-:-:S13]  /*b1e0*/  ISETP.LT.OR P0, PT, R5, 0x41, P1 ;  /* 0x000000410500780c */ /* 0x000fda0000f01670 */
[----:B--2---:R1:W-:Y:S02]  /*b1f0*/  LDGSTS.E.BYPASS.LTC128B.128 [R0+0x5400], desc[UR48][R2.64+0x80], !P0 ;  /* 0x0540008002007fae */ /* 0x0043e4000c101d70 */
.L_x_146:
[----:B01----:R-:W-:-:S05]  /*b200*/  IADD3 R2, P0, R14, R6, RZ ;  /* 0x000000060e027210 */ /* 0x003fca0007f1e0ff */
[----:B------:R-:W-:Y:S01]  /*b210*/  IMAD.X R3, RZ, RZ, R7, P0 ;  /* 0x000000ffff037224 */ /* 0x000fe200000e0607 */
[----:B------:R-:W-:-:S13]  /*b220*/  ISETP.LT.OR P0, PT, R5, 0x61, P3 ;  /* 0x000000610500780c */ /* 0x000fda0001f01670 */
[----:B------:R-:W-:Y:S01]  /*b230*/  @!PT LDS RZ, [RZ] ;  /* 0x00000000fffff984 */ /* 0x000fe20000000800 */
[----:B------:R-:W-:Y:S01]  /*b240*/  @!PT LDS RZ, [RZ] ;  /* 0x00000000fffff984 */ /* 0x000fe20000000800 */
[----:B------:R-:W-:Y:S01]  /*b250*/  @!PT LDS RZ, [RZ] ;  /* 0x00000000fffff984 */ /* 0x000fe20000000800 */
[----:B------:R0:W-:Y:S01]  /*b260*/  LDGSTS.E.BYPASS.LTC128B.128 [R0+0x1c00], desc[UR48][R2.64], !P0 ;  /* 0x01c0000002007fae */ /* 0x0001e2000c101d70 */
[----:B------:R-:W-:-:S13]  /*b270*/  ISETP.LT.OR P0, PT, R5, 0x61, P2 ;  /* 0x000000610500780c */ /* 0x000fda0001701670 */
[----:B------:R0:W-:Y:S01]  /*b280*/  LDGSTS.E.BYPASS.LTC128B.128 [R0+0x3c00], desc[UR48][R2.64+0x40], !P0 ;  /* 0x03c0004002007fae */ /* 0x0001e2000c101d70 */
[----:B------:R-:W-:-:S13]  /*b290*/  ISETP.LT.OR P0, PT, R5, 0x61, P1 ;  /* 0x000000610500780c */ /* 0x000fda0000f01670 */
[----:B------:R0:W-:Y:S01]  /*b2a0*/  LDGSTS.E.BYPASS.LTC128B.128 [R0+0x5c00], desc[UR48][R2.64+0x80], !P0 ;  /* 0x05c0008002007fae */ /* 0x0001e2000c101d70 */
[----:B------:R-:W-:Y:S01]  /*b2b0*/  PLOP3.LUT P0, PT, PT, PT, PT, 0x80, 0x0 ;  /* 0x000000000000781c */ /* 0x000fe20003f0f070 */
[----:B------:R-:W-:-:S12]  /*b2c0*/  NOP ;  /* 0x0000000000007918 */ /* 0x000fd80000000000 */
.L_x_69:
[----:B------:R-:W-:Y:S02]  /*b2d0*/  PLOP3.LUT P1, PT, P1, P0, PT, 0xa2, 0x0 ;  /* 0x000000000000781c */ /* 0x000fe40000f21472 */
[----:B------:R-:W-:-:S08]  /*b2e0*/  @P0 R2UR P1, UR4, R4 ;  /* 0x00000000040402ca */ /* 0x000fd00000020000 */
[----:B------:R-:W-:-:S05]  /*b2f0*/  @P0 PLOP3.LUT P0, PT, P1, PT, PT, 0x80, 0x0 ;  /* 0x000000000000081c */ /* 0x000fca0000f0f070 */
[----:B------:R-:W-:Y:S01]  /*b300*/  @!P1 SYNCS.ARRIVE.TRANS64.RED.A0T1 RZ, [UR4+0x2d850], RZ ;  /* 0x02d850ffffff99a7 */ /* 0x000fe20008200404 */
[----:B------:R-:W-:Y:S07]  /*b310*/  @!P1 ARRIVES.LDGSTSBAR.64.TRANSCNT [UR4+0x2d850] ;  /* 0x02d85000ff0099b0 */ /* 0x000fee0008000a84 */
[----:B------:R-:W-:Y:S05]  /*b320*/  @P0 BRA.U.ANY `(.L_x_69) ;  /* 0xfffffffd00e80947 */ /* 0x000fea000393ffff */
[----:B------:R-:W-:Y:S01]  /*b330*/  NOP ;  /* 0x0000000000007918 */ /* 0x000fe20000000000 */
[----:B0-----:R-:W-:-:S04]  /*b340*/  MOV R0, UR40 ;  /* 0x0000002800007c02 */ /* 0x001fc80008000f00 */
[----:B------:R-:W-:-:S13]  /*b350*/  ISETP.NE.AND P2, PT, R0, 0x3, PT ;  /* 0x000000030000780c */ /* 0x000fda0003f45270 */
[----:B------:R-:W-:Y:S05]  /*b360*/  @!P2 BRA `(.L_x_70) ;  /* 0x000000000004a947 */ /* 0x000fea0003800000 */
[----:B------:R-:W-:Y:S01]  /*b370*/  BPT.TRAP 0x1 ;  /* 0x000000040000795c */ /* 0x000fe20000300000 */
.L_x_70:
[----:B------:R-:W2:Y:S01]  /*b380*/  LDL.LU R3, [R1+0xc] ;  /* 0x00000c0001037983 */ /* 0x000ea20000300800 */
[----:B------:R-:W-:Y:S01]  /*b390*/  VIADD R23, R23, 0x1 ;  /* 0x0000000117177836 */ /* 0x000fe20000000000 */
[----:B------:R-:W-:Y:S01]  /*b3a0*/  ULDC UR4, c[0x0][0xc34] ;  /* 0x00030d0000047ab9 */ /* 0x000fe20000000800 */
[----:B------:R0:W-:Y:S01]  /*b3b0*/  SYNCS.ARRIVE.TRANS64.A1T0 RZ, [R4+URZ+0x2d850], RZ ;  /* 0x02d850ff04ff79a7 */ /* 0x0001e2000810003f */
[----:B------:R-:W3:Y:S02]  /*b3c0*/  LDL.LU R2, [R1+0x10] ;  /* 0x0000100001027983 */ /* 0x000ee40000300800 */
[----:B------:R-:W-:-:S04]  /*b3d0*/  ISETP.NE.AND P0, PT, R23, 0x2, PT ;  /* 0x000000021700780c */ /* 0x000fc80003f05270 */
[----:B------:R-:W-:Y:S02]  /*b3e0*/  SEL R23, R23, RZ, P0 ;  /* 0x000000ff17177207 */ /* 0x000fe40000000000 */
[----:B------:R-:W-:-:S04]  /*b3f0*/  SEL R0, RZ, 0x1, P0 ;  /* 0x00000001ff007807 */ /* 0x000fc80000000000 */
[----:B------:R-:W-:Y:S01]  /*b400*/  LOP3.LUT R25, R25, R0, RZ, 0x3c, !PT ;  /* 0x0000000019197212 */ /* 0x000fe200078e3cff */
[----:B--2---:R-:W-:Y:S02]  /*b410*/  VIADD R3, R3, UR41 ;  /* 0x0000002903037c36 */ /* 0x004fe40008000000 */
[----:B---3--:R-:W-:-:S03]  /*b420*/  VIADD R2, R2, 0x1 ;  /* 0x0000000102027836 */ /* 0x008fc60000000000 */
[----:B------:R0:W-:Y:S01]  /*b430*/  STL [R1+0xc], R3 ;  /* 0x00000c0301007387 */ /* 0x0001e20000100800 */
[----:B------:R-:W-:-:S03]  /*b440*/  ISETP.GE.AND P0, PT, R3, UR4, PT ;  /* 0x0000000403007c0c */ /* 0x000fc6000bf06270 */
[----:B------:R0:W-:Y:S10]  /*b450*/  STL [R1+0x10], R2 ;  /* 0x0000100201007387 */ /* 0x0001f40000100800 */
[----:B0-----:R-:W-:Y:S05]  /*b460*/  @!P0 BRA `(.L_x_71) ;  /* 0xffffffd000048947 */ /* 0x001fea000383ffff */
[----:B------:R-:W-:-:S07]  /*b470*/  LOP3.LUT R0, R2, 0x1, RZ, 0xc, !PT ;  /* 0x0000000102007812 */ /* 0x000fce00078e0cff */
.L_x_36:
[----:B------:R-:W0:Y:S01]  /*b480*/  S2R R3, SR_CgaCtaId ;  /* 0x0000000000037919 */ /* 0x000e220000008800 */
[----:B------:R-:W-:Y:S01]  /*b490*/  MOV R2, 0x400 ;  /* 0x0000040000027802 */ /* 0x000fe20000000f00 */
[----:B------:R-:W-:Y:S01]  /*b4a0*/  BSSY B0, `(.L_x_72) ;  /* 0x0000005000007945 */ /* 0x000fe20003800000 */
[----:B------:R-:W-:Y:S02]  /*b4b0*/  SHF.L.U32 R0, R0, 0x1f, RZ ;  /* 0x0000001f00007819 */ /* 0x000fe400000006ff */
[----:B0-----:R-:W-:-:S04]  /*b4c0*/  LEA R4, R3, R2, 0x18 ;  /* 0x0000000203047211 */ /* 0x001fc800078ec0ff */
[----:B------:R-:W0:Y:S02]  /*b4d0*/  SYNCS.PHASECHK.TRANS64.TRYWAIT P0, [R4+URZ+0x2d820], R0 ;  /* 0x02d82000040075a7 */ /* 0x000e24000800017f */
[----:B0-----:R-:W-:Y:S05]  /*b4e0*/  @!P0 BRA `(.L_x_73) ;  /* 0x00000024004c8947 */ /* 0x001fea0003800000 */
.L_x_147:
[----:B------:R-:W-:Y:S05]  /*b4f0*/  BSYNC B0 ;  /* 0x0000000000007941 */ /* 0x000fea0003800000 */
.L_x_72:
[----:B------:R-:W-:-:S03]  /*b500*/  UMOV UR4, 0xffffffff ;  /* 0xffffffff00047882 */ /* 0x000fc60000000000 */
[----:B------:R-:W-:Y:S05]  /*b510*/  BRA.DIV UR4, `(.L_x_74) ;  /* 0x0000002604547947 */ /* 0x000fea000b800000 */
[----:B0-----:R-:W0:Y:S02]  /*b520*/  S2R R0, SR_TID.X ;  /* 0x0000000000007919 */ /* 0x001e240000002100 */
[----:B0-----:R-:W-:-:S04]  /*b530*/  SHF.R.U32.HI R0, RZ, 0x5, R0 ;  /* 0x00000005ff007819 */ /* 0x001fc80000011600 */
[----:B------:R-:W-:-:S05]  /*b540*/  LOP3.LUT R0, R0, 0x3, RZ, 0xc0, !PT ;  /* 0x0000000300007812 */ /* 0x000fca00078ec0ff */
[----:B------:R0:W1:Y:S02]  /*b550*/  SHFL.IDX PT, R14, R0, RZ, 0x1f ;  /* 0x00001fff000e7589 */ /* 0x00006400000e0000 */
.L_x_150:
[----:B-1----:R-:W-:Y:S01]  /*b560*/  ISETP.NE.AND P0, PT, R14, RZ, PT ;  /* 0x000000ff0e00720c */ /* 0x002fe20003f05270 */
[----:B------:R-:W-:-:S12]  /*b570*/  BSSY B0, `(.L_x_75) ;  /* 0x0000024000007945 */ /* 0x000fd80003800000 */
[----:B------:R-:W-:Y:S05]  /*b580*/  @P0 BRA `(.L_x_76) ;  /* 0x0000000000880947 */ /* 0x000fea0003800000 */
[----:B------:R-:W-:-:S03]  /*b590*/  UMOV UR4, 0xffffffff ;  /* 0xffffffff00047882 */ /* 0x000fc60000000000 */
[----:B------:R-:W-:Y:S05]  /*b5a0*/  BRA.DIV UR4, `(.L_x_77) ;  /* 0x0000002604647947 */ /* 0x000fea000b800000 */
[----:B------:R-:W-:-:S13]  /*b5b0*/  ELECT P6, URZ, PT ;  /* 0x00000000003f782f */ /* 0x000fda00038c0000 */
.L_x_153:
[----:B------:R-:W-:Y:S05]  /*b5c0*/  @!P6 BRA `(.L_x_76) ;  /* 0x000000000078e947 */ /* 0x000fea0003800000 */
[----:B------:R-:W-:-:S06]  /*b5d0*/  ULOP3.LUT UR4, UR42, 0x2, URZ, 0xfc, !UPT ;  /* 0x000000022a047892 */ /* 0x000fcc000f8efc3f */
[----:B0-----:R-:W-:-:S04]  /*b5e0*/  MOV R0, UR4 ;  /* 0x0000000400007c02 */ /* 0x001fc80008000f00 */
[----:B------:R-:W-:-:S13]  /*b5f0*/  ISETP.NE.AND P0, PT, R0, 0x3, PT ;  /* 0x000000030000780c */ /* 0x000fda0003f05270 */
[----:B------:R-:W-:Y:S05]  /*b600*/  @!P0 BRA `(.L_x_78) ;  /* 0x0000000000048947 */ /* 0x000fea0003800000 */
[----:B------:R-:W-:Y:S01]  /*b610*/  BPT.TRAP 0x1 ;  /* 0x000000040000795c */ /* 0x000fe20000300000 */
.L_x_78:
[----:B------:R-:W-:Y:S01]  /*b620*/  IMAD R3, R23, 0x8, R4 ;  /* 0x0000000817037824 */ /* 0x000fe200078e0204 */
[----:B------:R-:W-:Y:S01]  /*b630*/  SHF.L.U32 R2, R25, 0x1f, RZ ;  /* 0x0000001f19027819 */ /* 0x000fe200000006ff */
[----:B------:R-:W-:-:S03]  /*b640*/  VIADD R23, R23, 0x1 ;  /* 0x0000000117177836 */ /* 0x000fc60000000000 */
[----:B------:R-:W0:Y:S02]  /*b650*/  SYNCS.PHASECHK.TRANS64.TRYWAIT P1, [R3+URZ+0x2d840], R2 ;  /* 0x02d84002030075a7 */ /* 0x000e24000802017f */
[----:B------:R-:W-:-:S04]  /*b660*/  ISETP.NE.AND P2, PT, R23, 0x2, PT ;  /* 0x000000021700780c */ /* 0x000fc80003f45270 */
[----:B------:R-:W-:Y:S01]  /*b670*/  SEL R0, RZ, 0x1, P2 ;  /* 0x00000001ff007807 */ /* 0x000fe20001000000 */
[----:B0-----:R-:W-:Y:S08]  /*b680*/  @!P1 BRA `(.L_x_79) ;  /* 0x00000024004c9947 */ /* 0x001ff00003800000 */
.L_x_154:
[----:B------:R-:W-:Y:S02]  /*b690*/  SEL R23, R23, RZ, P2 ;  /* 0x000000ff17177207 */ /* 0x000fe40001000000 */
[----:B------:R-:W-:Y:S01]  /*b6a0*/  LOP3.LUT R0, R25, R0, RZ, 0x3c, !PT ;  /* 0x0000000019007212 */ /* 0x000fe200078e3cff */
[----:B------:R-:W-:Y:S06]  /*b6b0*/  @!P0 BRA `(.L_x_80) ;  /* 0x0000000000048947 */ /* 0x000fec0003800000 */
[----:B------:R-:W-:Y:S01]  /*b6c0*/  BPT.TRAP 0x1 ;  /* 0x000000040000795c */ /* 0x000fe20000300000 */
.L_x_80:
[----:B------:R-:W-:Y:S01]  /*b6d0*/  IMAD R23, R23, 0x8, R4 ;  /* 0x0000000817177824 */ /* 0x000fe200078e0204 */
[----:B------:R-:W-:-:S04]  /*b6e0*/  SHF.L.U32 R0, R0, 0x1f, RZ ;  /* 0x0000001f00007819 */ /* 0x000fc800000006ff */
[----:B------:R-:W1:Y:S02]  /*b6f0*/  SYNCS.PHASECHK.TRANS64.TRYWAIT P1, [R23+URZ+0x2d840], R0 ;  /* 0x02d84000170075a7 */ /* 0x000e64000802017f */
[----:B-1----:R-:W-:Y:S05]  /*b700*/  @!P1 BRA `(.L_x_81) ;  /* 0x0000002400409947 */ /* 0x002fea0003800000 */
.L_x_155:
[----:B------:R-:W-:Y:S05]  /*b710*/  @!P0 BRA `(.L_x_82) ;  /* 0x0000000000048947 */ /* 0x000fea0003800000 */
[----:B------:R-:W-:Y:S01]  /*b720*/  BPT.TRAP 0x1 ;  /* 0x000000040000795c */ /* 0x000fe20000300000 */
.L_x_82:
[----:B------:R-:W2:Y:S02]  /*b730*/  SYNCS.PHASECHK.TRANS64.TRYWAIT P1, [R3+URZ+0x2d860], R2 ;  /* 0x02d86002030075a7 */ /* 0x000ea4000802017f */
[----:B--2---:R-:W-:Y:S05]  /*b740*/  @!P1 BRA `(.L_x_83) ;  /* 0x0000002400449947 */ /* 0x004fea0003800000 */
.L_x_156:
[----:B------:R-:W-:Y:S05]  /*b750*/  @!P0 BRA `(.L_x_84) ;  /* 0x0000000000048947 */ /* 0x000fea0003800000 */
[----:B------:R-:W-:Y:S01]  /*b760*/  BPT.TRAP 0x1 ;  /* 0x000000040000795c */ /* 0x000fe20000300000 */
.L_x_84:
[----:B---3--:R3:W4:Y:S02]  /*b770*/  SYNCS.PHASECHK.TRANS64.TRYWAIT P0, [R23+URZ+0x2d860], R0 ;  /* 0x02d86000170075a7 */ /* 0x008724000800017f */
[----:B----4-:R-:W-:Y:S05]  /*b780*/  @!P0 NANOSLEEP.SYNCS 0x989680 ;  /* 0x009896800000895d */ /* 0x010fea0003900000 */
[----:B------:R-:W4:Y:S02]  /*b790*/  @!P0 SYNCS.PHASECHK.TRANS64 P0, [R23+URZ+0x2d860], R0 ;  /* 0x02d86000170085a7 */ /* 0x000f24000800007f */
[----:B----4-:R-:W-:Y:S05]  /*b7a0*/  @!P0 BRA `(.L_x_84) ;  /* 0xfffffffc00f08947 */ /* 0x010fea000383ffff */
.L_x_76:
[----:B------:R-:W-:Y:S05]  /*b7b0*/  BSYNC B0 ;  /* 0x0000000000007941 */ /* 0x000fea0003800000 */
.L_x_75:
[----:B------:R-:W-:Y:S05]  /*b7c0*/  EXIT ;  /* 0x000000000000794d */ /* 0x000fea0003800000 */
.L_x_8:
[----:B0-----:R-:W-:-:S04]  /*b7d0*/  MOV R3, UR40 ;  /* 0x0000002800037c02 */ /* 0x001fc80008000f00 */
[----:B------:R0:W1:Y:S03]  /*b7e0*/  SYNCS.PHASECHK.TRANS64.TRYWAIT P1, [R3+URZ+0x2d800], R0 ;  /* 0x02d80000030075a7 */ /* 0x000066000802017f */
[----:B-1----:R-:W-:Y:S05]  /*b7f0*/  @!P1 NANOSLEEP.SYNCS 0x989680 ;  /* 0x009896800000995d */ /* 0x002fea0003900000 */
[----:B------:R-:W1:Y:S02]  /*b800*/  @!P1 SYNCS.PHASECHK.TRANS64 P1, [R3+URZ+0x2d800], R0 ;  /* 0x02d80000030095a7 */ /* 0x000e64000802007f */
[----:B-1----:R-:W-:Y:S05]  /*b810*/  @!P1 BRA `(.L_x_8) ;  /* 0xfffffffc00ec9947 */ /* 0x002fea000383ffff */
[----:B------:R-:W-:Y:S05]  /*b820*/  BRA `(.L_x_85) ;  /* 0xffffff5800787947 */ /* 0x000fea000383ffff */
.L_x_12:
[----:B-1----:R1:W2:Y:S02]  /*b830*/  SYNCS.PHASECHK.TRANS64.TRYWAIT P1, [R0+URZ+0x2d830], R3 ;  /* 0x02d83003000075a7 */ /* 0x0022a4000802017f */
[----:B--2---:R-:W-:Y:S05]  /*b840*/  @!P1 NANOSLEEP.SYNCS 0x989680 ;  /* 0x009896800000995d */ /* 0x004fea0003900000 */
[----:B------:R-:W2:Y:S02]  /*b850*/  @!P1 SYNCS.PHASECHK.TRANS64 P1, [R0+URZ+0x2d830], R3 ;  /* 0x02d83003000095a7 */ /* 0x000ea4000802007f */
[----:B--2---:R-:W-:Y:S05]  /*b860*/  @!P1 BRA `(.L_x_12) ;  /* 0xfffffffc00f09947 */ /* 0x004fea000383ffff */
[----:B------:R-:W-:Y:S05]  /*b870*/  BRA `(.L_x_11) ;  /* 0xffffff5800987947 */ /* 0x000fea000383ffff */
.L_x_18:
[----:B--2---:R-:W-:-:S04]  /*b880*/  IMAD.U32 R7, RZ, RZ, UR6 ;  /* 0x00000006ff077e24 */ /* 0x004fc8000f8e00ff */
[----:B------:R2:W3:Y:S03]  /*b890*/  SYNCS.PHASECHK.TRANS64.TRYWAIT P1, [R7+URZ+0x2d830], R6 ;  /* 0x02d83006070075a7 */ /* 0x0004e6000802017f */
[----:B---3--:R-:W-:Y:S05]  /*b8a0*/  @!P1 NANOSLEEP.SYNCS 0x989680 ;  /* 0x009896800000995d */ /* 0x008fea0003900000 */
[----:B------:R-:W3:Y:S02]  /*b8b0*/  @!P1 SYNCS.PHASECHK.TRANS64 P1, [R7+URZ+0x2d830], R6 ;  /* 0x02d83006070095a7 */ /* 0x000ee4000802007f */
[----:B---3--:R-:W-:Y:S05]  /*b8c0*/  @!P1 BRA `(.L_x_18) ;  /* 0xfffffffc00ec9947 */ /* 0x008fea000383ffff */
[----:B------:R-:W-:Y:S05]  /*b8d0*/  BRA `(.L_x_15) ;  /* 0xffffff8400647947 */ /* 0x000fea000383ffff */
.L_x_22:
[----:B-1----:R-:W-:-:S04]  /*b8e0*/  IMAD.U32 R7, RZ, RZ, UR6 ;  /* 0x00000006ff077e24 */ /* 0x002fc8000f8e00ff */
[----:B------:R1:W2:Y:S03]  /*b8f0*/  SYNCS.PHASECHK.TRANS64.TRYWAIT P1, [R7+URZ+0x2d850], R6 ;  /* 0x02d85006070075a7 */ /* 0x0002a6000802017f */
[----:B--2---:R-:W-:Y:S05]  /*b900*/  @!P1 NANOSLEEP.SYNCS 0x989680 ;  /* 0x009896800000995d */ /* 0x004fea0003900000 */
[----:B------:R-:W2:Y:S02]  /*b910*/  @!P1 SYNCS.PHASECHK.TRANS64 P1, [R7+URZ+0x2d850], R6 ;  /* 0x02d85006070095a7 */ /* 0x000ea4000802007f */
[----:B--2---:R-:W-:Y:S05]  /*b920*/  @!P1 BRA `(.L_x_22) ;  /* 0xfffffffc00ec9947 */ /* 0x004fea000383ffff */
[----:B------:R-:W-:Y:S05]  /*b930*/  BRA `(.L_x_19) ;  /* 0xffffff8800107947 */ /* 0x000fea000383ffff */
.L_x_29:
[----:B--2---:R-:W-:-:S04]  /*b940*/  IMAD.U32 R7, RZ, RZ, UR8 ;  /* 0x00000008ff077e24 */ /* 0x004fc8000f8e00ff */
[----:B------:R2:W3:Y:S03]  /*b950*/  SYNCS.PHASECHK.TRANS64.TRYWAIT P1, [R7+URZ+0x2d850], R0 ;  /* 0x02d85000070075a7 */ /* 0x0004e6000802017f */
[----:B---3--:R-:W-:Y:S05]  /*b960*/  @!P1 NANOSLEEP.SYNCS 0x989680 ;  /* 0x009896800000995d */ /* 0x008fea0003900000 */
[----:B------:R-:W3:Y:S02]  /*b970*/  @!P1 SYNCS.PHASECHK.TRANS64 P1, [R7+URZ+0x2d850], R0 ;  /* 0x02d85000070095a7 */ /* 0x000ee4000802007f */
[----:B---3--:R-:W-:Y:S05]  /*b980*/  @!P1 BRA `(.L_x_29) ;  /* 0xfffffffc00ec9947 */ /* 0x008fea000383ffff */
[----:B------:R-:W-:Y:S05]  /*b990*/  BRA `(.L_x_28) ;  /* 0xffffffac00447947 */ /* 0x000fea000383ffff */
.L_x_40:
[----:B------:R-:W1:Y:S01]  /*b9a0*/  S2R R17, SR_TID.X ;  /* 0x0000000000117919 */ /* 0x000e620000002100 */
[----:B------:R-:W-:Y:S01]  /*b9b0*/  BSSY B0, `(.L_x_86) ;  /* 0x000000a000007945 */ /* 0x000fe20003800000 */
[----:B------:R-:W-:Y:S02]  /*b9c0*/  IMAD.MOV.U32 R12, RZ, RZ, RZ ;  /* 0x000000ffff0c7224 */ /* 0x000fe400078e00ff */
[----:B------:R-:W-:Y:S02]  /*b9d0*/  IMAD.MOV.U32 R11, RZ, RZ, 0x1f ;  /* 0x0000001fff0b7424 */ /* 0x000fe400078e00ff */
[----:B------:R-:W-:Y:S01]  /*b9e0*/  IMAD.MOV.U32 R15, RZ, RZ, -0x1 ;  /* 0xffffffffff0f7424 */ /* 0x000fe200078e00ff */
[----:B-1----:R-:W-:-:S04]  /*b9f0*/  SHF.R.U32.HI R17, RZ, 0x5, R17 ;  /* 0x00000005ff117819 */ /* 0x002fc80000011611 */
[----:B------:R-:W-:-:S04]  /*ba00*/  LOP3.LUT R17, R17, 0x3, RZ, 0xc0, !PT ;  /* 0x0000000311117812 */ /* 0x000fc800078ec0ff */
[----:B------:R-:W-:-:S07]  /*ba10*/  MOV R13, R17 ;  /* 0x00000011000d7202 */ /* 0x000fce0000000f00 */
[----:B0-2---:R-:W-:Y:S05]  /*ba20*/  WARPSYNC.COLLECTIVE R15, `(.L_x_87) ;  /* 0x000000000f087348 */ /* 0x005fea0003c00000 */
[----:B------:R1:W3:Y:S02]  /*ba30*/  SHFL.IDX P6, R14, R13, R12, R11 ;  /* 0x0000000c0d0e7389 */ /* 0x0002e400000c000b */
[----:B0123--:R-:W-:Y:S01]  /*ba40*/  ENDCOLLECTIVE ;  /* 0x000000000000791b */ /* 0x00ffe20003800000 */
.L_x_87:
[----:B------:R-:W-:Y:S05]  /*ba50*/  BSYNC B0 ;  /* 0x0000000000007941 */ /* 0x000fea0003800000 */
.L_x_86:
[----:B------:R-:W-:Y:S05]  /*ba60*/  BRA `(.L_x_88) ;  /* 0xffffffcc00f47947 */ /* 0x000fea000383ffff */
.L_x_43:
[----:B0-----:R0:W1:Y:S02]  /*ba70*/  SYNCS.PHASECHK.TRANS64.TRYWAIT P0, [R0+URZ+0x2d840], R2 ;  /* 0x02d84002000075a7 */ /* 0x001064000800017f */
[----:B-1----:R-:W-:Y:S05]  /*ba80*/  @!P0 NANOSLEEP.SYNCS 0x989680 ;  /* 0x009896800000895d */ /* 0x002fea0003900000 */
[----:B------:R-:W1:Y:S02]  /*ba90*/  @!P0 SYNCS.PHASECHK.TRANS64 P0, [R0+URZ+0x2d840], R2 ;  /* 0x02d84002000085a7 */ /* 0x000e64000800007f */
[----:B-1----:R-:W-:Y:S05]  /*baa0*/  @!P0 BRA `(.L_x_43) ;  /* 0xfffffffc00f08947 */ /* 0x002fea000383ffff */
[----:B------:R-:W-:Y:S05]  /*bab0*/  BRA `(.L_x_89) ;  /* 0xffffffd000e47947 */ /* 0x000fea000383ffff */
.L_x_44:
[----:B------:R-:W-:Y:S01]  /*bac0*/  BSSY B0, `(.L_x_90) ;  /* 0x0000008000007945 */ /* 0x000fe20003800000 */
[----:B------:R-:W-:Y:S01]  /*bad0*/  MOV R13, R6 ;  /* 0x00000006000d7202 */ /* 0x000fe20000000f00 */
[----:B------:R-:W-:Y:S02]  /*bae0*/  IMAD.MOV.U32 R12, RZ, RZ, RZ ;  /* 0x000000ffff0c7224 */ /* 0x000fe400078e00ff */
[----:B------:R-:W-:Y:S02]  /*baf0*/  IMAD.MOV.U32 R11, RZ, RZ, 0x1c1f ;  /* 0x00001c1fff0b7424 */ /* 0x000fe400078e00ff */
[----:B------:R-:W-:-:S07]  /*bb00*/  IMAD.MOV.U32 R15, RZ, RZ, -0x1 ;  /* 0xffffffffff0f7424 */ /* 0x000fce00078e00ff */
[----:B------:R-:W-:Y:S05]  /*bb10*/  WARPSYNC.COLLECTIVE R15, `(.L_x_91) ;  /* 0x000000000f087348 */ /* 0x000fea0003c00000 */
[----:B------:R0:W1:Y:S02]  /*bb20*/  SHFL.IDX P6, R14, R13, R12, R11 ;  /* 0x0000000c0d0e7389 */ /* 0x00006400000c000b */
[----:B01----:R-:W-:Y:S01]  /*bb30*/  ENDCOLLECTIVE ;  /* 0x000000000000791b */ /* 0x003fe20003800000 */
.L_x_91:
[----:B------:R-:W-:Y:S05]  /*bb40*/  BSYNC B0 ;  /* 0x0000000000007941 */ /* 0x000fea0003800000 */
.L_x_90:
[----:B------:R-:W-:Y:S01]  /*bb50*/  IMAD.MOV.U32 R13, RZ, RZ, R5 ;  /* 0x000000ffff0d7224 */ /* 0x000fe200078e0005 */
[----:B------:R-:W-:Y:S01]  /*bb60*/  MOV R15, 0xffffffff ;  /* 0xffffffff000f7802 */ /* 0x000fe20000000f00 */
[----:B------:R-:W-:Y:S01]  /*bb70*/  IMAD.MOV.U32 R12, RZ, RZ, RZ ;  /* 0x000000ffff0c7224 */ /* 0x000fe200078e00ff */
[----:B------:R-:W-:Y:S01]  /*bb80*/  MOV R2, R14 ;  /* 0x0000000e00027202 */ /* 0x000fe20000000f00 */
[----:B------:R-:W-:Y:S01]  /*bb90*/  IMAD.MOV.U32 R11, RZ, RZ, 0x1c1f ;  /* 0x00001c1fff0b7424 */ /* 0x000fe200078e00ff */
[----:B------:R-:W-:-:S13]  /*bba0*/  ISETP.GE.AND P0, PT, R9, 0x1, PT ;  /* 0x000000010900780c */ /* 0x000fda0003f06270 */
[----:B------:R-:W-:Y:S05]  /*bbb0*/  WARPSYNC.COLLECTIVE R15, `(.L_x_92) ;  /* 0x000000000f087348 */ /* 0x000fea0003c00000 */
[----:B------:R0:W1:Y:S02]  /*bbc0*/  SHFL.IDX P6, R14, R13, R12, R11 ;  /* 0x0000000c0d0e7389 */ /* 0x00006400000c000b */
[----:B01----:R-:W-:Y:S01]  /*bbd0*/  ENDCOLLECTIVE ;  /* 0x000000000000791b */ /* 0x003fe20003800000 */
.L_x_92:
[----:B------:R-:W-:Y:S01]  /*bbe0*/  @P0 LEA R7, R4, UR37, 0x1 ;  /* 0x0000002504070c11 */ /* 0x000fe2000f8e08ff */
[----:B------:R-:W-:Y:S01]  /*bbf0*/  IMAD.MOV.U32 R13, RZ, RZ, R6 ;  /* 0x000000ffff0d7224 */ /* 0x000fe200078e0006 */
[----:B------:R-:W-:Y:S01]  /*bc00*/  MOV R12, 0x1 ;  /* 0x00000001000c7802 */ /* 0x000fe20000000f00 */
[----:B------:R-:W-:-:S07]  /*bc10*/  IMAD.MOV.U32 R3, RZ, RZ, R14 ;  /* 0x000000ffff037224 */ /* 0x000fce00078e000e */
[----:B------:R-:W-:Y:S05]  /*bc20*/  WARPSYNC.COLLECTIVE R15, `(.L_x_93) ;  /* 0x000000000f087348 */ /* 0x000fea0003c00000 */
[----:B------:R0:W1:Y:S02]  /*bc30*/  SHFL.IDX P6, R14, R13, R12, R11 ;  /* 0x0000000c0d0e7389 */ /* 0x00006400000c000b */
[----:B01----:R-:W-:Y:S01]  /*bc40*/  ENDCOLLECTIVE ;  /* 0x000000000000791b */ /* 0x003fe20003800000 */
.L_x_93:
[----:B------:R-:W-:-:S05]  /*bc50*/  @P0 LEA R3, P1, R8, R3, 0x1 ;  /* 0x0000000308030211 */ /* 0x000fca00078208ff */
[----:B------:R-:W-:-:S05]  /*bc60*/  @P0 IMAD.X R2, RZ, RZ, R2, P1 ;  /* 0x000000ffff020224 */ /* 0x000fca00008e0602 */
[----:B------:R-:W-:Y:S01]  /*bc70*/  @P0 LOP3.LUT R3, R3, R2, RZ, 0x3c, !PT ;  /* 0x0000000203030212 */ /* 0x000fe200078e3cff */
[----:B------:R-:W-:-:S03]  /*bc80*/  IMAD.MOV.U32 R13, RZ, RZ, R5 ;  /* 0x000000ffff0d7224 */ /* 0x000fc600078e0005 */
[----:B------:R-:W-:-:S04]  /*bc90*/  @P0 LOP3.LUT R2, R3, R2, RZ, 0x3c, !PT ;  /* 0x0000000203020212 */ /* 0x000fc800078e3cff */
[----:B------:R-:W-:-:S05]  /*bca0*/  @P0 LOP3.LUT R3, R3, R2, RZ, 0x3c, !PT ;  /* 0x0000000203030212 */ /* 0x000fca00078e3cff */
[----:B------:R-:W-:Y:S01]  /*bcb0*/  @!PT LDS RZ, [RZ] ;  /* 0x00000000fffff984 */ /* 0x000fe20000000800 */
[----:B------:R-:W-:Y:S01]  /*bcc0*/  @!PT LDS RZ, [RZ] ;  /* 0x00000000fffff984 */ /* 0x000fe20000000800 */
[----:B------:R-:W-:Y:S01]  /*bcd0*/  @!PT LDS RZ, [RZ] ;  /* 0x00000000fffff984 */ /* 0x000fe20000000800 */
[----:B------:R-:W-:Y:S04]  /*bce0*/  @P0 LDGSTS.E.BYPASS.LTC128B.128 [R7+0x15400], desc[UR48][R2.64], !P4 ;  /* 0x1540000002070fae */ /* 0x000fe8000e101d70 */
[----:B------:R-:W-:Y:S04]  /*bcf0*/  @P0 LDGSTS.E.BYPASS.LTC128B.128 [R7+0x17400], desc[UR48][R2.64+0x40], !P3 ;  /* 0x1740004002070fae */ /* 0x000fe8000d901d70 */
[----:B------:R0:W-:Y:S01]  /*bd00*/  @P0 LDGSTS.E.BYPASS.LTC128B.128 [R7+0x19400], desc[UR48][R2.64+0x80], !P2 ;  /* 0x1940008002070fae */ /* 0x0001e2000d101d70 */
[----:B------:R-:W-:Y:S01]  /*bd10*/  ISETP.GE.AND P0, PT, R9, 0x21, PT ;  /* 0x000000210900780c */ /* 0x000fe20003f06270 */
[----:B0-----:R-:W-:-:S12]  /*bd20*/  IMAD.MOV.U32 R2, RZ, RZ, R14 ;  /* 0x000000ffff027224 */ /* 0x001fd800078e000e */
[----:B------:R-:W-:Y:S05]  /*bd30*/  WARPSYNC.COLLECTIVE R15, `(.L_x_94) ;  /* 0x000000000f087348 */ /* 0x000fea0003c00000 */
[----:B------:R0:W1:Y:S02]  /*bd40*/  SHFL.IDX P6, R14, R13, R12, R11 ;  /* 0x0000000c0d0e7389 */ /* 0x00006400000c000b */
[----:B01----:R-:W-:Y:S01]  /*bd50*/  ENDCOLLECTIVE ;  /* 0x000000000000791b */ /* 0x003fe20003800000 */
.L_x_94:
[----:B------:R-:W-:Y:S01]  /*bd60*/  @P0 LEA R7, R4, UR37, 0x1 ;  /* 0x0000002504070c11 */ /* 0x000fe2000f8e08ff */
[----:B------:R-:W-:Y:S02]  /*bd70*/  IMAD.MOV.U32 R13, RZ, RZ, R6 ;  /* 0x000000ffff0d7224 */ /* 0x000fe400078e0006 */
[----:B------:R-:W-:Y:S02]  /*bd80*/  IMAD.MOV.U32 R12, RZ, RZ, 0x2 ;  /* 0x00000002ff0c7424 */ /* 0x000fe400078e00ff */
[----:B------:R-:W-:-:S07]  /*bd90*/  IMAD.MOV.U32 R3, RZ, RZ, R14 ;  /* 0x000000ffff037224 */ /* 0x000fce00078e000e */
[----:B------:R-:W-:Y:S05]  /*bda0*/  WARPSYNC.COLLECTIVE R15, `(.L_x_95) ;  /* 0x000000000f087348 */ /* 0x000fea0003c00000 */
[----:B------:R0:W1:Y:S02]  /*bdb0*/  SHFL.IDX P6, R14, R13, R12, R11 ;  /* 0x0000000c0d0e7389 */ /* 0x00006400000c000b */
[----:B01----:R-:W-:Y:S01]  /*bdc0*/  ENDCOLLECTIVE ;  /* 0x000000000000791b */ /* 0x003fe20003800000 */
.L_x_95:
[----:B------:R-:W-:-:S04]  /*bdd0*/  @P0 LEA R3, P1, R8, R3, 0x1 ;  /* 0x0000000308030211 */ /* 0x000fc800078208ff */
[----:B------:R-:W-:-:S04]  /*bde0*/  @P0 IADD3.X R2, RZ, R2, RZ, P1, !PT ;  /* 0x00000002ff020210 */ /* 0x000fc80000ffe4ff */
[-C--:B------:R-:W-:Y:S02]  /*bdf0*/  @P0 LOP3.LUT R3, R3, R2.reuse, RZ, 0x3c, !PT ;  /* 0x0000000203030212 */ /* 0x080fe400078e3cff */
[----:B------:R-:W-:Y:S02]  /*be00*/  MOV R13, R5 ;  /* 0x00000005000d7202 */ /* 0x000fe40000000f00 */
        /* <DEDUP_REMOVED lines=13> */
.L_x_96:
[----:B------:R-:W-:Y:S01]  /*bee0*/  @P0 LEA R7, R4, UR37, 0x1 ;  /* 0x0000002504070c11 */ /* 0x000fe2000f8e08ff */
[----:B------:R-:W-:Y:S01]  /*bef0*/  IMAD.MOV.U32 R13, RZ, RZ, R6 ;  /* 0x000000ffff0d7224 */ /* 0x000fe200078e0006 */
[----:B------:R-:W-:Y:S01]  /*bf00*/  MOV R12, 0x3 ;  /* 0x00000003000c7802 */ /* 0x000fe20000000f00 */
[----:B------:R-:W-:-:S07]  /*bf10*/  IMAD.MOV.U32 R3, RZ, RZ, R14 ;  /* 0x000000ffff037224 */ /* 0x000fce00078e000e */
[----:B------:R-:W-:Y:S05]  /*bf20*/  WARPSYNC.COLLECTIVE R15, `(.L_x_97) ;  /* 0x000000000f087348 */ /* 0x000fea0003c00000 */
[----:B------:R0:W1:Y:S02]  /*bf30*/  SHFL.IDX P6, R14, R13, R12, R11 ;  /* 0x0000000c0d0e7389 */ /* 0x00006400000c000b */
[----:B01----:R-:W-:Y:S01]  /*bf40*/  ENDCOLLECTIVE ;  /* 0x000000000000791b */ /* 0x003fe20003800000 */
.L_x_97:
[----:B------:R-:W-:-:S05]  /*bf50*/  @P0 LEA R3, P1, R8, R3, 0x1 ;  /* 0x0000000308030211 */ /* 0x000fca00078208ff */
[----:B------:R-:W-:-:S05]  /*bf60*/  @P0 IMAD.X R2, RZ, RZ, R2, P1 ;  /* 0x000000ffff020224 */ /* 0x000fca00008e0602 */
[----:B------:R-:W-:Y:S01]  /*bf70*/  @P0 LOP3.LUT R3, R3, R2, RZ, 0x3c, !PT ;  /* 0x0000000203030212 */ /* 0x000fe200078e3cff */
[----:B------:R-:W-:-:S03]  /*bf80*/  IMAD.MOV.U32 R13, RZ, RZ, R5 ;  /* 0x000000ffff0d7224 */ /* 0x000fc600078e0005 */
[----:B------:R-:W-:-:S04]  /*bf90*/  @P0 LOP3.LUT R2, R3, R2, RZ, 0x3c, !PT ;  /* 0x0000000203020212 */ /* 0x000fc800078e3cff */
[----:B------:R-:W-:Y:S01]  /*bfa0*/  @P0 LOP3.LUT R3, R3, R2, RZ, 0x3c, !PT ;  /* 0x0000000203030212 */ /* 0x000fe200078e3cff */
[----:B------:R-:W-:-:S04]  /*bfb0*/  IMAD.MOV.U32 R6, RZ, RZ, R14 ;  /* 0x000000ffff067224 */ /* 0x000fc800078e000e */
[----:B------:R-:W-:Y:S01]  /*bfc0*/  @!PT LDS RZ, [RZ] ;  /* 0x00000000fffff984 */ /* 0x000fe20000000800 */
[----:B------:R-:W-:Y:S01]  /*bfd0*/  @!PT LDS RZ, [RZ] ;  /* 0x00000000fffff984 */ /* 0x000fe20000000800 */
[----:B------:R-:W-:Y:S01]  /*bfe0*/  @!PT LDS RZ, [RZ] ;  /* 0x00000000fffff984 */ /* 0x000fe20000000800 */
[----:B------:R0:W-:Y:S04]  /*bff0*/  @P0 LDGSTS.E.BYPASS.LTC128B.128 [R7+0x16400], desc[UR48][R2.64], !P4 ;  /* 0x1640000002070fae */ /* 0x0001e8000e101d70 */
[----:B------:R0:W-:Y:S04]  /*c000*/  @P0 LDGSTS.E.BYPASS.LTC128B.128 [R7+0x18400], desc[UR48][R2.64+0x40], !P3 ;  /* 0x1840004002070fae */ /* 0x0001e8000d901d70 */
[----:B------:R0:W-:Y:S02]  /*c010*/  @P0 LDGSTS.E.BYPASS.LTC128B.128 [R7+0x1a400], desc[UR48][R2.64+0x80], !P2 ;  /* 0x1a40008002070fae */ /* 0x0001e4000d101d70 */
[----:B0-----:R-:W-:Y:S05]  /*c020*/  WARPSYNC.COLLECTIVE R15, `(.L_x_98) ;  /* 0x000000000f087348 */ /* 0x001fea0003c00000 */
[----:B------:R1:W2:Y:S02]  /*c030*/  SHFL.IDX P6, R14, R13, R12, R11 ;  /* 0x0000000c0d0e7389 */ /* 0x0002a400000c000b */
[----:B012---:R-:W-:Y:S01]  /*c040*/  ENDCOLLECTIVE ;  /* 0x000000000000791b */ /* 0x007fe20003800000 */
.L_x_98:
[----:B------:R-:W-:Y:S05]  /*c050*/  BRA `(.L_x_99) ;  /* 0xffffffd000987947 */ /* 0x000fea000383ffff */
.L_x_48:
[----:B------:R-:W-:Y:S01]  /*c060*/  IMAD.MOV.U32 R13, RZ, RZ, R4 ;  /* 0x000000ffff0d7224 */ /* 0x000fe200078e0004 */
[----:B------:R-:W-:Y:S01]  /*c070*/  MOV R12, RZ ;  /* 0x000000ff000c7202 */ /* 0x000fe20000000f00 */
[----:B------:R-:W-:Y:S02]  /*c080*/  IMAD.MOV.U32 R11, RZ, RZ, 0x1c1f ;  /* 0x00001c1fff0b7424 */ /* 0x000fe400078e00ff */
[----:B------:R-:W-:Y:S02]  /*c090*/  IMAD.MOV.U32 R15, RZ, RZ, -0x1 ;  /* 0xffffffffff0f7424 */ /* 0x000fe400078e00ff */
[----:B------:R-:W-:-:S07]  /*c0a0*/  IMAD R5, R6, 0xc0, R21 ;  /* 0x000000c006057824 */ /* 0x000fce00078e0215 */
[----:B------:R-:W-:Y:S05]  /*c0b0*/  WARPSYNC.COLLECTIVE R15, `(.L_x_100) ;  /* 0x000000000f087348 */ /* 0x000fea0003c00000 */
[----:B------:R0:W1:Y:S02]  /*c0c0*/  SHFL.IDX P6, R14, R13, R12, R11 ;  /* 0x0000000c0d0e7389 */ /* 0x00006400000c000b */
[----:B01----:R-:W-:Y:S01]  /*c0d0*/  ENDCOLLECTIVE ;  /* 0x000000000000791b */ /* 0x003fe20003800000 */
.L_x_100:
[C---:B------:R-:W-:Y:S01]  /*c0e0*/  VIADD R6, R5.reuse, 0x20 ;  /* 0x0000002005067836 */ /* 0x040fe20000000000 */
[----:B------:R-:W-:Y:S02]  /*c0f0*/  ISETP.GE.AND P0, PT, R5, UR38, PT ;  /* 0x0000002605007c0c */ /* 0x000fe4000bf06270 */
[----:B------:R-:W-:Y:S01]  /*c100*/  MOV R13, R0 ;  /* 0x00000000000d7202 */ /* 0x000fe20000000f00 */
[----:B------:R-:W-:-:S10]  /*c110*/  IMAD.MOV.U32 R2, RZ, RZ, R14 ;  /* 0x000000ffff027224 */ /* 0x000fd400078e000e */
[----:B------:R-:W-:Y:S05]  /*c120*/  WARPSYNC.COLLECTIVE R15, `(.L_x_101) ;  /* 0x000000000f087348 */ /* 0x000fea0003c00000 */
[----:B------:R0:W1:Y:S02]  /*c130*/  SHFL.IDX P6, R14, R13, R12, R11 ;  /* 0x0000000c0d0e7389 */ /* 0x00006400000c000b */
[----:B01----:R-:W-:Y:S01]  /*c140*/  ENDCOLLECTIVE ;  /* 0x000000000000791b */ /* 0x003fe20003800000 */
.L_x_101:
[----:B------:R-:W-:Y:S01]  /*c150*/  MOV R13, R4 ;  /* 0x00000004000d7202 */ /* 0x000fe20000000f00 */
[----:B------:R-:W-:Y:S02]  /*c160*/  IMAD.MOV.U32 R12, RZ, RZ, 0x1 ;  /* 0x00000001ff0c7424 */ /* 0x000fe400078e00ff */
[----:B------:R-:W-:-:S07]  /*c170*/  IMAD.MOV.U32 R3, RZ, RZ, R14 ;  /* 0x000000ffff037224 */ /* 0x000fce00078e000e */
[----:B------:R-:W-:Y:S05]  /*c180*/  WARPSYNC.COLLECTIVE R15, `(.L_x_102) ;  /* 0x000000000f087348 */ /* 0x000fea0003c00000 */
[----:B------:R0:W1:Y:S02]  /*c190*/  SHFL.IDX P6, R14, R13, R12, R11 ;  /* 0x0000000c0d0e7389 */ /* 0x00006400000c000b */
[----:B01----:R-:W-:Y:S01]  /*c1a0*/  ENDCOLLECTIVE ;  /* 0x000000000000791b */ /* 0x003fe20003800000 */
.L_x_102:
[----:B------:R-:W-:-:S05]  /*c1b0*/  @!P0 LEA R3, P1, R20, R3, 0x1 ;  /* 0x0000000314038211 */ /* 0x000fca00078208ff */
[----:B------:R-:W-:-:S05]  /*c1c0*/  @!P0 IMAD.X R2, RZ, RZ, R2, P1 ;  /* 0x000000ffff028224 */ /* 0x000fca00008e0602 */
[----:B------:R-:W-:Y:S01]  /*c1d0*/  @!P0 LOP3.LUT R3, R3, R2, RZ, 0x3c, !PT ;  /* 0x0000000203038212 */ /* 0x000fe200078e3cff */
[----:B------:R-:W-:-:S03]  /*c1e0*/  IMAD.MOV.U32 R13, RZ, RZ, R0 ;  /* 0x000000ffff0d7224 */ /* 0x000fc600078e0000 */
[----:B------:R-:W-:-:S04]  /*c1f0*/  @!P0 LOP3.LUT R2, R3, R2, RZ, 0x3c, !PT ;  /* 0x0000000203028212 */ /* 0x000fc800078e3cff */
[----:B------:R-:W-:-:S05]  /*c200*/  @!P0 LOP3.LUT R3, R3, R2, RZ, 0x3c, !PT ;  /* 0x0000000203038212 */ /* 0x000fca00078e3cff */
[----:B------:R-:W-:Y:S01]  /*c210*/  @!PT LDS RZ, [RZ] ;  /* 0x00000000fffff984 */ /* 0x000fe20000000800 */
[----:B------:R-:W-:Y:S01]  /*c220*/  @!PT LDS RZ, [RZ] ;  /* 0x00000000fffff984 */ /* 0x000fe20000000800 */
[----:B------:R-:W-:Y:S01]  /*c230*/  @!PT LDS RZ, [RZ] ;  /* 0x00000000fffff984 */ /* 0x000fe20000000800 */
[----:B------:R-:W-:Y:S04]  /*c240*/  @!P0 LDGSTS.E.BYPASS.LTC128B.128 [R19+0xc400], desc[UR48][R2.64], !P3 ;  /* 0x0c40000002138fae */ /* 0x000fe8000d901d70 */
[----:B------:R-:W-:Y:S04]  /*c250*/  @!P0 LDGSTS.E.BYPASS.LTC128B.128 [R19+0xf400], desc[UR48][R2.64+0x40], !P4 ;  /* 0x0f40004002138fae */ /* 0x000fe8000e101d70 */
[----:B------:R0:W-:Y:S01]  /*c260*/  @!P0 LDGSTS.E.BYPASS.LTC128B.128 [R19+0x12400], desc[UR48][R2.64+0x80], !P5 ;  /* 0x1240008002138fae */ /* 0x0001e2000e901d70 */
[----:B------:R-:W-:Y:S01]  /*c270*/  ISETP.GE.AND P0, PT, R6, UR38, PT ;  /* 0x0000002606007c0c */ /* 0x000fe2000bf06270 */
[----:B------:R-:W-:-:S02]  /*c280*/  VIADD R6, R5, 0x40 ;  /* 0x0000004005067836 */ /* 0x000fc40000000000 */
[----:B0-----:R-:W-:-:S10]  /*c290*/  IMAD.MOV.U32 R2, RZ, RZ, R14 ;  /* 0x000000ffff027224 */ /* 0x001fd400078e000e */
[----:B------:R-:W-:Y:S05]  /*c2a0*/  WARPSYNC.COLLECTIVE R15, `(.L_x_103) ;  /* 0x000000000f087348 */ /* 0x000fea0003c00000 */
[----:B------:R0:W1:Y:S02]  /*c2b0*/  SHFL.IDX P6, R14, R13, R12, R11 ;  /* 0x0000000c0d0e7389 */ /* 0x00006400000c000b */
[----:B01----:R-:W-:Y:S01]  /*c2c0*/  ENDCOLLECTIVE ;  /* 0x000000000000791b */ /* 0x003fe20003800000 */
.L_x_103:
[----:B------:R-:W-:Y:S01]  /*c2d0*/  IMAD.MOV.U32 R13, RZ, RZ, R4 ;  /* 0x000000ffff0d7224 */ /* 0x000fe200078e0004 */
[----:B------:R-:W-:Y:S02]  /*c2e0*/  MOV R12, 0x2 ;  /* 0x00000002000c7802 */ /* 0x000fe40000000f00 */
[----:B------:R-:W-:-:S07]  /*c2f0*/  MOV R3, R14 ;  /* 0x0000000e00037202 */ /* 0x000fce0000000f00 */
[----:B------:R-:W-:Y:S05]  /*c300*/  WARPSYNC.COLLECTIVE R15, `(.L_x_104) ;  /* 0x000000000f087348 */ /* 0x000fea0003c00000 */
[----:B------:R0:W1:Y:S02]  /*c310*/  SHFL.IDX P6, R14, R13, R12, R11 ;  /* 0x0000000c0d0e7389 */ /* 0x00006400000c000b */
[----:B01----:R-:W-:Y:S01]  /*c320*/  ENDCOLLECTIVE ;  /* 0x000000000000791b */ /* 0x003fe20003800000 */
.L_x_104:
        /* <DEDUP_REMOVED lines=13> */
[----:B0-----:R-:W-:-:S12]  /*c400*/  IMAD.MOV.U32 R2, RZ, RZ, R14 ;  /* 0x000000ffff027224 */ /* 0x001fd800078e000e */
[----:B------:R-:W-:Y:S05]  /*c410*/  WARPSYNC.COLLECTIVE R15, `(.L_x_105) ;  /* 0x000000000f087348 */ /* 0x000fea0003c00000 */
[----:B------:R0:W1:Y:S02]  /*c420*/  SHFL.IDX P6, R14, R13, R12, R11 ;  /* 0x0000000c0d0e7389 */ /* 0x00006400000c000b */
[----:B01----:R-:W-:Y:S01]  /*c430*/  ENDCOLLECTIVE ;  /* 0x000000000000791b */ /* 0x003fe20003800000 */
.L_x_105:
[----:B------:R-:W-:Y:S02]  /*c440*/  IMAD.MOV.U32 R13, RZ, RZ, R4 ;  /* 0x000000ffff0d7224 */ /* 0x000fe400078e0004 */
[----:B------:R-:W-:Y:S02]  /*c450*/  IMAD.MOV.U32 R12, RZ, RZ, 0x3 ;  /* 0x00000003ff0c7424 */ /* 0x000fe400078e00ff */
[----:B------:R-:W-:-:S07]  /*c460*/  IMAD.MOV.U32 R3, RZ, RZ, R14 ;  /* 0x000000ffff037224 */ /* 0x000fce00078e000e */
[----:B------:R-:W-:Y:S05]  /*c470*/  WARPSYNC.COLLECTIVE R15, `(.L_x_106) ;  /* 0x000000000f087348 */ /* 0x000fea0003c00000 */
[----:B------:R0:W1:Y:S02]  /*c480*/  SHFL.IDX P6, R14, R13, R12, R11 ;  /* 0x0000000c0d0e7389 */ /* 0x00006400000c000b */
[----:B01----:R-:W-:Y:S01]  /*c490*/  ENDCOLLECTIVE ;  /* 0x000000000000791b */ /* 0x003fe20003800000 */
.L_x_106:
[----:B------:R-:W-:-:S04]  /*c4a0*/  @!P0 LEA R3, P1, R20, R3, 0x1 ;  /* 0x0000000314038211 */ /* 0x000fc800078208ff */
[----:B------:R-:W-:-:S04]  /*c4b0*/  @!P0 IADD3.X R2, RZ, R2, RZ, P1, !PT ;  /* 0x00000002ff028210 */ /* 0x000fc80000ffe4ff */
[----:B------:R-:W-:Y:S02]  /*c4c0*/  @!P0 LOP3.LUT R3, R3, R2, RZ, 0x3c, !PT ;  /* 0x0000000203038212 */ /* 0x000fe400078e3cff */
[----:B------:R-:W-:Y:S01]  /*c4d0*/  MOV R13, R0 ;  /* 0x00000000000d7202 */ /* 0x000fe20000000f00 */
[----:B------:R-:W-:Y:S01]  /*c4e0*/  VIADD R0, R5, 0x60 ;  /* 0x0000006005007836 */ /* 0x000fe20000000000 */
[----:B------:R-:W-:-:S04]  /*c4f0*/  @!P0 LOP3.LUT R2, R3, R2, RZ, 0x3c, !PT ;  /* 0x0000000203028212 */ /* 0x000fc800078e3cff */
[----:B------:R-:W-:Y:S01]  /*c500*/  @!P0 LOP3.LUT R3, R3, R2, RZ, 0x3c, !PT ;  /* 0x0000000203038212 */ /* 0x000fe200078e3cff */
[----:B------:R-:W-:-:S04]  /*c510*/  IMAD.MOV.U32 R4, RZ, RZ, R14 ;  /* 0x000000ffff047224 */ /* 0x000fc800078e000e */
[----:B------:R-:W-:Y:S01]  /*c520*/  @!PT LDS RZ, [RZ] ;  /* 0x00000000fffff984 */ /* 0x000fe20000000800 */
[----:B------:R-:W-:Y:S01]  /*c530*/  @!PT LDS RZ, [RZ] ;  /* 0x00000000fffff984 */ /* 0x000fe20000000800 */
[----:B------:R-:W-:Y:S01]  /*c540*/  @!PT LDS RZ, [RZ] ;  /* 0x00000000fffff984 */ /* 0x000fe20000000800 */
[----:B------:R0:W-:Y:S03]  /*c550*/  @!P0 LDGSTS.E.BYPASS.LTC128B.128 [R19+0xd400], desc[UR48][R2.64], !P3 ;  /* 0x0d40000002138fae */ /* 0x0001e6000d901d70 */
[----:B0-----:R-:W-:Y:S05]  /*c560*/  WARPSYNC.COLLECTIVE R15, `(.L_x_107) ;  /* 0x000000000f087348 */ /* 0x001fea0003c00000 */
[----:B------:R1:W2:Y:S02]  /*c570*/  SHFL.IDX P6, R14, R13, R12, R11 ;  /* 0x0000000c0d0e7389 */ /* 0x0002a400000c000b */
[----:B012---:R-:W-:Y:S01]  /*c580*/  ENDCOLLECTIVE ;  /* 0x000000000000791b */ /* 0x007fe20003800000 */
.L_x_107:
[----:B------:R-:W-:Y:S01]  /*c590*/  @!PT LDS RZ, [RZ] ;  /* 0x00000000fffff984 */ /* 0x000fe20000000800 */
[----:B------:R-:W-:Y:S01]  /*c5a0*/  @!PT LDS RZ, [RZ] ;  /* 0x00000000fffff984 */ /* 0x000fe20000000800 */
[----:B------:R-:W-:Y:S01]  /*c5b0*/  @!PT LDS RZ, [RZ] ;  /* 0x00000000fffff984 */ /* 0x000fe20000000800 */
[----:B------:R-:W-:Y:S04]  /*c5c0*/  @!P0 LDGSTS.E.BYPASS.LTC128B.128 [R19+0x10400], desc[UR48][R2.64+0x40], !P4 ;  /* 0x1040004002138fae */ /* 0x000fe8000e101d70 */
[----:B------:R0:W-:Y:S01]  /*c5d0*/  @!P0 LDGSTS.E.BYPASS.LTC128B.128 [R19+0x13400], desc[UR48][R2.64+0x80], !P5 ;  /* 0x1340008002138fae */ /* 0x0001e2000e901d70 */
[----:B------:R-:W-:Y:S01]  /*c5e0*/  ISETP.GE.AND P0, PT, R0, UR38, PT ;  /* 0x0000002600007c0c */ /* 0x000fe2000bf06270 */
[----:B------:R-:W-:Y:S02]  /*c5f0*/  VIADD R0, R5, 0x80 ;  /* 0x0000008005007836 */ /* 0x000fe40000000000 */
[----:B------:R-:W-:Y:S02]  /*c600*/  IMAD.MOV.U32 R13, RZ, RZ, R7 ;  /* 0x000000ffff0d7224 */ /* 0x000fe400078e0007 */
[----:B------:R-:W-:-:S08]  /*c610*/  IMAD.MOV.U32 R12, RZ, RZ, RZ ;  /* 0x000000ffff0c7224 */ /* 0x000fd000078e00ff */
[----:B------:R-:W-:-:S05]  /*c620*/  @!P0 LEA R14, P1, R20, R14, 0x1 ;  /* 0x0000000e140e8211 */ /* 0x000fca00078208ff */
[----:B0-----:R-:W-:-:S08]  /*c630*/  @!P0 IMAD.MOV.U32 R2, RZ, RZ, R14 ;  /* 0x000000ffff028224 */ /* 0x001fd000078e000e */
[----:B------:R-:W-:Y:S05]  /*c640*/  WARPSYNC.COLLECTIVE R15, `(.L_x_108) ;  /* 0x000000000f087348 */ /* 0x000fea0003c00000 */
[----:B------:R0:W1:Y:S02]  /*c650*/  SHFL.IDX P6, R14, R13, R12, R11 ;  /* 0x0000000c0d0e7389 */ /* 0x00006400000c000b */
[----:B01----:R-:W-:Y:S01]  /*c660*/  ENDCOLLECTIVE ;  /* 0x000000000000791b */ /* 0x003fe20003800000 */
.L_x_108:
[----:B------:R-:W-:-:S05]  /*c670*/  @!P0 IMAD.X R9, RZ, RZ, R4, P1 ;  /* 0x000000ffff098224 */ /* 0x000fca00008e0604 */
[----:B------:R-:W-:-:S05]  /*c680*/  @!P0 MOV R3, R9 ;  /* 0x0000000900038202 */ /* 0x000fca0000000f00 */
[----:B------:R-:W-:Y:S01]  /*c690*/  @!PT LDS RZ, [RZ] ;  /* 0x00000000fffff984 */ /* 0x000fe20000000800 */
[----:B------:R-:W-:Y:S01]  /*c6a0*/  @!PT LDS RZ, [RZ] ;  /* 0x00000000fffff984 */ /* 0x000fe20000000800 */
[----:B------:R-:W-:Y:S01]  /*c6b0*/  @!PT LDS RZ, [RZ] ;  /* 0x00000000fffff984 */ /* 0x000fe20000000800 */
[----:B------:R0:W-:Y:S01]  /*c6c0*/  @!P0 LDGSTS.E.BYPASS.LTC128B.128 [R19+0xdc00], desc[UR48][R2.64], !P3 ;  /* 0x0dc0000002138fae */ /* 0x0001e2000d901d70 */
[----:B------:R-:W-:-:S03]  /*c6d0*/  IMAD.MOV.U32 R13, RZ, RZ, R8 ;  /* 0x000000ffff0d7224 */ /* 0x000fc600078e0008 */
[----:B------:R0:W-:Y:S04]  /*c6e0*/  @!P0 LDGSTS.E.BYPASS.LTC128B.128 [R19+0x10c00], desc[UR48][R2.64+0x40], !P4 ;  /* 0x10c0004002138fae */ /* 0x0001e8000e101d70 */
[----:B------:R0:W-:Y:S01]  /*c6f0*/  @!P0 LDGSTS.E.BYPASS.LTC128B.128 [R19+0x13c00], desc[UR48][R2.64+0x80], !P5 ;  /* 0x13c0008002138fae */ /* 0x0001e2000e901d70 */
[----:B------:R-:W-:Y:S02]  /*c700*/  ISETP.GE.AND P0, PT, R0, UR38, PT ;  /* 0x0000002600007c0c */ /* 0x000fe4000bf06270 */
[----:B------:R-:W-:-:S11]  /*c710*/  MOV R0, R14 ;  /* 0x0000000e00007202 */ /* 0x000fd60000000f00 */
[----:B0-----:R-:W-:Y:S05]  /*c720*/  WARPSYNC.COLLECTIVE R15, `(.L_x_109) ;  /* 0x000000000f087348 */ /* 0x001fea0003c00000 */
[----:B------:R1:W2:Y:S02]  /*c730*/  SHFL.IDX P6, R14, R13, R12, R11 ;  /* 0x0000000c0d0e7389 */ /* 0x0002a400000c000b */
[----:B012---:R-:W-:Y:S01]  /*c740*/  ENDCOLLECTIVE ;  /* 0x000000000000791b */ /* 0x007fe20003800000 */
.L_x_109:
[----:B------:R-:W-:Y:S02]  /*c750*/  IMAD.MOV.U32 R13, RZ, RZ, R7 ;  /* 0x000000ffff0d7224 */ /* 0x000fe400078e0007 */
[----:B------:R-:W-:Y:S01]  /*c760*/  IMAD.MOV.U32 R12, RZ, RZ, 0x1 ;  /* 0x00000001ff0c7424 */ /* 0x000fe200078e00ff */
[----:B------:R-:W-:-:S05]  /*c770*/  @!P0 LEA R14, P1, R20, R14, 0x1 ;  /* 0x0000000e140e8211 */ /* 0x000fca00078208ff */
[----:B------:R-:W-:-:S08]  /*c780*/  @!P0 IMAD.MOV.U32 R2, RZ, RZ, R14 ;  /* 0x000000ffff028224 */ /* 0x000fd000078e000e */
[----:B------:R-:W-:Y:S05]  /*c790*/  WARPSYNC.COLLECTIVE R15, `(.L_x_110) ;  /* 0x000000000f087348 */ /* 0x000fea0003c00000 */
[----:B------:R0:W1:Y:S02]  /*c7a0*/  SHFL.IDX P6, R14, R13, R12, R11 ;  /* 0x0000000c0d0e7389 */ /* 0x00006400000c000b */
[----:B01----:R-:W-:Y:S01]  /*c7b0*/  ENDCOLLECTIVE ;  /* 0x000000000000791b */ /* 0x003fe20003800000 */
.L_x_110:
[----:B------:R-:W-:-:S05]  /*c7c0*/  @!P0 IMAD.X R9, RZ, RZ, R0, P1 ;  /* 0x000000ffff098224 */ /* 0x000fca00008e0600 */
[----:B------:R-:W-:-:S05]  /*c7d0*/  @!P0 MOV R3, R9 ;  /* 0x0000000900038202 */ /* 0x000fca0000000f00 */
[----:B------:R-:W-:Y:S01]  /*c7e0*/  @!PT LDS RZ, [RZ] ;  /* 0x00000000fffff984 */ /* 0x000fe20000000800 */
[----:B------:R-:W-:Y:S01]  /*c7f0*/  @!PT LDS RZ, [RZ] ;  /* 0x00000000fffff984 */ /* 0x000fe20000000800 */
[----:B------:R-:W-:Y:S01]  /*c800*/  @!PT LDS RZ, [RZ] ;  /* 0x00000000fffff984 */ /* 0x000fe20000000800 */
[----:B------:R0:W-:Y:S01]  /*c810*/  @!P0 LDGSTS.E.BYPASS.LTC128B.128 [R19+0xe400], desc[UR48][R2.64], !P3 ;  /* 0x0e40000002138fae */ /* 0x0001e2000d901d70 */
[----:B------:R-:W-:-:S03]  /*c820*/  MOV R13, R8 ;  /* 0x00000008000d7202 */ /* 0x000fc60000000f00 */
[----:B------:R0:W-:Y:S04]  /*c830*/  @!P0 LDGSTS.E.BYPASS.LTC128B.128 [R19+0x11400], desc[UR48][R2.64+0x40], !P4 ;  /* 0x1140004002138fae */ /* 0x0001e8000e101d70 */
[----:B------:R0:W-:Y:S01]  /*c840*/  @!P0 LDGSTS.E.BYPASS.LTC128B.128 [R19+0x14400], desc[UR48][R2.64+0x80], !P5 ;  /* 0x1440008002138fae */ /* 0x0001e2000e901d70 */
[----:B------:R-:W-:-:S07]  /*c850*/  IMAD.MOV.U32 R7, RZ, RZ, R14 ;  /* 0x000000ffff077224 */ /* 0x000fce00078e000e */
[----:B0-----:R-:W-:Y:S05]  /*c860*/  WARPSYNC.COLLECTIVE R15, `(.L_x_111) ;  /* 0x000000000f087348 */ /* 0x001fea0003c00000 */
[----:B------:R1:W2:Y:S02]  /*c870*/  SHFL.IDX P6, R14, R13, R12, R11 ;  /* 0x0000000c0d0e7389 */ /* 0x0002a400000c000b */
[----:B012---:R-:W-:Y:S01]  /*c880*/  ENDCOLLECTIVE ;  /* 0x000000000000791b */ /* 0x007fe20003800000 */
.L_x_111:
[----:B------:R-:W-:Y:S05]  /*c890*/  BRA `(.L_x_112) ;  /* 0xffffffd400647947 */ /* 0x000fea000383ffff */
.L_x_50:
[----:B0-----:R-:W-:-:S04]  /*c8a0*/  IMAD.U32 R3, RZ, RZ, UR37 ;  /* 0x00000025ff037e24 */ /* 0x001fc8000f8e00ff */
[----:B------:R0:W1:Y:S03]  /*c8b0*/  SYNCS.PHASECHK.TRANS64.TRYWAIT P0, [R3+URZ+0x2d820], R0 ;  /* 0x02d82000030075a7 */ /* 0x000066000800017f */
[----:B-1----:R-:W-:Y:S05]  /*c8c0*/  @!P0 NANOSLEEP.SYNCS 0x989680 ;  /* 0x009896800000895d */ /* 0x002fea0003900000 */
[----:B------:R-:W1:Y:S02]  /*c8d0*/  @!P0 SYNCS.PHASECHK.TRANS64 P0, [R3+URZ+0x2d820], R0 ;  /* 0x02d82000030085a7 */ /* 0x000e64000800007f */
[----:B-1----:R-:W-:Y:S05]  /*c8e0*/  @!P0 BRA `(.L_x_50) ;  /* 0xfffffffc00ec8947 */ /* 0x002fea000383ffff */
[----:B------:R-:W-:Y:S05]  /*c8f0*/  BRA `(.L_x_113) ;  /* 0xffffffd400a07947 */ /* 0x000fea000383ffff */
.L_x_54:
[----:B0-----:R0:W1:Y:S02]  /*c900*/  SYNCS.PHASECHK.TRANS64.TRYWAIT P0, [R6+URZ+0x2d840], R0 ;  /* 0x02d84000060075a7 */ /* 0x001064000800017f */
[----:B-1----:R-:W-:Y:S05]  /*c910*/  @!P0 NANOSLEEP.SYNCS 0x989680 ;  /* 0x009896800000895d */ /* 0x002fea0003900000 */
[----:B------:R-:W1:Y:S02]  /*c920*/  @!P0 SYNCS.PHASECHK.TRANS64 P0, [R6+URZ+0x2d840], R0 ;  /* 0x02d84000060085a7 */ /* 0x000e64000800007f */
[----:B-1----:R-:W-:Y:S05]  /*c930*/  @!P0 BRA `(.L_x_54) ;  /* 0xfffffffc00f08947 */ /* 0x002fea000383ffff */
[----:B------:R-:W-:Y:S05]  /*c940*/  BRA `(.L_x_114) ;  /* 0xffffffd800707947 */ /* 0x000fea000383ffff */
.L_x_55:
[----:B------:R-:W-:Y:S01]  /*c950*/  BSSY B1, `(.L_x_115) ;  /* 0x0000008000017945 */ /* 0x000fe20003800000 */
[----:B------:R-:W-:Y:S01]  /*c960*/  IMAD.MOV.U32 R13, RZ, RZ, R19 ;  /* 0x000000ffff0d7224 */ /* 0x000fe200078e0013 */
[----:B------:R-:W-:Y:S01]  /*c970*/  MOV R11, 0x1c1f ;  /* 0x00001c1f000b7802 */ /* 0x000fe20000000f00 */
[----:B------:R-:W-:Y:S02]  /*c980*/  IMAD.MOV.U32 R12, RZ, RZ, RZ ;  /* 0x000000ffff0c7224 */ /* 0x000fe400078e00ff */
[----:B------:R-:W-:-:S07]  /*c990*/  IMAD.MOV.U32 R15, RZ, RZ, -0x1 ;  /* 0xffffffffff0f7424 */ /* 0x000fce00078e00ff */
[----:B------:R-:W-:Y:S05]  /*c9a0*/  WARPSYNC.COLLECTIVE R15, `(.L_x_116) ;  /* 0x000000000f087348 */ /* 0x000fea0003c00000 */
[----:B------:R0:W1:Y:S02]  /*c9b0*/  SHFL.IDX P6, R14, R13, R12, R11 ;  /* 0x0000000c0d0e7389 */ /* 0x00006400000c000b */
[----:B01----:R-:W-:Y:S01]  /*c9c0*/  ENDCOLLECTIVE ;  /* 0x000000000000791b */ /* 0x003fe20003800000 */
.L_x_116:
[----:B------:R-:W-:Y:S05]  /*c9d0*/  BSYNC B1 ;  /* 0x0000000000017941 */ /* 0x000fea0003800000 */
.L_x_115:
[----:B------:R-:W0:Y:S01]  /*c9e0*/  S2R R27, SR_TID.X ;  /* 0x00000000001b7919 */ /* 0x000e220000002100 */
[----:B------:R-:W-:Y:S01]  /*c9f0*/  IMAD.MOV.U32 R13, RZ, RZ, R8 ;  /* 0x000000ffff0d7224 */ /* 0x000fe200078e0008 */
[----:B------:R-:W-:Y:S01]  /*ca00*/  MOV R12, RZ ;  /* 0x000000ff000c7202 */ /* 0x000fe20000000f00 */
[----:B------:R-:W-:Y:S01]  /*ca10*/  IMAD.MOV.U32 R11, RZ, RZ, 0x1c1f ;  /* 0x00001c1fff0b7424 */ /* 0x000fe200078e00ff */
[----:B------:R-:W-:Y:S01]  /*ca20*/  LEA R9, R9, UR37, 0x1 ;  /* 0x0000002509097c11 */ /* 0x000fe2000f8e08ff */
[----:B------:R-:W-:Y:S02]  /*ca30*/  IMAD.MOV.U32 R15, RZ, RZ, -0x1 ;  /* 0xffffffffff0f7424 */ /* 0x000fe400078e00ff */
[----:B------:R-:W-:-:S07]  /*ca40*/  IMAD.MOV.U32 R3, RZ, RZ, R14 ;  /* 0x000000ffff037224 */ /* 0x000fce00078e000e */
[----:B0-----:R-:W-:Y:S05]  /*ca50*/  WARPSYNC.COLLECTIVE R15, `(.L_x_117) ;  /* 0x000000000f087348 */ /* 0x001fea0003c00000 */
[----:B------:R1:W2:Y:S02]  /*ca60*/  SHFL.IDX P6, R14, R13, R12, R11 ;  /* 0x0000000c0d0e7389 */ /* 0x0002a400000c000b */
[----:B012---:R-:W-:Y:S01]  /*ca70*/  ENDCOLLECTIVE ;  /* 0x000000000000791b */ /* 0x007fe20003800000 */
.L_x_117:
[----:B------:R-:W-:Y:S01]  /*ca80*/  IMAD.MOV.U32 R13, RZ, RZ, R19 ;  /* 0x000000ffff0d7224 */ /* 0x000fe200078e0013 */
[----:B------:R-:W-:Y:S01]  /*ca90*/  MOV R12, 0x1 ;  /* 0x00000001000c7802 */ /* 0x000fe20000000f00 */
[----:B------:R-:W-:Y:S01]  /*caa0*/  IMAD.SHL.U32 R27, R27, 0x8, RZ ;  /* 0x000000081b1b7824 */ /* 0x000fe200078e00ff */
[----:B------:R-:W-:-:S07]  /*cab0*/  MOV R2, R14 ;  /* 0x0000000e00027202 */ /* 0x000fce0000000f00 */
[----:B------:R-:W-:Y:S05]  /*cac0*/  WARPSYNC.COLLECTIVE R15, `(.L_x_118) ;  /* 0x000000000f087348 */ /* 0x000fea0003c00000 */
[----:B------:R0:W1:Y:S02]  /*cad0*/  SHFL.IDX P6, R14, R13, R12, R11 ;  /* 0x0000000c0d0e7389 */ /* 0x00006400000c000b */
[----:B01----:R-:W-:Y:S01]  /*cae0*/  ENDCOLLECTIVE ;  /* 0x000000000000791b */ /* 0x003fe20003800000 */
.L_x_118:
[----:B------:R-:W-:-:S05]  /*caf0*/  LOP3.LUT R27, R27, 0x18, RZ, 0xc0, !PT ;  /* 0x000000181b1b7812 */ /* 0x000fca00078ec0ff */
[----:B------:R-:W-:-:S05]  /*cb00*/  IMAD.SHL.U32 R0, R27, 0x2, RZ ;  /* 0x000000021b007824 */ /* 0x000fca00078e00ff */
[----:B------:R-:W-:Y:S01]  /*cb10*/  IADD3 R2, P0, R2, R0, RZ ;  /* 0x0000000002027210 */ /* 0x000fe20007f1e0ff */
[----:B------:R-:W-:-:S04]  /*cb20*/  IMAD.MOV.U32 R13, RZ, RZ, R8 ;  /* 0x000000ffff0d7224 */ /* 0x000fc800078e0008 */
[----:B------:R-:W-:-:S05]  /*cb30*/  IMAD.X R3, RZ, RZ, R3, P0 ;  /* 0x000000ffff037224 */ /* 0x000fca00000e0603 */
[----:B------:R-:W-:Y:S01]  /*cb40*/  @!PT LDS RZ, [RZ] ;  /* 0x00000000fffff984 */ /* 0x000fe20000000800 */
[----:B------:R-:W-:Y:S01]  /*cb50*/  @!PT LDS RZ, [RZ] ;  /* 0x00000000fffff984 */ /* 0x000fe20000000800 */
[----:B------:R-:W-:Y:S01]  /*cb60*/  @!PT LDS RZ, [RZ] ;  /* 0x00000000fffff984 */ /* 0x000fe20000000800 */
[----:B------:R-:W-:Y:S04]  /*cb70*/  LDGSTS.E.BYPASS.LTC128B.128 [R9+0x15400], desc[UR48][R2.64], !P3 ;  /* 0x1540000002097fae */ /* 0x000fe8000d901d70 */
[----:B------:R-:W-:Y:S04]  /*cb80*/  LDGSTS.E.BYPASS.LTC128B.128 [R9+0x17400], desc[UR48][R2.64+0x40], !P2 ;  /* 0x1740004002097fae */ /* 0x000fe8000d101d70 */
[----:B------:R0:W-:Y:S02]  /*cb90*/  LDGSTS.E.BYPASS.LTC128B.128 [R9+0x19400], desc[UR48][R2.64+0x80], !P1 ;  /* 0x1940008002097fae */ /* 0x0001e4000c901d70 */
[----:B0-----:R-:W-:-:S07]  /*cba0*/  IMAD.MOV.U32 R3, RZ, RZ, R14 ;  /* 0x000000ffff037224 */ /* 0x001fce00078e000e */
[----:B------:R-:W-:Y:S05]  /*cbb0*/  WARPSYNC.COLLECTIVE R15, `(.L_x_119) ;  /* 0x000000000f087348 */ /* 0x000fea0003c00000 */
[----:B------:R0:W1:Y:S02]  /*cbc0*/  SHFL.IDX P6, R14, R13, R12, R11 ;  /* 0x0000000c0d0e7389 */ /* 0x00006400000c000b */
[----:B01----:R-:W-:Y:S01]  /*cbd0*/  ENDCOLLECTIVE ;  /* 0x000000000000791b */ /* 0x003fe20003800000 */
.L_x_119:
[----:B------:R-:W-:Y:S02]  /*cbe0*/  IMAD.MOV.U32 R13, RZ, RZ, R19 ;  /* 0x000000ffff0d7224 */ /* 0x000fe400078e0013 */
[----:B------:R-:W-:Y:S02]  /*cbf0*/  IMAD.MOV.U32 R12, RZ, RZ, 0x2 ;  /* 0x00000002ff0c7424 */ /* 0x000fe400078e00ff */
[----:B------:R-:W-:-:S07]  /*cc00*/  IMAD.MOV.U32 R2, RZ, RZ, R14 ;  /* 0x000000ffff027224 */ /* 0x000fce00078e000e */
[----:B------:R-:W-:Y:S05]  /*cc10*/  WARPSYNC.COLLECTIVE R15, `(.L_x_120) ;  /* 0x000000000f087348 */ /* 0x000fea0003c00000 */
[----:B------:R0:W1:Y:S02]  /*cc20*/  SHFL.IDX P6, R14, R13, R12, R11 ;  /* 0x0000000c0d0e7389 */ /* 0x00006400000c000b */
[----:B01----:R-:W-:Y:S01]  /*cc30*/  ENDCOLLECTIVE ;  /* 0x000000000000791b */ /* 0x003fe20003800000 */
.L_x_120:
[----:B------:R-:W-:-:S04]  /*cc40*/  IADD3 R2, P0, R2, R0, RZ ;  /* 0x0000000002027210 */ /* 0x000fc80007f1e0ff */
[----:B------:R-:W-:-:S05]  /*cc50*/  IADD3.X R3, RZ, R3, RZ, P0, !PT ;  /* 0x00000003ff037210 */ /* 0x000fca00007fe4ff */
[----:B------:R-:W-:Y:S01]  /*cc60*/  @!PT LDS RZ, [RZ] ;  /* 0x00000000fffff984 */ /* 0x000fe20000000800 */
[----:B------:R-:W-:Y:S01]  /*cc70*/  @!PT LDS RZ, [RZ] ;  /* 0x00000000fffff984 */ /* 0x000fe20000000800 */
[----:B------:R-:W-:Y:S01]  /*cc80*/  @!PT LDS RZ, [RZ] ;  /* 0x00000000fffff984 */ /* 0x000fe20000000800 */
[----:B------:R0:W-:Y:S01]  /*cc90*/  LDGSTS.E.BYPASS.LTC128B.128 [R9+0x15c00], desc[UR48][R2.64], !P3 ;  /* 0x15c0000002097fae */ /* 0x0001e2000d901d70 */
[----:B------:R-:W-:-:S03]  /*cca0*/  MOV R13, R8 ;  /* 0x00000008000d7202 */ /* 0x000fc60000000f00 */
[----:B------:R0:W-:Y:S04]  /*ccb0*/  LDGSTS.E.BYPASS.LTC128B.128 [R9+0x17c00], desc[UR48][R2.64+0x40], !P2 ;  /* 0x17c0004002097fae */ /* 0x0001e8000d101d70 */
[----:B------:R0:W-:Y:S01]  /*ccc0*/  LDGSTS.E.BYPASS.LTC128B.128 [R9+0x19c00], desc[UR48][R2.64+0x80], !P1 ;  /* 0x19c0008002097fae */ /* 0x0001e2000c901d70 */
[----:B------:R-:W-:-:S07]  /*ccd0*/  IMAD.MOV.U32 R27, RZ, RZ, R14 ;  /* 0x000000ffff1b7224 */ /* 0x000fce00078e000e */
[----:B0-----:R-:W-:Y:S05]  /*cce0*/  WARPSYNC.COLLECTIVE R15, `(.L_x_121) ;  /* 0x000000000f087348 */ /* 0x001fea0003c00000 */
[----:B------:R1:W2:Y:S02]  /*ccf0*/  SHFL.IDX P6, R14, R13, R12, R11 ;  /* 0x0000000c0d0e7389 */ /* 0x0002a400000c000b */
[----:B012---:R-:W-:Y:S01]  /*cd00*/  ENDCOLLECTIVE ;  /* 0x000000000000791b */ /* 0x007fe20003800000 */
.L_x_121:
[----:B------:R-:W-:Y:S01]  /*cd10*/  IMAD.MOV.U32 R13, RZ, RZ, R19 ;  /* 0x000000ffff0d7224 */ /* 0x000fe200078e0013 */
[----:B------:R-:W-:Y:S01]  /*cd20*/  MOV R12, 0x3 ;  /* 0x00000003000c7802 */ /* 0x000fe20000000f00 */
[----:B------:R-:W-:-:S07]  /*cd30*/  IMAD.MOV.U32 R2, RZ, RZ, R14 ;  /* 0x000000ffff027224 */ /* 0x000fce00078e000e */
[----:B------:R-:W-:Y:S05]  /*cd40*/  WARPSYNC.COLLECTIVE R15, `(.L_x_122) ;  /* 0x000000000f087348 */ /* 0x000fea0003c00000 */
[----:B------:R0:W1:Y:S02]  /*cd50*/  SHFL.IDX P6, R14, R13, R12, R11 ;  /* 0x0000000c0d0e7389 */ /* 0x00006400000c000b */
[----:B01----:R-:W-:Y:S01]  /*cd60*/  ENDCOLLECTIVE ;  /* 0x000000000000791b */ /* 0x003fe20003800000 */
.L_x_122:
[----:B------:R-:W-:-:S05]  /*cd70*/  IADD3 R2, P0, R2, R0, RZ ;  /* 0x0000000002027210 */ /* 0x000fca0007f1e0ff */
[----:B------:R-:W-:-:S05]  /*cd80*/  IMAD.X R3, RZ, RZ, R27, P0 ;  /* 0x000000ffff037224 */ /* 0x000fca00000e061b */
[----:B------:R-:W-:Y:S01]  /*cd90*/  @!PT LDS RZ, [RZ] ;  /* 0x00000000fffff984 */ /* 0x000fe20000000800 */
[----:B------:R-:W-:Y:S01]  /*cda0*/  @!PT LDS RZ, [RZ] ;  /* 0x00000000fffff984 */ /* 0x000fe20000000800 */
[----:B------:R-:W-:Y:S01]  /*cdb0*/  @!PT LDS RZ, [RZ] ;  /* 0x00000000fffff984 */ /* 0x000fe20000000800 */
[----:B------:R0:W-:Y:S01]  /*cdc0*/  LDGSTS.E.BYPASS.LTC128B.128 [R9+0x16400], desc[UR48][R2.64], !P3 ;  /* 0x1640000002097fae */ /* 0x0001e2000d901d70 */
[----:B------:R-:W-:-:S03]  /*cdd0*/  IMAD.MOV.U32 R13, RZ, RZ, R8 ;  /* 0x000000ffff0d7224 */ /* 0x000fc600078e0008 */
[----:B------:R0:W-:Y:S04]  /*cde0*/  LDGSTS.E.BYPASS.LTC128B.128 [R9+0x18400], desc[UR48][R2.64+0x40], !P2 ;  /* 0x1840004002097fae */ /* 0x0001e8000d101d70 */
[----:B------:R0:W-:Y:S01]  /*cdf0*/  LDGSTS.E.BYPASS.LTC128B.128 [R9+0x1a400], desc[UR48][R2.64+0x80], !P1 ;  /* 0x1a40008002097fae */ /* 0x0001e2000c901d70 */
[----:B------:R-:W-:-:S07]  /*ce00*/  IMAD.MOV.U32 R27, RZ, RZ, R14 ;  /* 0x000000ffff1b7224 */ /* 0x000fce00078e000e */
[----:B0-----:R-:W-:Y:S05]  /*ce10*/  WARPSYNC.COLLECTIVE R15, `(.L_x_123) ;  /* 0x000000000f087348 */ /* 0x001fea0003c00000 */
[----:B------:R1:W2:Y:S02]  /*ce20*/  SHFL.IDX P6, R14, R13, R12, R11 ;  /* 0x0000000c0d0e7389 */ /* 0x0002a400000c000b */
[----:B012---:R-:W-:Y:S01]  /*ce30*/  ENDCOLLECTIVE ;  /* 0x000000000000791b */ /* 0x007fe20003800000 */
.L_x_123:
[----:B------:R-:W-:Y:S01]  /*ce40*/  IMAD.MOV.U32 R2, RZ, RZ, R14 ;  /* 0x000000ffff027224 */ /* 0x000fe200078e000e */
[----:B------:R-:W-:Y:S06]  /*ce50*/  BRA `(.L_x_124) ;  /* 0xffffffd800047947 */ /* 0x000fec000383ffff */
.L_x_60:
[----:B-1----:R1:W2:Y:S02]  /*ce60*/  SYNCS.PHASECHK.TRANS64.TRYWAIT P0, [R6+URZ+0x2d860], R2 ;  /* 0x02d86002060075a7 */ /* 0x0022a4000800017f */
[----:B--2---:R-:W-:Y:S05]  /*ce70*/  @!P0 NANOSLEEP.SYNCS 0x989680 ;  /* 0x009896800000895d */ /* 0x004fea0003900000 */
[----:B------:R-:W2:Y:S02]  /*ce80*/  @!P0 SYNCS.PHASECHK.TRANS64 P0, [R6+URZ+0x2d860], R2 ;  /* 0x02d86002060085a7 */ /* 0x000ea4000800007f */
[----:B--2---:R-:W-:Y:S05]  /*ce90*/  @!P0 BRA `(.L_x_60) ;  /* 0xfffffffc00f08947 */ /* 0x004fea000383ffff */
[----:B------:R-:W-:Y:S05]  /*cea0*/  BRA `(.L_x_125) ;  /* 0xffffffd800647947 */ /* 0x000fea000383ffff */
.L_x_61:
        /* <DEDUP_REMOVED lines=8> */
.L_x_127:
[----:B------:R-:W-:Y:S05]  /*cf30*/  BSYNC B1 ;  /* 0x0000000000017941 */ /* 0x000fea0003800000 */
.L_x_126:
[----:B------:R-:W-:Y:S01]  /*cf40*/  IMAD.MOV.U32 R13, RZ, RZ, R17 ;  /* 0x000000ffff0d7224 */ /* 0x000fe200078e0011 */
[----:B------:R-:W-:Y:S01]  /*cf50*/  MOV R15, 0xffffffff ;  /* 0xffffffff000f7802 */ /* 0x000fe20000000f00 */
[----:B------:R-:W-:Y:S01]  /*cf60*/  IMAD.MOV.U32 R12, RZ, RZ, RZ ;  /* 0x000000ffff0c7224 */ /* 0x000fe200078e00ff */
[----:B------:R-:W-:Y:S01]  /*cf70*/  MOV R3, R14 ;  /* 0x0000000e00037202 */ /* 0x000fe20000000f00 */
[----:B------:R-:W-:Y:S01]  /*cf80*/  IMAD.MOV.U32 R11, RZ, RZ, 0x1c1f ;  /* 0x00001c1fff0b7424 */ /* 0x000fe200078e00ff */
[----:B------:R-:W-:-:S07]  /*cf90*/  LEA R7, R7, UR37, 0x1 ;  /* 0x0000002507077c11 */ /* 0x000fce000f8e08ff */
[----:B------:R-:W-:Y:S05]  /*cfa0*/  WARPSYNC.COLLECTIVE R15, `(.L_x_128) ;  /* 0x000000000f087348 */ /* 0x000fea0003c00000 */
[----:B------:R0:W1:Y:S02]  /*cfb0*/  SHFL.IDX P6, R14, R13, R12, R11 ;  /* 0x0000000c0d0e7389 */ /* 0x00006400000c000b */
[----:B01----:R-:W-:Y:S01]  /*cfc0*/  ENDCOLLECTIVE ;  /* 0x000000000000791b */ /* 0x003fe20003800000 */
.L_x_128:
[----:B------:R-:W-:Y:S01]  /*cfd0*/  IMAD.MOV.U32 R13, RZ, RZ, R18 ;  /* 0x000000ffff0d7224 */ /* 0x000fe200078e0012 */
[----:B------:R-:W-:Y:S01]  /*cfe0*/  MOV R12, 0x1 ;  /* 0x00000001000c7802 */ /* 0x000fe20000000f00 */
[----:B------:R-:W-:-:S07]  /*cff0*/  IMAD.MOV.U32 R2, RZ, RZ, R14 ;  /* 0x000000ffff027224 */ /* 0x000fce00078e000e */
[----:B------:R-:W-:Y:S05]  /*d000*/  WARPSYNC.COLLECTIVE R15, `(.L_x_129) ;  /* 0x000000000f087348 */ /* 0x000fea0003c00000 */
[----:B------:R0:W1:Y:S02]  /*d010*/  SHFL.IDX P6, R14, R13, R12, R11 ;  /* 0x0000000c0d0e7389 */ /* 0x00006400000c000b */
[----:B01----:R-:W-:Y:S01]  /*d020*/  ENDCOLLECTIVE ;  /* 0x000000000000791b */ /* 0x003fe20003800000 */
.L_x_129:
[----:B------:R-:W-:-:S05]  /*d030*/  IADD3 R2, P0, R2, R0, RZ ;  /* 0x0000000002027210 */ /* 0x000fca0007f1e0ff */
[----:B------:R-:W-:Y:S01]  /*d040*/  IMAD.X R3, RZ, RZ, R3, P0 ;  /* 0x000000ffff037224 */ /* 0x000fe200000e0603 */
[----:B------:R-:W-:Y:S01]  /*d050*/  ISETP.LT.OR P0, PT, R8, 0x1, P3 ;  /* 0x000000010800780c */ /* 0x000fe20001f01670 */
[----:B------:R-:W-:-:S12]  /*d060*/  IMAD.MOV.U32 R13, RZ, RZ, R17 ;  /* 0x000000ffff0d7224 */ /* 0x000fd800078e0011 */
[----:B------:R-:W-:Y:S01]  /*d070*/  @!PT LDS RZ, [RZ] ;  /* 0x00000000fffff984 */ /* 0x000fe20000000800 */
[----:B------:R-:W-:Y:S01]  /*d080*/  @!PT LDS RZ, [RZ] ;  /* 0x00000000fffff984 */ /* 0x000fe20000000800 */
[----:B------:R-:W-:Y:S01]  /*d090*/  @!PT LDS RZ, [RZ] ;  /* 0x00000000fffff984 */ /* 0x000fe20000000800 */
[----:B------:R-:W-:Y:S01]  /*d0a0*/  LDGSTS.E.BYPASS.LTC128B.128 [R7+0x400], desc[UR48][R2.64], !P0 ;  /* 0x0040000002077fae */ /* 0x000fe2000c101d70 */
[----:B------:R-:W-:-:S13]  /*d0b0*/  ISETP.LT.OR P0, PT, R8, 0x1, P2 ;  /* 0x000000010800780c */ /* 0x000fda0001701670 */
[----:B------:R-:W-:Y:S01]  /*d0c0*/  LDGSTS.E.BYPASS.LTC128B.128 [R7+0x2400], desc[UR48][R2.64+0x40], !P0 ;  /* 0x0240004002077fae */ /* 0x000fe2000c101d70 */
[----:B------:R-:W-:-:S13]  /*d0d0*/  ISETP.LT.OR P0, PT, R8, 0x1, P1 ;  /* 0x000000010800780c */ /* 0x000fda0000f01670 */
[----:B------:R0:W-:Y:S02]  /*d0e0*/  LDGSTS.E.BYPASS.LTC128B.128 [R7+0x4400], desc[UR48][R2.64+0x80], !P0 ;  /* 0x0440008002077fae */ /* 0x0001e4000c101d70 */
[----:B0-----:R-:W-:-:S07]  /*d0f0*/  IMAD.MOV.U32 R3, RZ, RZ, R14 ;  /* 0x000000ffff037224 */ /* 0x001fce00078e000e */
[----:B------:R-:W-:Y:S05]  /*d100*/  WARPSYNC.COLLECTIVE R15, `(.L_x_130) ;  /* 0x000000000f087348 */ /* 0x000fea0003c00000 */
[----:B------:R0:W1:Y:S02]  /*d110*/  SHFL.IDX P6, R14, R13, R12, R11 ;  /* 0x0000000c0d0e7389 */ /* 0x00006400000c000b */
[----:B01----:R-:W-:Y:S01]  /*d120*/  ENDCOLLECTIVE ;  /* 0x000000000000791b */ /* 0x003fe20003800000 */
.L_x_130:
[----:B------:R-:W-:Y:S02]  /*d130*/  IMAD.MOV.U32 R13, RZ, RZ, R18 ;  /* 0x000000ffff0d7224 */ /* 0x000fe400078e0012 */
[----:B------:R-:W-:Y:S02]  /*d140*/  IMAD.MOV.U32 R12, RZ, RZ, 0x2 ;  /* 0x00000002ff0c7424 */ /* 0x000fe400078e00ff */
[----:B------:R-:W-:-:S07]  /*d150*/  IMAD.MOV.U32 R2, RZ, RZ, R14 ;  /* 0x000000ffff027224 */ /* 0x000fce00078e000e */
[----:B------:R-:W-:Y:S05]  /*d160*/  WARPSYNC.COLLECTIVE R15, `(.L_x_131) ;  /* 0x000000000f087348 */ /* 0x000fea0003c00000 */
[----:B------:R0:W1:Y:S02]  /*d170*/  SHFL.IDX P6, R14, R13, R12, R11 ;  /* 0x0000000c0d0e7389 */ /* 0x00006400000c000b */
[----:B01----:R-:W-:Y:S01]  /*d180*/  ENDCOLLECTIVE ;  /* 0x000000000000791b */ /* 0x003fe20003800000 */
.L_x_131:
[----:B------:R-:W-:-:S04]  /*d190*/  IADD3 R2, P0, R2, R0, RZ ;  /* 0x0000000002027210 */ /* 0x000fc80007f1e0ff */
[----:B------:R-:W-:Y:S02]  /*d1a0*/  IADD3.X R3, RZ, R3, RZ, P0, !PT ;  /* 0x00000003ff037210 */ /* 0x000fe400007fe4ff */
[----:B------:R-:W-:Y:S02]  /*d1b0*/  ISETP.LT.OR P0, PT, R8, 0x21, P3 ;  /* 0x000000210800780c */ /* 0x000fe40001f01670 */
[----:B------:R-:W-:-:S11]  /*d1c0*/  MOV R13, R17 ;  /* 0x00000011000d7202 */ /* 0x000fd60000000f00 */
        /* <DEDUP_REMOVED lines=12> */
.L_x_132:
[----:B------:R-:W-:Y:S01]  /*d290*/  IMAD.MOV.U32 R13, RZ, RZ, R18 ;  /* 0x000000ffff0d7224 */ /* 0x000fe200078e0012 */
[----:B------:R-:W-:Y:S01]  /*d2a0*/  MOV R12, 0x3 ;  /* 0x00000003000c7802 */ /* 0x000fe20000000f00 */
[----:B------:R-:W-:-:S07]  /*d2b0*/  IMAD.MOV.U32 R2, RZ, RZ, R14 ;  /* 0x000000ffff027224 */ /* 0x000fce00078e000e */
[----:B------:R-:W-:Y:S05]  /*d2c0*/  WARPSYNC.COLLECTIVE R15, `(.L_x_133) ;  /* 0x000000000f087348 */ /* 0x000fea0003c00000 */
[----:B------:R0:W1:Y:S02]  /*d2d0*/  SHFL.IDX P6, R14, R13, R12, R11 ;  /* 0x0000000c0d0e7389 */ /* 0x00006400000c000b */
[----:B01----:R-:W-:Y:S01]  /*d2e0*/  ENDCOLLECTIVE ;  /* 0x000000000000791b */ /* 0x003fe20003800000 */
.L_x_133:
[----:B------:R-:W-:-:S05]  /*d2f0*/  IADD3 R2, P0, R2, R0, RZ ;  /* 0x0000000002027210 */ /* 0x000fca0007f1e0ff */
[----:B------:R-:W-:Y:S01]  /*d300*/  IMAD.X R3, RZ, RZ, R3, P0 ;  /* 0x000000ffff037224 */ /* 0x000fe200000e0603 */
[----:B------:R-:W-:Y:S01]  /*d310*/  ISETP.LT.OR P0, PT, R8, 0x41, P3 ;  /* 0x000000410800780c */ /* 0x000fe20001f01670 */
[----:B------:R-:W-:-:S12]  /*d320*/  IMAD.MOV.U32 R13, RZ, RZ, R17 ;  /* 0x000000ffff0d7224 */ /* 0x000fd800078e0011 */
[----:B------:R-:W-:Y:S01]  /*d330*/  @!PT LDS RZ, [RZ] ;  /* 0x00000000fffff984 */ /* 0x000fe20000000800 */
[----:B------:R-:W-:Y:S01]  /*d340*/  @!PT LDS RZ, [RZ] ;  /* 0x00000000fffff984 */ /* 0x000fe20000000800 */
[----:B------:R-:W-:Y:S01]  /*d350*/  @!PT LDS RZ, [RZ] ;  /* 0x00000000fffff984 */ /* 0x000fe20000000800 */
[----:B------:R0:W-:Y:S01]  /*d360*/  LDGSTS.E.BYPASS.LTC128B.128 [R7+0x1400], desc[UR48][R2.64], !P0 ;  /* 0x0140000002077fae */ /* 0x0001e2000c101d70 */
[----:B------:R-:W-:Y:S01]  /*d370*/  ISETP.LT.OR P0, PT, R8, 0x41, P2 ;  /* 0x000000410800780c */ /* 0x000fe20001701670 */
[----:B------:R-:W-:-:S12]  /*d380*/  IMAD.MOV.U32 R18, RZ, RZ, R14 ;  /* 0x000000ffff127224 */ /* 0x000fd800078e000e */
[----:B0-----:R-:W-:Y:S05]  /*d390*/  WARPSYNC.COLLECTIVE R15, `(.L_x_134) ;  /* 0x000000000f087348 */ /* 0x001fea0003c00000 */
[----:B------:R1:W2:Y:S02]  /*d3a0*/  SHFL.IDX P6, R14, R13, R12, R11 ;  /* 0x0000000c0d0e7389 */ /* 0x0002a400000c000b */
[----:B012---:R-:W-:Y:S01]  /*d3b0*/  ENDCOLLECTIVE ;  /* 0x000000000000791b */ /* 0x007fe20003800000 */
.L_x_134:
[----:B------:R-:W-:Y:S01]  /*d3c0*/  @!PT LDS RZ, [RZ] ;  /* 0x00000000fffff984 */ /* 0x000fe20000000800 */
[----:B------:R-:W-:Y:S01]  /*d3d0*/  @!PT LDS RZ, [RZ] ;  /* 0x00000000fffff984 */ /* 0x000fe20000000800 */
[----:B------:R-:W-:Y:S01]  /*d3e0*/  @!PT LDS RZ, [RZ] ;  /* 0x00000000fffff984 */ /* 0x000fe20000000800 */
[----:B------:R-:W-:Y:S01]  /*d3f0*/  LDGSTS.E.BYPASS.LTC128B.128 [R7+0x3400], desc[UR48][R2.64+0x40], !P0 ;  /* 0x0340004002077fae */ /* 0x000fe2000c101d70 */
[----:B------:R-:W-:-:S13]  /*d400*/  ISETP.LT.OR P0, PT, R8, 0x41, P1 ;  /* 0x000000410800780c */ /* 0x000fda0000f01670 */
[----:B------:R0:W-:Y:S02]  /*d410*/  LDGSTS.E.BYPASS.LTC128B.128 [R7+0x5400], desc[UR48][R2.64+0x80], !P0 ;  /* 0x0540008002077fae */ /* 0x0001e4000c101d70 */
[----:B0-----:R-:W-:Y:S01]  /*d420*/  IMAD.MOV.U32 R2, RZ, RZ, R14 ;  /* 0x000000ffff027224 */ /* 0x001fe200078e000e */
[----:B------:R-:W-:Y:S06]  /*d430*/  BRA `(.L_x_135) ;  /* 0xffffffd400bc7947 */ /* 0x000fec000383ffff */
.L_x_67:
[----:B0-----:R0:W1:Y:S02]  /*d440*/  SYNCS.PHASECHK.TRANS64.TRYWAIT P0, [R4+URZ+0x2d860], R3 ;  /* 0x02d86003040075a7 */ /* 0x001064000800017f */
[----:B-1----:R-:W-:Y:S05]  /*d450*/  @!P0 NANOSLEEP.SYNCS 0x989680 ;  /* 0x009896800000895d */ /* 0x002fea0003900000 */
[----:B------:R-:W1:Y:S02]  /*d460*/  @!P0 SYNCS.PHASECHK.TRANS64 P0, [R4+URZ+0x2d860], R3 ;  /* 0x02d86003040085a7 */ /* 0x000e64000800007f */
[----:B-1----:R-:W-:Y:S05]  /*d470*/  @!P0 BRA `(.L_x_67) ;  /* 0xfffffffc00f08947 */ /* 0x002fea000383ffff */
[----:B------:R-:W-:Y:S05]  /*d480*/  BRA `(.L_x_136) ;  /* 0xffffffd8009c7947 */ /* 0x000fea000383ffff */
.L_x_68:
[----:B------:R-:W-:Y:S01]  /*d490*/  BSSY B0, `(.L_x_137) ;  /* 0x0000008000007945 */ /* 0x000fe20003800000 */
[----:B------:R-:W-:Y:S01]  /*d4a0*/  MOV R13, R18 ;  /* 0x00000012000d7202 */ /* 0x000fe20000000f00 */
[----:B------:R-:W-:Y:S02]  /*d4b0*/  IMAD.MOV.U32 R12, RZ, RZ, RZ ;  /* 0x000000ffff0c7224 */ /* 0x000fe400078e00ff */
[----:B------:R-:W-:Y:S02]  /*d4c0*/  IMAD.MOV.U32 R11, RZ, RZ, 0x1c1f ;  /* 0x00001c1fff0b7424 */ /* 0x000fe400078e00ff */
[----:B------:R-:W-:-:S07]  /*d4d0*/  IMAD.MOV.U32 R15, RZ, RZ, -0x1 ;  /* 0xffffffffff0f7424 */ /* 0x000fce00078e00ff */
[----:B0-----:R-:W-:Y:S05]  /*d4e0*/  WARPSYNC.COLLECTIVE R15, `(.L_x_138) ;  /* 0x000000000f087348 */ /* 0x001fea0003c00000 */
[----:B------:R1:W2:Y:S02]  /*d4f0*/  SHFL.IDX P6, R14, R13, R12, R11 ;  /* 0x0000000c0d0e7389 */ /* 0x0002a400000c000b */
[----:B012---:R-:W-:Y:S01]  /*d500*/  ENDCOLLECTIVE ;  /* 0x000000000000791b */ /* 0x007fe20003800000 */
.L_x_138:
[----:B------:R-:W-:Y:S05]  /*d510*/  BSYNC B0 ;  /* 0x0000000000007941 */ /* 0x000fea0003800000 */
.L_x_137:
[----:B------:R-:W0:Y:S01]  /*d520*/  S2R R2, SR_TID.X ;  /* 0x0000000000027919 */ /* 0x000e220000002100 */
[----:B------:R-:W-:Y:S01]  /*d530*/  IMAD.MOV.U32 R13, RZ, RZ, R17 ;  /* 0x000000ffff0d7224 */ /* 0x000fe200078e0011 */
[----:B------:R-:W-:Y:S01]  /*d540*/  MOV R0, R14 ;  /* 0x0000000e00007202 */ /* 0x000fe20000000f00 */
[----:B------:R-:W-:Y:S02]  /*d550*/  IMAD.MOV.U32 R12, RZ, RZ, RZ ;  /* 0x000000ffff0c7224 */ /* 0x000fe400078e00ff */
[----:B------:R-:W-:Y:S02]  /*d560*/  IMAD.MOV.U32 R11, RZ, RZ, 0x1c1f ;  /* 0x00001c1fff0b7424 */ /* 0x000fe400078e00ff */
[----:B------:R-:W-:-:S07]  /*d570*/  IMAD.MOV.U32 R15, RZ, RZ, -0x1 ;  /* 0xffffffffff0f7424 */ /* 0x000fce00078e00ff */
[----:B0-----:R-:W-:Y:S05]  /*d580*/  WARPSYNC.COLLECTIVE R15, `(.L_x_139) ;  /* 0x000000000f087348 */ /* 0x001fea0003c00000 */
[----:B------:R1:W2:Y:S02]  /*d590*/  SHFL.IDX P6, R14, R13, R12, R11 ;  /* 0x0000000c0d0e7389 */ /* 0x0002a400000c000b */
[----:B012---:R-:W-:Y:S01]  /*d5a0*/  ENDCOLLECTIVE ;  /* 0x000000000000791b */ /* 0x007fe20003800000 */
.L_x_139:
[----:B------:R-:W-:Y:S01]  /*d5b0*/  MOV R13, R18 ;  /* 0x00000012000d7202 */ /* 0x000fe20000000f00 */
[----:B------:R-:W-:Y:S01]  /*d5c0*/  IMAD.MOV.U32 R12, RZ, RZ, 0x1 ;  /* 0x00000001ff0c7424 */ /* 0x000fe200078e00ff */
[----:B------:R-:W-:-:S04]  /*d5d0*/  SHF.L.U32 R2, R2, 0x3, RZ ;  /* 0x0000000302027819 */ /* 0x000fc800000006ff */
[----:B------:R-:W-:-:S05]  /*d5e0*/  LOP3.LUT R2, R2, 0x18, RZ, 0xc0, !PT ;  /* 0x0000001802027812 */ /* 0x000fca00078ec0ff */
[----:B------:R-:W-:-:S05]  /*d5f0*/  IMAD.SHL.U32 R6, R2, 0x2, RZ ;  /* 0x0000000202067824 */ /* 0x000fca00078e00ff */
[----:B------:R-:W-:-:S13]  /*d600*/  IADD3 R2, P0, R14, R6, RZ ;  /* 0x000000060e027210 */ /* 0x000fda0007f1e0ff */
[----:B------:R-:W-:Y:S05]  /*d610*/  WARPSYNC.COLLECTIVE R15, `(.L_x_140) ;  /* 0x000000000f087348 */ /* 0x000fea0003c00000 */
[----:B------:R0:W1:Y:S02]  /*d620*/  SHFL.IDX P6, R14, R13, R12, R11 ;  /* 0x0000000c0d0e7389 */ /* 0x00006400000c000b */
[----:B01----:R-:W-:Y:S01]  /*d630*/  ENDCOLLECTIVE ;  /* 0x000000000000791b */ /* 0x003fe20003800000 */
.L_x_140:
[----:B------:R-:W-:Y:S01]  /*d640*/  IMAD.X R3, RZ, RZ, R0, P0 ;  /* 0x000000ffff037224 */ /* 0x000fe200000e0600 */
[----:B------:R-:W-:Y:S02]  /*d650*/  ISETP.LT.OR P0, PT, R5, 0x1, P3 ;  /* 0x000000010500780c */ /* 0x000fe40001f01670 */
[----:B------:R-:W-:Y:S01]  /*d660*/  LEA R0, R7, UR37, 0x1 ;  /* 0x0000002507007c11 */ /* 0x000fe2000f8e08ff */
[----:B------:R-:W-:-:S10]  /*d670*/  IMAD.MOV.U32 R13, RZ, RZ, R17 ;  /* 0x000000ffff0d7224 */ /* 0x000fd400078e0011 */
        /* <DEDUP_REMOVED lines=12> */
.L_x_141:
[----:B------:R-:W-:Y:S02]  /*d740*/  IMAD.MOV.U32 R13, RZ, RZ, R18 ;  /* 0x000000ffff0d7224 */ /* 0x000fe400078e0012 */
[----:B------:R-:W-:Y:S01]  /*d750*/  IMAD.MOV.U32 R12, RZ, RZ, 0x2 ;  /* 0x00000002ff0c7424 */ /* 0x000fe200078e00ff */
[----:B------:R-:W-:-:S13]  /*d760*/  IADD3 R2, P0, R14, R6, RZ ;  /* 0x000000060e027210 */ /* 0x000fda0007f1e0ff */
[----:B------:R-:W-:Y:S05]  /*d770*/  WARPSYNC.COLLECTIVE R15, `(.L_x_142) ;  /* 0x000000000f087348 */ /* 0x000fea0003c00000 */
[----:B------:R0:W1:Y:S02]  /*d780*/  SHFL.IDX P6, R14, R13, R12, R11 ;  /* 0x0000000c0d0e7389 */ /* 0x00006400000c000b */
[----:B01----:R-:W-:Y:S01]  /*d790*/  ENDCOLLECTIVE ;  /* 0x000000000000791b */ /* 0x003fe20003800000 */
.L_x_142:
        /* <DEDUP_REMOVED lines=15> */
.L_x_143:
[----:B------:R-:W-:Y:S02]  /*d890*/  IMAD.MOV.U32 R13, RZ, RZ, R18 ;  /* 0x000000ffff0d7224 */ /* 0x000fe400078e0012 */
[----:B------:R-:W-:Y:S01]  /*d8a0*/  IMAD.MOV.U32 R12, RZ, RZ, 0x3 ;  /* 0x00000003ff0c7424 */ /* 0x000fe200078e00ff */
[----:B------:R-:W-:-:S13]  /*d8b0*/  IADD3 R2, P0, R14, R6, RZ ;  /* 0x000000060e027210 */ /* 0x000fda0007f1e0ff */
[----:B------:R-:W-:Y:S05]  /*d8c0*/  WARPSYNC.COLLECTIVE R15, `(.L_x_144) ;  /* 0x000000000f087348 */ /* 0x000fea0003c00000 */
[----:B------:R0:W1:Y:S02]  /*d8d0*/  SHFL.IDX P6, R14, R13, R12, R11 ;  /* 0x0000000c0d0e7389 */ /* 0x00006400000c000b */
[----:B01----:R-:W-:Y:S01]  /*d8e0*/  ENDCOLLECTIVE ;  /* 0x000000000000791b */ /* 0x003fe20003800000 */
.L_x_144:
[----:B------:R-:W-:Y:S01]  /*d8f0*/  IMAD.X R3, RZ, RZ, R3, P0 ;  /* 0x000000ffff037224 */ /* 0x000fe200000e0603 */
[----:B------:R-:W-:Y:S01]  /*d900*/  ISETP.LT.OR P0, PT, R5, 0x41, P3 ;  /* 0x000000410500780c */ /* 0x000fe20001f01670 */
[----:B------:R-:W-:-:S12]  /*d910*/  IMAD.MOV.U32 R13, RZ, RZ, R17 ;  /* 0x000000ffff0d7224 */ /* 0x000fd800078e0011 */
[----:B------:R-:W-:Y:S01]  /*d920*/  @!PT LDS RZ, [RZ] ;  /* 0x00000000fffff984 */ /* 0x000fe20000000800 */
[----:B------:R-:W-:Y:S01]  /*d930*/  @!PT LDS RZ, [RZ] ;  /* 0x00000000fffff984 */ /* 0x000fe20000000800 */
[----:B------:R-:W-:Y:S01]  /*d940*/  @!PT LDS RZ, [RZ] ;  /* 0x00000000fffff984 */ /* 0x000fe20000000800 */
[----:B------:R0:W-:Y:S01]  /*d950*/  LDGSTS.E.BYPASS.LTC128B.128 [R0+0x1400], desc[UR48][R2.64], !P0 ;  /* 0x0140000002007fae */ /* 0x0001e2000c101d70 */
[----:B------:R-:W-:Y:S02]  /*d960*/  ISETP.LT.OR P0, PT, R5, 0x41, P2 ;  /* 0x000000410500780c */ /* 0x000fe40001701670 */
[----:B------:R-:W-:-:S11]  /*d970*/  MOV R7, R14 ;  /* 0x0000000e00077202 */ /* 0x000fd60000000f00 */
[----:B0-----:R-:W-:Y:S05]  /*d980*/  WARPSYNC.COLLECTIVE R15, `(.L_x_145) ;  /* 0x000000000f087348 */ /* 0x001fea0003c00000 */
[----:B------:R1:W2:Y:S02]  /*d990*/  SHFL.IDX P6, R14, R13, R12, R11 ;  /* 0x0000000c0d0e7389 */ /* 0x0002a400000c000b */
[----:B012---:R-:W-:Y:S01]  /*d9a0*/  ENDCOLLECTIVE ;  /* 0x000000000000791b */ /* 0x007fe20003800000 */
.L_x_145:
[----:B------:R-:W-:Y:S01]  /*d9b0*/  @!PT LDS RZ, [RZ] ;  /* 0x00000000fffff984 */ /* 0x000fe20000000800 */
[----:B------:R-:W-:Y:S01]  /*d9c0*/  @!PT LDS RZ, [RZ] ;  /* 0x00000000fffff984 */ /* 0x000fe20000000800 */
[----:B------:R-:W-:Y:S01]  /*d9d0*/  @!PT LDS RZ, [RZ] ;  /* 0x00000000fffff984 */ /* 0x000fe20000000800 */
[----:B------:R0:W-:Y:S01]  /*d9e0*/  LDGSTS.E.BYPASS.LTC128B.128 [R0+0x3400], desc[UR48][R2.64+0x40], !P0 ;  /* 0x0340004002007fae */ /* 0x0001e2000c101d70 */
[----:B------:R-:W-:-:S13]  /*d9f0*/  ISETP.LT.OR P0, PT, R5, 0x41, P1 ;  /* 0x000000410500780c */ /* 0x000fda0000f01670 */
[----:B------:R0:W-:Y:S01]  /*da00*/  LDGSTS.E.BYPASS.LTC128B.128 [R0+0x5400], desc[UR48][R2.64+0x80], !P0 ;  /* 0x0540008002007fae */ /* 0x0001e2000c101d70 */
[----:B------:R-:W-:Y:S05]  /*da10*/  BRA `(.L_x_146) ;  /* 0xffffffd400f87947 */ /* 0x000fea000383ffff */
.L_x_73:
[----:B0-----:R0:W1:Y:S02]  /*da20*/  SYNCS.PHASECHK.TRANS64.TRYWAIT P0, [R4+URZ+0x2d820], R0 ;  /* 0x02d82000040075a7 */ /* 0x001064000800017f */
[----:B-1----:R-:W-:Y:S05]  /*da30*/  @!P0 NANOSLEEP.SYNCS 0x989680 ;  /* 0x009896800000895d */ /* 0x002fea0003900000 */
[----:B------:R-:W1:Y:S02]  /*da40*/  @!P0 SYNCS.PHASECHK.TRANS64 P0, [R4+URZ+0x2d820], R0 ;  /* 0x02d82000040085a7 */ /* 0x000e64000800007f */
[----:B-1----:R-:W-:Y:S05]  /*da50*/  @!P0 BRA `(.L_x_73) ;  /* 0xfffffffc00f08947 */ /* 0x002fea000383ffff */
[----:B------:R-:W-:Y:S05]  /*da60*/  BRA `(.L_x_147) ;  /* 0xffffffd800a07947 */ /* 0x000fea000383ffff */
.L_x_74:
[----:B------:R-:W1:Y:S01]  /*da70*/  S2R R2, SR_TID.X ;  /* 0x0000000000027919 */ /* 0x000e620000002100 */
[----:B------:R-:W-:Y:S01]  /*da80*/  BSSY B0, `(.L_x_148) ;  /* 0x000000a000007945 */ /* 0x000fe20003800000 */
[----:B------:R-:W-:Y:S01]  /*da90*/  IMAD.MOV.U32 R12, RZ, RZ, RZ ;  /* 0x000000ffff0c7224 */ /* 0x000fe200078e00ff */
[----:B------:R-:W-:Y:S01]  /*daa0*/  MOV R11, 0x1f ;  /* 0x0000001f000b7802 */ /* 0x000fe20000000f00 */
[----:B------:R-:W-:Y:S01]  /*dab0*/  IMAD.MOV.U32 R15, RZ, RZ, -0x1 ;  /* 0xffffffffff0f7424 */ /* 0x000fe200078e00ff */
[----:B-1----:R-:W-:-:S04]  /*dac0*/  SHF.R.U32.HI R2, RZ, 0x5, R2 ;  /* 0x00000005ff027819 */ /* 0x002fc80000011602 */
[----:B------:R-:W-:-:S05]  /*dad0*/  LOP3.LUT R2, R2, 0x3, RZ, 0xc0, !PT ;  /* 0x0000000302027812 */ /* 0x000fca00078ec0ff */
[----:B------:R-:W-:-:S07]  /*dae0*/  IMAD.MOV.U32 R13, RZ, RZ, R2 ;  /* 0x000000ffff0d7224 */ /* 0x000fce00078e0002 */
[----:B0-----:R-:W-:Y:S05]  /*daf0*/  WARPSYNC.COLLECTIVE R15, `(.L_x_149) ;  /* 0x000000000f087348 */ /* 0x001fea0003c00000 */
[----:B------:R1:W2:Y:S02]  /*db00*/  SHFL.IDX P6, R14, R13, R12, R11 ;  /* 0x0000000c0d0e7389 */ /* 0x0002a400000c000b */
[----:B012---:R-:W-:Y:S01]  /*db10*/  ENDCOLLECTIVE ;  /* 0x000000000000791b */ /* 0x007fe20003800000 */
.L_x_149:
[----:B------:R-:W-:Y:S05]  /*db20*/  BSYNC B0 ;  /* 0x0000000000007941 */ /* 0x000fea0003800000 */
.L_x_148:
[----:B------:R-:W-:Y:S05]  /*db30*/  BRA `(.L_x_150) ;  /* 0xffffffd800887947 */ /* 0x000fea000383ffff */
.L_x_77:
[----:B------:R-:W-:Y:S01]  /*db40*/  BSSY B1, `(.L_x_151) ;  /* 0x0000006000017945 */ /* 0x000fe20003800000 */
[----:B------:R-:W-:-:S07]  /*db50*/  IMAD.MOV.U32 R15, RZ, RZ, -0x1 ;  /* 0xffffffffff0f7424 */ /* 0x000fce00078e00ff */
[----:B0-----:R-:W-:Y:S05]  /*db60*/  WARPSYNC.COLLECTIVE R15, `(.L_x_152) ;  /* 0x000000000f0c7348 */ /* 0x001fea0003c00000 */
[----:B------:R-:W-:Y:S02]  /*db70*/  ELECT P6, UR62, PT ;  /* 0x00000000003e782f */ /* 0x000fe400038c0000 */
[----:B------:R-:W-:Y:S01]  /*db80*/  MOV R14, UR62 ;  /* 0x0000003e000e7c02 */ /* 0x000fe20008000f00 */
[----:B0-----:R-:W-:Y:S10]  /*db90*/  ENDCOLLECTIVE ;  /* 0x000000000000791b */ /* 0x001ff40003800000 */
.L_x_152:
[----:B------:R-:W-:Y:S05]  /*dba0*/  BSYNC B1 ;  /* 0x0000000000017941 */ /* 0x000fea0003800000 */
.L_x_151:
[----:B------:R-:W-:Y:S05]  /*dbb0*/  BRA `(.L_x_153) ;  /* 0xffffffd800807947 */ /* 0x000fea000383ffff */
.L_x_79:
[----:B0-----:R0:W1:Y:S02]  /*dbc0*/  SYNCS.PHASECHK.TRANS64.TRYWAIT P1, [R3+URZ+0x2d840], R2 ;  /* 0x02d84002030075a7 */ /* 0x001064000802017f */
[----:B-1----:R-:W-:Y:S05]  /*dbd0*/  @!P1 NANOSLEEP.SYNCS 0x989680 ;  /* 0x009896800000995d */ /* 0x002fea0003900000 */
[----:B------:R-:W1:Y:S02]  /*dbe0*/  @!P1 SYNCS.PHASECHK.TRANS64 P1, [R3+URZ+0x2d840], R2 ;  /* 0x02d84002030095a7 */ /* 0x000e64000802007f */
[----:B-1----:R-:W-:Y:S05]  /*dbf0*/  @!P1 BRA `(.L_x_79) ;  /* 0xfffffffc00f09947 */ /* 0x002fea000383ffff */
[----:B------:R-:W-:Y:S05]  /*dc00*/  BRA `(.L_x_154) ;  /* 0xffffffd800a07947 */ /* 0x000fea000383ffff */
.L_x_81:
[----:B-1----:R1:W2:Y:S02]  /*dc10*/  SYNCS.PHASECHK.TRANS64.TRYWAIT P1, [R23+URZ+0x2d840], R0 ;  /* 0x02d84000170075a7 */ /* 0x0022a4000802017f */
[----:B--2---:R-:W-:Y:S05]  /*dc20*/  @!P1 NANOSLEEP.SYNCS 0x989680 ;  /* 0x009896800000995d */ /* 0x004fea0003900000 */
[----:B------:R-:W2:Y:S02]  /*dc30*/  @!P1 SYNCS.PHASECHK.TRANS64 P1, [R23+URZ+0x2d840], R0 ;  /* 0x02d84000170095a7 */ /* 0x000ea4000802007f */
[----:B--2---:R-:W-:Y:S05]  /*dc40*/  @!P1 BRA `(.L_x_81) ;  /* 0xfffffffc00f09947 */ /* 0x004fea000383ffff */
[----:B------:R-:W-:Y:S05]  /*dc50*/  BRA `(.L_x_155) ;  /* 0xffffffd800ac7947 */ /* 0x000fea000383ffff */
.L_x_83:
[----:B--2---:R2:W3:Y:S02]  /*dc60*/  SYNCS.PHASECHK.TRANS64.TRYWAIT P1, [R3+URZ+0x2d860], R2 ;  /* 0x02d86002030075a7 */ /* 0x0044e4000802017f */
[----:B---3--:R-:W-:Y:S05]  /*dc70*/  @!P1 NANOSLEEP.SYNCS 0x989680 ;  /* 0x009896800000995d */ /* 0x008fea0003900000 */
[----:B------:R-:W3:Y:S02]  /*dc80*/  @!P1 SYNCS.PHASECHK.TRANS64 P1, [R3+URZ+0x2d860], R2 ;  /* 0x02d86002030095a7 */ /* 0x000ee4000802007f */
[----:B---3--:R-:W-:Y:S05]  /*dc90*/  @!P1 BRA `(.L_x_83) ;  /* 0xfffffffc00f09947 */ /* 0x008fea000383ffff */
[----:B------:R-:W-:Y:S05]  /*dca0*/  BRA `(.L_x_156) ;  /* 0xffffffd800a87947 */ /* 0x000fea000383ffff */
.L_x_157:
[----:B------:R-:W-:-:S00]  /*dcb0*/  BRA `(.L_x_157) ;  /* 0xfffffffc00fc7947 */ /* 0x000fc0000383ffff */
[----:B------:R-:W-:-:S00]  /*dcc0*/  NOP ;  /* 0x0000000000007918 */ /* 0x000fc00000000000 */
        /* <DEDUP_REMOVED lines=11> */
.L_x_2728:


//--------------------- .text._ZN7cutlass13device_kernelIN5flash11enable_sm90INS1_16FlashAttnFwdSm90INS1_25CollectiveMainloopFwdSm90ILi2EN4cute5tupleIJNS5_1CILi1EEES8_S8_EEENS6_IJNS7_ILi192EEENS7_ILi128EEENS7_ILi96EEEEEELi96ENS_10bfloat16_tEfNS_4arch4Sm90ELb0ELb0ELb1ELb1ELb1ELb0ELb0ELb0ELb1ELb1ELb0ELb0EEENS1_21CollectiveEpilogueFwdINS6_IJSA_SC_SB_EEES9_SE_SG_Li384ELb1ELb1ELb0ELb0EEENS1_36VarlenDynamicPersistentTileSchedulerILi192ELi128ELi384ELi128ELb0ELb1ELb1ELb0ELb1ELb1EEEEEEEEEvNT_6ParamsE --------------------------
	.section	.text._ZN7cutlass13device_kernelIN5flash11enable_sm90INS1_16FlashAttnFwdSm90INS1_25CollectiveMainloopFwdSm90ILi2EN4cute5tupleIJNS5_1CILi1EEES8_S8_EEENS6_IJNS7_ILi192EEENS7_ILi128EEENS7_ILi96EEEEEELi96ENS_10bfloat16_tEfNS_4arch4Sm90ELb0ELb0ELb1ELb1ELb1ELb0ELb0ELb0ELb1ELb1ELb0ELb0EEENS1_21CollectiveEpilogueFwdINS6_IJSA_SC_SB_EEES9_SE_SG_Li384ELb1ELb1ELb0ELb0EEENS1_36VarlenDynamicPersistentTileSchedulerILi192ELi128ELi384ELi128ELb0ELb1ELb1ELb0ELb1ELb1EEEEEEEEEvNT_6ParamsE,"ax",@progbits
	.align	128
.text._ZN7cutlass13device_kernelIN5flash11enable_sm90INS1_16FlashAttnFwdSm90INS1_25CollectiveMainloopFwdSm90ILi2EN4cute5tupleIJNS5_1CILi1EEES8_S8_EEENS6_IJNS7_ILi192EEENS7_ILi128EEENS7_ILi96EEEEEELi96ENS_10bfloat16_tEfNS_4arch4Sm90ELb0ELb0ELb1ELb1ELb1ELb0ELb0ELb0ELb1ELb1ELb0ELb0EEENS1_21CollectiveEpilogueFwdINS6_IJSA_SC_SB_EEES9_SE_SG_Li384ELb1ELb1ELb0ELb0EEENS1_36VarlenDynamicPersistentTileSchedulerILi192ELi128ELi384ELi128ELb0ELb1ELb1ELb0ELb1ELb1EEEEEEEEEvNT_6ParamsE:
        .type           _ZN7cutlass13device_kernelIN5flash11enable_sm90INS1_16FlashAttnFwdSm90INS1_25CollectiveMainloopFwdSm90ILi2EN4cute5tupleIJNS5_1CILi1EEES8_S8_EEENS6_IJNS7_ILi192EEENS7_ILi128EEENS7_ILi96EEEEEELi96ENS_10bfloat16_tEfNS_4arch4Sm90ELb0ELb0ELb1ELb1ELb1ELb0ELb0ELb0ELb1ELb1ELb0ELb0EEENS1_21CollectiveEpilogueFwdINS6_IJSA_SC_SB_EEES9_SE_SG_Li384ELb1ELb1ELb0ELb0EEENS1_36VarlenDynamicPersistentTileSchedulerILi192ELi128ELi384ELi128ELb0ELb1ELb1ELb0ELb1ELb1EEEEEEEEEvNT_6ParamsE,@function
        .size           _ZN7cutlass13device_kernelIN5flash11enable_sm90INS1_16FlashAttnFwdSm90INS1_25CollectiveMainloopFwdSm90ILi2EN4cute5tupleIJNS5_1CILi1EEES8_S8_EEENS6_IJNS7_ILi192EEENS7_ILi128EEENS7_ILi96EEEEEELi96ENS_10bfloat16_tEfNS_4arch4Sm90ELb0ELb0ELb1ELb1ELb1ELb0ELb0ELb0ELb1ELb1ELb0ELb0EEENS1_21CollectiveEpilogueFwdINS6_IJSA_SC_SB_EEES9_SE_SG_Li384ELb1ELb1ELb0ELb0EEENS1_36VarlenDynamicPersistentTileSchedulerILi192ELi128ELi384ELi128ELb0ELb1ELb1ELb0ELb1ELb1EEEEEEEEEvNT_6ParamsE,(.L_x_2729 - _ZN7cutlass13device_kernelIN5flash11enable_sm90INS1_16FlashAttnFwdSm90INS1_25CollectiveMainloopFwdSm90ILi2EN4cute5tupleIJNS5_1CILi1EEES8_S8_EEENS6_IJNS7_ILi192EEENS7_ILi128EEENS7_ILi96EEEEEELi96ENS_10bfloat16_tEfNS_4arch4Sm90ELb0ELb0ELb1ELb1ELb1ELb0ELb0ELb0ELb1ELb1ELb0ELb0EEENS1_21CollectiveEpilogueFwdINS6_IJSA_SC_SB_EEES9_SE_SG_Li384ELb1ELb1ELb0ELb0EEENS1_36VarlenDynamicPersistentTileSchedulerILi192ELi128ELi384ELi128ELb0ELb1ELb1ELb0ELb1ELb1EEEEEEEEEvNT_6ParamsE)
        .other          _ZN7cutlass13device_kernelIN5flash11enable_sm90INS1_16FlashAttnFwdSm90INS1_25CollectiveMainloopFwdSm90ILi2EN4cute5tupleIJNS5_1CILi1EEES8_S8_EEENS6_IJNS7_ILi192EEENS7_ILi128EEENS7_ILi96EEEEEELi96ENS_10bfloat16_tEfNS_4arch4Sm90ELb0ELb0ELb1ELb1ELb1ELb0ELb0ELb0ELb1ELb1ELb0ELb0EEENS1_21CollectiveEpilogueFwdINS6_IJSA_SC_SB_EEES9_SE_SG_Li384ELb1ELb1ELb0ELb0EEENS1_36VarlenDynamicPersistentTileSchedulerILi192ELi128ELi384ELi128ELb0ELb1ELb1ELb0ELb1ELb1EEEEEEEEEvNT_6ParamsE,@"STO_CUDA_ENTRY STV_DEFAULT"
_ZN7cutlass13device_kernelIN5flash11enable_sm90INS1_16FlashAttnFwdSm90INS1_25CollectiveMainloopFwdSm90ILi2EN4cute5tupleIJNS5_1CILi1EEES8_S8_EEENS6_IJNS7_ILi192EEENS7_ILi128EEENS7_ILi96EEEEEELi96ENS_10bfloat16_tEfNS_4arch4Sm90ELb0ELb0ELb1ELb1ELb1ELb0ELb0ELb0ELb1ELb1ELb0ELb0EEENS1_21CollectiveEpilogueFwdINS6_IJSA_SC_SB_EEES9_SE_SG_Li384ELb1ELb1ELb0ELb0EEENS1_36VarlenDynamicPersistentTileSchedulerILi192ELi128ELi384ELi128ELb0ELb1ELb1ELb0ELb1ELb1EEEEEEEEEvNT_6ParamsE:
        /* <DEDUP_REMOVED lines=8> */
[----:B------:R-:W0:Y:S02]  /*0080*/  SHFL.IDX PT, R2, R0, RZ, 0x1f ;  /* 0x00001fff00027589 */ /* 0x000e2400000e0000 */
[C---:B0-----:R-:W-:Y:S02]  /*0090*/  ISETP.NE.OR P0, PT, R2.reuse, RZ, !P0 ;  /* 0x000000ff0200720c */ /* 0x041fe40004705670 */
[----:B------:R-:W-:Y:S02]  /*00a0*/  ISETP.NE.AND P1, PT, R2, RZ, PT ;  /* 0x000000ff0200720c */ /* 0x000fe40003f25270 */
[----:B------:R0:W1:Y:S09]  /*00b0*/  SHFL.IDX PT, R2, R3, RZ, 0x1f ;  /* 0x00001fff03027589 */ /* 0x00007200000e0000 */
[----:B------:R-:W-:Y:S01]  /*00c0*/  VOTEU.ALL UP0, P0 ;  /* 0x00000000003f7886 */ /* 0x000fe20000000000 */
[----:B------:R-:W-:-:S04]  /*00d0*/  VOTEU.ALL UP1, P0 ;  /* 0x00000000003f7886 */ /* 0x000fc80000020000 */
[----:B------:R-:W2:Y:S01]  /*00e0*/  @!UP0 S2UR UR8, SR_CgaCtaId ;  /* 0x00000000000889c3 */ /* 0x000ea20000008800 */
[----:B------:R-:W-:Y:S01]  /*00f0*/  @!UP0 UMOV UR6, 0x400 ;  /* 0x0000040000068882 */ /* 0x000fe20000000000 */
[----:B------:R-:W-:-:S04]  /*0100*/  @!UP0 UIADD3 UR4, -UR4, 0x100000, URZ ;  /* 0x0010000004048890 */ /* 0x000fc8000fffe13f */
[----:B------:R-:W-:Y:S02]  /*0110*/  @!UP0 USHF.L.U32 UR5, UR4, 0xb, URZ ;  /* 0x0000000b04058899 */ /* 0x000fe4000800063f */
[----:B------:R-:W-:Y:S02]  /*0120*/  @!UP0 USHF.L.U32 UR4, UR4, 0x1, URZ ;  /* 0x0000000104048899 */ /* 0x000fe4000800063f */
[----:B--2---:R-:W-:Y:S02]  /*0130*/  @!UP0 ULEA UR8, UR8, UR6, 0x18 ;  /* 0x0000000608088291 */ /* 0x004fe4000f8ec03f */
        /* <DEDUP_REMOVED lines=25> */
.L_x_158:
        /* <DEDUP_REMOVED lines=22> */
.L_x_159:
        /* <DEDUP_REMOVED lines=18> */
.L_x_160:
        /* <DEDUP_REMOVED lines=22> */
.L_x_161:
        /* <DEDUP_REMOVED lines=22> */
.L_x_162:
[----:B------:R-:W-:Y:S01]  /*0810*/  ISETP.NE.AND P0, PT, R2, RZ, PT ;  /* 0x000000ff0200720c */ /* 0x000fe20003f05270 */
[----:B------:R-:W-:Y:S01]  /*0820*/  IMAD.MOV.U32 R2, RZ, RZ, 0x1 ;  /* 0x00000001ff027424 */ /* 0x000fe200078e00ff */
[----:B------:R-:W-:Y:S01]  /*0830*/  NOP ;  /* 0x0000000000007918 */ /* 0x000fe20000000000 */
[----:B------:R-:W-:-:S03]  /*0840*/  ULDC.64 UR36, c[0x0][0x208] ;  /* 0x0000820000247ab9 */ /* 0x000fc60000000a00 */
[----:B------:R-:W-:-:S05]  /*0850*/  SEL R2, R2, 0x2, !P0 ;  /* 0x0000000202027807 */ /* 0x000fca0004000000 */
[----:B------:R0:W-:Y:S02]  /*0860*/  STL [R1+0x1c], R2 ;  /* 0x00001c0201007387 */ /* 0x0001e40000100800 */
[----:B01234-:R-:W-:Y:S06]  /*0870*/  BAR.SYNC.DEFER_BLOCKING 0x0 ;  /* 0x0000000000007b1d */ /* 0x01ffec0000010000 */
[----:B------:R-:W-:Y:S05]  /*0880*/  @!P0 BRA `(.L_x_163) ;  /* 0x00000084002c8947 */ /* 0x000fea0003800000 */
.L_x_164:
[----:B------:R-:W-:-:S08]  /*0890*/  NOP ;  /* 0x0000000000007918 */ /* 0x000fd00000000000 */
[----:B------:R-:W0:Y:S02]  /*08a0*/  USETMAXREG.TRY_ALLOC.CTAPOOL UP0, 0xa0 ;  /* 0x000000a0000079c8 */ /* 0x000e240008000600 */
[----:B0-----:R-:W-:-:S13]  /*08b0*/  PLOP3.LUT P0, PT, PT, PT, UP0, 0x80, 0x0 ;  /* 0x000000000000781c */ /* 0x001fda0003f0f008 */
[----:B------:R-:W-:Y:S05]  /*08c0*/  @!P0 BRA `(.L_x_164) ;  /* 0xfffffffc00f08947 */ /* 0x000fea000383ffff */
[----:B------:R-:W0:Y:S01]  /*08d0*/  S2R R2, SR_TID.X ;  /* 0x0000000000027919 */ /* 0x000e220000002100 */
[----:B------:R-:W1:Y:S01]  /*08e0*/  S2UR UR42, SR_CgaCtaId ;  /* 0x00000000002a79c3 */ /* 0x000e620000008800 */
[----:B------:R-:W-:Y:S01]  /*08f0*/  UMOV UR41, 0x400 ;  /* 0x0000040000297882 */ /* 0x000fe20000000000 */
[----:B------:R-:W-:Y:S01]  /*0900*/  ULDC UR4, c[0x0][0xc3c] ;  /* 0x00030f0000047ab9 */ /* 0x000fe20000000800 */
[----:B-1----:R-:W-:-:S05]  /*0910*/  ULEA UR41, UR42, UR41, 0x18 ;  /* 0x000000292a297291 */ /* 0x002fca000f8ec03f */
[----:B------:R-:W-:Y:S06]  /*0920*/  BAR.ARV 0x8, 0x200 ;  /* 0x0208000000007b1d */ /* 0x000fec0000002000 */
[----:B0-----:R-:W-:-:S04]  /*0930*/  LOP3.LUT R0, R2, 0xffffff80, RZ, 0xc0, !PT ;  /* 0xffffff8002007812 */ /* 0x001fc800078ec0ff */
[----:B------:R-:W-:-:S13]  /*0940*/  ISETP.NE.AND P0, PT, R0, 0x80, PT ;  /* 0x000000800000780c */ /* 0x000fda0003f05270 */
[----:B------:R-:W-:Y:S08]  /*0950*/  @!P0 BAR.ARV 0x9, 0x100 ;  /* 0x0244000000008b1d */ /* 0x000ff00000002000 */
[----:B------:R-:W-:Y:S06]  /*0960*/  BAR.SYNC.DEFER_BLOCKING 0x5, 0x200 ;  /* 0x0148000000007b1d */ /* 0x000fec0000010000 */
[----:B------:R-:W0:Y:S02]  /*0970*/  LDS.128 R28, [UR41+0x2d8d0] ;  /* 0x02d8d029ff1c7984 */ /* 0x000e240008000c00 */
[----:B------:R-:W-:Y:S06]  /*0980*/  BAR.ARV 0x4, 0x200 ;  /* 0x0108000000007b1d */ /* 0x000fec0000002000 */
[----:B0-----:R-:W-:-:S13]  /*0990*/  ISETP.GE.AND P0, PT, R31, UR4, PT ;  /* 0x000000041f007c0c */ /* 0x001fda000bf06270 */
[----:B------:R-:W-:Y:S05]  /*09a0*/  @P0 EXIT ;  /* 0x000000000000094d */ /* 0x000fea0003800000 */
[----:B------:R-:W2:Y:S01]  /*09b0*/  LDL.LU R13, [R1+0x1c] ;  /* 0x00001c00010d7983 */ /* 0x000ea20000300800 */
[----:B------:R-:W-:-:S05]  /*09c0*/  VIADD R155, R2, 0xffffff80 ;  /* 0xffffff80029b7836 */ /* 0x000fca0000000000 */
[----:B------:R-:W-:-:S04]  /*09d0*/  SHF.R.S32.HI R0, RZ, 0x1f, R155 ;  /* 0x0000001fff007819 */ /* 0x000fc8000001149b */
[CC--:B------:R-:W-:Y:S02]  /*09e0*/  LEA.HI R147, R0.reuse, R155.reuse, RZ, 0x7 ;  /* 0x0000009b00937211 */ /* 0x0c0fe400078f38ff */
[----:B------:R-:W-:Y:S02]  /*09f0*/  LEA.HI R2, R0, R155, RZ, 0x4 ;  /* 0x0000009b00027211 */ /* 0x000fe400078f20ff */
[----:B------:R-:W-:Y:S02]  /*0a00*/  LOP3.LUT R146, R147, 0xffffff80, RZ, 0xc0, !PT ;  /* 0xffffff8093927812 */ /* 0x000fe400078ec0ff */
[----:B------:R-:W-:Y:S02]  /*0a10*/  LOP3.LUT R4, R2, 0xfffffff0, RZ, 0xc0, !PT ;  /* 0xfffffff002047812 */ /* 0x000fe400078ec0ff */
[----:B------:R-:W-:Y:S01]  /*0a20*/  SHF.R.S32.HI R5, RZ, 0x4, R2 ;  /* 0x00000004ff057819 */ /* 0x000fe20000011402 */
[C---:B------:R-:W-:Y:S01]  /*0a30*/  IMAD.IADD R146, R155.reuse, 0x1, -R146 ;  /* 0x000000019b927824 */ /* 0x040fe200078e0a92 */
[----:B------:R-:W-:-:S02]  /*0a40*/  IADD3 R4, R155, -R4, RZ ;  /* 0x800000049b047210 */ /* 0x000fc40007ffe0ff */
[----:B------:R-:W-:Y:S02]  /*0a50*/  LEA.HI R2, R2, R5, RZ, 0x1 ;  /* 0x0000000502027211 */ /* 0x000fe400078f08ff */
[----:B------:R-:W-:Y:S02]  /*0a60*/  SHF.R.S32.HI R9, RZ, 0x1f, R146 ;  /* 0x0000001fff097819 */ /* 0x000fe40000011492 */
[----:B------:R-:W-:Y:S02]  /*0a70*/  SHF.R.S32.HI R3, RZ, 0x1f, R4 ;  /* 0x0000001fff037819 */ /* 0x000fe40000011404 */
[----:B------:R-:W-:Y:S02]  /*0a80*/  LOP3.LUT R2, R2, 0x1ffffffe, RZ, 0xc0, !PT ;  /* 0x1ffffffe02027812 */ /* 0x000fe400078ec0ff */
[----:B------:R-:W-:Y:S02]  /*0a90*/  LEA.HI R8, R9, R146, RZ, 0x2 ;  /* 0x0000009209087211 */ /* 0x000fe400078f10ff */
[----:B------:R-:W-:Y:S01]  /*0aa0*/  LEA.HI R3, R3, R4, RZ, 0x3 ;  /* 0x0000000403037211 */ /* 0x000fe200078f18ff */
[----:B------:R-:W-:Y:S01]  /*0ab0*/  IMAD.IADD R2, R5, 0x1, -R2 ;  /* 0x0000000105027824 */ /* 0x000fe200078e0a02 */
[----:B------:R-:W-:-:S02]  /*0ac0*/  SHF.R.S32.HI R10, RZ, 0x2, R8 ;  /* 0x00000002ff0a7819 */ /* 0x000fc40000011408 */
[----:B------:R-:W-:Y:S02]  /*0ad0*/  SHF.R.S32.HI R7, RZ, 0x1f, R8 ;  /* 0x0000001fff077819 */ /* 0x000fe40000011408 */
[----:B------:R-:W-:Y:S02]  /*0ae0*/  LOP3.LUT R5, R3, 0xfffffff8, RZ, 0xc0, !PT ;  /* 0xfffffff803057812 */ /* 0x000fe400078ec0ff */
[----:B------:R-:W-:Y:S02]  /*0af0*/  LEA.HI R7, R7, R10, RZ, 0x3 ;  /* 0x0000000a07077211 */ /* 0x000fe400078f18ff */
[----:B------:R-:W-:Y:S01]  /*0b00*/  LEA.HI R6, R0, R155, RZ, 0x5 ;  /* 0x0000009b00067211 */ /* 0x000fe200078f28ff */
[----:B------:R-:W-:Y:S01]  /*0b10*/  IMAD.IADD R5, R4, 0x1, -R5 ;  /* 0x0000000104057824 */ /* 0x000fe200078e0a05 */
[----:B------:R-:W-:Y:S02]  /*0b20*/  LOP3.LUT R11, R7, 0xfffffff8, RZ, 0xc0, !PT ;  /* 0xfffffff8070b7812 */ /* 0x000fe400078ec0ff */
[----:B------:R-:W-:-:S02]  /*0b30*/  SHF.R.S32.HI R6, RZ, 0x5, R6 ;  /* 0x00000005ff067819 */ /* 0x000fc40000011406 */
[C---:B------:R-:W-:Y:S01]  /*0b40*/  R2P PR, R5.reuse, 0x6 ;  /* 0x0000000605007804 */ /* 0x040fe20000000000 */
[----:B------:R-:W-:Y:S02]  /*0b50*/  IMAD.SHL.U32 R5, R5, 0x40, RZ ;  /* 0x0000004005057824 */ /* 0x000fe400078e00ff */
[----:B------:R-:W-:Y:S01]  /*0b60*/  IMAD.IADD R10, R10, 0x1, -R11 ;  /* 0x000000010a0a7824 */ /* 0x000fe200078e0a0b */
[----:B------:R-:W-:Y:S01]  /*0b70*/  LEA R11, R6, R4, 0x4 ;  /* 0x00000004060b7211 */ /* 0x000fe200078e20ff */
[----:B------:R-:W-:Y:S01]  /*0b80*/  IMAD.SHL.U32 R2, R2, 0x8, RZ ;  /* 0x0000000802027824 */ /* 0x000fe200078e00ff */
[----:B------:R-:W-:Y:S01]  /*0b90*/  LOP3.LUT R5, R5, 0x1c0, RZ, 0xc0, !PT ;  /* 0x000001c005057812 */ /* 0x000fe200078ec0ff */
[----:B------:R-:W-:Y:S01]  /*0ba0*/  IMAD.SHL.U32 R3, R3, 0x40, RZ ;  /* 0x0000004003037824 */ /* 0x000fe200078e00ff */
[----:B------:R-:W-:Y:S01]  /*0bb0*/  SHF.R.S32.HI R147, RZ, 0x7, R147 ;  /* 0x00000007ff937819 */ /* 0x000fe20000011493 */
[--C-:B------:R-:W-:Y:S01]  /*0bc0*/  IMAD.U32 R152, R11, 0x20, R2.reuse ;  /* 0x000000200b987824 */ /* 0x100fe200078e0002 */
[----:B------:R-:W-:-:S02]  /*0bd0*/  LOP3.LUT R2, R5, 0x8, R2, 0xf8, !PT ;  /* 0x0000000805027812 */ /* 0x000fc400078ef802 */
[----:B------:R-:W-:Y:S02]  /*0be0*/  LOP3.LUT R3, R3, 0x7ffffe00, RZ, 0xc0, !PT ;  /* 0x7ffffe0003037812 */ /* 0x000fe400078ec0ff */
[----:B------:R-:W-:Y:S01]  /*0bf0*/  SHF.R.U32.HI R5, RZ, 0x3, R5 ;  /* 0x00000003ff057819 */ /* 0x000fe20000011605 */
[----:B------:R-:W-:Y:S01]  /*0c00*/  IMAD.HI R7, R147, 0x55555556, RZ ;  /* 0x5555555693077827 */ /* 0x000fe200078e02ff */
[----:B------:R-:W-:Y:S02]  /*0c10*/  LEA.HI R9, R9, R146, RZ, 0x5 ;  /* 0x0000009209097211 */ /* 0x000fe400078f28ff */
[----:B------:R-:W-:Y:S01]  /*0c20*/  LOP3.LUT R2, R2, R5, RZ, 0x3c, !PT ;  /* 0x0000000502027212 */ /* 0x000fe200078e3cff */
[----:B------:R-:W-:Y:S01]  /*0c30*/  IMAD R3, R6, 0x400, R3 ;  /* 0x0000040006037824 */ /* 0x000fe200078e0203 */
[----:B------:R-:W-:Y:S02]  /*0c40*/  LEA.HI R0, R0, R155, RZ, 0x2 ;  /* 0x0000009b00007211 */ /* 0x000fe400078f10ff */
[----:B------:R-:W-:Y:S01]  /*0c50*/  LEA.HI R4, R7, R7, RZ, 0x1 ;  /* 0x0000000707047211 */ /* 0x000fe200078f08ff */
[----:B------:R-:W-:Y:S01]  /*0c60*/  IMAD.IADD R3, R3, 0x1, R2 ;  /* 0x0000000103037824 */ /* 0x000fe200078e0202 */
[----:B------:R-:W-:-:S02]  /*0c70*/  SHF.R.S32.HI R9, RZ, 0x5, R9 ;  /* 0x00000005ff097819 */ /* 0x000fc40000011409 */
[----:B------:R-:W-:Y:S01]  /*0c80*/  LOP3.LUT R2, R0, 0xfffffffc, RZ, 0xc0, !PT ;  /* 0xfffffffc00027812 */ /* 0x000fe200078ec0ff */
[----:B------:R-:W-:Y:S02]  /*0c90*/  IMAD R4, R4, -0x3, R147 ;  /* 0xfffffffd04047824 */ /* 0x000fe400078e0293 */
[----:B------:R-:W-:Y:S01]  /*0ca0*/  IMAD R9, R9, 0x10, R10 ;  /* 0x0000001009097824 */ /* 0x000fe200078e020a */
[----:B------:R-:W-:Y:S02]  /*0cb0*/  IADD3 R143, R155, -R2, RZ ;  /* 0x800000029b8f7210 */ /* 0x000fe40007ffe0ff */
[----:B------:R-:W-:Y:S01]  /*0cc0*/  LEA R16, R3, UR41, 0x1 ;  /* 0x0000002903107c11 */ /* 0x000fe2000f8e08ff */
[----:B------:R-:W-:Y:S01]  /*0cd0*/  IMAD R148, R4, 0x40, R9 ;  /* 0x0000004004947824 */ /* 0x000fe200078e0209 */
[C---:B------:R-:W-:Y:S01]  /*0ce0*/  LEA.HI R4, R143.reuse, R143, RZ, 0x1 ;  /* 0x0000008f8f047211 */ /* 0x040fe200078f08ff */
[----:B------:R-:W-:Y:S01]  /*0cf0*/  IMAD.MOV.U32 R17, RZ, RZ, 0x40 ;  /* 0x00000040ff117424 */ /* 0x000fe200078e00ff */
[----:B------:R-:W-:Y:S01]  /*0d00*/  LOP3.LUT R7, R8, 0x7ffffffc, RZ, 0xc0, !PT ;  /* 0x7ffffffc08077812 */ /* 0x000fe200078ec0ff */
[----:B------:R-:W-:Y:S01]  /*0d10*/  VIADD R18, R16, 0x21800 ;  /* 0x0002180010127836 */ /* 0x000fe20000000000 */
[----:B------:R-:W-:Y:S01]  /*0d20*/  LOP3.LUT R4, R4, 0x1ffffffe, RZ, 0xc0, !PT ;  /* 0x1ffffffe04047812 */ /* 0x000fe200078ec0ff */
[----:B------:R-:W-:Y:S01]  /*0d30*/  IMAD.SHL.U32 R136, R143, 0x8, RZ ;  /* 0x000000088f887824 */ /* 0x000fe200078e00ff */
[----:B------:R-:W-:Y:S01]  /*0d40*/  SEL R17, R17, 0xffffffc0, !P2 ;  /* 0xffffffc011117807 */ /* 0x000fe20005000000 */
[----:B------:R-:W-:Y:S01]  /*0d50*/  VIADD R22, R16, 0x21820 ;  /* 0x0002182010167836 */ /* 0x000fe20000000000 */
[----:B------:R-:W-:Y:S01]  /*0d60*/  IADD3 R7, R146, -R7, RZ ;  /* 0x8000000792077210 */ /* 0x000fe20007ffe0ff */
[----:B------:R-:W-:Y:S01]  /*0d70*/  VIADD R141, R136, 0x40 ;  /* 0x00000040888d7836 */ /* 0x000fe20000000000 */
[----:B------:R-:W-:Y:S01]  /*0d80*/  @P1 IADD3 R22, R18, -0x20, RZ ;  /* 0xffffffe012161810 */ /* 0x000fe20007ffe0ff */
[----:B------:R-:W-:Y:S01]  /*0d90*/  IMAD.MOV.U32 R12, RZ, RZ, -0x2 ;  /* 0xfffffffeff0c7424 */ /* 0x000fe200078e00ff */
[----:B------:R-:W-:Y:S01]  /*0da0*/  IADD3 R140, R136, 0x20, RZ ;  /* 0x00000020888c7810 */ /* 0x000fe20007ffe0ff */
[----:B------:R-:W-:Y:S01]  /*0db0*/  IMAD.IADD R3, R143, 0x1, -R4 ;  /* 0x000000018f037824 */ /* 0x000fe200078e0a04 */
[----:B------:R-:W-:Y:S01]  /*0dc0*/  SHF.R.S32.HI R144, RZ, 0x2, R0 ;  /* 0x00000002ff907819 */ /* 0x000fe20000011400 */
[----:B------:R-:W-:Y:S01]  /*0dd0*/  IMAD.IADD R18, R18, 0x1, R17 ;  /* 0x0000000112127824 */ /* 0x000fe200078e0211 */
[----:B------:R-:W-:Y:S01]  /*0de0*/  SHF.R.S32.HI R154, RZ, 0x1f, R140 ;  /* 0x0000001fff9a7819 */ /* 0x000fe2000001148c */
[----:B------:R-:W-:Y:S01]  /*0df0*/  IMAD R151, R7, R12, 0x80 ;  /* 0x0000008007977424 */ /* 0x000fe200078e020c */
[----:B------:R-:W-:Y:S01]  /*0e00*/  SHF.R.S32.HI R153, RZ, 0x1f, R141 ;  /* 0x0000001fff997819 */ /* 0x000fe2000001148d */
[----:B------:R-:W-:-:S02]  /*0e10*/  IMAD.MOV.U32 R145, RZ, RZ, RZ ;  /* 0x000000ffff917224 */ /* 0x000fc400078e00ff */
[----:B------:R-:W-:Y:S02]  /*0e20*/  IMAD.MOV.U32 R2, RZ, RZ, RZ ;  /* 0x000000ffff027224 */ /* 0x000fe400078e00ff */
[----:B------:R-:W-:Y:S02]  /*0e30*/  IMAD R150, R3, 0x8, R148 ;  /* 0x0000000803967824 */ /* 0x000fe400078e0294 */
[----:B------:R-:W-:Y:S02]  /*0e40*/  IMAD.IADD R17, R17, 0x1, R22 ;  /* 0x0000000111117824 */ /* 0x000fe400078e0216 */
[----:B------:R-:W-:Y:S01]  /*0e50*/  VIADD R23, R22, 0x6000 ;  /* 0x0000600016177836 */ /* 0x000fe20000000000 */
[----:B------:R-:W-:Y:S01]  /*0e60*/  UMOV UR38, URZ ;  /* 0x0000003f00267c82 */ /* 0x000fe20008000000 */
[----:B--2---:R-:W-:-:S07]  /*0e70*/  LOP3.LUT R19, R13, 0x1, RZ, 0xfc, !PT ;  /* 0x000000010d137812 */ /* 0x004fce00078efcff */
.L_x_202:
[----:B--23--:R-:W0:Y:S01]  /*0e80*/  LDC.64 R4, c[0x0][0xc88] ;  /* 0x00032200ff047b82 */ /* 0x00ce220000000a00 */
[----:B------:R-:W-:Y:S01]  /*0e90*/  ULDC.64 UR4, c[0x0][0xa28] ;  /* 0x00028a0000047ab9 */ /* 0x000fe20000000a00 */
[----:B-1----:R-:W-:Y:S01]  /*0ea0*/  MOV R3, RZ ;  /* 0x000000ff00037202 */ /* 0x002fe20000000f00 */
[----:B------:R-:W-:Y:S01]  /*0eb0*/  ULDC.64 UR6, c[0x0][0xa20] ;  /* 0x0002880000067ab9 */ /* 0x000fe20000000a00 */
[----:B0-----:R-:W-:-:S05]  /*0ec0*/  IMAD.WIDE R4, R31, 0x4, R4 ;  /* 0x000000041f047825 */ /* 0x001fca00078e0204 */
[----:B------:R-:W2:Y:S01]  /*0ed0*/  LDG.E R137, desc[UR36][R4.64] ;  /* 0x0000002404897981 */ /* 0x000ea2000c1e1900 */
[----:B------:R-:W-:-:S04]  /*0ee0*/  ISETP.NE.U32.AND P0, PT, RZ, UR4, PT ;  /* 0x00000004ff007c0c */ /* 0x000fc8000bf05070 */
[----:B------:R-:W-:Y:S02]  /*0ef0*/  ISETP.NE.AND.EX P0, PT, RZ, UR5, PT, P0 ;  /* 0x00000005ff007c0c */ /* 0x000fe4000bf05300 */
[----:B--2---:R-:W-:-:S11]  /*0f00*/  SHF.R.S32.HI R142, RZ, 0x1f, R137 ;  /* 0x0000001fff8e7819 */ /* 0x004fd60000011489 */
[----:B------:R-:W-:-:S04]  /*0f10*/  @P0 LEA R6, P1, R137, UR4, 0x2 ;  /* 0x0000000489060c11 */ /* 0x000fc8000f8210ff */
[----:B------:R-:W-:Y:S01]  /*0f20*/  @P0 LEA.HI.X R7, R137, UR5, R142, 0x2, P1 ;  /* 0x0000000589070c11 */ /* 0x000fe200088f148e */
[----:B------:R-:W-:-:S04]  /*0f30*/  ULDC.64 UR4, c[0x0][0x418] ;  /* 0x0001060000047ab9 */ /* 0x000fc80000000a00 */
[----:B------:R0:W5:Y:S01]  /*0f40*/  @P0 LDG.E R3, desc[UR36][R6.64] ;  /* 0x0000002406030981 */ /* 0x000162000c1e1900 */
[----:B------:R-:W-:Y:S01]  /*0f50*/  ISETP.NE.U32.AND P0, PT, RZ, UR6, PT ;  /* 0x00000006ff007c0c */ /* 0x000fe2000bf05070 */
[----:B------:R-:W-:-:S03]  /*0f60*/  UISETP.NE.U32.AND UP0, UPT, UR4, URZ, UPT ;  /* 0x0000003f0400728c */ /* 0x000fc6000bf05070 */
[----:B------:R-:W-:Y:S01]  /*0f70*/  ISETP.NE.AND.EX P0, PT, RZ, UR7, PT, P0 ;  /* 0x00000007ff007c0c */ /* 0x000fe2000bf05300 */
[----:B------:R-:W-:Y:S01]  /*0f80*/  UISETP.NE.AND.EX UP0, UPT, UR5, URZ, UPT, UP0 ;  /* 0x0000003f0500728c */ /* 0x000fe2000bf05300 */
[----:B------:R-:W-:Y:S02]  /*0f90*/  ULDC UR4, c[0x0][0x424] ;  /* 0x0001090000047ab9 */ /* 0x000fe40000000800 */
[----:B------:R-:W-:Y:S01]  /*0fa0*/  ULDC UR5, c[0x0][0x2f0] ;  /* 0x0000bc0000057ab9 */ /* 0x000fe20000000800 */
[----:B------:R-:W-:-:S04]  /*0fb0*/  USEL UR4, UR4, 0x1, UP0 ;  /* 0x0000000104047887 */ /* 0x000fc80008000000 */
[----:B------:R-:W-:-:S04]  /*0fc0*/  UIMAD UR4, UR4, UR5, URZ ;  /* 0x00000005040472a4 */ /* 0x000fc8000f8e023f */
[C---:B------:R-:W-:Y:S02]  /*0fd0*/  @P0 LEA R4, P1, R137.reuse, UR6, 0x2 ;  /* 0x0000000689040c11 */ /* 0x040fe4000f8210ff */
[----:B------:R-:W-:Y:S02]  /*0fe0*/  IMAD.U32 R88, RZ, RZ, UR4 ;  /* 0x00000004ff587e24 */ /* 0x000fe4000f8e00ff */
[----:B------:R-:W-:-:S05]  /*0ff0*/  @P0 LEA.HI.X R5, R137, UR7, R142, 0x2, P1 ;  /* 0x0000000789050c11 */ /* 0x000fca00088f148e */
[----:B------:R0:W5:Y:S01]  /*1000*/  @P0 LDG.E R88, desc[UR36][R4.64] ;  /* 0x0000002404580981 */ /* 0x000162000c1e1900 */
[----:B----4-:R-:W-:Y:S05]  /*1010*/  @P0 BRA `(.L_x_165) ;  /* 0x0000000000240947 */ /* 0x010fea0003800000 */
[----:B------:R-:W-:Y:S02]  /*1020*/  ULDC.64 UR4, c[0x0][0xa08] ;  /* 0x0002820000047ab9 */ /* 0x000fe40000000a00 */
[----:B------:R-:W-:-:S04]  /*1030*/  ISETP.NE.U32.AND P0, PT, RZ, UR4, PT ;  /* 0x00000004ff007c0c */ /* 0x000fc8000bf05070 */
[----:B------:R-:W-:-:S13]  /*1040*/  ISETP.NE.AND.EX P0, PT, RZ, UR5, PT, P0 ;  /* 0x00000005ff007c0c */ /* 0x000fda000bf05300 */
[----:B------:R-:W-:Y:S05]  /*1050*/  @!P0 BRA `(.L_x_165) ;  /* 0x0000000000148947 */ /* 0x000fea0003800000 */
[----:B0-----:R-:W0:Y:S02]  /*1060*/  LDC.64 R4, c[0x0][0xa08] ;  /* 0x00028200ff047b82 */ /* 0x001e240000000a00 */
[----:B0-----:R-:W-:-:S05]  /*1070*/  IMAD.WIDE R4, R137, 0x4, R4 ;  /* 0x0000000489047825 */ /* 0x001fca00078e0204 */
[----:B-----5:R-:W2:Y:S04]  /*1080*/  LDG.E R88, desc[UR36][R4.64] ;  /* 0x0000002404587981 */ /* 0x020ea8000c1e1900 */
[----:B------:R-:W2:Y:S02]  /*1090*/  LDG.E R7, desc[UR36][R4.64+0x4] ;  /* 0x0000042404077981 */ /* 0x000ea4000c1e1900 */
[----:B--2---:R-:W-:-:S07]  /*10a0*/  IMAD.IADD R88, R7, 0x1, -R88 ;  /* 0x0000000107587824 */ /* 0x004fce00078e0a58 */
.L_x_165:
[----:B-----5:R-:W-:Y:S01]  /*10b0*/  IMAD.IADD R88, R88, 0x1, -R3 ;  /* 0x0000000158587824 */ /* 0x020fe200078e0a03 */
[----:B------:R-:W-:Y:S01]  /*10c0*/  MOV R139, R29 ;  /* 0x0000001d008b7202 */ /* 0x000fe20000000f00 */
[----:B------:R-:W-:Y:S01]  /*10d0*/  IMAD.MOV.U32 R138, RZ, RZ, R30 ;  /* 0x000000ffff8a7224 */ /* 0x000fe200078e001e */
[----:B------:R-:W-:Y:S01]  /*10e0*/  PLOP3.LUT P0, PT, PT, PT, PT, 0x80, 0x0 ;  /* 0x000000000000781c */ /* 0x000fe20003f0f070 */
[C---:B------:R-:W-:Y:S01]  /*10f0*/  VIADD R0, R88.reuse, 0x7f ;  /* 0x0000007f58007836 */ /* 0x040fe20000000000 */
[----:B------:R-:W-:Y:S01]  /*1100*/  ISETP.GE.AND P1, PT, R88, 0x1, PT ;  /* 0x000000015800780c */ /* 0x000fe20003f26270 */
[----:B------:R-:W-:Y:S01]  /*1110*/  IMAD.MOV.U32 R135, RZ, RZ, RZ ;  /* 0x000000ffff877224 */ /* 0x000fe200078e00ff */
[----:B------:R-:W-:Y:S02]  /*1120*/  CS2R R52, SRZ ;  /* 0x0000000000347805 */ /* 0x000fe4000001ff00 */
[----:B------:R-:W-:Y:S02]  /*1130*/  CS2R R34, SRZ ;  /* 0x0000000000227805 */ /* 0x000fe4000001ff00 */
[----:B------:R-:W-:-:S02]  /*1140*/  SHF.R.S32.HI R3, RZ, 0x1f, R0 ;  /* 0x0000001fff037819 */ /* 0x000fc40000011400 */
[----:B------:R-:W-:Y:S02]  /*1150*/  CS2R R54, SRZ ;  /* 0x0000000000367805 */ /* 0x000fe4000001ff00 */
[----:B------:R-:W-:Y:S02]  /*1160*/  CS2R R40, SRZ ;  /* 0x0000000000287805 */ /* 0x000fe4000001ff00 */
[----:B------:R-:W-:Y:S02]  /*1170*/  CS2R R36, SRZ ;  /* 0x0000000000247805 */ /* 0x000fe4000001ff00 */
[----:B------:R-:W-:Y:S01]  /*1180*/  LEA.HI R149, R3, R0, RZ, 0x7 ;  /* 0x0000000003957211 */ /* 0x000fe200078f38ff */
[----:B------:R-:W-:Y:S01]  /*1190*/  IMAD.MOV.U32 R0, RZ, RZ, RZ ;  /* 0x000000ffff007224 */ /* 0x000fe200078e00ff */
[----:B------:R-:W-:Y:S01]  /*11a0*/  CS2R R56, SRZ ;  /* 0x0000000000387805 */ /* 0x000fe2000001ff00 */
[----:B------:R-:W-:Y:S01]  /*11b0*/  IMAD.MOV.U32 R3, RZ, RZ, RZ ;  /* 0x000000ffff037224 */ /* 0x000fe200078e00ff */
        /* <DEDUP_REMOVED lines=14> */
[----:B------:R-:W-:Y:S01]  /*12a0*/  MOV R24, RZ ;  /* 0x000000ff00187202 */ /* 0x000fe20000000f00 */
[----:B------:R-:W-:Y:S01]  /*12b0*/  IMAD.MOV.U32 R8, RZ, RZ, RZ ;  /* 0x000000ffff087224 */ /* 0x000fe200078e00ff */
[----:B0-----:R-:W-:Y:S01]  /*12c0*/  CS2R R6, SRZ ;  /* 0x0000000000067805 */ /* 0x001fe2000001ff00 */
[----:B------:R-:W-:Y:S02]  /*12d0*/  IMAD.MOV.U32 R26, RZ, RZ, RZ ;  /* 0x000000ffff1a7224 */ /* 0x000fe400078e00ff */
[----:B------:R-:W-:Y:S02]  /*12e0*/  IMAD.MOV.U32 R73, RZ, RZ, RZ ;  /* 0x000000ffff497224 */ /* 0x000fe400078e00ff */
[----:B------:R-:W-:Y:S01]  /*12f0*/  IMAD.MOV.U32 R33, RZ, RZ, RZ ;  /* 0x000000ffff217224 */ /* 0x000fe200078e00ff */
[----:B------:R-:W-:Y:S06]  /*1300*/  @!P1 BRA `(.L_x_166) ;  /* 0x0000005c00f09947 */ /* 0x000fec0003800000 */
[----:B------:R-:W0:Y:S01]  /*1310*/  SHFL.IDX PT, R0, R147, RZ, 0x1f ;  /* 0x00001fff93007589 */ /* 0x000e2200000e0000 */
[----:B------:R-:W-:Y:S01]  /*1320*/  UIADD3 UR6, UR41, 0x21800, URZ ;  /* 0x0002180029067890 */ /* 0x000fe2000fffe03f */
[----:B------:R-:W-:-:S03]  /*1330*/  SHF.R.S32.HI R149, RZ, 0x7, R149 ;  /* 0x00000007ff957819 */ /* 0x000fc60000011495 */
[----:B------:R-:W-:-:S06]  /*1340*/  ULOP3.LUT UP0, URZ, UR6, 0x3ff, URZ, 0xc0, !UPT ;  /* 0x000003ff063f7892 */ /* 0x000fcc000f80c03f */
[----:B------:R-:W-:Y:S02]  /*1350*/  PLOP3.LUT P0, PT, PT, PT, UP0, 0x80, 0x0 ;  /* 0x000000000000781c */ /* 0x000fe40003f0f008 */
[----:B0-----:R-:W-:-:S13]  /*1360*/  R2UR UR40, R0 ;  /* 0x00000000002872ca */ /* 0x001fda00000e0000 */
[----:B------:R-:W-:-:S04]  /*1370*/  UIMAD.WIDE UR4, UR40, 0x55555556, URZ ;  /* 0x55555556280478a5 */ /* 0x000fc8000f8e023f */
[----:B------:R-:W-:-:S04]  /*1380*/  ULEA.HI UR5, UR5, UR5, URZ, 0x1 ;  /* 0x0000000505057291 */ /* 0x000fc8000f8f083f */
[----:B------:R-:W-:-:S04]  /*1390*/  UIMAD UR43, UR5, -0x3, UR40 ;  /* 0xfffffffd052b78a4 */ /* 0x000fc8000f8e0228 */
[----:B------:R-:W-:-:S04]  /*13a0*/  ULEA UR4, UR43, UR6, 0xd ;  /* 0x000000062b047291 */ /* 0x000fc8000f8e683f */
[----:B------:R-:W-:-:S04]  /*13b0*/  USHF.R.U32.HI UR4, URZ, 0x4, UR4 ;  /* 0x000000043f047899 */ /* 0x000fc80008011604 */
[----:B------:R-:W-:Y:S01]  /*13c0*/  ULOP3.LUT UR39, UR4, 0x3fff, URZ, 0xc0, !UPT ;  /* 0x00003fff04277892 */ /* 0x000fe2000f8ec03f */
[----:B------:R-:W-:Y:S11]  /*13d0*/  @!P0 BRA `(.L_x_167) ;  /* 0x0000000000408947 */ /* 0x000ff60003800000 */
[----:B------:R-:W-:Y:S01]  /*13e0*/  MOV R0, 0x0 ;  /* 0x0000000000007802 */ /* 0x000fe20000000f00 */
[----:B------:R-:W-:Y:S01]  /*13f0*/  ULDC.64 UR4, c[0x4][0x88] ;  /* 0x0100220000047ab9 */ /* 0x000fe20000000a00 */
[----:B------:R-:W-:Y:S01]  /*1400*/  ULDC.64 UR6, c[0x4][0x28] ;  /* 0x01000a0000067ab9 */ /* 0x000fe20000000a00 */
[----:B------:R-:W-:Y:S01]  /*1410*/  MOV R4, UR4 ;  /* 0x0000000400047c02 */ /* 0x000fe20008000f00 */
[----:B------:R0:W1:Y:S01]  /*1420*/  LDC.64 R14, c[0x4][R0] ;  /* 0x01000000000e7b82 */ /* 0x0000620000000a00 */
[----:B------:R-:W-:Y:S01]  /*1430*/  IMAD.U32 R5, RZ, RZ, UR5 ;  /* 0x00000005ff057e24 */ /* 0x000fe2000f8e00ff */
[----:B------:R-:W-:Y:S01]  /*1440*/  ULDC.64 UR4, c[0x4][0x90] ;  /* 0x0100240000047ab9 */ /* 0x000fe20000000a00 */
[----:B------:R-:W-:Y:S01]  /*1450*/  IMAD.U32 R10, RZ, RZ, UR6 ;  /* 0x00000006ff0a7e24 */ /* 0x000fe2000f8e00ff */
[----:B------:R-:W-:Y:S01]  /*1460*/  MOV R11, UR7 ;  /* 0x00000007000b7c02 */ /* 0x000fe20008000f00 */
[----:B------:R-:W-:Y:S02]  /*1470*/  IMAD.U32 R6, RZ, RZ, UR4 ;  /* 0x00000004ff067e24 */ /* 0x000fe4000f8e00ff */
[----:B------:R-:W-:-:S02]  /*1480*/  IMAD.U32 R7, RZ, RZ, UR5 ;  /* 0x00000005ff077e24 */ /* 0x000fc4000f8e00ff */
[----:B------:R-:W-:Y:S02]  /*1490*/  IMAD.MOV.U32 R8, RZ, RZ, 0x70 ;  /* 0x00000070ff087424 */ /* 0x000fe400078e00ff */
[----:B------:R-:W-:Y:S02]  /*14a0*/  IMAD.MOV.U32 R12, RZ, RZ, 0x1 ;  /* 0x00000001ff0c7424 */ /* 0x000fe400078e00ff */
[----:B0-----:R-:W-:-:S07]  /*14b0*/  IMAD.MOV.U32 R13, RZ, RZ, RZ ;  /* 0x000000ffff0d7224 */ /* 0x001fce00078e00ff */
[----:B------:R-:W-:-:S07]  /*14c0*/  LEPC R20, `(.L_x_167) ;  /* 0x000000001014794e */ /* 0x000fce0000000000 */
[----:B-1----:R-:W-:Y:S05]  /*14d0*/  CALL.ABS.NOINC R14 ;  /* 0x000000000e007343 */ /* 0x002fea0003c00000 */
.L_x_167:
[----:B------:R-:W-:Y:S02]  /*14e0*/  LEA.HI R0, R145, R145, RZ, 0x1 ;  /* 0x0000009191007211 */ /* 0x000fe400078f08ff */
[----:B------:R-:W-:Y:S02]  /*14f0*/  ISETP.NE.AND P0, PT, R19, 0x3, PT ;  /* 0x000000031300780c */ /* 0x000fe40003f05270 */
[----:B------:R-:W-:-:S05]  /*1500*/  LOP3.LUT R0, R0, 0xfffffffe, RZ, 0xc0, !PT ;  /* 0xfffffffe00007812 */ /* 0x000fca00078ec0ff */
[----:B------:R-:W-:-:S05]  /*1510*/  IMAD.IADD R0, R145, 0x1, -R0 ;  /* 0x0000000191007824 */ /* 0x000fca00078e0a00 */
[----:B------:R-:W-:-:S04]  /*1520*/  SHF.L.U32 R0, R0, 0x1f, RZ ;  /* 0x0000001f00007819 */ /* 0x000fc800000006ff */
[----:B------:R-:W0:Y:S02]  /*1530*/  SYNCS.PHASECHK.TRANS64.TRYWAIT P1, [UR41+0x2d800], R0 ;  /* 0x02d80000ff0075a7 */ /* 0x000e240008020169 */
[----:B0-----:R-:W-:Y:S05]  /*1540*/  @!P1 BRA `(.L_x_168) ;  /* 0x000000c800b89947 */ /* 0x001fea0003800000 */
.L_x_287:
[----:B------:R-:W-:Y:S05]  /*1550*/  @!P0 BRA `(.L_x_169) ;  /* 0x0000000000048947 */ /* 0x000fea0003800000 */
[----:B------:R-:W-:Y:S01]  /*1560*/  BPT.TRAP 0x1 ;  /* 0x000000040000795c */ /* 0x000fe20000300000 */
.L_x_169:
[----:B0-----:R-:W-:Y:S02]  /*1570*/  MOV R0, UR38 ;  /* 0x0000002600007c02 */ /* 0x001fe40008000f00 */
[----:B------:R-:W-:Y:S02]  /*1580*/  SHF.L.U32 R3, R2, 0x1f, RZ ;  /* 0x0000001f02037819 */ /* 0x000fe400000006ff */
[----:B------:R-:W-:-:S04]  /*1590*/  LEA R0, R0, UR41, 0x3 ;  /* 0x0000002900007c11 */ /* 0x000fc8000f8e18ff */
[----:B------:R0:W1:Y:S01]  /*15a0*/  SYNCS.PHASECHK.TRANS64.TRYWAIT P1, [R0+URZ+0x2d830], R3 ;  /* 0x02d83003000075a7 */ /* 0x000062000802017f */
[----:B------:R-:W-:Y:S05]  /*15b0*/  @!P0 BRA `(.L_x_170) ;  /* 0x0000000000048947 */ /* 0x000fea0003800000 */
[----:B------:R-:W-:Y:S01]  /*15c0*/  BPT.TRAP 0x1 ;  /* 0x000000040000795c */ /* 0x000fe20000300000 */
.L_x_170:
[----:B------:R-:W-:Y:S01]  /*15d0*/  IMAD.MOV.U32 R135, RZ, RZ, RZ ;  /* 0x000000ffff877224 */ /* 0x000fe200078e00ff */
[----:B-1----:R-:W-:Y:S06]  /*15e0*/  @P1 BRA `(.L_x_171) ;  /* 0x0000000000081947 */ /* 0x002fec0003800000 */
[----:B------:R-:W1:Y:S02]  /*15f0*/  SYNCS.PHASECHK.TRANS64.TRYWAIT P1, [R0+URZ+0x2d830], R3 ;  /* 0x02d83003000075a7 */ /* 0x000e64000802017f */
[----:B-1----:R-:W-:Y:S05]  /*1600*/  @!P1 BRA `(.L_x_172) ;  /* 0x000000c800a09947 */ /* 0x002fea0003800000 */
.L_x_171:
        /* <DEDUP_REMOVED lines=53> */
.L_x_173:
        /* <DEDUP_REMOVED lines=9> */
[----:B------:R-:W-:Y:S02]  /*19f0*/  IMAD.IADD R34, R151, 0x1, R88 ;  /* 0x0000000197227824 */ /* 0x000fe400078e0258 */
[----:B------:R-:W-:Y:S01]  /*1a00*/  FMUL.FTZ R95, R32, UR6 ;  /* 0x00000006205f7c20 */ /* 0x000fe20008410000 */
[----:B------:R-:W-:Y:S01]  /*1a10*/  FMUL.FTZ R14, R71, UR6 ;  /* 0x00000006470e7c20 */ /* 0x000fe20008410000 */
[----:B------:R-:W-:Y:S01]  /*1a20*/  FMUL.FTZ R20, R26, UR6 ;  /* 0x000000061a147c20 */ /* 0x000fe20008410000 */
[----:B------:R-:W-:-:S02]  /*1a30*/  IMAD R71, R149, -0x80, R34 ;  /* 0xffffff8095477824 */ /* 0x000fc400078e0222 */
[----:B------:R-:W-:Y:S01]  /*1a40*/  FMUL.FTZ R13, R27, UR6 ;  /* 0x000000061b0d7c20 */ /* 0x000fe20008410000 */
[----:B------:R-:W-:Y:S01]  /*1a50*/  FMUL.FTZ R97, R36, UR6 ;  /* 0x0000000624617c20 */ /* 0x000fe20008410000 */
[----:B------:R-:W3:Y:S01]  /*1a60*/  MUFU.TANH R92, R92 ;  /* 0x0000005c005c7308 */ /* 0x000ee20000002400 */
[----:B------:R-:W-:Y:S01]  /*1a70*/  FMUL.FTZ R11, R35, UR6 ;  /* 0x00000006230b7c20 */ /* 0x000fe20008410000 */
[C---:B------:R-:W-:Y:S01]  /*1a80*/  ISETP.GT.AND P2, PT, R71.reuse, RZ, PT ;  /* 0x000000ff4700720c */ /* 0x040fe20003f44270 */
[----:B------:R-:W-:Y:S01]  /*1a90*/  FMUL.FTZ R89, R30, UR6 ;  /* 0x000000061e597c20 */ /* 0x000fe20008410000 */
[----:B------:R-:W-:Y:S01]  /*1aa0*/  ISETP.GT.AND P1, PT, R71, 0x1, PT ;  /* 0x000000014700780c */ /* 0x000fe20003f24270 */
[----:B------:R-:W-:Y:S01]  /*1ab0*/  FMUL.FTZ R37, R37, UR6 ;  /* 0x0000000625257c20 */ /* 0x000fe20008410000 */
[----:B------:R-:W-:Y:S01]  /*1ac0*/  ISETP.GT.AND P6, PT, R71, 0x8, PT ;  /* 0x000000084700780c */ /* 0x000fe20003fc4270 */
[----:B------:R-:W-:Y:S01]  /*1ad0*/  FMUL.FTZ R12, R31, UR6 ;  /* 0x000000061f0c7c20 */ /* 0x000fe20008410000 */
[----:B------:R-:W4:Y:S01]  /*1ae0*/  MUFU.TANH R93, R93 ;  /* 0x0000005d005d7308 */ /* 0x000f220000002400 */
[----:B--2---:R-:W-:Y:S01]  /*1af0*/  FSEL R34, R91, -INF , P2 ;  /* 0xff8000005b227808 */ /* 0x004fe20001000000 */
[----:B------:R-:W-:Y:S01]  /*1b00*/  FMUL.FTZ R98, R40, UR6 ;  /* 0x0000000628627c20 */ /* 0x000fe20008410000 */
[----:B------:R-:W-:Y:S01]  /*1b10*/  ISETP.GT.AND P5, PT, R71, 0x9, PT ;  /* 0x000000094700780c */ /* 0x000fe20003fa4270 */
[----:B------:R-:W-:Y:S01]  /*1b20*/  FMUL.FTZ R10, R39, UR6 ;  /* 0x00000006270a7c20 */ /* 0x000fe20008410000 */
[----:B------:R-:W-:Y:S01]  /*1b30*/  ISETP.GT.AND P4, PT, R71, 0x10, PT ;  /* 0x000000104700780c */ /* 0x000fe20003f84270 */
[----:B------:R-:W-:Y:S01]  /*1b40*/  FMUL.FTZ R39, R41, UR6 ;  /* 0x0000000629277c20 */ /* 0x000fe20008410000 */
[----:B------:R-:W-:Y:S01]  /*1b50*/  FMUL.FTZ R30, R42, UR6 ;  /* 0x000000062a1e7c20 */ /* 0x000fe20008410000 */
[----:B------:R-:W2:Y:S01]  /*1b60*/  MUFU.TANH R94, R94 ;  /* 0x0000005e005e7308 */ /* 0x000ea20000002400 */
[----:B---3--:R-:W-:Y:S01]  /*1b70*/  FSEL R35, R92, -INF , P1 ;  /* 0xff8000005c237808 */ /* 0x008fe20000800000 */
[----:B------:R-:W-:Y:S01]  /*1b80*/  FMUL.FTZ R9, R43, UR6 ;  /* 0x000000062b097c20 */ /* 0x000fe20008410000 */
[----:B------:R-:W-:Y:S01]  /*1b90*/  ISETP.GT.AND P3, PT, R71, 0x11, PT ;  /* 0x000000114700780c */ /* 0x000fe20003f64270 */
[----:B------:R-:W-:Y:S01]  /*1ba0*/  FMUL.FTZ R43, R44, UR6 ;  /* 0x000000062c2b7c20 */ /* 0x000fe20008410000 */
[----:B------:R-:W-:Y:S01]  /*1bb0*/  FMNMX.FTZ R91, R34, R35, !PT ;  /* 0x00000023225b7209 */ /* 0x000fe20007810000 */
[----:B------:R-:W-:Y:S01]  /*1bc0*/  FMUL.FTZ R24, R50, UR6 ;  /* 0x0000000632187c20 */ /* 0x000fe20008410000 */
[----:B------:R-:W-:Y:S01]  /*1bd0*/  FMUL.FTZ R25, R38, UR6 ;  /* 0x0000000626197c20 */ /* 0x000fe20008410000 */
[----:B------:R-:W3:Y:S01]  /*1be0*/  MUFU.TANH R95, R95 ;  /* 0x0000005f005f7308 */ /* 0x000ee20000002400 */
[----:B----4-:R-:W-:Y:S01]  /*1bf0*/  FSEL R36, R93, -INF , P6 ;  /* 0xff8000005d247808 */ /* 0x010fe20003000000 */
[----:B------:R-:W-:Y:S01]  /*1c00*/  FMUL.FTZ R41, R45, UR6 ;  /* 0x000000062d297c20 */ /* 0x000fe20008410000 */
[----:B01----:R-:W-:Y:S01]  /*1c10*/  FMUL.FTZ R3, R51, UR6 ;  /* 0x0000000633037c20 */ /* 0x003fe20008410000 */
[----:B------:R-:W-:Y:S01]  /*1c20*/  FMUL.FTZ R51, R52, UR6 ;  /* 0x0000000634337c20 */ /* 0x000fe20008410000 */
[----:B------:R-:W-:Y:S01]  /*1c30*/  FMNMX.FTZ R91, R36, R91, !PT ;  /* 0x0000005b245b7209 */ /* 0x000fe20007810000 */
[----:B------:R-:W-:Y:S01]  /*1c40*/  FMUL.FTZ R6, R47, UR6 ;  /* 0x000000062f067c20 */ /* 0x000fe20008410000 */
[----:B------:R-:W-:Y:S01]  /*1c50*/  FMUL.FTZ R47, R48, UR6 ;  /* 0x00000006302f7c20 */ /* 0x000fe20008410000 */
[----:B------:R-:W0:Y:S01]  /*1c60*/  MUFU.TANH R20, R20 ;  /* 0x0000001400147308 */ /* 0x000e220000002400 */
[----:B--2---:R-:W-:Y:S01]  /*1c70*/  FSEL R40, R94, -INF , P5 ;  /* 0xff8000005e287808 */ /* 0x004fe20002800000 */
[----:B------:R-:W-:Y:S01]  /*1c80*/  FMUL.FTZ R32, R54, UR6 ;  /* 0x0000000636207c20 */ /* 0x000fe20008410000 */
[----:B------:R-:W-:Y:S01]  /*1c90*/  FMUL.FTZ R45, R49, UR6 ;  /* 0x00000006312d7c20 */ /* 0x000fe20008410000 */
[----:B------:R-:W-:Y:S01]  /*1ca0*/  FMUL.FTZ R5, R55, UR6 ;  /* 0x0000000637057c20 */ /* 0x000fe20008410000 */
[----:B------:R-:W-:Y:S01]  /*1cb0*/  FMNMX.FTZ R91, R40, R91, !PT ;  /* 0x0000005b285b7209 */ /* 0x000fe20007810000 */
[----:B------:R-:W-:Y:S01]  /*1cc0*/  FMUL.FTZ R55, R56, UR6 ;  /* 0x0000000638377c20 */ /* 0x000fe20008410000 */
[----:B------:R-:W-:Y:S01]  /*1cd0*/  FMUL.FTZ R29, R58, UR6 ;  /* 0x000000063a1d7c20 */ /* 0x000fe20008410000 */
[----:B------:R-:W1:Y:S01]  /*1ce0*/  MUFU.TANH R96, R96 ;  /* 0x0000006000607308 */ /* 0x000e620000002400 */
[----:B---3--:R-:W-:Y:S01]  /*1cf0*/  FSEL R42, R95, -INF , P4 ;  /* 0xff8000005f2a7808 */ /* 0x008fe20002000000 */
        /* <DEDUP_REMOVED lines=35> */
[----:B------:R-:W-:Y:S01]  /*1f30*/  FMNMX.FTZ R91, R52, R91, !PT ;  /* 0x0000005b345b7209 */ /* 0x000fe20007810000 */
[----:B------:R-:W-:Y:S01]  /*1f40*/  FMUL.FTZ R81, R84, UR6 ;  /* 0x0000000654517c20 */ /* 0x000fe20008410000 */
[----:B------:R-:W-:Y:S01]  /*1f50*/  FMUL.FTZ R85, R85, UR6 ;  /* 0x0000000655557c20 */ /* 0x000fe20008410000 */
[----:B------:R-:W0:Y:S01]  /*1f60*/  MUFU.TANH R12, R12 ;  /* 0x0000000c000c7308 */ /* 0x000e220000002400 */
[----:B-1----:R-:W-:Y:S01]  /*1f70*/  FSEL R38, R89, -INF , P6 ;  /* 0xff80000059267808 */ /* 0x002fe20003000000 */
[--C-:B------:R-:W-:Y:S01]  /*1f80*/  IMAD.MOV.U32 R134, RZ, RZ, R135.reuse ;  /* 0x000000ffff867224 */ /* 0x100fe200078e0087 */
[----:B------:R-:W-:Y:S01]  /*1f90*/  ISETP.GT.AND P6, PT, R71, 0x20, PT ;  /* 0x000000204700780c */ /* 0x000fe20003fc4270 */
[--C-:B------:R-:W-:Y:S01]  /*1fa0*/  IMAD.MOV.U32 R131, RZ, RZ, R135.reuse ;  /* 0x000000ffff837224 */ /* 0x100fe200078e0087 */
[----:B------:R-:W-:Y:S01]  /*1fb0*/  P2R R90, PR, RZ, 0x1 ;  /* 0x00000001ff5a7803 */ /* 0x000fe20000000000 */
[--C-:B------:R-:W-:Y:S01]  /*1fc0*/  IMAD.MOV.U32 R129, RZ, RZ, R135.reuse ;  /* 0x000000ffff817224 */ /* 0x100fe200078e0087 */
[-C--:B------:R-:W-:Y:S01]  /*1fd0*/  MOV R133, R135.reuse ;  /* 0x0000008700857202 */ /* 0x080fe20000000f00 */
[----:B------:R-:W1:Y:S01]  /*1fe0*/  MUFU.TANH R98, R98 ;  /* 0x0000006200627308 */ /* 0x000e620000002400 */
[----:B--2---:R-:W-:Y:S01]  /*1ff0*/  FSEL R54, R37, -INF , P1 ;  /* 0xff80000025367808 */ /* 0x004fe20000800000 */
[----:B------:R-:W-:Y:S01]  /*2000*/  FMUL.FTZ R37, R83, UR6 ;  /* 0x0000000653257c20 */ /* 0x000fe20008410000 */
[--C-:B------:R-:W-:Y:S01]  /*2010*/  IMAD.MOV.U32 R127, RZ, RZ, R135.reuse ;  /* 0x000000ffff7f7224 */ /* 0x100fe200078e0087 */
[----:B------:R-:W-:Y:S01]  /*2020*/  MOV R123, R135 ;  /* 0x00000087007b7202 */ /* 0x000fe20000000f00 */
[--C-:B------:R-:W-:Y:S01]  /*2030*/  IMAD.MOV.U32 R125, RZ, RZ, R135.reuse ;  /* 0x000000ffff7d7224 */ /* 0x100fe200078e0087 */
[----:B------:R-:W-:Y:S01]  /*2040*/  FMNMX.FTZ R91, R54, R91, !PT ;  /* 0x0000005b365b7209 */ /* 0x000fe20007810000 */
[--C-:B------:R-:W-:Y:S01]  /*2050*/  IMAD.MOV.U32 R121, RZ, RZ, R135.reuse ;  /* 0x000000ffff797224 */ /* 0x100fe200078e0087 */
[----:B------:R-:W2:Y:S01]  /*2060*/  MUFU.TANH R33, R33 ;  /* 0x0000002100217308 */ /* 0x000ea20000002400 */
[----:B0-----:R-:W-:Y:S01]  /*2070*/  FSEL R12, R12, -INF , P5 ;  /* 0xff8000000c0c7808 */ /* 0x001fe20002800000 */
[--C-:B------:R-:W-:Y:S01]  /*2080*/  IMAD.MOV.U32 R119, RZ, RZ, R135.reuse ;  /* 0x000000ffff777224 */ /* 0x100fe200078e0087 */
[----:B------:R-:W-:Y:S01]  /*2090*/  ISETP.GT.AND P5, PT, R71, 0x21, PT ;  /* 0x000000214700780c */ /* 0x000fe20003fa4270 */
[--C-:B------:R-:W-:Y:S01]  /*20a0*/  IMAD.MOV.U32 R117, RZ, RZ, R135.reuse ;  /* 0x000000ffff757224 */ /* 0x100fe200078e0087 */
[-C--:B------:R-:W-:Y:S01]  /*20b0*/  MOV R113, R135.reuse ;  /* 0x0000008700717202 */ /* 0x080fe20000000f00 */
[--C-:B------:R-:W-:Y:S01]  /*20c0*/  IMAD.MOV.U32 R115, RZ, RZ, R135.reuse ;  /* 0x000000ffff737224 */ /* 0x100fe200078e0087 */
[-C--:B------:R-:W-:Y:S01]  /*20d0*/  MOV R103, R135.reuse ;  /* 0x0000008700677202 */ /* 0x080fe20000000f00 */
[----:B------:R-:W0:Y:S01]  /*20e0*/  MUFU.TANH R39, R39 ;  /* 0x0000002700277308 */ /* 0x000e220000002400 */
[----:B-1----:R-:W-:Y:S01]  /*20f0*/  FSEL R56, R98, -INF , P6 ;  /* 0xff80000062387808 */ /* 0x002fe20003000000 */
[--C-:B------:R-:W-:Y:S01]  /*2100*/  IMAD.MOV.U32 R111, RZ, RZ, R135.reuse ;  /* 0x000000ffff6f7224 */ /* 0x100fe200078e0087 */
[----:B------:R-:W-:Y:S01]  /*2110*/  MOV R93, R135 ;  /* 0x00000087005d7202 */ /* 0x000fe20000000f00 */
[--C-:B------:R-:W-:Y:S01]  /*2120*/  IMAD.MOV.U32 R109, RZ, RZ, R135.reuse ;  /* 0x000000ffff6d7224 */ /* 0x100fe200078e0087 */
[----:B------:R-:W-:Y:S01]  /*2130*/  FMNMX.FTZ R91, R56, R91, !PT ;  /* 0x0000005b385b7209 */ /* 0x000fe20007810000 */
[----:B------:R-:W-:-:S02]  /*2140*/  IMAD.MOV.U32 R107, RZ, RZ, R135 ;  /* 0x000000ffff6b7224 */ /* 0x000fc400078e0087 */
[----:B------:R-:W1:Y:S01]  /*2150*/  MUFU.TANH R11, R11 ;  /* 0x0000000b000b7308 */ /* 0x000e620000002400 */
[----:B--2---:R-:W-:Y:S01]  /*2160*/  FSEL R44, R33, -INF , P4 ;  /* 0xff800000212c7808 */ /* 0x004fe20002000000 */
[----:B------:R-:W-:Y:S01]  /*2170*/  FMUL.FTZ R33, R86, UR6 ;  /* 0x0000000656217c20 */ /* 0x000fe20008410000 */
[----:B------:R-:W-:Y:S01]  /*2180*/  ISETP.GT.AND P4, PT, R71, 0x28, PT ;  /* 0x000000284700780c */ /* 0x000fe20003f84270 */
[--C-:B------:R-:W-:Y:S02]  /*2190*/  IMAD.MOV.U32 R105, RZ, RZ, R135.reuse ;  /* 0x000000ffff697224 */ /* 0x100fe400078e0087 */
[--C-:B------:R-:W-:Y:S02]  /*21a0*/  IMAD.MOV.U32 R101, RZ, RZ, R135.reuse ;  /* 0x000000ffff657224 */ /* 0x100fe400078e0087 */
[----:B------:R-:W2:Y:S01]  /*21b0*/  MUFU.TANH R43, R43 ;  /* 0x0000002b002b7308 */ /* 0x000ea20000002400 */
[----:B0-----:R-:W-:Y:S01]  /*21c0*/  FSEL R58, R39, -INF , P5 ;  /* 0xff800000273a7808 */ /* 0x001fe20002800000 */
[----:B------:R-:W-:Y:S01]  /*21d0*/  FMUL.FTZ R39, R79, UR6 ;  /* 0x000000064f277c20 */ /* 0x000fe20008410000 */
[----:B------:R-:W-:-:S02]  /*21e0*/  IMAD.MOV.U32 R97, RZ, RZ, R135 ;  /* 0x000000ffff617224 */ /* 0x000fc400078e0087 */
[----:B------:R-:W-:Y:S01]  /*21f0*/  FMNMX.FTZ R91, R58, R91, !PT ;  /* 0x0000005b3a5b7209 */ /* 0x000fe20007810000 */
[--C-:B------:R-:W-:Y:S02]  /*2200*/  IMAD.MOV.U32 R95, RZ, RZ, R135.reuse ;  /* 0x000000ffff5f7224 */ /* 0x100fe400078e0087 */
[----:B------:R-:W0:Y:S01]  /*2210*/  MUFU.TANH R25, R25 ;  /* 0x0000001900197308 */ /* 0x000e220000002400 */
[----:B-1----:R-:W-:Y:S01]  /*2220*/  FSEL R46, R11, -INF , P3 ;  /* 0xff8000000b2e7808 */ /* 0x002fe20001800000 */
[----:B------:R-:W-:Y:S01]  /*2230*/  IMAD.MOV.U32 R89, RZ, RZ, R135 ;  /* 0x000000ffff597224 */ /* 0x000fe200078e0087 */
        /* <DEDUP_REMOVED lines=8> */
[----:B-1----:R-:W-:Y:S01]  /*22c0*/  FSEL R94, R41, -INF , P3 ;  /* 0xff800000295e7808 */ /* 0x002fe20001800000 */
[----:B------:R-:W-:-:S03]  /*22d0*/  FMUL.FTZ R41, R78, UR6 ;  /* 0x000000064e297c20 */ /* 0x000fc60008410000 */
        /* <DEDUP_REMOVED lines=20> */
[----:B--2---:R-:W-:Y:S01]  /*2420*/  FSEL R64, R31, -INF , P4 ;  /* 0xff8000001f407808 */ /* 0x004fe20002000000 */
[----:B------:R-:W-:Y:S01]  /*2430*/  FMUL.FTZ R31, R87, UR6 ;  /* 0x00000006571f7c20 */ /* 0x000fe20008410000 */
        /* <DEDUP_REMOVED lines=37> */
[----:B------:R-:W-:Y:S02]  /*2690*/  ISETP.GT.AND P4, PT, R71, 0x58, PT ;  /* 0x000000584700780c */ /* 0x000fe40003f84270 */
[----:B------:R-:W-:-:S03]  /*26a0*/  R2UR UR6, R0 ;  /* 0x00000000000672ca */ /* 0x000fc600000e0000 */
[----:B------:R-:W2:Y:S01]  /*26b0*/  MUFU.TANH R65, R65 ;  /* 0x0000004100417308 */ /* 0x000ea20000002400 */
[----:B0-----:R-:W-:-:S04]  /*26c0*/  FSEL R114, R61, -INF , P5 ;  /* 0xff8000003d727808 */ /* 0x001fc80002800000 */
[----:B------:R-:W-:-:S03]  /*26d0*/  FMNMX.FTZ R91, R114, R91, !PT ;  /* 0x0000005b725b7209 */ /* 0x000fc60007810000 */
[----:B------:R-:W0:Y:S01]  /*26e0*/  MUFU.TANH R28, R28 ;  /* 0x0000001c001c7308 */ /* 0x000e220000002400 */
[----:B-1----:R-:W-:Y:S01]  /*26f0*/  FSEL R8, R8, -INF , P3 ;  /* 0xff80000008087808 */ /* 0x002fe20001800000 */
[----:B------:R-:W-:Y:S01]  /*2700*/  UIADD3 UR6, UR6, 0x2d840, URZ ;  /* 0x0002d84006067890 */ /* 0x000fe2000fffe03f */
[----:B------:R-:W-:-:S03]  /*2710*/  ISETP.GT.AND P3, PT, R71, 0x59, PT ;  /* 0x000000594700780c */ /* 0x000fc60003f64270 */
[----:B------:R-:W-:Y:S02]  /*2720*/  UPRMT UR6, UR42, 0x654, UR6 ;  /* 0x000006542a067896 */ /* 0x000fe40008000006 */
[----:B------:R-:W1:Y:S01]  /*2730*/  MUFU.TANH R67, R67 ;  /* 0x0000004300437308 */ /* 0x000e620000002400 */
[----:B--2---:R-:W-:-:S04]  /*2740*/  FSEL R116, R65, -INF , P4 ;  /* 0xff80000041747808 */ /* 0x004fc80002000000 */
[----:B------:R-:W-:Y:S02]  /*2750*/  FMNMX.FTZ R91, R116, R91, !PT ;  /* 0x0000005b745b7209 */ /* 0x000fe40007810000 */
[----:B------:R-:W-:Y:S01]  /*2760*/  SYNCS.ARRIVE.TRANS64.RED.A1T0 RZ, [UR6], RZ ;  /* 0x000000ffffff79a7 */ /* 0x000fe20008100406 */
        /* <DEDUP_REMOVED lines=23> */
[----:B------:R-:W-:-:S03]  /*28e0*/  IMAD.MOV.U32 R99, RZ, RZ, R135 ;  /* 0x000000ffff637224 */ /* 0x000fc600078e0087 */
        /* <DEDUP_REMOVED lines=21> */
[----:B------:R-:W-:Y:S01]  /*2a40*/  ISETP.GT.AND P1, PT, R71, 0x79, PT ;  /* 0x000000794700780c */ /* 0x000fe20003f24270 */
[----:B------:R-:W-:-:S04]  /*2a50*/  IMAD.U32 R71, RZ, RZ, UR7 ;  /* 0x00000007ff477e24 */ /* 0x000fc8000f8e00ff */
        /* <DEDUP_REMOVED lines=12> */
[----:B-1----:R-:W-:Y:S01]  /*2b20*/  FMNMX.FTZ R3, R91, R70, !PT ;  /* 0x000000465b037209 */ /* 0x002fe20007810000 */
[----:B------:R-:W-:-:S04]  /*2b30*/  IMAD.MOV.U32 R91, RZ, RZ, R135 ;  /* 0x000000ffff5b7224 */ /* 0x000fc800078e0087 */
[----:B------:R-:W1:Y:S02]  /*2b40*/  SHFL.BFLY PT, R70, R3, 0x1, 0x1f ;  /* 0x0c201f0003467f89 */ /* 0x000e6400000e0000 */
[----:B-1----:R-:W-:Y:S02]  /*2b50*/  FMNMX.FTZ R70, R3, R70, !PT ;  /* 0x0000004603467209 */ /* 0x002fe40007810000 */
[----:B------:R-:W-:Y:S02]  /*2b60*/  FMNMX.FTZ R3, R20, R13, !PT ;  /* 0x0000000d14037209 */ /* 0x000fe40007810000 */
[C---:B------:R-:W-:Y:S01]  /*2b70*/  FSETP.NEU.FTZ.AND P0, PT, R70.reuse, -INF , PT ;  /* 0xff8000004600780b */ /* 0x040fe20003f1d000 */
[----:B------:R-:W-:Y:S01]  /*2b80*/  FMUL.FTZ R15, R70, R71 ;  /* 0x00000047460f7220 */ /* 0x000fe20000410000 */
[----:B------:R-:W-:-:S04]  /*2b90*/  FMNMX.FTZ R3, R38, R3, !PT ;  /* 0x0000000326037209 */ /* 0x000fc80007810000 */
[----:B------:R-:W-:Y:S02]  /*2ba0*/  FMNMX.FTZ R3, R12, R3, !PT ;  /* 0x000000030c037209 */ /* 0x000fe40007810000 */
[----:B------:R-:W-:Y:S02]  /*2bb0*/  FSEL R15, R15, RZ, P0 ;  /* 0x000000ff0f0f7208 */ /* 0x000fe40000000000 */
[----:B------:R-:W-:Y:S02]  /*2bc0*/  FMNMX.FTZ R3, R44, R3, !PT ;  /* 0x000000032c037209 */ /* 0x000fe40007810000 */
[----:B------:R-:W-:Y:S01]  /*2bd0*/  ISETP.NE.AND P0, PT, R90, RZ, PT ;  /* 0x000000ff5a00720c */ /* 0x000fe20003f05270 */
[--C-:B------:R-:W-:Y:S01]  /*2be0*/  FFMA.FTZ R82, R35, R71, -R15.reuse ;  /* 0x0000004723527223 */ /* 0x100fe2000001080f */
[----:B------:R-:W-:Y:S01]  /*2bf0*/  FMNMX.FTZ R3, R46, R3, !PT ;  /* 0x000000032e037209 */ /* 0x000fe20007810000 */
[-CC-:B------:R-:W-:Y:S01]  /*2c00*/  FFMA.FTZ R21, R56, R71.reuse, -R15.reuse ;  /* 0x0000004738157223 */ /* 0x180fe2000001080f */
[----:B------:R-:W-:Y:S01]  /*2c10*/  FSEL R56, R41, -INF , P6 ;  /* 0xff80000029387808 */ /* 0x000fe20003000000 */
[--C-:B------:R-:W-:Y:S01]  /*2c20*/  FFMA.FTZ R9, R42, R71, -R15.reuse ;  /* 0x000000472a097223 */ /* 0x100fe2000001080f */
[----:B------:R-:W-:Y:S01]  /*2c30*/  FMNMX.FTZ R3, R48, R3, !PT ;  /* 0x0000000330037209 */ /* 0x000fe20007810000 */
[-CC-:B------:R-:W-:Y:S01]  /*2c40*/  FFMA.FTZ R42, R58, R71.reuse, -R15.reuse ;  /* 0x000000473a2a7223 */ /* 0x180fe2000001080f */
[----:B------:R-:W-:Y:S01]  /*2c50*/  FSEL R58, R39, -INF , P5 ;  /* 0xff800000273a7808 */ /* 0x000fe20002800000 */
[--C-:B------:R-:W-:Y:S01]  /*2c60*/  FFMA.FTZ R100, R100, R71, -R15.reuse ;  /* 0x0000004764647223 */ /* 0x100fe2000001080f */
[----:B------:R-:W-:Y:S01]  /*2c70*/  FMNMX.FTZ R3, R10, R3, !PT ;  /* 0x000000030a037209 */ /* 0x000fe20007810000 */
[-CC-:B------:R-:W-:Y:S01]  /*2c80*/  FFMA.FTZ R29, R102, R71.reuse, -R15.reuse ;  /* 0x00000047661d7223 */ /* 0x180fe2000001080f */
[----:B--2---:R-:W-:Y:S01]  /*2c90*/  FSEL R90, R37, -INF , P3 ;  /* 0xff800000255a7808 */ /* 0x004fe20001800000 */
[--C-:B------:R-:W-:Y:S01]  /*2ca0*/  FFMA.FTZ R39, R4, R71, -R15.reuse ;  /* 0x0000004704277223 */ /* 0x100fe2000001080f */
[----:B------:R-:W-:Y:S01]  /*2cb0*/  FMNMX.FTZ R3, R30, R3, !PT ;  /* 0x000000031e037209 */ /* 0x000fe20007810000 */
[-CC-:B------:R-:W-:Y:S01]  /*2cc0*/  FFMA.FTZ R5, R36, R71.reuse, -R15.reuse ;  /* 0x0000004724057223 */ /* 0x180fe2000001080f */
[----:B0-----:R-:W-:Y:S01]  /*2cd0*/  FSEL R102, R31, -INF , P1 ;  /* 0xff8000001f667808 */ /* 0x001fe20000800000 */
[--C-:B------:R-:W-:Y:S01]  /*2ce0*/  FFMA.FTZ R7, R34, R71, -R15.reuse ;  /* 0x0000004722077223 */ /* 0x100fe2000001080f */
[----:B------:R-:W-:Y:S01]  /*2cf0*/  FMNMX.FTZ R3, R60, R3, !PT ;  /* 0x000000033c037209 */ /* 0x000fe20007810000 */
[-CC-:B------:R-:W-:Y:S01]  /*2d00*/  FFMA.FTZ R36, R40, R71.reuse, -R15.reuse ;  /* 0x0000004728247223 */ /* 0x180fe2000001080f */
[-CC-:B------:R-:W-:Y:S01]  /*2d10*/  FFMA.FTZ R34, R50, R71.reuse, -R15.reuse ;  /* 0x0000004732227223 */ /* 0x180fe2000001080f */
        /* <DEDUP_REMOVED lines=19> */
[----:B------:R-:W-:Y:S01]  /*2e50*/  FFMA.FTZ R108, R130, R71, -R15 ;  /* 0x00000047826c7223 */ /* 0x000fe2000001080f */
[----:B------:R-:W-:Y:S01]  /*2e60*/  MUFU.EX2 R7, R7 ;  /* 0x0000000700077308 */ /* 0x000fe20000000800 */
[----:B------:R-:W-:Y:S01]  /*2e70*/  FMNMX.FTZ R3, R68, R3, !PT ;  /* 0x0000000344037209 */ /* 0x000fe20007810000 */
[--C-:B------:R-:W-:Y:S01]  /*2e80*/  IMAD.MOV.U32 R130, RZ, RZ, R135.reuse ;  /* 0x000000ffff827224 */ /* 0x100fe200078e0087 */
[----:B------:R-:W-:Y:S01]  /*2e90*/  MOV R128, R135 ;  /* 0x0000008700807202 */ /* 0x000fe20000000f00 */
[--C-:B------:R-:W-:Y:S01]  /*2ea0*/  IMAD.MOV.U32 R126, RZ, RZ, R135.reuse ;  /* 0x000000ffff7e7224 */ /* 0x100fe200078e0087 */
[----:B------:R-:W-:Y:S01]  /*2eb0*/  FMNMX.FTZ R3, R72, R3, !PT ;  /* 0x0000000348037209 */ /* 0x000fe20007810000 */
[--C-:B------:R-:W-:Y:S01]  /*2ec0*/  IMAD.MOV.U32 R122, RZ, RZ, R135.reuse ;  /* 0x000000ffff7a7224 */ /* 0x100fe200078e0087 */
[----:B------:R-:W-:Y:S01]  /*2ed0*/  MOV R118, R135 ;  /* 0x0000008700767202 */ /* 0x000fe20000000f00 */
[----:B------:R-:W0:Y:S01]  /*2ee0*/  MUFU.EX2 R82, R82 ;  /* 0x0000005200527308 */ /* 0x000e220000000800 */
[----:B------:R-:W-:Y:S01]  /*2ef0*/  FMNMX.FTZ R3, R8, R3, !PT ;  /* 0x0000000308037209 */ /* 0x000fe20007810000 */
[----:B------:R-:W-:-:S03]  /*2f00*/  IMAD.MOV.U32 R114, RZ, RZ, R135 ;  /* 0x000000ffff727224 */ /* 0x000fc600078e0087 */
[----:B------:R-:W-:-:S03]  /*2f10*/  FMNMX.FTZ R3, R76, R3, !PT ;  /* 0x000000034c037209 */ /* 0x000fc60007810000 */
[----:B------:R-:W-:Y:S01]  /*2f20*/  MUFU.EX2 R5, R5 ;  /* 0x0000000500057308 */ /* 0x000fe20000000800 */
[----:B------:R-:W-:-:S04]  /*2f30*/  FMNMX.FTZ R27, R74, R3, !PT ;  /* 0x000000034a1b7209 */ /* 0x000fc80007810000 */
[----:B------:R-:W-:-:S03]  /*2f40*/  FMNMX.FTZ R27, R28, R27, !PT ;  /* 0x0000001b1c1b7209 */ /* 0x000fc60007810000 */
[----:B------:R1:W-:Y:S01]  /*2f50*/  MUFU.EX2 R3, R100 ;  /* 0x0000006400037308 */ /* 0x0003e20000000800 */
[----:B------:R-:W-:-:S04]  /*2f60*/  FMNMX.FTZ R27, R80, R27, !PT ;  /* 0x0000001b501b7209 */ /* 0x000fc80007810000 */
[----:B------:R-:W-:-:S03]  /*2f70*/  FMNMX.FTZ R27, R84, R27, !PT ;  /* 0x0000001b541b7209 */ /* 0x000fc60007810000 */
[----:B------:R-:W2:Y:S01]  /*2f80*/  MUFU.EX2 R36, R36 ;  /* 0x0000002400247308 */ /* 0x000ea20000000800 */
[----:B------:R-:W-:Y:S02]  /*2f90*/  FMNMX.FTZ R35, R14, R27, !PT ;  /* 0x0000001b0e237209 */ /* 0x000fe40007810000 */
[----:B-1----:R-:W-:Y:S01]  /*2fa0*/  FSEL R100, R33, -INF , P2 ;  /* 0xff80000021647808 */ /* 0x002fe20001000000 */
[--C-:B------:R-:W-:Y:S01]  /*2fb0*/  FFMA.FTZ R33, R96, R71, -R15.reuse ;  /* 0x0000004760217223 */ /* 0x100fe2000001080f */
[----:B------:R-:W-:Y:S01]  /*2fc0*/  FMNMX.FTZ R35, R26, R35, !PT ;  /* 0x000000231a237209 */ /* 0x000fe20007810000 */
[-CC-:B------:R-:W-:Y:S01]  /*2fd0*/  FFMA.FTZ R96, R106, R71.reuse, -R15.reuse ;  /* 0x000000476a607223 */ /* 0x180fe2000001080f */
[----:B------:R-:W-:Y:S01]  /*2fe0*/  FFMA.FTZ R106, R124, R71, -R15 ;  /* 0x000000477c6a7223 */ /* 0x000fe2000001080f */
[----:B------:R-:W-:Y:S01]  /*2ff0*/  MUFU.EX2 R27, R112 ;  /* 0x00000070001b7308 */ /* 0x000fe20000000800 */
[----:B------:R-:W-:Y:S01]  /*3000*/  FMNMX.FTZ R35, R92, R35, !PT ;  /* 0x000000235c237209 */ /* 0x000fe20007810000 */
[----:B------:R-:W-:-:S03]  /*3010*/  IMAD.MOV.U32 R124, RZ, RZ, R135 ;  /* 0x000000ffff7c7224 */ /* 0x000fc600078e0087 */
[----:B------:R-:W-:-:S03]  /*3020*/  FMNMX.FTZ R35, R56, R35, !PT ;  /* 0x0000002338237209 */ /* 0x000fc60007810000 */
[----:B------:R-:W1:Y:S01]  /*3030*/  MUFU.EX2 R9, R9 ;  /* 0x0000000900097308 */ /* 0x000e620000000800 */
[----:B------:R-:W-:-:S04]  /*3040*/  FMNMX.FTZ R35, R58, R35, !PT ;  /* 0x000000233a237209 */ /* 0x000fc80007810000 */
[----:B------:R-:W-:-:S03]  /*3050*/  FMNMX.FTZ R35, R86, R35, !PT ;  /* 0x0000002356237209 */ /* 0x000fc60007810000 */
[----:B------:R-:W-:Y:S01]  /*3060*/  MUFU.EX2 R34, R34 ;  /* 0x0000002200227308 */ /* 0x000fe20000000800 */
[----:B------:R-:W-:-:S04]  /*3070*/  FMNMX.FTZ R35, R90, R35, !PT ;  /* 0x000000235a237209 */ /* 0x000fc80007810000 */
[----:B------:R-:W-:-:S03]  /*3080*/  FMNMX.FTZ R35, R100, R35, !PT ;  /* 0x0000002364237209 */ /* 0x000fc60007810000 */
[----:B------:R-:W-:Y:S01]  /*3090*/  MUFU.EX2 R11, R11 ;  /* 0x0000000b000b7308 */ /* 0x000fe20000000800 */
[----:B------:R-:W-:Y:S01]  /*30a0*/  FMNMX.FTZ R37, R102, R35, !PT ;  /* 0x0000002366257209 */ /* 0x000fe20007810000 */
[----:B------:R-:W-:Y:S01]  /*30b0*/  FFMA.FTZ R35, R116, R71, -R15 ;  /* 0x0000004774237223 */ /* 0x000fe2000001080f */
[----:B------:R-:W-:-:S03]  /*30c0*/  IMAD.MOV.U32 R116, RZ, RZ, R135 ;  /* 0x000000ffff747224 */ /* 0x000fc600078e0087 */
[----:B------:R-:W3:Y:S02]  /*30d0*/  SHFL.BFLY PT, R78, R37, 0x2, 0x1f ;  /* 0x0c401f00254e7f89 */ /* 0x000ee400000e0000 */
[----:B------:R-:W-:Y:S08]  /*30e0*/  MUFU.EX2 R40, R40 ;  /* 0x0000002800287308 */ /* 0x000ff00000000800 */
[----:B------:R-:W-:Y:S08]  /*30f0*/  MUFU.EX2 R21, R21 ;  /* 0x0000001500157308 */ /* 0x000ff00000000800 */
[----:B------:R-:W-:Y:S01]  /*3100*/  MUFU.EX2 R42, R42 ;  /* 0x0000002a002a7308 */ /* 0x000fe20000000800 */
[----:B---3--:R-:W-:Y:S01]  /*3110*/  FMNMX.FTZ R41, R37, R78, !PT ;  /* 0x0000004e25297209 */ /* 0x008fe20007810000 */
[----:B------:R-:W-:-:S06]  /*3120*/  FFMA.FTZ R37, R120, R71, -R15 ;  /* 0x0000004778257223 */ /* 0x000fcc000001080f */
[----:B------:R-:W-:Y:S01]  /*3130*/  MUFU.EX2 R25, R25 ;  /* 0x0000001900197308 */ /* 0x000fe20000000800 */
[----:B------:R-:W-:Y:S01]  /*3140*/  IMAD.MOV.U32 R120, RZ, RZ, R135 ;  /* 0x000000ffff787224 */ /* 0x000fe200078e0087 */
[----:B------:R-:W3:Y:S06]  /*3150*/  SHFL.BFLY PT, R78, R41, 0x1, 0x1f ;  /* 0x0c201f00294e7f89 */ /* 0x000eec00000e0000 */
[----:B------:R-:W-:Y:S08]  /*3160*/  MUFU.EX2 R50, R50 ;  /* 0x0000003200327308 */ /* 0x000ff00000000800 */
[----:B------:R-:W-:Y:S08]  /*3170*/  MUFU.EX2 R52, R52 ;  /* 0x0000003400347308 */ /* 0x000ff00000000800 */
[----:B------:R-:W-:Y:S01]  /*3180*/  MUFU.EX2 R54, R54 ;  /* 0x0000003600367308 */ /* 0x000fe20000000800 */
[----:B---3--:R-:W-:Y:S01]  /*3190*/  FMNMX.FTZ R78, R41, R78, !PT ;  /* 0x0000004e294e7209 */ /* 0x008fe20007810000 */
[----:B------:R-:W-:Y:S01]  /*31a0*/  FFMA.FTZ R41, R132, R71, -R15 ;  /* 0x0000004784297223 */ /* 0x000fe2000001080f */
[----:B------:R-:W-:-:S02]  /*31b0*/  IMAD.MOV.U32 R132, RZ, RZ, R135 ;  /* 0x000000ffff847224 */ /* 0x000fc400078e0087 */
[C---:B------:R-:W-:Y:S01]  /*31c0*/  FSETP.NEU.FTZ.AND P1, PT, R78.reuse, -INF , PT ;  /* 0xff8000004e00780b */ /* 0x040fe20003f3d000 */
[----:B------:R-:W-:Y:S02]  /*31d0*/  FMUL.FTZ R4, R78, R71 ;  /* 0x000000474e047220 */ /* 0x000fe40000410000 */
[----:B------:R-:W-:Y:S03]  /*31e0*/  MUFU.EX2 R29, R29 ;  /* 0x0000001d001d7308 */ /* 0x000fe60000000800 */
[----:B------:R-:W-:Y:S02]  /*31f0*/  FSEL R15, R4, RZ, P1 ;  /* 0x000000ff040f7208 */ /* 0x000fe40000800000 */
[----:B------:R-:W-:-:S03]  /*3200*/  ISETP.GE.AND P1, PT, R88, 0x81, PT ;  /* 0x000000815800780c */ /* 0x000fc60003f26270 */
[----:B------:R-:W-:Y:S01]  /*3210*/  MUFU.EX2 R62, R62 ;  /* 0x0000003e003e7308 */ /* 0x000fe20000000800 */
[-CC-:B------:R-:W-:Y:S01]  /*3220*/  FFMA.FTZ R4, R20, R71.reuse, -R15.reuse ;  /* 0x0000004714047223 */ /* 0x180fe2000001080f */
[-CC-:B------:R-:W-:Y:S01]  /*3230*/  FFMA.FTZ R45, R13, R71.reuse, -R15.reuse ;  /* 0x000000470d2d7223 */ /* 0x180fe2000001080f */
[-CC-:B------:R-:W-:Y:S01]  /*3240*/  FFMA.FTZ R47, R38, R71.reuse, -R15.reuse ;  /* 0x00000047262f7223 */ /* 0x180fe2000001080f */
[-CC-:B------:R-:W-:Y:S01]  /*3250*/  FFMA.FTZ R12, R12, R71.reuse, -R15.reuse ;  /* 0x000000470c0c7223 */ /* 0x180fe2000001080f */
[-CC-:B------:R-:W-:Y:S01]  /*3260*/  FFMA.FTZ R13, R44, R71.reuse, -R15.reuse ;  /* 0x000000472c0d7223 */ /* 0x180fe2000001080f */
[-CC-:B------:R-:W-:Y:S01]  /*3270*/  FFMA.FTZ R20, R46, R71.reuse, -R15.reuse ;  /* 0x000000472e147223 */ /* 0x180fe2000001080f */
[-CC-:B------:R-:W-:Y:S01]  /*3280*/  FFMA.FTZ R38, R48, R71.reuse, -R15.reuse ;  /* 0x0000004730267223 */ /* 0x180fe2000001080f */
[----:B------:R0:W-:Y:S01]  /*3290*/  MUFU.EX2 R57, R4 ;  /* 0x0000000400397308 */ /* 0x0001e20000000800 */
[-CC-:B------:R-:W-:Y:S01]  /*32a0*/  FFMA.FTZ R55, R8, R71.reuse, -R15.reuse ;  /* 0x0000004708377223 */ /* 0x180fe2000001080f */
[-CC-:B------:R-:W-:Y:S01]  /*32b0*/  FFMA.FTZ R30, R30, R71.reuse, -R15.reuse ;  /* 0x000000471e1e7223 */ /* 0x180fe2000001080f */
[-CC-:B------:R-:W-:Y:S01]  /*32c0*/  FFMA.FTZ R44, R64, R71.reuse, -R15.reuse ;  /* 0x00000047402c7223 */ /* 0x180fe2000001080f */
[-CC-:B------:R-:W-:Y:S01]  /*32d0*/  FFMA.FTZ R53, R6, R71.reuse, -R15.reuse ;  /* 0x0000004706357223 */ /* 0x180fe2000001080f */
[-CC-:B------:R-:W-:Y:S01]  /*32e0*/  FFMA.FTZ R24, R24, R71.reuse, -R15.reuse ;  /* 0x0000004718187223 */ /* 0x180fe2000001080f */
[-CC-:B------:R-:W-:Y:S01]  /*32f0*/  FFMA.FTZ R49, R66, R71.reuse, -R15.reuse ;  /* 0x0000004742317223 */ /* 0x180fe2000001080f */
[-CC-:B------:R-:W-:Y:S01]  /*3300*/  FFMA.FTZ R32, R32, R71.reuse, -R15.reuse ;  /* 0x0000004720207223 */ /* 0x180fe2000001080f */
[----:B------:R3:W4:Y:S01]  /*3310*/  MUFU.EX2 R112, R45 ;  /* 0x0000002d00707308 */ /* 0x0007220000000800 */
[----:B0-----:R-:W-:Y:S01]  /*3320*/  FADD.FTZ R4, R7, R82 ;  /* 0x0000005207047221 */ /* 0x001fe20000010000 */
[-CC-:B------:R-:W-:Y:S01]  /*3330*/  FFMA.FTZ R51, R68, R71.reuse, -R15.reuse ;  /* 0x0000004744337223 */ /* 0x180fe2000001080f */
[--C-:B------:R-:W-:Y:S01]  /*3340*/  FFMA.FTZ R46, R72, R71, -R15.reuse ;  /* 0x00000047482e7223 */ /* 0x100fe2000001080f */
[----:B--2---:R-:W-:Y:S01]  /*3350*/  F2FP.BF16.F32.PACK_AB R6, R36, R5 ;  /* 0x000000052406723e */ /* 0x004fe200000010ff */
[----:B------:R-:W-:Y:S01]  /*3360*/  FADD.FTZ R61, R5, R4 ;  /* 0x00000004053d7221 */ /* 0x000fe20000010000 */
[----:B------:R-:W-:Y:S01]  /*3370*/  F2FP.BF16.F32.PACK_AB R4, R82, R7 ;  /* 0x000000075204723e */ /* 0x000fe200000010ff */
[-CC-:B------:R-:W-:Y:S01]  /*3380*/  FFMA.FTZ R0, R76, R71.reuse, -R15.reuse ;  /* 0x000000474c007223 */ /* 0x180fe2000001080f */
[----:B------:R0:W2:Y:S01]  /*3390*/  MUFU.EX2 R59, R47 ;  /* 0x0000002f003b7308 */ /* 0x0000a20000000800 */
[-C--:B---3--:R-:W-:Y:S01]  /*33a0*/  FFMA.FTZ R45, R10, R71.reuse, -R15 ;  /* 0x000000470a2d7223 */ /* 0x088fe2000001080f */
[----:B------:R-:W-:Y:S01]  /*33b0*/  FADD.FTZ R10, R36, R61 ;  /* 0x0000003d240a7221 */ /* 0x000fe20000010000 */
[-CC-:B------:R-:W-:Y:S01]  /*33c0*/  FFMA.FTZ R74, R74, R71.reuse, -R15.reuse ;  /* 0x000000474a4a7223 */ /* 0x180fe2000001080f */
[-CC-:B------:R-:W-:Y:S01]  /*33d0*/  FFMA.FTZ R28, R28, R71.reuse, -R15.reuse ;  /* 0x000000471c1c7223 */ /* 0x180fe2000001080f */
[-CC-:B------:R-:W-:Y:S01]  /*33e0*/  FFMA.FTZ R36, R84, R71.reuse, -R15.reuse ;  /* 0x0000004754247223 */ /* 0x180fe2000001080f */
[----:B-1----:R-:W-:Y:S01]  /*33f0*/  FADD.FTZ R61, R9, R10 ;  /* 0x0000000a093d7221 */ /* 0x002fe20000010000 */
[-CC-:B------:R-:W-:Y:S01]  /*3400*/  FFMA.FTZ R26, R26, R71.reuse, -R15.reuse ;  /* 0x000000471a1a7223 */ /* 0x180fe2000001080f */
[----:B------:R-:W1:Y:S01]  /*3410*/  MUFU.EX2 R12, R12 ;  /* 0x0000000c000c7308 */ /* 0x000e620000000800 */
[----:B----4-:R-:W-:Y:S01]  /*3420*/  FADD.FTZ R8, R57, R112 ;  /* 0x0000007039087221 */ /* 0x010fe20000010000 */
[-C--:B0-----:R-:W-:Y:S01]  /*3430*/  FFMA.FTZ R47, R60, R71.reuse, -R15 ;  /* 0x000000473c2f7223 */ /* 0x081fe2000001080f */
[----:B------:R-:W-:Y:S01]  /*3440*/  FADD.FTZ R10, R34, R61 ;  /* 0x0000003d220a7221 */ /* 0x000fe20000010000 */
[-CC-:B------:R-:W-:Y:S01]  /*3450*/  FFMA.FTZ R61, R14, R71.reuse, -R15.reuse ;  /* 0x000000470e3d7223 */ /* 0x180fe2000001080f */
[-CC-:B------:R-:W-:Y:S01]  /*3460*/  FFMA.FTZ R92, R92, R71.reuse, -R15.reuse ;  /* 0x000000475c5c7223 */ /* 0x180fe2000001080f */
[-CC-:B------:R-:W-:Y:S01]  /*3470*/  FFMA.FTZ R56, R56, R71.reuse, -R15.reuse ;  /* 0x0000004738387223 */ /* 0x180fe2000001080f */
[----:B------:R-:W-:Y:S01]  /*3480*/  FADD.FTZ R65, R11, R10 ;  /* 0x0000000a0b417221 */ /* 0x000fe20000010000 */
[----:B------:R-:W0:Y:S01]  /*3490*/  MUFU.EX2 R13, R13 ;  /* 0x0000000d000d7308 */ /* 0x000e220000000800 */
[----:B--2---:R-:W-:Y:S01]  /*34a0*/  FADD.FTZ R7, R59, R8 ;  /* 0x000000083b077221 */ /* 0x004fe20000010000 */
[-C--:B------:R-:W-:Y:S01]  /*34b0*/  FFMA.FTZ R58, R58, R71.reuse, -R15 ;  /* 0x000000473a3a7223 */ /* 0x080fe2000001080f */
[----:B------:R-:W-:Y:S01]  /*34c0*/  FADD.FTZ R10, R40, R65 ;  /* 0x00000041280a7221 */ /* 0x000fe20000010000 */
[-CC-:B------:R-:W-:Y:S01]  /*34d0*/  FFMA.FTZ R86, R86, R71.reuse, -R15.reuse ;  /* 0x0000004756567223 */ /* 0x180fe2000001080f */
[-CC-:B------:R-:W-:Y:S01]  /*34e0*/  FFMA.FTZ R90, R90, R71.reuse, -R15.reuse ;  /* 0x000000475a5a7223 */ /* 0x180fe2000001080f */
[----:B------:R-:W-:Y:S01]  /*34f0*/  FFMA.FTZ R100, R100, R71, -R15 ;  /* 0x0000004764647223 */ /* 0x000fe2000001080f */
[----:B------:R-:W-:Y:S01]  /*3500*/  FADD.FTZ R65, R21, R10 ;  /* 0x0000000a15417221 */ /* 0x000fe20000010000 */
[----:B------:R-:W2:Y:S01]  /*3510*/  MUFU.EX2 R20, R20 ;  /* 0x0000001400147308 */ /* 0x000ea20000000800 */
[C---:B-1----:R-:W-:Y:S01]  /*3520*/  FADD.FTZ R8, R12.reuse, R7 ;  /* 0x000000070c087221 */ /* 0x042fe20000010000 */
[----:B------:R-:W-:Y:S01]  /*3530*/  F2FP.BF16.F32.PACK_AB R7, R12, R59 ;  /* 0x0000003b0c07723e */ /* 0x000fe200000010ff */
[----:B------:R-:W-:Y:S01]  /*3540*/  FADD.FTZ R10, R42, R65 ;  /* 0x000000412a0a7221 */ /* 0x000fe20000010000 */
[-CC-:B------:R-:W-:Y:S01]  /*3550*/  FFMA.FTZ R59, R80, R71.reuse, -R15.reuse ;  /* 0x00000047503b7223 */ /* 0x180fe2000001080f */
[----:B------:R-:W-:Y:S01]  /*3560*/  FFMA.FTZ R102, R102, R71, -R15 ;  /* 0x0000004766667223 */ /* 0x000fe2000001080f */
[----:B------:R-:W-:Y:S01]  /*3570*/  F2FP.BF16.F32.PACK_AB R5, R112, R57 ;  /* 0x000000397005723e */ /* 0x000fe200000010ff */
[----:B------:R-:W-:Y:S01]  /*3580*/  FADD.FTZ R65, R25, R10 ;  /* 0x0000000a19417221 */ /* 0x000fe20000010000 */
[----:B------:R-:W1:Y:S01]  /*3590*/  MUFU.EX2 R38, R38 ;  /* 0x0000002600267308 */ /* 0x000e620000000800 */
[----:B0-----:R-:W-:Y:S01]  /*35a0*/  FADD.FTZ R63, R13, R8 ;  /* 0x000000080d3f7221 */ /* 0x001fe20000010000 */
[----:B------:R-:W-:Y:S01]  /*35b0*/  F2FP.BF16.F32.PACK_AB R12, R42, R21 ;  /* 0x000000152a0c723e */ /* 0x000fe200000010ff */
[----:B------:R-:W-:Y:S01]  /*35c0*/  FADD.FTZ R10, R50, R65 ;  /* 0x00000041320a7221 */ /* 0x000fe20000010000 */
[----:B------:R0:W-:Y:S01]  /*35d0*/  STSM.16.M88.4 [R16+0x21800], R4 ;  /* 0x0218000410007844 */ /* 0x0001e20000000200 */
[----:B------:R-:W-:Y:S01]  /*35e0*/  IMAD.MOV.U32 R112, RZ, RZ, R135 ;  /* 0x000000ffff707224 */ /* 0x000fe200078e0087 */
[----:B------:R-:W-:-:S02]  /*35f0*/  MOV R88, R135 ;  /* 0x0000008700587202 */ /* 0x000fc40000000f00 */
[----:B------:R-:W3:Y:S01]  /*3600*/  MUFU.EX2 R45, R45 ;  /* 0x0000002d002d7308 */ /* 0x000ee20000000800 */
[----:B--2---:R-:W-:-:S07]  /*3610*/  FADD.FTZ R63, R20, R63 ;  /* 0x0000003f143f7221 */ /* 0x004fce0000010000 */
[----:B------:R-:W2:Y:S01]  /*3620*/  MUFU.EX2 R30, R30 ;  /* 0x0000001e001e7308 */ /* 0x000ea20000000800 */
[----:B-1----:R-:W-:-:S07]  /*3630*/  FADD.FTZ R8, R38, R63 ;  /* 0x0000003f26087221 */ /* 0x002fce0000010000 */
[----:B------:R-:W1:Y:S01]  /*3640*/  MUFU.EX2 R47, R47 ;  /* 0x0000002f002f7308 */ /* 0x000e620000000800 */
[----:B---3--:R-:W-:-:S07]  /*3650*/  FADD.FTZ R63, R45, R8 ;  /* 0x000000082d3f7221 */ /* 0x008fce0000010000 */
[----:B------:R-:W3:Y:S01]  /*3660*/  MUFU.EX2 R44, R44 ;  /* 0x0000002c002c7308 */ /* 0x000ee20000000800 */
[----:B--2---:R-:W-:-:S07]  /*3670*/  FADD.FTZ R8, R30, R63 ;  /* 0x0000003f1e087221 */ /* 0x004fce0000010000 */
[----:B------:R-:W2:Y:S01]  /*3680*/  MUFU.EX2 R53, R53 ;  /* 0x0000003500357308 */ /* 0x000ea20000000800 */
[----:B-1----:R-:W-:-:S07]  /*3690*/  FADD.FTZ R63, R47, R8 ;  /* 0x000000082f3f7221 */ /* 0x002fce0000010000 */
[----:B------:R-:W1:Y:S01]  /*36a0*/  MUFU.EX2 R24, R24 ;  /* 0x0000001800187308 */ /* 0x000e620000000800 */
[----:B---3--:R-:W-:Y:S01]  /*36b0*/  FADD.FTZ R8, R44, R63 ;  /* 0x0000003f2c087221 */ /* 0x008fe20000010000 */
[----:B------:R-:W-:-:S04]  /*36c0*/  FADD.FTZ R63, R3, R10 ;  /* 0x0000000a033f7221 */ /* 0x000fc80000010000 */
[----:B------:R-:W-:Y:S02]  /*36d0*/  FADD.FTZ R10, R52, R63 ;  /* 0x0000003f340a7221 */ /* 0x000fe40000010000 */
[----:B------:R-:W3:Y:S01]  /*36e0*/  MUFU.EX2 R49, R49 ;  /* 0x0000003100317308 */ /* 0x000ee20000000800 */
[----:B--2---:R-:W-:Y:S01]  /*36f0*/  FADD.FTZ R15, R53, R8 ;  /* 0x00000008350f7221 */ /* 0x004fe20000010000 */
[----:B------:R-:W-:-:S06]  /*3700*/  F2FP.BF16.F32.PACK_AB R8, R34, R9 ;  /* 0x000000092208723e */ /* 0x000fcc00000010ff */
[----:B------:R-:W2:Y:S01]  /*3710*/  MUFU.EX2 R32, R32 ;  /* 0x0000002000207308 */ /* 0x000ea20000000800 */
[----:B-1----:R-:W-:Y:S01]  /*3720*/  FADD.FTZ R14, R24, R15 ;  /* 0x0000000f180e7221 */ /* 0x002fe20000010000 */
[----:B------:R-:W-:Y:S01]  /*3730*/  FADD.FTZ R15, R27, R10 ;  /* 0x0000000a1b0f7221 */ /* 0x000fe20000010000 */
[----:B------:R-:W-:Y:S02]  /*3740*/  F2FP.BF16.F32.PACK_AB R10, R40, R11 ;  /* 0x0000000b280a723e */ /* 0x000fe400000010ff */
[----:B------:R-:W-:Y:S01]  /*3750*/  F2FP.BF16.F32.PACK_AB R11, R45, R38 ;  /* 0x000000262d0b723e */ /* 0x000fe200000010ff */
[----:B------:R-:W-:Y:S01]  /*3760*/  FADD.FTZ R34, R54, R15 ;  /* 0x0000000f36227221 */ /* 0x000fe20000010000 */
[----:B------:R-:W-:Y:S01]  /*3770*/  F2FP.BF16.F32.PACK_AB R15, R53, R44 ;  /* 0x0000002c350f723e */ /* 0x000fe200000010ff */
[----:B------:R-:W1:Y:S01]  /*3780*/  MUFU.EX2 R51, R51 ;  /* 0x0000003300337308 */ /* 0x000e620000000800 */
[----:B---3--:R-:W-:Y:S01]  /*3790*/  FADD.FTZ R9, R49, R14 ;  /* 0x0000000e31097221 */ /* 0x008fe20000010000 */
[----:B0-----:R-:W-:Y:S01]  /*37a0*/  FADD.FTZ R7, R29, R34 ;  /* 0x000000221d077221 */ /* 0x001fe20000010000 */
[----:B------:R-:W-:-:S03]  /*37b0*/  F2FP.BF16.F32.PACK_AB R14, R50, R25 ;  /* 0x00000019320e723e */ /* 0x000fc600000010ff */
[----:B------:R-:W-:Y:S02]  /*37c0*/  FADD.FTZ R6, R62, R7 ;  /* 0x000000073e067221 */ /* 0x000fe40000010000 */
[----:B------:R-:W0:Y:S01]  /*37d0*/  MUFU.EX2 R46, R46 ;  /* 0x0000002e002e7308 */ /* 0x000e220000000800 */
[----:B--2---:R-:W-:Y:S01]  /*37e0*/  FADD.FTZ R4, R32, R9 ;  /* 0x0000000920047221 */ /* 0x004fe20000010000 */
[----:B------:R-:W-:Y:S02]  /*37f0*/  F2FP.BF16.F32.PACK_AB R9, R20, R13 ;  /* 0x0000000d1409723e */ /* 0x000fe400000010ff */
[----:B------:R-:W-:-:S03]  /*3800*/  F2FP.BF16.F32.PACK_AB R13, R47, R30 ;  /* 0x0000001e2f0d723e */ /* 0x000fc600000010ff */
[----:B------:R2:W-:Y:S01]  /*3810*/  STSM.16.M88.4 [R22], R8 ;  /* 0x0000000816007844 */ /* 0x0005e20000000200 */
[----:B------:R-:W3:Y:S01]  /*3820*/  MUFU.EX2 R33, R33 ;  /* 0x0000002100217308 */ /* 0x000ee20000000800 */
[----:B-1----:R-:W-:Y:S02]  /*3830*/  FADD.FTZ R5, R51, R4 ;  /* 0x0000000433057221 */ /* 0x002fe40000010000 */
[----:B------:R1:W-:Y:S05]  /*3840*/  STSM.16.M88.4 [R18], R12 ;  /* 0x0000000c12007844 */ /* 0x0003ea0000000200 */
[----:B------:R-:W4:Y:S01]  /*3850*/  MUFU.EX2 R55, R55 ;  /* 0x0000003700377308 */ /* 0x000f220000000800 */
[----:B0-----:R-:W-:Y:S01]  /*3860*/  FADD.FTZ R4, R46, R5 ;  /* 0x000000052e047221 */ /* 0x001fe20000010000 */
[----:B--2---:R-:W-:-:S06]  /*3870*/  F2FP.BF16.F32.PACK_AB R8, R62, R29 ;  /* 0x0000001d3e08723e */ /* 0x004fcc00000010ff */
[----:B------:R-:W0:Y:S01]  /*3880*/  MUFU.EX2 R96, R96 ;  /* 0x0000006000607308 */ /* 0x000e220000000800 */
[----:B---3--:R-:W-:Y:S01]  /*3890*/  FADD.FTZ R7, R33, R6 ;  /* 0x0000000621077221 */ /* 0x008fe20000010000 */
[----:B------:R-:W-:-:S06]  /*38a0*/  F2FP.BF16.F32.PACK_AB R6, R54, R27 ;  /* 0x0000001b3606723e */ /* 0x000fcc00000010ff */
[----:B------:R-:W2:Y:S01]  /*38b0*/  MUFU.EX2 R0, R0 ;  /* 0x0000000000007308 */ /* 0x000ea20000000800 */
[----:B----4-:R-:W-:-:S07]  /*38c0*/  FADD.FTZ R5, R55, R4 ;  /* 0x0000000437057221 */ /* 0x010fce0000010000 */
[----:B------:R-:W3:Y:S01]  /*38d0*/  MUFU.EX2 R31, R31 ;  /* 0x0000001f001f7308 */ /* 0x000ee20000000800 */
[C---:B0-----:R-:W-:Y:S01]  /*38e0*/  FADD.FTZ R4, R96.reuse, R7 ;  /* 0x0000000760047221 */ /* 0x041fe20000010000 */
[----:B------:R-:W-:Y:S02]  /*38f0*/  F2FP.BF16.F32.PACK_AB R7, R51, R32 ;  /* 0x000000203307723e */ /* 0x000fe400000010ff */
[----:B------:R-:W-:Y:S01]  /*3900*/  F2FP.BF16.F32.PACK_AB R10, R96, R33 ;  /* 0x00000021600a723e */ /* 0x000fe200000010ff */
[----:B------:R-:W-:-:S03]  /*3910*/  IMAD.MOV.U32 R96, RZ, RZ, R135 ;  /* 0x000000ffff607224 */ /* 0x000fc600078e0087 */
[----:B------:R-:W0:Y:S01]  /*3920*/  MUFU.EX2 R57, R74 ;  /* 0x0000004a00397308 */ /* 0x000e220000000800 */
[----:B--2---:R-:W-:-:S07]  /*3930*/  FADD.FTZ R20, R0, R5 ;  /* 0x0000000500147221 */ /* 0x004fce0000010000 */
[----:B------:R-:W-:Y:S01]  /*3940*/  MUFU.EX2 R94, R94 ;  /* 0x0000005e005e7308 */ /* 0x000fe20000000800 */
[----:B---3--:R-:W-:Y:S01]  /*3950*/  FADD.FTZ R5, R31, R4 ;  /* 0x000000041f057221 */ /* 0x008fe20000010000 */
[----:B------:R-:W-:-:S06]  /*3960*/  F2FP.BF16.F32.PACK_AB R4, R52, R3 ;  /* 0x000000033404723e */ /* 0x000fcc00000010ff */
[----:B------:R-:W2:Y:S01]  /*3970*/  MUFU.EX2 R28, R28 ;  /* 0x0000001c001c7308 */ /* 0x000ea20000000800 */
[C---:B0-----:R-:W-:Y:S01]  /*3980*/  FADD.FTZ R3, R57.reuse, R20 ;  /* 0x0000001439037221 */ /* 0x041fe20000010000 */
[----:B------:R-:W-:-:S06]  /*3990*/  F2FP.BF16.F32.PACK_AB R11, R57, R0 ;  /* 0x00000000390b723e */ /* 0x000fcc00000010ff */
[----:B------:R-:W-:Y:S08]  /*39a0*/  MUFU.EX2 R35, R35 ;  /* 0x0000002300237308 */ /* 0x000ff00000000800 */
[----:B------:R-:W0:Y:S01]  /*39b0*/  MUFU.EX2 R59, R59 ;  /* 0x0000003b003b7308 */ /* 0x000e220000000800 */
[----:B--2---:R-:W-:-:S07]  /*39c0*/  FADD.FTZ R20, R28, R3 ;  /* 0x000000031c147221 */ /* 0x004fce0000010000 */
[----:B------:R-:W-:Y:S08]  /*39d0*/  MUFU.EX2 R98, R98 ;  /* 0x0000006200627308 */ /* 0x000ff00000000800 */
[----:B------:R-:W1:Y:S01]  /*39e0*/  MUFU.EX2 R36, R36 ;  /* 0x0000002400247308 */ /* 0x000e620000000800 */
[----:B0-----:R-:W-:-:S07]  /*39f0*/  FADD.FTZ R9, R59, R20 ;  /* 0x000000143b097221 */ /* 0x001fce0000010000 */
[----:B------:R-:W-:Y:S08]  /*3a00*/  MUFU.EX2 R37, R37 ;  /* 0x0000002500257308 */ /* 0x000ff00000000800 */
[----:B------:R-:W0:Y:S01]  /*3a10*/  MUFU.EX2 R61, R61 ;  /* 0x0000003d003d7308 */ /* 0x000e220000000800 */
[----:B-1----:R-:W-:Y:S01]  /*3a20*/  FADD.FTZ R12, R36, R9 ;  /* 0x00000009240c7221 */ /* 0x002fe20000010000 */
[----:B------:R-:W-:-:S06]  /*3a30*/  F2FP.BF16.F32.PACK_AB R9, R55, R46 ;  /* 0x0000002e3709723e */ /* 0x000fcc00000010ff */
[----:B------:R-:W1:Y:S08]  /*3a40*/  MUFU.EX2 R104, R104 ;  /* 0x0000006800687308 */ /* 0x000e700000000800 */
[----:B------:R2:W3:Y:S01]  /*3a50*/  MUFU.EX2 R48, R26 ;  /* 0x0000001a00307308 */ /* 0x0004e20000000800 */
[----:B0-----:R-:W-:-:S07]  /*3a60*/  FADD.FTZ R13, R61, R12 ;  /* 0x0000000c3d0d7221 */ /* 0x001fce0000010000 */
[----:B------:R-:W0:Y:S01]  /*3a70*/  MUFU.EX2 R39, R39 ;  /* 0x0000002700277308 */ /* 0x000e220000000800 */
[----:B--2---:R-:W-:Y:S01]  /*3a80*/  FADD.FTZ R26, R94, R5 ;  /* 0x000000055e1a7221 */ /* 0x004fe20000010000 */
[----:B------:R-:W-:Y:S02]  /*3a90*/  F2FP.BF16.F32.PACK_AB R5, R49, R24 ;  /* 0x000000183105723e */ /* 0x000fe400000010ff */
[----:B-1----:R-:W-:Y:S01]  /*3aa0*/  F2FP.BF16.F32.PACK_AB R24, R104, R37 ;  /* 0x000000256818723e */ /* 0x002fe200000010ff */
[----:B------:R-:W-:Y:S02]  /*3ab0*/  FADD.FTZ R3, R35, R26 ;  /* 0x0000001a23037221 */ /* 0x000fe40000010000 */
[----:B------:R1:W-:Y:S01]  /*3ac0*/  STSM.16.M88.4 [R17], R4 ;  /* 0x0000000411007844 */ /* 0x0003e20000000200 */
[----:B------:R2:W4:Y:S01]  /*3ad0*/  MUFU.EX2 R21, R92 ;  /* 0x0000005c00157308 */ /* 0x0005220000000800 */
[----:B------:R-:W-:Y:S01]  /*3ae0*/  FADD.FTZ R14, R98, R3 ;  /* 0x00000003620e7221 */ /* 0x000fe20000010000 */
[----:B---3--:R-:W-:Y:S01]  /*3af0*/  FADD.FTZ R0, R48, R13 ;  /* 0x0000000d30007221 */ /* 0x008fe20000010000 */
[----:B------:R3:W-:Y:S02]  /*3b00*/  STSM.16.M88.4 [R16+0x27800], R8 ;  /* 0x0278000810007844 */ /* 0x0007e40000000200 */
[----:B------:R-:W-:Y:S01]  /*3b10*/  FADD.FTZ R15, R37, R14 ;  /* 0x0000000e250f7221 */ /* 0x000fe20000010000 */
[----:B------:R-:W-:-:S02]  /*3b20*/  F2FP.BF16.F32.PACK_AB R14, R98, R35 ;  /* 0x00000023620e723e */ /* 0x000fc400000010ff */
[----:B------:R-:W5:Y:S01]  /*3b30*/  MUFU.EX2 R106, R106 ;  /* 0x0000006a006a7308 */ /* 0x000f620000000800 */
[----:B------:R-:W-:Y:S01]  /*3b40*/  FADD.FTZ R12, R104, R15 ;  /* 0x0000000f680c7221 */ /* 0x000fe20000010000 */
[--C-:B------:R-:W-:Y:S01]  /*3b50*/  IMAD.MOV.U32 R104, RZ, RZ, R135.reuse ;  /* 0x000000ffff687224 */ /* 0x100fe200078e0087 */
[----:B------:R-:W-:Y:S01]  /*3b60*/  MOV R98, R135 ;  /* 0x0000008700627202 */ /* 0x000fe20000000f00 */
[--C-:B--2---:R-:W-:Y:S02]  /*3b70*/  IMAD.MOV.U32 R92, RZ, RZ, R135.reuse ;  /* 0x000000ffff5c7224 */ /* 0x104fe400078e0087 */
[----:B0-----:R-:W-:Y:S01]  /*3b80*/  FADD.FTZ R15, R39, R12 ;  /* 0x0000000c270f7221 */ /* 0x001fe20000010000 */
[----:B------:R-:W-:Y:S01]  /*3b90*/  F2FP.BF16.F32.PACK_AB R12, R94, R31 ;  /* 0x0000001f5e0c723e */ /* 0x000fe200000010ff */
[----:B------:R-:W-:Y:S01]  /*3ba0*/  IMAD.MOV.U32 R94, RZ, RZ, R135 ;  /* 0x000000ffff5e7224 */ /* 0x000fe200078e0087 */
[----:B------:R-:W0:Y:S01]  /*3bb0*/  MUFU.EX2 R56, R56 ;  /* 0x0000003800387308 */ /* 0x000e220000000800 */
[C---:B----4-:R-:W-:Y:S01]  /*3bc0*/  FADD.FTZ R13, R21.reuse, R0 ;  /* 0x00000000150d7221 */ /* 0x050fe20000010000 */
[----:B------:R-:W-:-:S06]  /*3bd0*/  F2FP.BF16.F32.PACK_AB R25, R21, R48 ;  /* 0x000000301519723e */ /* 0x000fcc00000010ff */
[----:B------:R-:W2:Y:S01]  /*3be0*/  MUFU.EX2 R43, R43 ;  /* 0x0000002b002b7308 */ /* 0x000ea20000000800 */
[C---:B-----5:R-:W-:Y:S01]  /*3bf0*/  FADD.FTZ R20, R106.reuse, R15 ;  /* 0x0000000f6a147221 */ /* 0x060fe20000010000 */
[----:B------:R-:W-:Y:S02]  /*3c00*/  F2FP.BF16.F32.PACK_AB R15, R61, R36 ;  /* 0x000000243d0f723e */ /* 0x000fe400000010ff */
[----:B------:R-:W-:Y:S01]  /*3c10*/  F2FP.BF16.F32.PACK_AB R26, R106, R39 ;  /* 0x000000276a1a723e */ /* 0x000fe200000010ff */
[----:B------:R-:W-:-:S03]  /*3c20*/  IMAD.MOV.U32 R106, RZ, RZ, R135 ;  /* 0x000000ffff6a7224 */ /* 0x000fc600078e0087 */
[----:B------:R-:W1:Y:S01]  /*3c30*/  MUFU.EX2 R110, R110 ;  /* 0x0000006e006e7308 */ /* 0x000e620000000800 */
[----:B0-----:R-:W-:-:S07]  /*3c40*/  FADD.FTZ R0, R56, R13 ;  /* 0x0000000d38007221 */ /* 0x001fce0000010000 */
[----:B------:R-:W0:Y:S01]  /*3c50*/  MUFU.EX2 R45, R58 ;  /* 0x0000003a002d7308 */ /* 0x000e220000000800 */
[----:B--2---:R-:W-:-:S07]  /*3c60*/  FADD.FTZ R13, R43, R20 ;  /* 0x000000142b0d7221 */ /* 0x004fce0000010000 */
[----:B------:R-:W-:Y:S01]  /*3c70*/  MUFU.EX2 R41, R41 ;  /* 0x0000002900297308 */ /* 0x000fe20000000800 */
[C---:B-1----:R-:W-:Y:S01]  /*3c80*/  FADD.FTZ R4, R110.reuse, R13 ;  /* 0x0000000d6e047221 */ /* 0x042fe20000010000 */
[----:B------:R-:W-:Y:S02]  /*3c90*/  F2FP.BF16.F32.PACK_AB R13, R59, R28 ;  /* 0x0000001c3b0d723e */ /* 0x000fe400000010ff */
[----:B---3--:R-:W-:Y:S01]  /*3ca0*/  F2FP.BF16.F32.PACK_AB R8, R110, R43 ;  /* 0x0000002b6e08723e */ /* 0x008fe200000010ff */
[----:B------:R-:W-:Y:S02]  /*3cb0*/  IMAD.MOV.U32 R110, RZ, RZ, R135 ;  /* 0x000000ffff6e7224 */ /* 0x000fe400078e0087 */
[----:B------:R1:W-:Y:S01]  /*3cc0*/  STSM.16.M88.4 [R23], R12 ;  /* 0x0000000c17007844 */ /* 0x0003e20000000200 */
[----:B------:R-:W2:Y:S01]  /*3cd0*/  MUFU.EX2 R108, R108 ;  /* 0x0000006c006c7308 */ /* 0x000ea20000000800 */
[C---:B0-----:R-:W-:Y:S01]  /*3ce0*/  F2FP.BF16.F32.PACK_AB R27, R45.reuse, R56 ;  /* 0x000000382d1b723e */ /* 0x041fe200000010ff */
[----:B------:R-:W-:-:S04]  /*3cf0*/  FADD.FTZ R5, R45, R0 ;  /* 0x000000002d057221 */ /* 0x000fc80000010000 */
[----:B------:R1:W-:Y:S02]  /*3d00*/  STSM.16.M88.4 [R18+0x6000], R24 ;  /* 0x0060001812007844 */ /* 0x0003e40000000200 */
[----:B------:R-:W0:Y:S08]  /*3d10*/  MUFU.EX2 R86, R86 ;  /* 0x0000005600567308 */ /* 0x000e300000000800 */
[----:B------:R3:W4:Y:S01]  /*3d20*/  MUFU.EX2 R3, R90 ;  /* 0x0000005a00037308 */ /* 0x0007220000000800 */
[----:B--2---:R-:W-:-:S07]  /*3d30*/  F2FP.BF16.F32.PACK_AB R10, R108, R41 ;  /* 0x000000296c0a723e */ /* 0x004fce00000010ff */
[----:B------:R-:W2:Y:S01]  /*3d40*/  MUFU.EX2 R100, R100 ;  /* 0x0000006400647308 */ /* 0x000ea20000000800 */
[----:B0-----:R-:W-:Y:S01]  /*3d50*/  FADD.FTZ R0, R86, R5 ;  /* 0x0000000556007221 */ /* 0x001fe20000010000 */
[----:B---3--:R-:W-:-:S06]  /*3d60*/  IMAD.MOV.U32 R90, RZ, RZ, R135 ;  /* 0x000000ffff5a7224 */ /* 0x008fcc00078e0087 */
[----:B------:R0:W3:Y:S01]  /*3d70*/  MUFU.EX2 R29, R102 ;  /* 0x00000066001d7308 */ /* 0x0000e20000000800 */
[C---:B----4-:R-:W-:Y:S01]  /*3d80*/  F2FP.BF16.F32.PACK_AB R9, R3.reuse, R86 ;  /* 0x000000560309723e */ /* 0x050fe200000010ff */
[----:B------:R-:W-:Y:S01]  /*3d90*/  FADD.FTZ R5, R3, R0 ;  /* 0x0000000003057221 */ /* 0x000fe20000010000 */
[----:B------:R-:W-:-:S04]  /*3da0*/  FADD.FTZ R3, R41, R4 ;  /* 0x0000000429037221 */ /* 0x000fc80000010000 */
[----:B------:R-:W-:Y:S01]  /*3db0*/  FADD.FTZ R3, R108, R3 ;  /* 0x000000036c037221 */ /* 0x000fe20000010000 */
[----:B------:R-:W-:Y:S01]  /*3dc0*/  MOV R108, R135 ;  /* 0x00000087006c7202 */ /* 0x000fe20000000f00 */
[----:B--2---:R-:W-:Y:S01]  /*3dd0*/  FADD.FTZ R6, R100, R5 ;  /* 0x0000000564067221 */ /* 0x004fe20000010000 */
[--C-:B0-----:R-:W-:Y:S01]  /*3de0*/  IMAD.MOV.U32 R102, RZ, RZ, R135.reuse ;  /* 0x000000ffff667224 */ /* 0x101fe200078e0087 */
[C---:B---3--:R-:W-:Y:S02]  /*3df0*/  F2FP.BF16.F32.PACK_AB R11, R29.reuse, R100 ;  /* 0x000000641d0b723e */ /* 0x048fe400000010ff */
[----:B------:R-:W-:Y:S01]  /*3e00*/  FADD.FTZ R6, R29, R6 ;  /* 0x000000061d067221 */ /* 0x000fe20000010000 */
[----:B------:R-:W-:Y:S02]  /*3e10*/  IMAD.MOV.U32 R100, RZ, RZ, R135 ;  /* 0x000000ffff647224 */ /* 0x000fe400078e0087 */
[----:B------:R1:W-:Y:S01]  /*3e20*/  STSM.16.M88.4 [R17+0x6000], R8 ;  /* 0x0060000811007844 */ /* 0x0003e20000000200 */
[----:B------:R0:W-:Y:S06]  /*3e30*/  MEMBAR.ALL.CTA ;  /* 0x0000000000007992 */ /* 0x0001ec0000008000 */
[----:B0-----:R-:W0:Y:S02]  /*3e40*/  FENCE.VIEW.ASYNC.S ;  /* 0x00000000000073c6 */ /* 0x001e240000000000 */
[----:B0-----:R-:W-:Y:S01]  /*3e50*/  NOP ;  /* 0x0000000000007918 */ /* 0x001fe20000000000 */
[----:B------:R-:W-:Y:S05]  /*3e60*/  @!P1 BRA `(.L_x_174) ;  /* 0x0000002800a49947 */ /* 0x000fea0003800000 */
[----:B------:R-:W-:Y:S01]  /*3e70*/  VIADD R4, R149, 0xfffffffe ;  /* 0xfffffffe95047836 */ /* 0x000fe20000000000 */
[----:B------:R-:W-:Y:S01]  /*3e80*/  CS2R R134, SRZ ;  /* 0x0000000000867805 */ /* 0x000fe2000001ff00 */
[----:B------:R-:W-:Y:S01]  /*3e90*/  IMAD.MOV.U32 R5, RZ, RZ, R78 ;  /* 0x000000ffff057224 */ /* 0x000fe200078e004e */
[----:B------:R-:W-:Y:S01]  /*3ea0*/  CS2R R132, SRZ ;  /* 0x0000000000847805 */ /* 0x000fe2000001ff00 */
[----:B------:R-:W-:Y:S01]  /*3eb0*/  IMAD.MOV.U32 R0, RZ, RZ, R70 ;  /* 0x000000ffff007224 */ /* 0x000fe200078e0046 */
[----:B------:R-:W-:Y:S01]  /*3ec0*/  CS2R R130, SRZ ;  /* 0x0000000000827805 */ /* 0x000fe2000001ff00 */
[----:B------:R-:W-:Y:S01]  /*3ed0*/  IMAD.MOV.U32 R7, RZ, RZ, R2 ;  /* 0x000000ffff077224 */ /* 0x000fe200078e0002 */
        /* <DEDUP_REMOVED lines=20> */
[----:B------:R-:W-:Y:S01]  /*4020*/  CS2R R88, SRZ ;  /* 0x0000000000587805 */ /* 0x000fe2000001ff00 */
[----:B------:R-:W-:Y:S01]  /*4030*/  UMOV UR11, UR38 ;  /* 0x00000026000b7c82 */ /* 0x000fe20008000000 */
[----:B------:R-:W-:-:S05]  /*4040*/  ULDC UR10, c[0x0][0x9d8] ;  /* 0x00027600000a7ab9 */ /* 0x000fca0000000800 */
.L_x_185:
[----:B------:R-:W-:Y:S01]  /*4050*/  ISETP.NE.AND P2, PT, RZ, UR40, PT ;  /* 0x00000028ff007c0c */ /* 0x000fe2000bf45270 */
[----:B------:R-:W-:-:S04]  /*4060*/  UISETP.NE.AND UP0, UPT, UR11, 0x1, UPT ;  /* 0x000000010b00788c */ /* 0x000fc8000bf05270 */
[----:B------:R-:W-:-:S06]  /*4070*/  USEL UR6, URZ, 0x1, UP0 ;  /* 0x000000013f067887 */ /* 0x000fcc0008000000 */
[----:B------:R-:W-:Y:S02]  /*4080*/  LOP3.LUT R2, R7, UR6, RZ, 0x3c, !PT ;  /* 0x0000000607027c12 */ /* 0x000fe4000f8e3cff */
[----:B------:R-:W-:Y:S05]  /*4090*/  @P2 BRA `(.L_x_175) ;  /* 0x0000000000342947 */ /* 0x000fea0003800000 */
[----:B------:R-:W-:Y:S05]  /*40a0*/  @!P0 BRA `(.L_x_176) ;  /* 0x0000000000048947 */ /* 0x000fea0003800000 */
[----:B------:R-:W-:Y:S01]  /*40b0*/  BPT.TRAP 0x1 ;  /* 0x000000040000795c */ /* 0x000fe20000300000 */
.L_x_176:
[----:B------:R-:W-:Y:S01]  /*40c0*/  UIADD3 UR6, UR11, 0x1, URZ ;  /* 0x000000010b067890 */ /* 0x000fe2000fffe03f */
[----:B-1----:R-:W-:-:S03]  /*40d0*/  SHF.L.U32 R8, R2, 0x1f, RZ ;  /* 0x0000001f02087819 */ /* 0x002fc600000006ff */
[----:B------:R-:W-:-:S04]  /*40e0*/  UISETP.NE.AND UP0, UPT, UR6, 0x2, UPT ;  /* 0x000000020600788c */ /* 0x000fc8000bf05270 */
[----:B------:R-:W-:-:S04]  /*40f0*/  USEL UR6, UR6, URZ, UP0 ;  /* 0x0000003f06067287 */ /* 0x000fc80008000000 */
[----:B------:R-:W-:-:S09]  /*4100*/  ULEA UR6, UR6, UR41, 0x3 ;  /* 0x0000002906067291 */ /* 0x000fd2000f8e183f */
[----:B------:R0:W1:Y:S01]  /*4110*/  SYNCS.PHASECHK.TRANS64.TRYWAIT P1, [UR6+0x2d830], R8 ;  /* 0x02d83008ff0075a7 */ /* 0x0000620008020146 */
[----:B------:R-:W-:Y:S05]  /*4120*/  @!P0 BRA `(.L_x_177) ;  /* 0x0000000000048947 */ /* 0x000fea0003800000 */
[----:B------:R-:W-:Y:S01]  /*4130*/  BPT.TRAP 0x1 ;  /* 0x000000040000795c */ /* 0x000fe20000300000 */
.L_x_177:
[----:B-1----:R-:W-:Y:S05]  /*4140*/  @P1 BRA `(.L_x_175) ;  /* 0x0000000000081947 */ /* 0x002fea0003800000 */
[----:B------:R-:W1:Y:S02]  /*4150*/  SYNCS.PHASECHK.TRANS64.TRYWAIT P1, [UR6+0x2d830], R8 ;  /* 0x02d83008ff0075a7 */ /* 0x000e640008020146 */
[----:B-1----:R-:W-:Y:S05]  /*4160*/  @!P1 BRA `(.L_x_178) ;  /* 0x0000009c00dc9947 */ /* 0x002fea0003800000 */
.L_x_175:
[----:B-1----:R-:W1:Y:S01]  /*4170*/  S2R R9, SR_TID.X ;  /* 0x0000000000097919 */ /* 0x002e620000002100 */
[----:B------:R-:W-:Y:S01]  /*4180*/  UIADD3 UR38, UR11, 0x1, URZ ;  /* 0x000000010b267890 */ /* 0x000fe2000fffe03f */
[----:B------:R-:W-:Y:S01]  /*4190*/  UMOV UR7, 0x80000020 ;  /* 0x8000002000077882 */ /* 0x000fe20000000000 */
[----:B------:R-:W-:Y:S02]  /*41a0*/  UMOV UR32, UR8 ;  /* 0x0000000800207c82 */ /* 0x000fe40008000000 */
[----:B------:R-:W-:Y:S01]  /*41b0*/  UISETP.NE.AND UP0, UPT, UR38, 0x2, UPT ;  /* 0x000000022600788c */ /* 0x000fe2000bf05270 */
[----:B------:R-:W-:Y:S01]  /*41c0*/  UMOV UR33, UR9 ;  /* 0x0000000900217c82 */ /* 0x000fe20008000000 */
[----:B------:R-:W-:Y:S02]  /*41d0*/  UMOV UR35, 0x80000020 ;  /* 0x8000002000237882 */ /* 0x000fe40000000000 */
[----:B------:R-:W-:Y:S01]  /*41e0*/  USEL UR38, UR38, URZ, UP0 ;  /* 0x0000003f26267287 */ /* 0x000fe20008000000 */
[----:B------:R-:W-:Y:S01]  /*41f0*/  UMOV UR15, 0x80000020 ;  /* 0x80000020000f7882 */ /* 0x000fe20000000000 */
[----:B------:R-:W-:-:S02]  /*4200*/  UMOV UR19, 0x80000020 ;  /* 0x8000002000137882 */ /* 0x000fc40000000000 */
[----:B------:R-:W-:Y:S01]  /*4210*/  UIMAD UR6, UR38, 0x600, UR28 ;  /* 0x00000600260678a4 */ /* 0x000fe2000f8e021c */
[----:B------:R-:W-:Y:S01]  /*4220*/  UMOV UR23, 0x80000020 ;  /* 0x8000002000177882 */ /* 0x000fe20000000000 */
[----:B------:R-:W-:Y:S02]  /*4230*/  UMOV UR27, 0x80000020 ;  /* 0x80000020001b7882 */ /* 0x000fe40000000000 */
[----:B------:R-:W-:Y:S02]  /*4240*/  UIADD3 UR34, UR6, 0x2, URZ ;  /* 0x0000000206227890 */ /* 0x000fe4000fffe03f */
[----:B------:R-:W-:Y:S02]  /*4250*/  UIADD3 UR14, UR6, 0x200, URZ ;  /* 0x00000200060e7890 */ /* 0x000fe4000fffe03f */
[----:B------:R-:W-:Y:S02]  /*4260*/  UIADD3 UR18, UR6, 0x202, URZ ;  /* 0x0000020206127890 */ /* 0x000fe4000fffe03f */
[----:B------:R-:W-:-:S02]  /*4270*/  UIADD3 UR22, UR6, 0x400, URZ ;  /* 0x0000040006167890 */ /* 0x000fc4000fffe03f */
[----:B------:R-:W-:Y:S01]  /*4280*/  UIADD3 UR26, UR6, 0x402, URZ ;  /* 0x00000402061a7890 */ /* 0x000fe2000fffe03f */
[----:B-1----:R-:W-:-:S04]  /*4290*/  SHF.R.U32.HI R9, RZ, 0x7, R9 ;  /* 0x00000007ff097819 */ /* 0x002fc80000011609 */
[----:B0-----:R-:W-:-:S05]  /*42a0*/  IADD3 R8, R9, 0x8, RZ ;  /* 0x0000000809087810 */ /* 0x001fca0007ffe0ff */
[----:B------:R0:W-:Y:S06]  /*42b0*/  BAR.SYNC.DEFER_BLOCKING R8, 0x100 ;  /* 0x000400080000751d */ /* 0x0001ec0000010000 */
[----:B------:R-:W-:-:S06]  /*42c0*/  WARPGROUP.ARRIVE ;  /* 0x00000000000079c5 */ /* 0x000fcc0000000000 */
        /* <DEDUP_REMOVED lines=17> */
[----:B0-----:R-:W-:Y:S05]  /*43e0*/  @P2 BRA `(.L_x_179) ;  /* 0x0000000000282947 */ /* 0x001fea0003800000 */
[----:B------:R-:W-:Y:S05]  /*43f0*/  @!P0 BRA `(.L_x_180) ;  /* 0x0000000000048947 */ /* 0x000fea0003800000 */
[----:B------:R-:W-:Y:S01]  /*4400*/  BPT.TRAP 0x1 ;  /* 0x000000040000795c */ /* 0x000fe20000300000 */
.L_x_180:
[----:B------:R-:W-:Y:S01]  /*4410*/  ULEA UR6, UR11, UR41, 0x3 ;  /* 0x000000290b067291 */ /* 0x000fe2000f8e183f */
[----:B------:R-:W-:-:S08]  /*4420*/  SHF.L.U32 R7, R7, 0x1f, RZ ;  /* 0x0000001f07077819 */ /* 0x000fd000000006ff */
[----:B------:R0:W1:Y:S01]  /*4430*/  SYNCS.PHASECHK.TRANS64.TRYWAIT P1, [UR6+0x2d850], R7 ;  /* 0x02d85007ff0075a7 */ /* 0x0000620008020146 */
[----:B------:R-:W-:Y:S05]  /*4440*/  @!P0 BRA `(.L_x_181) ;  /* 0x0000000000048947 */ /* 0x000fea0003800000 */
[----:B------:R-:W-:Y:S01]  /*4450*/  BPT.TRAP 0x1 ;  /* 0x000000040000795c */ /* 0x000fe20000300000 */
.L_x_181:
[----:B-1----:R-:W-:Y:S05]  /*4460*/  @P1 BRA `(.L_x_179) ;  /* 0x0000000000081947 */ /* 0x002fea0003800000 */
[----:B------:R-:W1:Y:S02]  /*4470*/  SYNCS.PHASECHK.TRANS64.TRYWAIT P1, [UR6+0x2d850], R7 ;  /* 0x02d85007ff0075a7 */ /* 0x000e640008020146 */
[----:B-1----:R-:W-:Y:S05]  /*4480*/  @!P1 BRA `(.L_x_182) ;  /* 0x0000009c002c9947 */ /* 0x002fea0003800000 */
.L_x_179:
[----:B------:R-:W-:Y:S01]  /*4490*/  UIADD3 UR6, UR41, 0x400, URZ ;  /* 0x0000040029067890 */ /* 0x000fe2000fffe03f */
[----:B------:R-:W-:Y:S01]  /*44a0*/  WARPGROUP.ARRIVE ;  /* 0x00000000000079c5 */ /* 0x000fe20000000000 */
[----:B------:R-:W-:-:S05]  /*44b0*/  ULOP3.LUT UR7, UR39, 0x10000, URZ, 0xfc, !UPT ;  /* 0x0001000027077892 */ /* 0x000fca000f8efc3f */
[----:B------:R-:W1:Y:S01]  /*44c0*/  S2R R9, SR_TID.X ;  /* 0x0000000000097919 */ /* 0x000e620000002100 */
[----:B------:R-:W-:Y:S01]  /*44d0*/  USHF.R.U32.HI UR6, URZ, 0x4, UR6 ;  /* 0x000000043f067899 */ /* 0x000fe20008011606 */
[----:B------:R-:W-:Y:S01]  /*44e0*/  UMOV UR33, 0x40000040 ;  /* 0x4000004000217882 */ /* 0x000fe20000000000 */
[----:B------:R-:W-:Y:S02]  /*44f0*/  UMOV UR35, 0x80000020 ;  /* 0x8000002000237882 */ /* 0x000fe40000000000 */
[----:B------:R-:W-:Y:S01]  /*4500*/  ULOP3.LUT UR6, UR6, 0x3fff, URZ, 0xc0, !UPT ;  /* 0x00003fff06067892 */ /* 0x000fe2000f8ec03f */
[----:B------:R-:W-:-:S03]  /*4510*/  UMOV UR32, UR7 ;  /* 0x0000000700207c82 */ /* 0x000fc60008000000 */
[----:B------:R-:W-:-:S04]  /*4520*/  ULOP3.LUT UR6, UR6, 0x2000000, URZ, 0xfc, !UPT ;  /* 0x0200000006067892 */ /* 0x000fc8000f8efc3f */
[----:B------:R-:W-:-:S07]  /*4530*/  UIMAD UR6, UR11, 0x600, UR6 ;  /* 0x000006000b0678a4 */ /* 0x000fce000f8e0206 */
[----:B------:R-:W-:Y:S02]  /*4540*/  UMOV UR34, UR6 ;  /* 0x0000000600227c82 */ /* 0x000fe40008000000 */
[----:B------:R-:W-:Y:S01]  /*4550*/  HGMMA.64x96x16.F32.BF16 R88, gdesc[UR32].tnspB, R88, gsb0 ;  /* 0x41600000205879f0 */ /* 0x000fe20008001858 */
[----:B------:R-:W-:Y:S02]  /*4560*/  UIADD3 UR32, UR7, 0x2, URZ ;  /* 0x0000000207207890 */ /* 0x000fe4000fffe03f */
[----:B------:R-:W-:Y:S01]  /*4570*/  UIADD3 UR34, UR6, 0x40, URZ ;  /* 0x0000004006227890 */ /* 0x000fe2000fffe03f */
[----:B------:R-:W-:Y:S01]  /*4580*/  UMOV UR33, 0x40000040 ;  /* 0x4000004000217882 */ /* 0x000fe20000000000 */
[----:B------:R-:W-:Y:S01]  /*4590*/  UMOV UR35, 0x80000020 ;  /* 0x8000002000237882 */ /* 0x000fe20000000000 */
[----:B-1----:R-:W-:Y:S02]  /*45a0*/  SHF.R.U32.HI R8, RZ, 0x7, R9 ;  /* 0x00000007ff087819 */ /* 0x002fe40000011609 */
[----:B------:R-:W-:-:S03]  /*45b0*/  ISETP.GE.U32.AND P1, PT, R9, 0x180, PT ;  /* 0x000001800900780c */ /* 0x000fc60003f26070 */
[----:B0-----:R-:W-:-:S05]  /*45c0*/  VIADD R7, R8, 0x9 ;  /* 0x0000000908077836 */ /* 0x001fca0000000000 */
        /* <DEDUP_REMOVED lines=50> */
.L_x_183:
        /* <DEDUP_REMOVED lines=199> */
[----:B------:R-:W1:Y:S03]  /*5560*/  LDC R71, c[0x0][0x988] ;  /* 0x00026200ff477b82 */ /* 0x000e660000000800 */
[----:B------:R-:W2:Y:S01]  /*5570*/  SHFL.BFLY PT, R83, R82, 0x1, 0x1f ;  /* 0x0c201f0052537f89 */ /* 0x000ea200000e0000 */
[----:B0-----:R-:W-:-:S05]  /*5580*/  FMNMX.FTZ R84, R81, R70, !PT ;  /* 0x0000004651547209 */ /* 0x001fca0007810000 */
[----:B------:R-:W0:Y:S01]  /*5590*/  SHFL.BFLY PT, R85, R84, 0x1, 0x1f ;  /* 0x0c201f0054557f89 */ /* 0x000e2200000e0000 */
[----:B--2---:R-:W-:-:S05]  /*55a0*/  FMNMX.FTZ R70, R82, R83, !PT ;  /* 0x0000005352467209 */ /* 0x004fca0007810000 */
[C---:B------:R-:W-:Y:S01]  /*55b0*/  FADD.FTZ R0, -R70.reuse, R0 ;  /* 0x0000000046007221 */ /* 0x040fe20000010100 */
[----:B-1----:R-:W-:-:S03]  /*55c0*/  FMUL.FTZ R80, R70, R71 ;  /* 0x0000004746507220 */ /* 0x002fc60000410000 */
[-C--:B------:R-:W-:Y:S01]  /*55d0*/  FMUL.FTZ R83, R0, R71.reuse ;  /* 0x0000004700537220 */ /* 0x080fe20000410000 */
[-CC-:B------:R-:W-:Y:S01]  /*55e0*/  FFMA.FTZ R7, R7, R71.reuse, -R80.reuse ;  /* 0x0000004707077223 */ /* 0x180fe20000010850 */
[-CC-:B------:R-:W-:Y:S01]  /*55f0*/  FFMA.FTZ R8, R8, R71.reuse, -R80.reuse ;  /* 0x0000004708087223 */ /* 0x180fe20000010850 */
[-CC-:B------:R-:W-:Y:S01]  /*5600*/  FFMA.FTZ R11, R11, R71.reuse, -R80.reuse ;  /* 0x000000470b0b7223 */ /* 0x180fe20000010850 */
[-CC-:B------:R-:W-:Y:S01]  /*5610*/  FFMA.FTZ R12, R12, R71.reuse, -R80.reuse ;  /* 0x000000470c0c7223 */ /* 0x180fe20000010850 */
[-CC-:B------:R-:W-:Y:S01]  /*5620*/  FFMA.FTZ R15, R15, R71.reuse, -R80.reuse ;  /* 0x000000470f0f7223 */ /* 0x180fe20000010850 */
[--C-:B------:R-:W-:Y:S01]  /*5630*/  FFMA.FTZ R20, R20, R71, -R80.reuse ;  /* 0x0000004714147223 */ /* 0x100fe20000010850 */
[----:B0-----:R-:W-:Y:S01]  /*5640*/  FMNMX.FTZ R78, R84, R85, !PT ;  /* 0x00000055544e7209 */ /* 0x001fe20007810000 */
[----:B------:R-:W-:Y:S01]  /*5650*/  MUFU.EX2 R7, R7 ;  /* 0x0000000700077308 */ /* 0x000fe20000000800 */
[-CC-:B------:R-:W-:Y:S01]  /*5660*/  FFMA.FTZ R25, R25, R71.reuse, -R80.reuse ;  /* 0x0000004719197223 */ /* 0x180fe20000010850 */
[-CC-:B------:R-:W-:Y:S01]  /*5670*/  FFMA.FTZ R26, R26, R71.reuse, -R80.reuse ;  /* 0x000000471a1a7223 */ /* 0x180fe20000010850 */
[-CC-:B------:R-:W-:Y:S01]  /*5680*/  FFMA.FTZ R29, R29, R71.reuse, -R80.reuse ;  /* 0x000000471d1d7223 */ /* 0x180fe20000010850 */
[C---:B------:R-:W-:Y:S01]  /*5690*/  FADD.FTZ R0, -R78.reuse, R5 ;  /* 0x000000054e007221 */ /* 0x040fe20000010100 */
[-C--:B------:R-:W-:Y:S01]  /*56a0*/  FMUL.FTZ R84, R78, R71.reuse ;  /* 0x000000474e547220 */ /* 0x080fe20000410000 */
[-CC-:B------:R-:W-:Y:S01]  /*56b0*/  FFMA.FTZ R30, R30, R71.reuse, -R80.reuse ;  /* 0x000000471e1e7223 */ /* 0x180fe20000010850 */
[-C--:B------:R-:W-:Y:S01]  /*56c0*/  FFMA.FTZ R33, R33, R71.reuse, -R80 ;  /* 0x0000004721217223 */ /* 0x080fe20000010850 */
[-C--:B------:R-:W-:Y:S01]  /*56d0*/  FMUL.FTZ R0, R0, R71.reuse ;  /* 0x0000004700007220 */ /* 0x080fe20000410000 */
[-CC-:B------:R-:W-:Y:S01]  /*56e0*/  FFMA.FTZ R9, R9, R71.reuse, -R84.reuse ;  /* 0x0000004709097223 */ /* 0x180fe20000010854 */
[-C--:B------:R-:W-:Y:S01]  /*56f0*/  FFMA.FTZ R10, R10, R71.reuse, -R84 ;  /* 0x000000470a0a7223 */ /* 0x080fe20000010854 */
[----:B------:R0:W1:Y:S01]  /*5700*/  MUFU.EX2 R5, R83 ;  /* 0x0000005300057308 */ /* 0x0000620000000800 */
[-CC-:B------:R-:W-:Y:S01]  /*5710*/  FFMA.FTZ R34, R34, R71.reuse, -R80.reuse ;  /* 0x0000004722227223 */ /* 0x180fe20000010850 */
[-CC-:B------:R-:W-:Y:S01]  /*5720*/  FFMA.FTZ R37, R37, R71.reuse, -R80.reuse ;  /* 0x0000004725257223 */ /* 0x180fe20000010850 */
[-CC-:B------:R-:W-:Y:S01]  /*5730*/  FFMA.FTZ R38, R38, R71.reuse, -R80.reuse ;  /* 0x0000004726267223 */ /* 0x180fe20000010850 */
[-CC-:B------:R-:W-:Y:S01]  /*5740*/  FFMA.FTZ R41, R41, R71.reuse, -R80.reuse ;  /* 0x0000004729297223 */ /* 0x180fe20000010850 */
[-CC-:B------:R-:W-:Y:S01]  /*5750*/  FFMA.FTZ R42, R42, R71.reuse, -R80.reuse ;  /* 0x000000472a2a7223 */ /* 0x180fe20000010850 */
[-CC-:B------:R-:W-:Y:S01]  /*5760*/  FFMA.FTZ R45, R45, R71.reuse, -R80.reuse ;  /* 0x000000472d2d7223 */ /* 0x180fe20000010850 */
[-CC-:B------:R-:W-:Y:S01]  /*5770*/  FFMA.FTZ R46, R46, R71.reuse, -R80.reuse ;  /* 0x000000472e2e7223 */ /* 0x180fe20000010850 */
        /* <DEDUP_REMOVED lines=8> */
[----:B------:R-:W2:Y:S01]  /*5800*/  MUFU.EX2 R9, R9 ;  /* 0x0000000900097308 */ /* 0x000ea20000000800 */
[-CC-:B------:R-:W-:Y:S01]  /*5810*/  FFMA.FTZ R62, R62, R71.reuse, -R80.reuse ;  /* 0x000000473e3e7223 */ /* 0x180fe20000010850 */
[-CC-:B------:R-:W-:Y:S01]  /*5820*/  FFMA.FTZ R65, R65, R71.reuse, -R80.reuse ;  /* 0x0000004741417223 */ /* 0x180fe20000010850 */
[-CC-:B------:R-:W-:Y:S01]  /*5830*/  FFMA.FTZ R66, R66, R71.reuse, -R80.reuse ;  /* 0x0000004742427223 */ /* 0x180fe20000010850 */
[-CC-:B------:R-:W-:Y:S01]  /*5840*/  FFMA.FTZ R69, R69, R71.reuse, -R80.reuse ;  /* 0x0000004745457223 */ /* 0x180fe20000010850 */
[-CC-:B------:R-:W-:Y:S01]  /*5850*/  FFMA.FTZ R72, R72, R71.reuse, -R80.reuse ;  /* 0x0000004748487223 */ /* 0x180fe20000010850 */
[-CC-:B------:R-:W-:Y:S01]  /*5860*/  FFMA.FTZ R75, R75, R71.reuse, -R80.reuse ;  /* 0x000000474b4b7223 */ /* 0x180fe20000010850 */
[-C--:B------:R-:W-:Y:S01]  /*5870*/  FFMA.FTZ R76, R76, R71.reuse, -R80 ;  /* 0x000000474c4c7223 */ /* 0x080fe20000010850 */
[-CC-:B------:R-:W-:Y:S01]  /*5880*/  FFMA.FTZ R80, R13, R71.reuse, -R84.reuse ;  /* 0x000000470d507223 */ /* 0x180fe20000010854 */
[----:B------:R-:W3:Y:S01]  /*5890*/  MUFU.EX2 R8, R8 ;  /* 0x0000000800087308 */ /* 0x000ee20000000800 */
[-CC-:B0-----:R-:W-:Y:S01]  /*58a0*/  FFMA.FTZ R83, R14, R71.reuse, -R84.reuse ;  /* 0x000000470e537223 */ /* 0x181fe20000010854 */
[-CC-:B------:R-:W-:Y:S01]  /*58b0*/  FFMA.FTZ R13, R21, R71.reuse, -R84.reuse ;  /* 0x00000047150d7223 */ /* 0x180fe20000010854 */
[-CC-:B------:R-:W-:Y:S01]  /*58c0*/  FFMA.FTZ R81, R32, R71.reuse, -R84.reuse ;  /* 0x0000004720517223 */ /* 0x180fe20000010854 */
[-CC-:B------:R-:W-:Y:S01]  /*58d0*/  FFMA.FTZ R14, R24, R71.reuse, -R84.reuse ;  /* 0x00000047180e7223 */ /* 0x180fe20000010854 */
[-CC-:B------:R-:W-:Y:S01]  /*58e0*/  FFMA.FTZ R32, R44, R71.reuse, -R84.reuse ;  /* 0x000000472c207223 */ /* 0x180fe20000010854 */
[-CC-:B------:R-:W-:Y:S01]  /*58f0*/  FFMA.FTZ R44, R47, R71.reuse, -R84.reuse ;  /* 0x000000472f2c7223 */ /* 0x180fe20000010854 */
[--C-:B------:R-:W-:Y:S01]  /*5900*/  FFMA.FTZ R47, R63, R71, -R84.reuse ;  /* 0x000000473f2f7223 */ /* 0x100fe20000010854 */
[----:B------:R-:W0:Y:S01]  /*5910*/  MUFU.EX2 R10, R10 ;  /* 0x0000000a000a7308 */ /* 0x000e220000000800 */
[----:B-1----:R-:W-:Y:S01]  /*5920*/  FFMA.FTZ R3, R5, R3, R7 ;  /* 0x0000000305037223 */ /* 0x002fe20000010007 */
[----:B--2---:R-:W-:Y:S01]  /*5930*/  FFMA.FTZ R63, R0, R6, R9 ;  /* 0x00000006003f7223 */ /* 0x004fe20000010009 */
[-CC-:B------:R-:W-:Y:S01]  /*5940*/  FFMA.FTZ R24, R27, R71.reuse, -R84.reuse ;  /* 0x000000471b187223 */ /* 0x180fe20000010854 */
[-CC-:B------:R-:W-:Y:S01]  /*5950*/  FFMA.FTZ R82, R28, R71.reuse, -R84.reuse ;  /* 0x000000471c527223 */ /* 0x180fe20000010854 */
[-CC-:B------:R-:W-:Y:S01]  /*5960*/  FFMA.FTZ R28, R31, R71.reuse, -R84.reuse ;  /* 0x000000471f1c7223 */ /* 0x180fe20000010854 */
[-CC-:B------:R-:W-:Y:S01]  /*5970*/  FFMA.FTZ R31, R43, R71.reuse, -R84.reuse ;  /* 0x000000472b1f7223 */ /* 0x180fe20000010854 */
[-CC-:B------:R-:W-:Y:S01]  /*5980*/  FFMA.FTZ R43, R60, R71.reuse, -R84.reuse ;  /* 0x000000473c2b7223 */ /* 0x180fe20000010854 */
[----:B------:R-:W1:Y:S01]  /*5990*/  MUFU.EX2 R11, R11 ;  /* 0x0000000b000b7308 */ /* 0x000e620000000800 */
[----:B---3--:R-:W-:Y:S01]  /*59a0*/  FADD.FTZ R6, R8, R3 ;  /* 0x0000000308067221 */ /* 0x008fe20000010000 */
[-CC-:B------:R-:W-:Y:S01]  /*59b0*/  FFMA.FTZ R27, R35, R71.reuse, -R84.reuse ;  /* 0x00000047231b7223 */ /* 0x180fe20000010854 */
[-CC-:B------:R-:W-:Y:S01]  /*59c0*/  FFMA.FTZ R51, R51, R71.reuse, -R84.reuse ;  /* 0x0000004733337223 */ /* 0x180fe20000010854 */
[-CC-:B------:R-:W-:Y:S01]  /*59d0*/  FFMA.FTZ R21, R39, R71.reuse, -R84.reuse ;  /* 0x0000004727157223 */ /* 0x180fe20000010854 */
[-CC-:B------:R-:W-:Y:S01]  /*59e0*/  FFMA.FTZ R36, R36, R71.reuse, -R84.reuse ;  /* 0x0000004724247223 */ /* 0x180fe20000010854 */
[-CC-:B------:R-:W-:Y:S01]  /*59f0*/  FFMA.FTZ R39, R48, R71.reuse, -R84.reuse ;  /* 0x0000004730277223 */ /* 0x180fe20000010854 */
[-CC-:B------:R-:W-:Y:S01]  /*5a00*/  FFMA.FTZ R48, R64, R71.reuse, -R84.reuse ;  /* 0x0000004740307223 */ /* 0x180fe20000010854 */
[----:B------:R-:W2:Y:S01]  /*5a10*/  MUFU.EX2 R80, R80 ;  /* 0x0000005000507308 */ /* 0x000ea20000000800 */
[----:B0-----:R-:W-:Y:S01]  /*5a20*/  FADD.FTZ R63, R10, R63 ;  /* 0x0000003f0a3f7221 */ /* 0x001fe20000010000 */
[-CC-:B------:R-:W-:Y:S01]  /*5a30*/  FFMA.FTZ R35, R40, R71.reuse, -R84.reuse ;  /* 0x0000004728237223 */ /* 0x180fe20000010854 */
[-CC-:B------:R-:W-:Y:S01]  /*5a40*/  FFMA.FTZ R52, R52, R71.reuse, -R84.reuse ;  /* 0x0000004734347223 */ /* 0x180fe20000010854 */
[-CC-:B------:R-:W-:Y:S01]  /*5a50*/  FFMA.FTZ R85, R67, R71.reuse, -R84.reuse ;  /* 0x0000004743557223 */ /* 0x180fe20000010854 */
[-CC-:B------:R-:W-:Y:S01]  /*5a60*/  FFMA.FTZ R40, R59, R71.reuse, -R84.reuse ;  /* 0x000000473b287223 */ /* 0x180fe20000010854 */
[-CC-:B------:R-:W-:Y:S01]  /*5a70*/  FFMA.FTZ R55, R55, R71.reuse, -R84.reuse ;  /* 0x0000004737377223 */ /* 0x180fe20000010854 */
[-C--:B------:R-:W-:Y:S01]  /*5a80*/  FFMA.FTZ R56, R56, R71.reuse, -R84 ;  /* 0x0000004738387223 */ /* 0x080fe20000010854 */
[----:B------:R-:W0:Y:S01]  /*5a90*/  MUFU.EX2 R12, R12 ;  /* 0x0000000c000c7308 */ /* 0x000e220000000800 */
[----:B-1----:R-:W-:Y:S01]  /*5aa0*/  FADD.FTZ R3, R11, R6 ;  /* 0x000000060b037221 */ /* 0x002fe20000010000 */
[-CC-:B------:R-:W-:Y:S01]  /*5ab0*/  FFMA.FTZ R68, R68, R71.reuse, -R84.reuse ;  /* 0x0000004744447223 */ /* 0x180fe20000010854 */
[-CC-:B------:R-:W-:Y:S01]  /*5ac0*/  FFMA.FTZ R73, R73, R71.reuse, -R84.reuse ;  /* 0x0000004749497223 */ /* 0x180fe20000010854 */
[-CC-:B------:R-:W-:Y:S01]  /*5ad0*/  FFMA.FTZ R74, R74, R71.reuse, -R84.reuse ;  /* 0x000000474a4a7223 */ /* 0x180fe20000010854 */
[----:B------:R-:W-:-:S03]  /*5ae0*/  FFMA.FTZ R79, R79, R71, -R84 ;  /* 0x000000474f4f7223 */ /* 0x000fc60000010854 */
[----:B------:R-:W1:Y:S01]  /*5af0*/  MUFU.EX2 R83, R83 ;  /* 0x0000005300537308 */ /* 0x000e620000000800 */
[----:B--2---:R-:W-:-:S07]  /*5b00*/  FADD.FTZ R6, R80, R63 ;  /* 0x0000003f50067221 */ /* 0x004fce0000010000 */
[----:B------:R-:W2:Y:S01]  /*5b10*/  MUFU.EX2 R15, R15 ;  /* 0x0000000f000f7308 */ /* 0x000ea20000000800 */
[----:B0-----:R-:W-:-:S07]  /*5b20*/  FADD.FTZ R60, R12, R3 ;  /* 0x000000030c3c7221 */ /* 0x001fce0000010000 */
[----:B------:R-:W0:Y:S01]  /*5b30*/  MUFU.EX2 R13, R13 ;  /* 0x0000000d000d7308 */ /* 0x000e220000000800 */
[----:B-1----:R-:W-:-:S07]  /*5b40*/  FADD.FTZ R6, R83, R6 ;  /* 0x0000000653067221 */ /* 0x002fce0000010000 */
[----:B------:R-:W1:Y:S01]  /*5b50*/  MUFU.EX2 R20, R20 ;  /* 0x0000001400147308 */ /* 0x000e620000000800 */
[----:B--2---:R-:W-:-:S07]  /*5b60*/  FADD.FTZ R3, R15, R60 ;  /* 0x0000003c0f037221 */ /* 0x004fce0000010000 */
[----:B------:R-:W2:Y:S01]  /*5b70*/  MUFU.EX2 R14, R14 ;  /* 0x0000000e000e7308 */ /* 0x000ea20000000800 */
[----:B0-----:R-:W-:-:S07]  /*5b80*/  FADD.FTZ R63, R13, R6 ;  /* 0x000000060d3f7221 */ /* 0x001fce0000010000 */
[----:B------:R-:W0:Y:S01]  /*5b90*/  MUFU.EX2 R25, R25 ;  /* 0x0000001900197308 */ /* 0x000e220000000800 */
[----:B-1----:R-:W-:-:S07]  /*5ba0*/  FADD.FTZ R6, R20, R3 ;  /* 0x0000000314067221 */ /* 0x002fce0000010000 */
[----:B------:R-:W-:Y:S01]  /*5bb0*/  MUFU.EX2 R24, R24 ;  /* 0x0000001800187308 */ /* 0x000fe20000000800 */
[----:B--2---:R-:W-:-:S07]  /*5bc0*/  FADD.FTZ R63, R14, R63 ;  /* 0x0000003f0e3f7221 */ /* 0x004fce0000010000 */
[----:B------:R-:W1:Y:S01]  /*5bd0*/  MUFU.EX2 R26, R26 ;  /* 0x0000001a001a7308 */ /* 0x000e620000000800 */
[----:B0-----:R-:W-:-:S07]  /*5be0*/  FADD.FTZ R3, R25, R6 ;  /* 0x0000000619037221 */ /* 0x001fce0000010000 */
[----:B------:R-:W-:Y:S08]  /*5bf0*/  MUFU.EX2 R82, R82 ;  /* 0x0000005200527308 */ /* 0x000ff00000000800 */
[----:B------:R-:W0:Y:S01]  /*5c00*/  MUFU.EX2 R29, R29 ;  /* 0x0000001d001d7308 */ /* 0x000e220000000800 */
[----:B-1----:R-:W-:-:S07]  /*5c10*/  FADD.FTZ R6, R26, R3 ;  /* 0x000000031a067221 */ /* 0x002fce0000010000 */
[----:B------:R-:W1:Y:S08]  /*5c20*/  MUFU.EX2 R28, R28 ;  /* 0x0000001c001c7308 */ /* 0x000e700000000800 */
[----:B------:R-:W-:Y:S01]  /*5c30*/  MUFU.EX2 R30, R30 ;  /* 0x0000001e001e7308 */ /* 0x000fe20000000800 */
[----:B0-----:R-:W-:-:S07]  /*5c40*/  FADD.FTZ R3, R29, R6 ;  /* 0x000000061d037221 */ /* 0x001fce0000010000 */
[----:B------:R-:W0:Y:S08]  /*5c50*/  MUFU.EX2 R81, R81 ;  /* 0x0000005100517308 */ /* 0x000e300000000800 */
[----:B------:R-:W-:Y:S08]  /*5c60*/  MUFU.EX2 R33, R33 ;  /* 0x0000002100217308 */ /* 0x000ff00000000800 */
[----:B------:R-:W2:Y:S08]  /*5c70*/  MUFU.EX2 R27, R27 ;  /* 0x0000001b001b7308 */ /* 0x000eb00000000800 */
[----:B------:R3:W-:Y:S08]  /*5c80*/  MUFU.EX2 R64, R51 ;  /* 0x0000003300407308 */ /* 0x0007f00000000800 */
[----:B------:R-:W-:Y:S01]  /*5c90*/  MUFU.EX2 R34, R34 ;  /* 0x0000002200227308 */ /* 0x000fe20000000800 */
[----:B---3--:R-:W-:-:S04]  /*5ca0*/  FADD.FTZ R51, R24, R63 ;  /* 0x0000003f18337221 */ /* 0x008fc80000010000 */
[----:B------:R-:W-:-:S03]  /*5cb0*/  FADD.FTZ R51, R82, R51 ;  /* 0x0000003352337221 */ /* 0x000fc60000010000 */
[----:B------:R-:W3:Y:S01]  /*5cc0*/  MUFU.EX2 R36, R36 ;  /* 0x0000002400247308 */ /* 0x000ee20000000800 */
[----:B-1----:R-:W-:-:S04]  /*5cd0*/  FADD.FTZ R6, R28, R51 ;  /* 0x000000331c067221 */ /* 0x002fc80000010000 */
[----:B0-----:R-:W-:-:S03]  /*5ce0*/  FADD.FTZ R6, R81, R6 ;  /* 0x0000000651067221 */ /* 0x001fc60000010000 */
[----:B------:R-:W-:Y:S01]  /*5cf0*/  MUFU.EX2 R37, R37 ;  /* 0x0000002500257308 */ /* 0x000fe20000000800 */
[----:B--2---:R-:W-:-:S07]  /*5d00*/  FADD.FTZ R51, R27, R6 ;  /* 0x000000061b337221 */ /* 0x004fce0000010000 */
[----:B------:R-:W0:Y:S08]  /*5d10*/  MUFU.EX2 R21, R21 ;  /* 0x0000001500157308 */ /* 0x000e300000000800 */
[----:B------:R-:W1:Y:S08]  /*5d20*/  MUFU.EX2 R38, R38 ;  /* 0x0000002600267308 */ /* 0x000e700000000800 */
[----:B------:R2:W-:Y:S08]  /*5d30*/  MUFU.EX2 R67, R52 ;  /* 0x0000003400437308 */ /* 0x0005f00000000800 */
[----:B------:R-:W4:Y:S01]  /*5d40*/  MUFU.EX2 R35, R35 ;  /* 0x0000002300237308 */ /* 0x000f220000000800 */
[----:B--2---:R-:W-:-:S04]  /*5d50*/  FADD.FTZ R52, R30, R3 ;  /* 0x000000031e347221 */ /* 0x004fc80000010000 */
[----:B------:R-:W-:Y:S01]  /*5d60*/  FADD.FTZ R3, R33, R52 ;  /* 0x0000003421037221 */ /* 0x000fe20000010000 */
[----:B---3--:R-:W-:Y:S02]  /*5d70*/  FADD.FTZ R52, R36, R51 ;  /* 0x0000003324347221 */ /* 0x008fe40000010000 */
[----:B------:R-:W2:Y:S01]  /*5d80*/  MUFU.EX2 R41, R41 ;  /* 0x0000002900297308 */ /* 0x000ea20000000800 */
[----:B------:R-:W-:Y:S01]  /*5d90*/  FADD.FTZ R6, R34, R3 ;  /* 0x0000000322067221 */ /* 0x000fe20000010000 */
[----:B0-----:R-:W-:-:S03]  /*5da0*/  FADD.FTZ R52, R21, R52 ;  /* 0x0000003415347221 */ /* 0x001fc60000010000 */
[----:B------:R-:W-:-:S03]  /*5db0*/  FADD.FTZ R3, R37, R6 ;  /* 0x0000000625037221 */ /* 0x000fc60000010000 */
[----:B------:R-:W-:Y:S01]  /*5dc0*/  MUFU.EX2 R31, R31 ;  /* 0x0000001f001f7308 */ /* 0x000fe20000000800 */
[----:B-1----:R-:W-:Y:S01]  /*5dd0*/  FADD.FTZ R6, R38, R3 ;  /* 0x0000000326067221 */ /* 0x002fe20000010000 */
[----:B----4-:R-:W-:-:S06]  /*5de0*/  FADD.FTZ R52, R35, R52 ;  /* 0x0000003423347221 */ /* 0x010fcc0000010000 */
[----:B------:R-:W0:Y:S01]  /*5df0*/  MUFU.EX2 R42, R42 ;  /* 0x0000002a002a7308 */ /* 0x000e220000000800 */
[----:B--2---:R-:W-:-:S07]  /*5e00*/  FADD.FTZ R3, R41, R6 ;  /* 0x0000000629037221 */ /* 0x004fce0000010000 */
[----:B------:R-:W-:Y:S08]  /*5e10*/  MUFU.EX2 R32, R32 ;  /* 0x0000002000207308 */ /* 0x000ff00000000800 */
[----:B------:R-:W1:Y:S01]  /*5e20*/  MUFU.EX2 R45, R45 ;  /* 0x0000002d002d7308 */ /* 0x000e620000000800 */
[----:B0-----:R-:W-:-:S07]  /*5e30*/  FADD.FTZ R6, R42, R3 ;  /* 0x000000032a067221 */ /* 0x001fce0000010000 */
[----:B------:R-:W0:Y:S08]  /*5e40*/  MUFU.EX2 R44, R44 ;  /* 0x0000002c002c7308 */ /* 0x000e300000000800 */
[----:B------:R-:W2:Y:S01]  /*5e50*/  MUFU.EX2 R46, R46 ;  /* 0x0000002e002e7308 */ /* 0x000ea20000000800 */
[----:B-1----:R-:W-:-:S07]  /*5e60*/  FADD.FTZ R3, R45, R6 ;  /* 0x000000062d037221 */ /* 0x002fce0000010000 */
[----:B------:R1:W3:Y:S08]  /*5e70*/  MUFU.EX2 R59, R39 ;  /* 0x00000027003b7308 */ /* 0x0002f00000000800 */
[----:B------:R-:W-:Y:S01]  /*5e80*/  MUFU.EX2 R49, R49 ;  /* 0x0000003100317308 */ /* 0x000fe20000000800 */
[----:B-1----:R-:W-:Y:S01]  /*5e90*/  FFMA.FTZ R39, R77, R71, -R84 ;  /* 0x000000474d277223 */ /* 0x002fe20000010854 */
[----:B------:R-:W-:-:S04]  /*5ea0*/  FADD.FTZ R77, R31, R52 ;  /* 0x000000341f4d7221 */ /* 0x000fc80000010000 */
[----:B------:R-:W-:Y:S02]  /*5eb0*/  FADD.FTZ R77, R32, R77 ;  /* 0x0000004d204d7221 */ /* 0x000fe40000010000 */
[----:B------:R-:W-:Y:S02]  /*5ec0*/  MUFU.EX2 R50, R50 ;  /* 0x0000003200327308 */ /* 0x000fe40000000800 */
[----:B0-----:R-:W-:-:S06]  /*5ed0*/  FADD.FTZ R6, R44, R77 ;  /* 0x0000004d2c067221 */ /* 0x001fcc0000010000 */
[----:B------:R-:W-:Y:S08]  /*5ee0*/  MUFU.EX2 R53, R53 ;  /* 0x0000003500357308 */ /* 0x000ff00000000800 */
[----:B------:R-:W0:Y:S08]  /*5ef0*/  MUFU.EX2 R60, R55 ;  /* 0x00000037003c7308 */ /* 0x000e300000000800 */
[----:B------:R2:W-:Y:S08]  /*5f00*/  MUFU.EX2 R55, R40 ;  /* 0x0000002800377308 */ /* 0x0005f00000000800 */
[----:B------:R-:W-:Y:S01]  /*5f10*/  MUFU.EX2 R54, R54 ;  /* 0x0000003600367308 */ /* 0x000fe20000000800 */
[----:B--2---:R-:W-:Y:S01]  /*5f20*/  FADD.FTZ R40, R46, R3 ;  /* 0x000000032e287221 */ /* 0x004fe20000010000 */
[----:B---3--:R-:W-:-:S04]  /*5f30*/  FADD.FTZ R3, R59, R6 ;  /* 0x000000063b037221 */ /* 0x008fc80000010000 */
[----:B------:R-:W-:Y:S02]  /*5f40*/  FADD.FTZ R6, R64, R3 ;  /* 0x0000000340067221 */ /* 0x000fe40000010000 */
[----:B------:R-:W1:Y:S02]  /*5f50*/  MUFU.EX2 R63, R56 ;  /* 0x00000038003f7308 */ /* 0x000e640000000800 */
[----:B------:R-:W-:-:S04]  /*5f60*/  FADD.FTZ R3, R67, R6 ;  /* 0x0000000643037221 */ /* 0x000fc80000010000 */
[----:B0-----:R-:W-:Y:S02]  /*5f70*/  FADD.FTZ R6, R60, R3 ;  /* 0x000000033c067221 */ /* 0x001fe40000010000 */
[----:B------:R-:W0:Y:S08]  /*5f80*/  MUFU.EX2 R57, R57 ;  /* 0x0000003900397308 */ /* 0x000e300000000800 */
[----:B------:R2:W3:Y:S01]  /*5f90*/  MUFU.EX2 R56, R43 ;  /* 0x0000002b00387308 */ /* 0x0004e20000000800 */
[----:B-1----:R-:W-:-:S04]  /*5fa0*/  FADD.FTZ R6, R63, R6 ;  /* 0x000000063f067221 */ /* 0x002fc80000010000 */
[----:B------:R-:W-:-:S03]  /*5fb0*/  FADD.FTZ R77, R55, R6 ;  /* 0x00000006374d7221 */ /* 0x000fc60000010000 */
[----:B------:R-:W1:Y:S01]  /*5fc0*/  MUFU.EX2 R58, R58 ;  /* 0x0000003a003a7308 */ /* 0x000e620000000800 */
[----:B--2---:R-:W-:-:S04]  /*5fd0*/  FADD.FTZ R43, R49, R40 ;  /* 0x00000028312b7221 */ /* 0x004fc80000010000 */
[----:B------:R-:W-:-:S03]  /*5fe0*/  FADD.FTZ R40, R50, R43 ;  /* 0x0000002b32287221 */ /* 0x000fc60000010000 */
[----:B------:R-:W2:Y:S01]  /*5ff0*/  MUFU.EX2 R61, R61 ;  /* 0x0000003d003d7308 */ /* 0x000ea20000000800 */
[----:B------:R-:W-:-:S04]  /*6000*/  FADD.FTZ R43, R53, R40 ;  /* 0x00000028352b7221 */ /* 0x000fc80000010000 */
[----:B------:R-:W-:-:S03]  /*6010*/  FADD.FTZ R40, R54, R43 ;  /* 0x0000002b36287221 */ /* 0x000fc60000010000 */
[----:B------:R-:W4:Y:S01]  /*6020*/  MUFU.EX2 R51, R47 ;  /* 0x0000002f00337308 */ /* 0x000f220000000800 */
[----:B0-----:R-:W-:Y:S01]  /*6030*/  FADD.FTZ R3, R57, R40 ;  /* 0x0000002839037221 */ /* 0x001fe20000010000 */
[----:B---3--:R-:W-:-:S03]  /*6040*/  FADD.FTZ R40, R56, R77 ;  /* 0x0000004d38287221 */ /* 0x008fc60000010000 */
[----:B-1----:R-:W-:-:S03]  /*6050*/  FADD.FTZ R6, R58, R3 ;  /* 0x000000033a067221 */ /* 0x002fc60000010000 */
[----:B------:R-:W0:Y:S01]  /*6060*/  MUFU.EX2 R62, R62 ;  /* 0x0000003e003e7308 */ /* 0x000e220000000800 */
[----:B--2---:R-:W-:-:S07]  /*6070*/  FADD.FTZ R3, R61, R6 ;  /* 0x000000063d037221 */ /* 0x004fce0000010000 */
[----:B------:R-:W1:Y:S01]  /*6080*/  MUFU.EX2 R52, R48 ;  /* 0x0000003000347308 */ /* 0x000e620000000800 */
[----:B----4-:R-:W-:-:S07]  /*6090*/  FADD.FTZ R77, R51, R40 ;  /* 0x00000028334d7221 */ /* 0x010fce0000010000 */
        /* <DEDUP_REMOVED lines=23> */
[----:B--2---:R-:W-:Y:S01]  /*6210*/  FADD.FTZ R77, R39, R68 ;  /* 0x00000044274d7221 */ /* 0x004fe20000010000 */
[----:B0-----:R-:W-:-:S03]  /*6220*/  FADD.FTZ R3, R76, R3 ;  /* 0x000000034c037221 */ /* 0x001fc60000010000 */
[----:B-1----:R-:W-:Y:S01]  /*6230*/  FADD.FTZ R6, R40, R77 ;  /* 0x0000004d28067221 */ /* 0x002fe20000010000 */
[----:B------:R-:W-:Y:S06]  /*6240*/  @!P0 BRA `(.L_x_184) ;  /* 0x0000000000048947 */ /* 0x000fec0003800000 */
[----:B------:R-:W-:Y:S01]  /*6250*/  BPT.TRAP 0x1 ;  /* 0x000000040000795c */ /* 0x000fe20000300000 */
.L_x_184:
[----:B------:R-:W-:Y:S01]  /*6260*/  ULEA UR6, UR11, UR41, 0x3 ;  /* 0x000000290b067291 */ /* 0x000fe2000f8e183f */
[----:B------:R-:W-:Y:S01]  /*6270*/  F2FP.BF16.F32.PACK_AB R9, R10, R9 ;  /* 0x000000090a09723e */ /* 0x000fe200000010ff */
[----:B------:R-:W-:Y:S01]  /*6280*/  FMUL.FTZ R88, R88, R5 ;  /* 0x0000000558587220 */ /* 0x000fe20000410000 */
        /* <DEDUP_REMOVED lines=9> */
[----:B------:R-:W-:Y:S01]  /*6320*/  FMUL.FTZ R92, R92, R5 ;  /* 0x000000055c5c7220 */ /* 0x000fe20000410000 */
[----:B------:R-:W-:Y:S01]  /*6330*/  F2FP.BF16.F32.PACK_AB R14, R26, R25 ;  /* 0x000000191a0e723e */ /* 0x000fe200000010ff */
[-C--:B------:R-:W-:Y:S01]  /*6340*/  FMUL.FTZ R93, R93, R5.reuse ;  /* 0x000000055d5d7220 */ /* 0x080fe20000410000 */
[----:B------:R-:W-:Y:S01]  /*6350*/  F2FP.BF16.F32.PACK_AB R15, R82, R24 ;  /* 0x00000018520f723e */ /* 0x000fe200000010ff */
[----:B------:R-:W-:Y:S01]  /*6360*/  FMUL.FTZ R96, R96, R5 ;  /* 0x0000000560607220 */ /* 0x000fe20000410000 */
[----:B------:R-:W-:Y:S01]  /*6370*/  F2FP.BF16.F32.PACK_AB R24, R30, R29 ;  /* 0x0000001d1e18723e */ /* 0x000fe200000010ff */
[----:B------:R-:W-:Y:S01]  /*6380*/  SYNCS.ARRIVE.TRANS64.RED.A1T0 RZ, [UR6], RZ ;  /* 0x000000ffffff79a7 */ /* 0x000fe20008100406 */
[----:B------:R-:W-:Y:S01]  /*6390*/  F2FP.BF16.F32.PACK_AB R25, R81, R28 ;  /* 0x0000001c5119723e */ /* 0x000fe200000010ff */
[----:B------:R0:W-:Y:S01]  /*63a0*/  STSM.16.M88.4 [R16+0x21800], R8 ;  /* 0x0218000810007844 */ /* 0x0001e20000000200 */
[----:B------:R-:W-:Y:S01]  /*63b0*/  F2FP.BF16.F32.PACK_AB R26, R34, R33 ;  /* 0x00000021221a723e */ /* 0x000fe200000010ff */
[----:B------:R-:W-:Y:S01]  /*63c0*/  FMUL.FTZ R97, R97, R5 ;  /* 0x0000000561617220 */ /* 0x000fe20000410000 */
[----:B------:R-:W-:Y:S01]  /*63d0*/  F2FP.BF16.F32.PACK_AB R27, R36, R27 ;  /* 0x0000001b241b723e */ /* 0x000fe200000010ff */
[----:B------:R1:W-:Y:S01]  /*63e0*/  STSM.16.M88.4 [R22], R12 ;  /* 0x0000000c16007844 */ /* 0x0003e20000000200 */
[----:B------:R-:W-:Y:S01]  /*63f0*/  F2FP.BF16.F32.PACK_AB R28, R38, R37 ;  /* 0x00000025261c723e */ /* 0x000fe200000010ff */
[----:B------:R-:W-:Y:S01]  /*6400*/  FMUL.FTZ R100, R100, R5 ;  /* 0x0000000564647220 */ /* 0x000fe20000410000 */
[----:B------:R-:W-:Y:S01]  /*6410*/  F2FP.BF16.F32.PACK_AB R29, R35, R21 ;  /* 0x00000015231d723e */ /* 0x000fe200000010ff */
[----:B------:R2:W-:Y:S01]  /*6420*/  STSM.16.M88.4 [R18], R24 ;  /* 0x0000001812007844 */ /* 0x0005e20000000200 */
[----:B------:R-:W-:Y:S01]  /*6430*/  F2FP.BF16.F32.PACK_AB R30, R42, R41 ;  /* 0x000000292a1e723e */ /* 0x000fe200000010ff */
[----:B------:R-:W-:Y:S01]  /*6440*/  FMUL.FTZ R101, R101, R5 ;  /* 0x0000000565657220 */ /* 0x000fe20000410000 */
        /* <DEDUP_REMOVED lines=10> */
[----:B0-----:R-:W-:Y:S01]  /*64f0*/  F2FP.BF16.F32.PACK_AB R8, R54, R53 ;  /* 0x000000353608723e */ /* 0x001fe200000010ff */
[----:B------:R-:W-:Y:S01]  /*6500*/  FMUL.FTZ R112, R112, R5 ;  /* 0x0000000570707220 */ /* 0x000fe20000410000 */
[----:B------:R-:W-:Y:S01]  /*6510*/  F2FP.BF16.F32.PACK_AB R9, R63, R60 ;  /* 0x0000003c3f09723e */ /* 0x000fe200000010ff */
[----:B------:R2:W-:Y:S01]  /*6520*/  STSM.16.M88.4 [R16+0x27800], R32 ;  /* 0x0278002010007844 */ /* 0x0005e20000000200 */
[----:B------:R-:W-:Y:S01]  /*6530*/  F2FP.BF16.F32.PACK_AB R10, R58, R57 ;  /* 0x000000393a0a723e */ /* 0x000fe200000010ff */
[----:B------:R-:W-:Y:S01]  /*6540*/  FMUL.FTZ R113, R113, R5 ;  /* 0x0000000571717220 */ /* 0x000fe20000410000 */
[----:B------:R-:W-:Y:S01]  /*6550*/  F2FP.BF16.F32.PACK_AB R11, R56, R55 ;  /* 0x00000037380b723e */ /* 0x000fe200000010ff */
[----:B------:R-:W-:Y:S01]  /*6560*/  FMUL.FTZ R116, R116, R5 ;  /* 0x0000000574747220 */ /* 0x000fe20000410000 */
[----:B-1----:R-:W-:Y:S01]  /*6570*/  F2FP.BF16.F32.PACK_AB R12, R62, R61 ;  /* 0x0000003d3e0c723e */ /* 0x002fe200000010ff */
        /* <DEDUP_REMOVED lines=14> */
[-C--:B------:R-:W-:Y:S01]  /*6660*/  FMUL.FTZ R128, R128, R5.reuse ;  /* 0x0000000580807220 */ /* 0x080fe20000410000 */
[----:B------:R-:W-:Y:S01]  /*6670*/  ISETP.GT.AND P1, PT, R4, RZ, PT ;  /* 0x000000ff0400720c */ /* 0x000fe20003f24270 */
[-C--:B------:R-:W-:Y:S01]  /*6680*/  FMUL.FTZ R129, R129, R5.reuse ;  /* 0x0000000581817220 */ /* 0x080fe20000410000 */
[-C--:B------:R-:W-:Y:S01]  /*6690*/  FMUL.FTZ R132, R132, R5.reuse ;  /* 0x0000000584847220 */ /* 0x080fe20000410000 */
[----:B------:R2:W-:Y:S01]  /*66a0*/  STSM.16.M88.4 [R17+0x6000], R72 ;  /* 0x0060004811007844 */ /* 0x0005e20000000200 */
[----:B------:R-:W-:Y:S01]  /*66b0*/  FMUL.FTZ R133, R133, R5 ;  /* 0x0000000585857220 */ /* 0x000fe20000410000 */
        /* <DEDUP_REMOVED lines=30> */
[----:B------:R-:W-:Y:S01]  /*68a0*/  VIADD R4, R4, 0xffffffff ;  /* 0xffffffff04047836 */ /* 0x000fe20000000000 */
[----:B------:R-:W-:Y:S01]  /*68b0*/  MOV R7, R2 ;  /* 0x0000000200077202 */ /* 0x000fe20000000f00 */
[----:B------:R-:W-:-:S02]  /*68c0*/  IMAD.MOV.U32 R5, RZ, RZ, R78 ;  /* 0x000000ffff057224 */ /* 0x000fc400078e004e */
[----:B------:R-:W-:Y:S01]  /*68d0*/  IMAD.MOV.U32 R0, RZ, RZ, R70 ;  /* 0x000000ffff007224 */ /* 0x000fe200078e0046 */
[----:B0-----:R-:W-:Y:S01]  /*68e0*/  NOP ;  /* 0x0000000000007918 */ /* 0x001fe20000000000 */
[----:B--2---:R-:W-:Y:S05]  /*68f0*/  @P1 BRA `(.L_x_185) ;  /* 0xffffffd400d41947 */ /* 0x004fea000383ffff */
.L_x_174:
[----:B------:R-:W-:Y:S06]  /*6900*/  BAR.ARV 0x8, 0x200 ;  /* 0x0208000000007b1d */ /* 0x000fec0000002000 */
[----:B------:R-:W-:Y:S05]  /*6910*/  @!P0 BRA `(.L_x_186) ;  /* 0x0000000000048947 */ /* 0x000fea0003800000 */
[----:B------:R-:W-:Y:S01]  /*6920*/  BPT.TRAP 0x1 ;  /* 0x000000040000795c */ /* 0x000fe20000300000 */
.L_x_186:
[----:B------:R-:W-:Y:S01]  /*6930*/  ULEA UR4, UR38, UR41, 0x3 ;  /* 0x0000002926047291 */ /* 0x000fe2000f8e183f */
[----:B------:R-:W-:-:S08]  /*6940*/  SHF.L.U32 R0, R2, 0x1f, RZ ;  /* 0x0000001f02007819 */ /* 0x000fd000000006ff */
[----:B------:R0:W2:Y:S01]  /*6950*/  SYNCS.PHASECHK.TRANS64.TRYWAIT P1, [UR4+0x2d850], R0 ;  /* 0x02d85000ff0075a7 */ /* 0x0000a20008020144 */
[----:B------:R-:W-:Y:S05]  /*6960*/  @!P0 BRA `(.L_x_187) ;  /* 0x0000000000048947 */ /* 0x000fea0003800000 */
[----:B------:R-:W-:Y:S01]  /*6970*/  BPT.TRAP 0x1 ;  /* 0x000000040000795c */ /* 0x000fe20000300000 */
.L_x_187:
[----:B--2---:R-:W-:Y:S05]  /*6980*/  @P1 BRA `(.L_x_188) ;  /* 0x0000000000081947 */ /* 0x004fea0003800000 */
[----:B------:R-:W2:Y:S02]  /*6990*/  SYNCS.PHASECHK.TRANS64.TRYWAIT P1, [UR4+0x2d850], R0 ;  /* 0x02d85000ff0075a7 */ /* 0x000ea40008020144 */
[----:B--2---:R-:W-:Y:S05]  /*69a0*/  @!P1 BRA `(.L_x_189) ;  /* 0x0000007400fc9947 */ /* 0x004fea0003800000 */
.L_x_188:
[----:B------:R-:W-:Y:S01]  /*69b0*/  UIADD3 UR41, UR41, 0x400, URZ ;  /* 0x0000040029297890 */ /* 0x000fe2000fffe03f */
[----:B------:R-:W-:Y:S01]  /*69c0*/  WARPGROUP.ARRIVE ;  /* 0x00000000000079c5 */ /* 0x000fe20000000000 */
[----:B------:R-:W-:Y:S01]  /*69d0*/  ULOP3.LUT UR39, UR39, 0x10000, URZ, 0xfc, !UPT ;  /* 0x0001000027277892 */ /* 0x000fe2000f8efc3f */
[----:B0-2---:R-:W0:Y:S01]  /*69e0*/  SHFL.BFLY PT, R0, R3, 0x2, 0x1f ;  /* 0x0c401f0003007f89 */ /* 0x005e2200000e0000 */
[----:B------:R-:W-:Y:S01]  /*69f0*/  USHF.R.U32.HI UR41, URZ, 0x4, UR41 ;  /* 0x000000043f297899 */ /* 0x000fe20008011629 */
[----:B------:R-:W-:Y:S01]  /*6a00*/  IMAD.MOV.U32 R35, RZ, RZ, RZ ;  /* 0x000000ffff237224 */ /* 0x000fe200078e00ff */
[----:B------:R-:W-:Y:S01]  /*6a10*/  UMOV UR9, 0x40000040 ;  /* 0x4000004000097882 */ /* 0x000fe20000000000 */
[----:B------:R-:W-:Y:S01]  /*6a20*/  UMOV UR11, 0x80000020 ;  /* 0x80000020000b7882 */ /* 0x000fe20000000000 */
[----:B------:R-:W-:Y:S01]  /*6a30*/  ULOP3.LUT UR41, UR41, 0x3fff, URZ, 0xc0, !UPT ;  /* 0x00003fff29297892 */ /* 0x000fe2000f8ec03f */
[----:B------:R-:W2:Y:S01]  /*6a40*/  SHFL.BFLY PT, R5, R6, 0x2, 0x1f ;  /* 0x0c401f0006057f89 */ /* 0x000ea200000e0000 */
[----:B------:R-:W-:Y:S01]  /*6a50*/  UMOV UR8, UR39 ;  /* 0x0000002700087c82 */ /* 0x000fe20008000000 */
[----:B-1----:R-:W-:Y:S01]  /*6a60*/  IMAD.MOV.U32 R9, RZ, RZ, RZ ;  /* 0x000000ffff097224 */ /* 0x002fe200078e00ff */
[----:B------:R-:W-:-:S04]  /*6a70*/  ULOP3.LUT UR5, UR41, 0x2000000, URZ, 0xfc, !UPT ;  /* 0x0200000029057892 */ /* 0x000fc8000f8efc3f */
[----:B------:R-:W-:-:S07]  /*6a80*/  UIMAD UR5, UR38, 0x600, UR5 ;  /* 0x00000600260578a4 */ /* 0x000fce000f8e0205 */
[----:B------:R-:W-:Y:S02]  /*6a90*/  UMOV UR10, UR5 ;  /* 0x00000005000a7c82 */ /* 0x000fe40008000000 */
[----:B------:R-:W-:Y:S01]  /*6aa0*/  HGMMA.64x96x16.F32.BF16 R88, gdesc[UR8].tnspB, R88, gsb0 ;  /* 0x41600000085879f0 */ /* 0x000fe20008001858 */
[----:B------:R-:W-:Y:S01]  /*6ab0*/  UIADD3 UR8, UR39, 0x2, URZ ;  /* 0x0000000227087890 */ /* 0x000fe2000fffe03f */
[----:B0-----:R-:W-:Y:S01]  /*6ac0*/  FADD.FTZ R0, R0, R3 ;  /* 0x0000000300007221 */ /* 0x001fe20000010000 */
[----:B------:R-:W-:Y:S01]  /*6ad0*/  UIADD3 UR10, UR5, 0x40, URZ ;  /* 0x00000040050a7890 */ /* 0x000fe2000fffe03f */
[----:B------:R-:W-:Y:S01]  /*6ae0*/  IMAD.MOV.U32 R3, RZ, RZ, -0x800000 ;  /* 0xff800000ff037424 */ /* 0x000fe200078e00ff */
[----:B------:R-:W-:Y:S01]  /*6af0*/  UMOV UR9, 0x40000040 ;  /* 0x4000004000097882 */ /* 0x000fe20000000000 */
[----:B------:R-:W-:Y:S01]  /*6b00*/  UMOV UR11, 0x80000020 ;  /* 0x80000020000b7882 */ /* 0x000fe20000000000 */
[----:B--2---:R-:W-:Y:S02]  /*6b10*/  FADD.FTZ R4, R5, R6 ;  /* 0x0000000605047221 */ /* 0x004fe40000010000 */
[----:B------:R-:W0:Y:S04]  /*6b20*/  SHFL.BFLY PT, R5, R0, 0x1, 0x1f ;  /* 0x0c201f0000057f89 */ /* 0x000e2800000e0000 */
[----:B------:R-:W1:Y:S01]  /*6b30*/  SHFL.BFLY PT, R7, R4, 0x1, 0x1f ;  /* 0x0c201f0004077f89 */ /* 0x000e6200000e0000 */
[----:B0-----:R-:W-:Y:S01]  /*6b40*/  FADD.FTZ R8, R0, R5 ;  /* 0x0000000500087221 */ /* 0x001fe20000010000 */
[----:B------:R-:W-:-:S02]  /*6b50*/  IMAD.MOV.U32 R0, RZ, RZ, -0x800000 ;  /* 0xff800000ff007424 */ /* 0x000fc400078e00ff */
[----:B-1----:R-:W-:Y:S02]  /*6b60*/  FADD.FTZ R10, R4, R7 ;  /* 0x00000007040a7221 */ /* 0x002fe40000010000 */
[----:B------:R-:W-:-:S03]  /*6b70*/  FSETP.NE.FTZ.AND P1, PT, R8, RZ, PT ;  /* 0x000000ff0800720b */ /* 0x000fc60003f35000 */
[----:B------:R-:W-:-:S10]  /*6b80*/  FSETP.NE.FTZ.AND P2, PT, R10, RZ, PT ;  /* 0x000000ff0a00720b */ /* 0x000fd40003f55000 */
[----:B------:R-:W0:Y:S01]  /*6b90*/  @P1 MUFU.LG2 R6, R8 ;  /* 0x0000000800061308 */ /* 0x000e220000000c00 */
[C---:B------:R-:W-:Y:S02]  /*6ba0*/  @P1 FMUL.FTZ R5, R71.reuse, 0.69314718246459960938 ;  /* 0x3f31721847051820 */ /* 0x040fe40000410000 */
[----:B------:R-:W-:-:S05]  /*6bb0*/  @P2 FMUL.FTZ R4, R71, 0.69314718246459960938 ;  /* 0x3f31721847042820 */ /* 0x000fca0000410000 */
        /* <DEDUP_REMOVED lines=55> */
.L_x_190:
[----:B------:R-:W-:Y:S01]  /*6f30*/  UIADD3 UR4, UR4, 0x2d860, URZ ;  /* 0x0002d86004047890 */ /* 0x000fe2000fffe03f */
[-C--:B------:R-:W-:Y:S01]  /*6f40*/  FMUL.FTZ R6, R88, R35.reuse ;  /* 0x0000002358067220 */ /* 0x080fe20000410000 */
[----:B------:R-:W-:Y:S01]  /*6f50*/  UIADD3 UR38, UR38, 0x1, URZ ;  /* 0x0000000126267890 */ /* 0x000fe2000fffe03f */
[-C--:B------:R-:W-:Y:S01]  /*6f60*/  FMUL.FTZ R33, R89, R35.reuse ;  /* 0x0000002359217220 */ /* 0x080fe20000410000 */
[----:B------:R-:W-:Y:S01]  /*6f70*/  UPRMT UR4, UR42, 0x654, UR4 ;  /* 0x000006542a047896 */ /* 0x000fe20008000004 */
[-C--:B------:R-:W-:Y:S01]  /*6f80*/  FMUL.FTZ R7, R92, R35.reuse ;  /* 0x000000235c077220 */ /* 0x080fe20000410000 */
[----:B------:R-:W-:Y:S01]  /*6f90*/  UISETP.NE.AND UP0, UPT, UR38, 0x2, UPT ;  /* 0x000000022600788c */ /* 0x000fe2000bf05270 */
[-C--:B------:R-:W-:Y:S01]  /*6fa0*/  FMUL.FTZ R8, R93, R35.reuse ;  /* 0x000000235d087220 */ /* 0x080fe20000410000 */
[-C--:B------:R-:W-:Y:S01]  /*6fb0*/  FMUL.FTZ R14, R96, R35.reuse ;  /* 0x00000023600e7220 */ /* 0x080fe20000410000 */
[-C--:B------:R-:W-:Y:S01]  /*6fc0*/  FMUL.FTZ R49, R97, R35.reuse ;  /* 0x0000002361317220 */ /* 0x080fe20000410000 */
[-C--:B------:R-:W-:Y:S01]  /*6fd0*/  FMUL.FTZ R47, R100, R35.reuse ;  /* 0x00000023642f7220 */ /* 0x080fe20000410000 */
[-C--:B------:R-:W-:Y:S01]  /*6fe0*/  FMUL.FTZ R50, R101, R35.reuse ;  /* 0x0000002365327220 */ /* 0x080fe20000410000 */
[-C--:B------:R-:W-:Y:S01]  /*6ff0*/  FMUL.FTZ R46, R104, R35.reuse ;  /* 0x00000023682e7220 */ /* 0x080fe20000410000 */
[----:B------:R-:W-:Y:S01]  /*7000*/  SYNCS.ARRIVE.TRANS64.RED.A1T0 RZ, [UR4], RZ ;  /* 0x000000ffffff79a7 */ /* 0x000fe20008100404 */
[----:B------:R-:W-:Y:S01]  /*7010*/  USEL UR4, URZ, 0x1, UP0 ;  /* 0x000000013f047887 */ /* 0x000fe20008000000 */
        /* <DEDUP_REMOVED lines=36> */
[----:B------:R-:W-:Y:S01]  /*7260*/  PLOP3.LUT P0, PT, PT, PT, PT, 0x8, 0x0 ;  /* 0x000000000000781c */ /* 0x000fe20003f0e170 */
[-C--:B------:R-:W-:Y:S01]  /*7270*/  FMUL.FTZ R53, R131, R9.reuse ;  /* 0x0000000983357220 */ /* 0x080fe20000410000 */
[-C--:B------:R-:W-:Y:S01]  /*7280*/  FMUL.FTZ R52, R134, R9.reuse ;  /* 0x0000000986347220 */ /* 0x080fe20000410000 */
[----:B------:R-:W-:Y:S01]  /*7290*/  FMUL.FTZ R135, R135, R9 ;  /* 0x0000000987877220 */ /* 0x000fe20000410000 */
[----:B------:R-:W-:Y:S01]  /*72a0*/  IADD3 R145, R145, 0x1, RZ ;  /* 0x0000000191917810 */ /* 0x000fe20007ffe0ff */
[----:B------:R-:W-:Y:S01]  /*72b0*/  USEL UR38, UR38, URZ, UP0 ;  /* 0x0000003f26267287 */ /* 0x000fe20008000000 */
[----:B------:R-:W-:-:S11]  /*72c0*/  LOP3.LUT R2, R2, UR4, RZ, 0x3c, !PT ;  /* 0x0000000402027c12 */ /* 0x000fd6000f8e3cff */
.L_x_166:
[----:B------:R-:W0:Y:S08]  /*72d0*/  S2UR UR42, SR_CgaCtaId ;  /* 0x00000000002a79c3 */ /* 0x000e300000008800 */
[----:B------:R-:W-:Y:S06]  /*72e0*/  BAR.SYNC.DEFER_BLOCKING 0x5, 0x200 ;  /* 0x0148000000007b1d */ /* 0x000fec0000010000 */
[----:B------:R-:W-:Y:S01]  /*72f0*/  UMOV UR41, 0x400 ;  /* 0x0000040000297882 */ /* 0x000fe20000000000 */
[----:B------:R-:W-:Y:S01]  /*7300*/  BSSY B0, `(.L_x_191) ;  /* 0x000019f000007945 */ /* 0x000fe20003800000 */
[----:B0-----:R-:W-:-:S09]  /*7310*/  ULEA UR41, UR42, UR41, 0x18 ;  /* 0x000000292a297291 */ /* 0x001fd2000f8ec03f */
[----:B------:R-:W0:Y:S01]  /*7320*/  LDS.128 R28, [UR41+0x2d8d0] ;  /* 0x02d8d029ff1c7984 */ /* 0x000e220008000c00 */
[----:B------:R-:W-:Y:S06]  /*7330*/  BAR.ARV 0x4, 0x200 ;  /* 0x0108000000007b1d */ /* 0x000fec0000002000 */
[----:B------:R-:W-:Y:S05]  /*7340*/  @P0 BRA `(.L_x_192) ;  /* 0x0000001000200947 */ /* 0x000fea0003800000 */
[----:B------:R-:W1:Y:S08]  /*7350*/  S2UR UR6, SR_SWINHI ;  /* 0x00000000000679c3 */ /* 0x000e700000002f00 */
[----:B------:R-:W-:Y:S06]  /*7360*/  BAR.SYNC.DEFER_BLOCKING 0x1, 0x180 ;  /* 0x0046000000007b1d */ /* 0x000fec0000010000 */
[----:B------:R-:W-:Y:S01]  /*7370*/  UMOV UR4, UR41 ;  /* 0x0000002900047c82 */ /* 0x000fe20008000000 */
[----:B-1----:R-:W-:Y:S01]  /*7380*/  UMOV UR5, UR6 ;  /* 0x0000000600057c82 */ /* 0x002fe20008000000 */
[----:B------:R-:W-:-:S02]  /*7390*/  IMAD.U32 R20, RZ, RZ, UR4 ;  /* 0x00000004ff147e24 */ /* 0x000fc4000f8e00ff */
[----:B------:R-:W-:Y:S01]  /*73a0*/  IMAD.U32 R21, RZ, RZ, UR5 ;  /* 0x00000005ff157e24 */ /* 0x000fe2000f8e00ff */
[----:B------:R-:W-:Y:S01]  /*73b0*/  ULDC.64 UR4, c[0x0][0xc08] ;  /* 0x0003020000047ab9 */ /* 0x000fe20000000a00 */
[----:B------:R-:W-:-:S03]  /*73c0*/  IMAD.WIDE R4, R152, 0x2, R20 ;  /* 0x0000000298047825 */ /* 0x000fc600078e0214 */
[C---:B------:R-:W-:Y:S02]  /*73d0*/  LOP3.LUT R25, R4.reuse, 0x180, RZ, 0xc0, !PT ;  /* 0x0000018004197812 */ /* 0x040fe400078ec0ff */
[C---:B------:R-:W-:Y:S02]  /*73e0*/  IADD3 R75, P4, R4.reuse, 0x20, RZ ;  /* 0x00000020044b7810 */ /* 0x040fe40007f9e0ff */
[----:B------:R-:W-:Y:S02]  /*73f0*/  SHF.R.U64 R25, R25, 0x3, RZ ;  /* 0x0000000319197819 */ /* 0x000fe400000012ff */
[C---:B------:R-:W-:Y:S01]  /*7400*/  IADD3 R77, P3, R4.reuse, 0x3000, RZ ;  /* 0x00003000044d7810 */ /* 0x040fe20007f7e0ff */
[--C-:B------:R-:W-:Y:S01]  /*7410*/  IMAD.X R11, RZ, RZ, R5.reuse, P4 ;  /* 0x000000ffff0b7224 */ /* 0x100fe200020e0605 */
[C---:B------:R-:W-:Y:S02]  /*7420*/  IADD3 R79, P2, R4.reuse, 0x3020, RZ ;  /* 0x00003020044f7810 */ /* 0x040fe40007f5e0ff */
[C---:B------:R-:W-:Y:S01]  /*7430*/  IADD3 R81, P1, R4.reuse, 0x6000, RZ ;  /* 0x0000600004517810 */ /* 0x040fe20007f3e0ff */
[----:B------:R-:W-:Y:S01]  /*7440*/  IMAD.X R13, RZ, RZ, R5, P3 ;  /* 0x000000ffff0d7224 */ /* 0x000fe200018e0605 */
[----:B------:R-:W-:-:S02]  /*7450*/  IADD3 R83, P0, R4, 0x6020, RZ ;  /* 0x0000602004537810 */ /* 0x000fc40007f1e0ff */
[----:B------:R-:W-:Y:S01]  /*7460*/  LOP3.LUT R4, R25, R4, RZ, 0x3c, !PT ;  /* 0x0000000419047212 */ /* 0x000fe200078e3cff */
[--C-:B------:R-:W-:Y:S01]  /*7470*/  IMAD.X R25, RZ, RZ, R5.reuse, P1 ;  /* 0x000000ffff197224 */ /* 0x100fe200008e0605 */
[-C--:B------:R-:W-:Y:S01]  /*7480*/  IADD3.X R9, RZ, R5.reuse, RZ, P2, !PT ;  /* 0x00000005ff097210 */ /* 0x080fe200017fe4ff */
[----:B------:R-:W-:Y:S01]  /*7490*/  IMAD.X R27, RZ, RZ, R5, P0 ;  /* 0x000000ffff1b7224 */ /* 0x000fe200000e0605 */
[----:B------:R-:W-:Y:S02]  /*74a0*/  MOV R74, R4 ;  /* 0x00000004004a7202 */ /* 0x000fe40000000f00 */
[----:B------:R-:W-:Y:S02]  /*74b0*/  F2FP.BF16.F32.PACK_AB R5, R26, R73 ;  /* 0x000000491a05723e */ /* 0x000fe400000010ff */
[----:B------:R-:W-:Y:S02]  /*74c0*/  LOP3.LUT R10, R75, 0x180, RZ, 0xc0, !PT ;  /* 0x000001804b0a7812 */ /* 0x000fe400078ec0ff */
[----:B------:R-:W-:-:S02]  /*74d0*/  LOP3.LUT R26, R79, 0x180, RZ, 0xc0, !PT ;  /* 0x000001804f1a7812 */ /* 0x000fc400078ec0ff */
[----:B------:R-:W-:Y:S02]  /*74e0*/  F2FP.BF16.F32.PACK_AB R4, R33, R6 ;  /* 0x000000062104723e */ /* 0x000fe400000010ff */
[----:B0-----:R-:W-:Y:S02]  /*74f0*/  LOP3.LUT R28, R81, 0x180, RZ, 0xc0, !PT ;  /* 0x00000180511c7812 */ /* 0x001fe400078ec0ff */
[----:B------:R-:W-:Y:S02]  /*7500*/  LOP3.LUT R32, R83, 0x180, RZ, 0xc0, !PT ;  /* 0x0000018053207812 */ /* 0x000fe400078ec0ff */
[----:B------:R-:W-:Y:S02]  /*7510*/  LOP3.LUT R12, R77, 0x180, RZ, 0xc0, !PT ;  /* 0x000001804d0c7812 */ /* 0x000fe400078ec0ff */
[----:B------:R-:W-:Y:S02]  /*7520*/  F2FP.BF16.F32.PACK_AB R6, R8, R7 ;  /* 0x000000070806723e */ /* 0x000fe400000010ff */
[----:B------:R-:W-:-:S02]  /*7530*/  SHF.R.U64 R10, R10, 0x3, RZ ;  /* 0x000000030a0a7819 */ /* 0x000fc400000012ff */
[----:B------:R-:W-:Y:S02]  /*7540*/  SHF.R.U64 R8, R26, 0x3, RZ ;  /* 0x000000031a087819 */ /* 0x000fe400000012ff */
[----:B------:R-:W-:Y:S02]  /*7550*/  SHF.R.U64 R26, R28, 0x3, RZ ;  /* 0x000000031c1a7819 */ /* 0x000fe400000012ff */
[----:B------:R-:W-:Y:S02]  /*7560*/  SHF.R.U64 R12, R12, 0x3, RZ ;  /* 0x000000030c0c7819 */ /* 0x000fe400000012ff */
[----:B------:R-:W-:Y:S02]  /*7570*/  SHF.R.U64 R28, R32, 0x3, RZ ;  /* 0x00000003201c7819 */ /* 0x000fe400000012ff */
[----:B------:R-:W-:Y:S01]  /*7580*/  LOP3.LUT R10, R10, R75, RZ, 0x3c, !PT ;  /* 0x0000004b0a0a7212 */ /* 0x000fe200078e3cff */
[----:B------:R-:W0:Y:S01]  /*7590*/  LDC.64 R32, c[0x0][0xc00] ;  /* 0x00030000ff207b82 */ /* 0x000e220000000a00 */
[----:B------:R-:W-:-:S02]  /*75a0*/  LOP3.LUT R8, R8, R79, RZ, 0x3c, !PT ;  /* 0x0000004f08087212 */ /* 0x000fc400078e3cff */
[----:B------:R-:W-:Y:S02]  /*75b0*/  LOP3.LUT R12, R12, R77, RZ, 0x3c, !PT ;  /* 0x0000004d0c0c7212 */ /* 0x000fe400078e3cff */
[----:B------:R-:W-:Y:S02]  /*75c0*/  F2FP.BF16.F32.PACK_AB R7, R24, R71 ;  /* 0x000000471807723e */ /* 0x000fe400000010ff */
[----:B------:R-:W-:Y:S02]  /*75d0*/  LOP3.LUT R24, R26, R81, RZ, 0x3c, !PT ;  /* 0x000000511a187212 */ /* 0x000fe400078e3cff */
[----:B------:R-:W-:Y:S01]  /*75e0*/  MOV R72, R10 ;  /* 0x0000000a00487202 */ /* 0x000fe20000000f00 */
[----:B------:R1:W-:Y:S01]  /*75f0*/  STSM.16.M88.4 [R74], R4 ;  /* 0x000000044a007844 */ /* 0x0003e20000000200 */
[----:B------:R-:W-:Y:S02]  /*7600*/  MOV R71, R8 ;  /* 0x0000000800477202 */ /* 0x000fe40000000f00 */
[----:B------:R-:W-:-:S02]  /*7610*/  LOP3.LUT R26, R28, R83, RZ, 0x3c, !PT ;  /* 0x000000531c1a7212 */ /* 0x000fc400078e3cff */
[----:B------:R-:W-:Y:S02]  /*7620*/  F2FP.BF16.F32.PACK_AB R8, R49, R14 ;  /* 0x0000000e3108723e */ /* 0x000fe400000010ff */
[----:B------:R-:W-:Y:S02]  /*7630*/  F2FP.BF16.F32.PACK_AB R9, R69, R70 ;  /* 0x000000464509723e */ /* 0x000fe400000010ff */
[----:B------:R-:W-:Y:S02]  /*7640*/  F2FP.BF16.F32.PACK_AB R10, R50, R47 ;  /* 0x0000002f320a723e */ /* 0x000fe400000010ff */
[----:B------:R-:W-:Y:S02]  /*7650*/  F2FP.BF16.F32.PACK_AB R11, R67, R68 ;  /* 0x00000044430b723e */ /* 0x000fe400000010ff */
[----:B------:R-:W-:Y:S02]  /*7660*/  MOV R28, R12 ;  /* 0x0000000c001c7202 */ /* 0x000fe40000000f00 */
[----:B------:R-:W-:Y:S01]  /*7670*/  F2FP.BF16.F32.PACK_AB R14, R48, R15 ;  /* 0x0000000f300e723e */ /* 0x000fe200000010ff */
[----:B------:R-:W-:Y:S01]  /*7680*/  STSM.16.M88.4 [R72], R8 ;  /* 0x0000000848007844 */ /* 0x000fe20000000200 */
[----:B------:R-:W-:-:S02]  /*7690*/  F2FP.BF16.F32.PACK_AB R12, R51, R46 ;  /* 0x0000002e330c723e */ /* 0x000fc400000010ff */
[----:B------:R-:W-:Y:S02]  /*76a0*/  F2FP.BF16.F32.PACK_AB R13, R65, R66 ;  /* 0x00000042410d723e */ /* 0x000fe400000010ff */
[----:B------:R-:W-:Y:S02]  /*76b0*/  F2FP.BF16.F32.PACK_AB R15, R63, R64 ;  /* 0x000000403f0f723e */ /* 0x000fe400000010ff */
[----:B------:R-:W-:Y:S02]  /*76c0*/  MOV R47, R24 ;  /* 0x00000018002f7202 */ /* 0x000fe40000000f00 */
[----:B------:R-:W-:Y:S01]  /*76d0*/  MOV R46, R26 ;  /* 0x0000001a002e7202 */ /* 0x000fe20000000f00 */
[----:B------:R2:W-:Y:S01]  /*76e0*/  STSM.16.M88.4 [R28], R12 ;  /* 0x0000000c1c007844 */ /* 0x0005e20000000200 */
[----:B-1----:R-:W-:Y:S02]  /*76f0*/  F2FP.BF16.F32.PACK_AB R4, R45, R40 ;  /* 0x000000282d04723e */ /* 0x002fe400000010ff */
[----:B------:R-:W-:-:S02]  /*7700*/  F2FP.BF16.F32.PACK_AB R5, R61, R62 ;  /* 0x0000003e3d05723e */ /* 0x000fc400000010ff */
[----:B------:R-:W-:Y:S02]  /*7710*/  F2FP.BF16.F32.PACK_AB R6, R44, R39 ;  /* 0x000000272c06723e */ /* 0x000fe400000010ff */
[----:B------:R-:W-:Y:S02]  /*7720*/  F2FP.BF16.F32.PACK_AB R7, R59, R60 ;  /* 0x0000003c3b07723e */ /* 0x000fe400000010ff */
[----:B------:R-:W-:Y:S02]  /*7730*/  F2FP.BF16.F32.PACK_AB R24, R43, R38 ;  /* 0x000000262b18723e */ /* 0x000fe400000010ff */
[----:B------:R-:W-:Y:S01]  /*7740*/  F2FP.BF16.F32.PACK_AB R25, R57, R58 ;  /* 0x0000003a3919723e */ /* 0x000fe200000010ff */
[----:B------:R1:W-:Y:S01]  /*7750*/  STSM.16.M88.4 [R71], R4 ;  /* 0x0000000447007844 */ /* 0x0003e20000000200 */
[----:B------:R-:W-:Y:S01]  /*7760*/  F2FP.BF16.F32.PACK_AB R26, R42, R37 ;  /* 0x000000252a1a723e */ /* 0x000fe200000010ff */
[----:B------:R-:W-:Y:S01]  /*7770*/  IMAD.SHL.U32 R37, R137, 0x4, RZ ;  /* 0x0000000489257824 */ /* 0x000fe200078e00ff */
[----:B------:R-:W-:Y:S01]  /*7780*/  F2FP.BF16.F32.PACK_AB R27, R55, R56 ;  /* 0x00000038371b723e */ /* 0x000fe200000010ff */
[----:B--2---:R-:W2:Y:S01]  /*7790*/  LDC R28, c[0x0][0xbe8] ;  /* 0x0002fa00ff1c7b82 */ /* 0x004ea20000000800 */
[----:B------:R-:W-:-:S02]  /*77a0*/  F2FP.BF16.F32.PACK_AB R8, R41, R36 ;  /* 0x000000242908723e */ /* 0x000fc400000010ff */
[----:B------:R-:W-:Y:S01]  /*77b0*/  F2FP.BF16.F32.PACK_AB R9, R53, R54 ;  /* 0x000000363509723e */ /* 0x000fe200000010ff */
[----:B------:R3:W-:Y:S01]  /*77c0*/  STSM.16.M88.4 [R47], R24 ;  /* 0x000000182f007844 */ /* 0x0007e20000000200 */
[----:B------:R-:W-:Y:S02]  /*77d0*/  F2FP.BF16.F32.PACK_AB R10, R35, R34 ;  /* 0x00000022230a723e */ /* 0x000fe400000010ff */
[----:B------:R-:W-:Y:S02]  /*77e0*/  F2FP.BF16.F32.PACK_AB R11, R135, R52 ;  /* 0x00000034870b723e */ /* 0x000fe400000010ff */
[----:B------:R-:W-:Y:S02]  /*77f0*/  ISETP.NE.U32.AND P2, PT, RZ, UR4, PT ;  /* 0x00000004ff007c0c */ /* 0x000fe4000bf45070 */
[----:B0-----:R-:W-:Y:S01]  /*7800*/  ISETP.NE.U32.AND P0, PT, R32, RZ, PT ;  /* 0x000000ff2000720c */ /* 0x001fe20003f05070 */
[----:B------:R3:W-:Y:S01]  /*7810*/  STSM.16.M88.4 [R46], R8 ;  /* 0x000000082e007844 */ /* 0x0007e20000000200 */
[----:B------:R-:W-:Y:S01]  /*7820*/  BAR.SYNC.DEFER_BLOCKING 0x1, 0x180 ;  /* 0x0046000000007b1d */ /* 0x000fe20000010000 */
[----:B------:R-:W-:-:S02]  /*7830*/  ISETP.NE.AND.EX P2, PT, RZ, UR5, PT, P2 ;  /* 0x00000005ff007c0c */ /* 0x000fc4000bf45320 */
[----:B------:R-:W-:Y:S02]  /*7840*/  ISETP.NE.AND.EX P0, PT, R33, RZ, PT, P0 ;  /* 0x000000ff2100720c */ /* 0x000fe40003f05300 */
[----:B------:R-:W-:Y:S02]  /*7850*/  SHF.L.U64.HI R12, R137, 0x2, R142 ;  /* 0x00000002890c7819 */ /* 0x000fe4000001028e */
[----:B------:R-:W-:Y:S02]  /*7860*/  IADD3 R32, P1, R37, R32, RZ ;  /* 0x0000002025207210 */ /* 0x000fe40007f3e0ff */
[----:B------:R-:W-:-:S03]  /*7870*/  MOV R40, RZ ;  /* 0x000000ff00287202 */ /* 0x000fc60000000f00 */
[C---:B------:R-:W-:Y:S02]  /*7880*/  IMAD.X R33, R12.reuse, 0x1, R33, P1 ;  /* 0x000000010c217824 */ /* 0x040fe400008e0621 */
[----:B-1----:R-:W-:Y:S01]  /*7890*/  @P2 IADD3 R4, P3, R37, UR4, RZ ;  /* 0x0000000425042c10 */ /* 0x002fe2000ff7e0ff */
[----:B------:R-:W-:Y:S02]  /*78a0*/  ULDC UR4, c[0x0][0xa88] ;  /* 0x0002a20000047ab9 */ /* 0x000fe40000000800 */
[----:B------:R-:W-:Y:S01]  /*78b0*/  IMAD.U32 R7, RZ, RZ, UR4 ;  /* 0x00000004ff077e24 */ /* 0x000fe2000f8e00ff */
[----:B------:R-:W-:Y:S01]  /*78c0*/  @P2 IADD3.X R5, R12, UR5, RZ, P3, !PT ;  /* 0x000000050c052c10 */ /* 0x000fe20009ffe4ff */
[----:B------:R3:W5:Y:S01]  /*78d0*/  @P0 LDG.E R40, desc[UR36][R32.64] ;  /* 0x0000002420280981 */ /* 0x000762000c1e1900 */
[----:B--2---:R-:W-:Y:S01]  /*78e0*/  ISETP.NE.AND P1, PT, R28, 0x1, PT ;  /* 0x000000011c00780c */ /* 0x004fe20003f25270 */
[----:B------:R-:W-:Y:S02]  /*78f0*/  IMAD R15, R139, 0xc0, R150 ;  /* 0x000000c08b0f7824 */ /* 0x000fe400078e0296 */
[----:B------:R3:W5:Y:S10]  /*7900*/  @P2 LDG.E R7, desc[UR36][R4.64] ;  /* 0x0000002404072981 */ /* 0x000774000c1e1900 */
[----:B------:R-:W0:Y:S08]  /*7910*/  @P1 LDC R6, c[0x0][0xbec] ;  /* 0x0002fb00ff061b82 */ /* 0x000e300000000800 */
[----:B------:R-:W1:Y:S01]  /*7920*/  @P1 LDC R13, c[0x0][0xbf0] ;  /* 0x0002fc00ff0d1b82 */ /* 0x000e620000000800 */
[----:B---3--:R-:W-:Y:S05]  /*7930*/  @P2 BRA `(.L_x_193) ;  /* 0x0000000000102947 */ /* 0x008fea0003800000 */
[----:B------:R-:W-:Y:S05]  /*7940*/  @!P0 BRA `(.L_x_193) ;  /* 0x00000000000c8947 */ /* 0x000fea0003800000 */
[----:B------:R-:W2:Y:S04]  /*7950*/  LDG.E R4, desc[UR36][R32.64] ;  /* 0x0000002420047981 */ /* 0x000ea8000c1e1900 */
[----:B-----5:R-:W2:Y:S02]  /*7960*/  LDG.E R7, desc[UR36][R32.64+0x4] ;  /* 0x0000042420077981 */ /* 0x020ea4000c1e1900 */
[----:B--2---:R-:W-:-:S07]  /*7970*/  IMAD.IADD R7, R7, 0x1, -R4 ;  /* 0x0000000107077824 */ /* 0x004fce00078e0a04 */
.L_x_193:
[----:B------:R-:W-:Y:S01]  /*7980*/  SHF.R.S32.HI R46, RZ, 0x1f, R138 ;  /* 0x0000001fff2e7819 */ /* 0x000fe2000001148a */
[----:B0-----:R-:W-:Y:S01]  /*7990*/  @P1 IMAD.HI.U32 R4, R15, R6, RZ ;  /* 0x000000060f041227 */ /* 0x001fe200078e00ff */
[----:B------:R-:W-:Y:S01]  /*79a0*/  ULDC.64 UR4, c[0x0][0xb90] ;  /* 0x0002e40000047ab9 */ /* 0x000fe20000000a00 */
[----:B-----5:R-:W-:Y:S01]  /*79b0*/  SHF.R.S32.HI R41, RZ, 0x1f, R40 ;  /* 0x0000001fff297819 */ /* 0x020fe20000011428 */
[----:B------:R-:W0:Y:S01]  /*79c0*/  @P1 LDC R49, c[0x0][0xbec] ;  /* 0x0002fb00ff311b82 */ /* 0x000e220000000800 */
[----:B------:R-:W-:Y:S01]  /*79d0*/  IMAD R5, R46, UR4, RZ ;  /* 0x000000042e057c24 */ /* 0x000fe2000f8e02ff */
[----:B------:R-:W-:Y:S01]  /*79e0*/  SEL R142, R142, RZ, !P0 ;  /* 0x000000ff8e8e7207 */ /* 0x000fe20004000000 */
[----:B------:R-:W-:Y:S01]  /*79f0*/  IMAD.MOV.U32 R9, RZ, RZ, R15 ;  /* 0x000000ffff097224 */ /* 0x000fe200078e000f */
[----:B-1----:R-:W-:Y:S01]  /*7a00*/  @P1 SHF.R.U32.HI R9, RZ, R13, R4 ;  /* 0x0000000dff091219 */ /* 0x002fe20000011604 */
[----:B------:R-:W-:Y:S01]  /*7a10*/  IMAD R11, R144, 0x20, R136 ;  /* 0x00000020900b7824 */ /* 0x000fe200078e0288 */
[----:B------:R-:W-:Y:S01]  /*7a20*/  SEL R137, R137, RZ, !P0 ;  /* 0x000000ff89897207 */ /* 0x000fe20004000000 */
[C---:B------:R-:W-:Y:S01]  /*7a30*/  IMAD R13, R138.reuse, UR5, R5 ;  /* 0x000000058a0d7c24 */ /* 0x040fe2000f8e0205 */
[----:B------:R-:W-:Y:S01]  /*7a40*/  ULDC.64 UR6, c[0x0][0xa80] ;  /* 0x0002a00000067ab9 */ /* 0x000fe20000000a00 */
[----:B------:R-:W-:Y:S01]  /*7a50*/  IMAD.WIDE.U32 R4, R138, UR4, R40 ;  /* 0x000000048a047c25 */ /* 0x000fe2000f8e0028 */
[----:B------:R-:W-:-:S03]  /*7a60*/  ULDC.64 UR4, c[0x0][0xb98] ;  /* 0x0002e60000047ab9 */ /* 0x000fc60000000a00 */
[----:B------:R-:W-:Y:S01]  /*7a70*/  IMAD.WIDE R20, R11, 0x2, R20 ;  /* 0x000000020b147825 */ /* 0x000fe200078e0214 */
[----:B------:R-:W-:-:S03]  /*7a80*/  IADD3 R11, -R9, RZ, RZ ;  /* 0x000000ff090b7210 */ /* 0x000fc60007ffe1ff */
[----:B------:R-:W-:Y:S01]  /*7a90*/  IMAD.IADD R5, R5, 0x1, R13 ;  /* 0x0000000105057824 */ /* 0x000fe200078e020d */
[----:B------:R-:W-:Y:S01]  /*7aa0*/  SHF.R.S32.HI R13, RZ, 0x1f, R9 ;  /* 0x0000001fff0d7819 */ /* 0x000fe20000011409 */
[----:B------:R-:W-:Y:S01]  /*7ab0*/  IMAD R11, R28, R11, R15 ;  /* 0x0000000b1c0b7224 */ /* 0x000fe200078e020f */
[----:B------:R-:W-:Y:S01]  /*7ac0*/  IADD3 R15, P2, R20, 0x1800, RZ ;  /* 0x00001800140f7810 */ /* 0x000fe20007f5e0ff */
[----:B------:R-:W-:Y:S01]  /*7ad0*/  IMAD R6, R142, UR4, RZ ;  /* 0x000000048e067c24 */ /* 0x000fe2000f8e02ff */
[C---:B------:R-:W-:Y:S01]  /*7ae0*/  IADD3 R25, P6, R20.reuse, 0x3000, RZ ;  /* 0x0000300014197810 */ /* 0x040fe20007fde0ff */
[----:B------:R-:W-:Y:S01]  /*7af0*/  IMAD.WIDE.U32 R4, R137, UR4, R4 ;  /* 0x0000000489047c25 */ /* 0x000fe2000f8e0004 */
[----:B------:R-:W-:Y:S02]  /*7b00*/  LOP3.LUT R8, R15, 0x180, RZ, 0xc0, !PT ;  /* 0x000001800f087812 */ /* 0x000fe400078ec0ff */
[----:B------:R-:W-:Y:S01]  /*7b10*/  IADD3 R33, P4, R20, 0x6000, RZ ;  /* 0x0000600014217810 */ /* 0x000fe20007f9e0ff */
[----:B------:R-:W-:Y:S01]  /*7b20*/  IMAD R10, R137, UR5, R6 ;  /* 0x00000005890a7c24 */ /* 0x000fe2000f8e0206 */
[----:B------:R-:W-:Y:S01]  /*7b30*/  SHF.R.S32.HI R6, RZ, 0x1f, R11 ;  /* 0x0000001fff067819 */ /* 0x000fe2000001140b */
[----:B------:R-:W-:Y:S01]  /*7b40*/  ULDC.64 UR4, c[0x0][0xb88] ;  /* 0x0002e20000047ab9 */ /* 0x000fe20000000a00 */
[----:B------:R-:W-:Y:S01]  /*7b50*/  IADD3 R4, P0, R9, R4, RZ ;  /* 0x0000000409047210 */ /* 0x000fe20007f1e0ff */
[----:B------:R-:W-:Y:S01]  /*7b60*/  IMAD R14, R139, 0xc0, R148 ;  /* 0x000000c08b0e7824 */ /* 0x000fe200078e0294 */
[----:B------:R-:W-:Y:S01]  /*7b70*/  SHF.R.U64 R8, R8, 0x3, RZ ;  /* 0x0000000308087819 */ /* 0x000fe200000012ff */
[----:B------:R-:W-:Y:S01]  /*7b80*/  IMAD R12, R6, UR4, RZ ;  /* 0x00000004060c7c24 */ /* 0x000fe2000f8e02ff */
[----:B------:R-:W-:Y:S01]  /*7b90*/  IADD3.X R5, R13, R5, R10, P0, !PT ;  /* 0x000000050d057210 */ /* 0x000fe200007fe40a */
[----:B------:R-:W-:Y:S01]  /*7ba0*/  IMAD R47, R7, R28, RZ ;  /* 0x0000001c072f7224 */ /* 0x000fe200078e02ff */
[----:B------:R-:W-:Y:S01]  /*7bb0*/  LOP3.LUT R6, R8, R15, RZ, 0x3c, !PT ;  /* 0x0000000f08067212 */ /* 0x000fe200078e3cff */
[C---:B------:R-:W-:Y:S01]  /*7bc0*/  IMAD R9, R11.reuse, UR5, R12 ;  /* 0x000000050b097c24 */ /* 0x040fe2000f8e020c */
[----:B------:R-:W-:Y:S01]  /*7bd0*/  IADD3 R13, P5, R20, 0x4800, RZ ;  /* 0x00004800140d7810 */ /* 0x000fe20007fbe0ff */
[----:B------:R-:W-:Y:S01]  /*7be0*/  IMAD.WIDE.U32 R4, R11, UR4, R4 ;  /* 0x000000040b047c25 */ /* 0x000fe2000f8e0004 */
[----:B------:R-:W-:Y:S01]  /*7bf0*/  ULDC.64 UR4, c[0x0][0xb50] ;  /* 0x0002d40000047ab9 */ /* 0x000fe20000000a00 */
[----:B------:R-:W-:-:S02]  /*7c00*/  LOP3.LUT R24, R25, 0x180, RZ, 0xc0, !PT ;  /* 0x0000018019187812 */ /* 0x000fc400078ec0ff */
[----:B------:R-:W-:Y:S01]  /*7c10*/  IMAD.IADD R5, R5, 0x1, R9 ;  /* 0x0000000105057824 */ /* 0x000fe200078e0209 */
[----:B------:R-:W-:Y:S01]  /*7c20*/  LEA R8, P0, R4, UR4, 0x2 ;  /* 0x0000000404087c11 */ /* 0x000fe2000f8010ff */
[----:B------:R-:W-:Y:S01]  /*7c30*/  IMAD.X R7, RZ, RZ, R21, P2 ;  /* 0x000000ffff077224 */ /* 0x000fe200010e0615 */
[----:B------:R-:W-:Y:S02]  /*7c40*/  LOP3.LUT R9, R20, 0x180, RZ, 0xc0, !PT ;  /* 0x0000018014097812 */ /* 0x000fe400078ec0ff */
[----:B------:R-:W-:Y:S01]  /*7c50*/  LEA.HI.X R10, R4, UR5, R5, 0x2, P0 ;  /* 0x00000005040a7c11 */ /* 0x000fe200080f1405 */
[----:B------:R-:W-:Y:S01]  /*7c60*/  SHFL.IDX PT, R42, R8, RZ, 0x1c1f ;  /* 0x001c1fff082a7589 */ /* 0x000fe200000e0000 */
[----:B------:R-:W-:Y:S01]  /*7c70*/  LOP3.LUT P0, RZ, R146, 0x3, RZ, 0xc0, !PT ;  /* 0x0000000392ff7812 */ /* 0x000fe2000780c0ff */
[C---:B------:R-:W-:Y:S01]  /*7c80*/  VIADD R4, R14.reuse, 0x8 ;  /* 0x000000080e047836 */ /* 0x040fe20000000000 */
[----:B------:R-:W-:Y:S01]  /*7c90*/  ULDC.64 UR4, c[0x0][0xaa0] ;  /* 0x0002a80000047ab9 */ /* 0x000fe20000000a00 */
[----:B------:R-:W1:Y:S01]  /*7ca0*/  SHFL.IDX PT, R43, R10, RZ, 0x1c1f ;  /* 0x001c1fff0a2b7589 */ /* 0x000e6200000e0000 */
[----:B------:R-:W-:-:S02]  /*7cb0*/  ISETP.GE.OR P2, PT, R14, R47, P0 ;  /* 0x0000002f0e00720c */ /* 0x000fc40000746670 */
[----:B------:R-:W-:Y:S01]  /*7cc0*/  ISETP.GE.OR P0, PT, R4, R47, P0 ;  /* 0x0000002f0400720c */ /* 0x000fe20000706670 */
[----:B------:R-:W-:Y:S01]  /*7cd0*/  SHFL.IDX PT, R44, R8, 0x1, 0x1c1f ;  /* 0x003c1f00082c7f89 */ /* 0x000fe200000e0000 */
[----:B------:R-:W-:Y:S02]  /*7ce0*/  LOP3.LUT R12, R13, 0x180, RZ, 0xc0, !PT ;  /* 0x000001800d0c7812 */ /* 0x000fe400078ec0ff */
[----:B------:R-:W-:Y:S01]  /*7cf0*/  LOP3.LUT R32, R33, 0x180, RZ, 0xc0, !PT ;  /* 0x0000018021207812 */ /* 0x000fe200078ec0ff */
[----:B------:R-:W2:Y:S01]  /*7d00*/  SHFL.IDX PT, R45, R10, 0x1, 0x1c1f ;  /* 0x003c1f000a2d7f89 */ /* 0x000ea200000e0000 */
[----:B------:R-:W-:Y:S01]  /*7d10*/  SHF.R.U64 R9, R9, 0x3, RZ ;  /* 0x0000000309097819 */ /* 0x000fe200000012ff */
[----:B------:R-:W-:Y:S01]  /*7d20*/  IMAD R41, R41, UR4, RZ ;  /* 0x0000000429297c24 */ /* 0x000fe2000f8e02ff */
[----:B------:R-:W-:Y:S02]  /*7d30*/  IADD3 R5, P3, R20, 0x7800, RZ ;  /* 0x0000780014057810 */ /* 0x000fe40007f7e0ff */
[----:B------:R-:W-:-:S02]  /*7d40*/  SHF.R.U64 R24, R24, 0x3, RZ ;  /* 0x0000000318187819 */ /* 0x000fc400000012ff */
[----:B------:R-:W-:Y:S01]  /*7d50*/  SHF.R.U64 R12, R12, 0x3, RZ ;  /* 0x000000030c0c7819 */ /* 0x000fe200000012ff */
[--C-:B------:R-:W-:Y:S01]  /*7d60*/  IMAD.X R37, RZ, RZ, R21.reuse, P3 ;  /* 0x000000ffff257224 */ /* 0x100fe200018e0615 */
[----:B------:R-:W-:Y:S02]  /*7d70*/  SHF.R.U64 R32, R32, 0x3, RZ ;  /* 0x0000000320207819 */ /* 0x000fe400000012ff */
[----:B------:R-:W-:Y:S02]  /*7d80*/  LOP3.LUT R20, R9, R20, RZ, 0x3c, !PT ;  /* 0x0000001409147212 */ /* 0x000fe400078e3cff */
[----:B------:R-:W-:Y:S02]  /*7d90*/  LOP3.LUT R24, R24, R25, RZ, 0x3c, !PT ;  /* 0x0000001918187212 */ /* 0x000fe400078e3cff */
[----:B------:R-:W-:Y:S01]  /*7da0*/  LOP3.LUT R12, R12, R13, RZ, 0x3c, !PT ;  /* 0x0000000d0c0c7212 */ /* 0x000fe200078e3cff */
[----:B-1----:R1:W-:Y:S01]  /*7db0*/  @!P2 ST.E desc[UR36][R42.64], R3 ;  /* 0x000000032a00a985 */ /* 0x0023e2000c101924 */
[----:B------:R-:W-:Y:S01]  /*7dc0*/  LOP3.LUT R32, R32, R33, RZ, 0x3c, !PT ;  /* 0x0000002120207212 */ /* 0x000fe200078e3cff */
[--C-:B------:R-:W-:Y:S01]  /*7dd0*/  IMAD.X R13, RZ, RZ, R21.reuse, P5 ;  /* 0x000000ffff0d7224 */ /* 0x100fe200028e0615 */
[----:B------:R-:W-:Y:S01]  /*7de0*/  IADD3.X R25, RZ, R21, RZ, P6, !PT ;  /* 0x00000015ff197210 */ /* 0x000fe200037fe4ff */
[----:B------:R-:W-:Y:S01]  /*7df0*/  IMAD.X R33, RZ, RZ, R21, P4 ;  /* 0x000000ffff217224 */ /* 0x000fe200020e0615 */
[----:B------:R-:W-:Y:S01]  /*7e00*/  LOP3.LUT R4, R5, 0x180, RZ, 0xc0, !PT ;  /* 0x0000018005047812 */ /* 0x000fe200078ec0ff */
[----:B--2---:R2:W-:Y:S03]  /*7e10*/  @!P0 ST.E desc[UR36][R44.64], R0 ;  /* 0x000000002c008985 */ /* 0x0045e6000c101924 */
[----:B------:R-:W-:Y:S01]  /*7e20*/  SHF.R.U64 R4, R4, 0x3, RZ ;  /* 0x0000000304047819 */ /* 0x000fe200000012ff */
[----:B-1----:R-:W1:Y:S01]  /*7e30*/  @P1 LDC R43, c[0x0][0xbf0] ;  /* 0x0002fc00ff2b1b82 */ /* 0x002e620000000800 */
[C---:B------:R-:W-:Y:S01]  /*7e40*/  IMAD R3, R40.reuse, UR5, R41 ;  /* 0x0000000528037c24 */ /* 0x040fe2000f8e0229 */
[----:B------:R3:W5:Y:S01]  /*7e50*/  LD.E.128 R8, desc[UR36][R20.64] ;  /* 0x0000002414087980 */ /* 0x000762000c101d00 */
[----:B------:R-:W-:Y:S01]  /*7e60*/  IMAD.WIDE.U32 R40, R40, UR4, RZ ;  /* 0x0000000428287c25 */ /* 0x000fe2000f8e00ff */
[----:B------:R-:W-:Y:S01]  /*7e70*/  ULDC.64 UR4, c[0x0][0xae8] ;  /* 0x0002ba0000047ab9 */ /* 0x000fe20000000a00 */
[----:B------:R-:W-:Y:S01]  /*7e80*/  LOP3.LUT R36, R4, R5, RZ, 0x3c, !PT ;  /* 0x0000000504247212 */ /* 0x000fe200078e3cff */
[----:B------:R-:W5:Y:S01]  /*7e90*/  LD.E.128 R24, desc[UR36][R24.64] ;  /* 0x0000002418187980 */ /* 0x000f62000c101d00 */
[----:B--2---:R-:W-:-:S03]  /*7ea0*/  IMAD R0, R143, 0x60, R144 ;  /* 0x000000608f007824 */ /* 0x004fc600078e0290 */
[----:B------:R-:W5:Y:S01]  /*7eb0*/  LD.E.128 R4, desc[UR36][R6.64] ;  /* 0x0000002406047980 */ /* 0x000f62000c101d00 */
[----:B---3--:R-:W-:Y:S01]  /*7ec0*/  IMAD.IADD R21, R41, 0x1, R3 ;  /* 0x0000000129157824 */ /* 0x008fe200078e0203 */
[----:B------:R-:W-:Y:S01]  /*7ed0*/  MOV R20, R40 ;  /* 0x0000002800147202 */ /* 0x000fe20000000f00 */
[----:B------:R-:W-:Y:S01]  /*7ee0*/  IMAD R3, R46, UR4, RZ ;  /* 0x000000042e037c24 */ /* 0x000fe2000f8e02ff */
[----:B------:R-:W5:Y:S01]  /*7ef0*/  LD.E.128 R12, desc[UR36][R12.64] ;  /* 0x000000240c0c7980 */ /* 0x000f62000c101d00 */
[----:B------:R-:W-:Y:S02]  /*7f00*/  IMAD R42, R139, 0xc0, R0 ;  /* 0x000000c08b2a7824 */ /* 0x000fe400078e0200 */
[C---:B------:R-:W-:Y:S01]  /*7f10*/  IMAD R3, R138.reuse, UR5, R3 ;  /* 0x000000058a037c24 */ /* 0x040fe2000f8e0203 */
[----:B------:R-:W5:Y:S01]  /*7f20*/  LD.E.128 R32, desc[UR36][R32.64] ;  /* 0x0000002420207980 */ /* 0x000f62000c101d00 */
[----:B------:R-:W-:Y:S01]  /*7f30*/  IMAD.WIDE.U32 R20, R138, UR4, R20 ;  /* 0x000000048a147c25 */ /* 0x000fe2000f8e0014 */
[----:B------:R-:W-:-:S02]  /*7f40*/  ULDC.64 UR4, c[0x0][0xaf0] ;  /* 0x0002bc0000047ab9 */ /* 0x000fc40000000a00 */
[----:B------:R-:W5:Y:S01]  /*7f50*/  LD.E.128 R36, desc[UR36][R36.64] ;  /* 0x0000002424247980 */ /* 0x000f62000c101d00 */
[----:B0-----:R-:W-:Y:S01]  /*7f60*/  @P1 IMAD.HI.U32 R0, R42, R49, RZ ;  /* 0x000000312a001227 */ /* 0x001fe200078e00ff */
[----:B------:R-:W-:Y:S01]  /*7f70*/  @!PT LDS RZ, [RZ] ;  /* 0x00000000fffff984 */ /* 0x000fe20000000800 */
[----:B------:R-:W-:Y:S01]  /*7f80*/  @!PT LDS RZ, [RZ] ;  /* 0x00000000fffff984 */ /* 0x000fe20000000800 */
[----:B------:R-:W-:Y:S01]  /*7f90*/  @!PT LDS RZ, [RZ] ;  /* 0x00000000fffff984 */ /* 0x000fe20000000800 */
[----:B------:R-:W-:Y:S01]  /*7fa0*/  @!PT LDS RZ, [RZ] ;  /* 0x00000000fffff984 */ /* 0x000fe20000000800 */
[----:B------:R0:W-:Y:S06]  /*7fb0*/  MEMBAR.ALL.CTA ;  /* 0x0000000000007992 */ /* 0x0001ec0000008000 */
[----:B0-----:R-:W0:Y:S01]  /*7fc0*/  FENCE.VIEW.ASYNC.S ;  /* 0x00000000000073c6 */ /* 0x001e220000000000 */
[----:B------:R-:W-:Y:S02]  /*7fd0*/  IMAD.IADD R21, R21, 0x1, R3 ;  /* 0x0000000115157824 */ /* 0x000fe400078e0203 */
[----:B------:R-:W-:Y:S01]  /*7fe0*/  IMAD.MOV.U32 R3, RZ, RZ, R42 ;  /* 0x000000ffff037224 */ /* 0x000fe200078e002a */
[----:B-1----:R-:W-:Y:S01]  /*7ff0*/  @P1 SHF.R.U32.HI R3, RZ, R43, R0 ;  /* 0x0000002bff031219 */ /* 0x002fe20000011600 */
[----:B------:R-:W-:-:S02]  /*8000*/  IMAD R40, R142, UR4, RZ ;  /* 0x000000048e287c24 */ /* 0x000fc4000f8e02ff */
[----:B------:R-:W-:Y:S01]  /*8010*/  IMAD.WIDE.U32 R20, R137, UR4, R20 ;  /* 0x0000000489147c25 */ /* 0x000fe2000f8e0014 */
[----:B------:R-:W-:-:S03]  /*8020*/  SHF.R.S32.HI R0, RZ, 0x1f, R3 ;  /* 0x0000001fff007819 */ /* 0x000fc60000011403 */
[----:B------:R-:W-:Y:S01]  /*8030*/  IMAD R41, R137, UR5, R40 ;  /* 0x0000000589297c24 */ /* 0x000fe2000f8e0228 */
[----:B------:R-:W-:Y:S01]  /*8040*/  ULDC.64 UR4, c[0x0][0xae0] ;  /* 0x0002b80000047ab9 */ /* 0x000fe20000000a00 */
[----:B------:R-:W-:Y:S02]  /*8050*/  IMAD.MOV R43, RZ, RZ, -R3 ;  /* 0x000000ffff2b7224 */ /* 0x000fe400078e0a03 */
[----:B------:R-:W-:Y:S02]  /*8060*/  IMAD.IADD R21, R21, 0x1, R41 ;  /* 0x0000000115157824 */ /* 0x000fe400078e0229 */
[----:B------:R-:W-:Y:S02]  /*8070*/  IMAD R0, R0, UR4, RZ ;  /* 0x0000000400007c24 */ /* 0x000fe4000f8e02ff */
[----:B------:R-:W-:Y:S02]  /*8080*/  IMAD R41, R28, R43, R42 ;  /* 0x0000002b1c297224 */ /* 0x000fe400078e022a */
[----:B------:R-:W-:-:S03]  /*8090*/  IMAD R43, R3, UR5, R0 ;  /* 0x00000005032b7c24 */ /* 0x000fc6000f8e0200 */
[----:B------:R-:W-:Y:S01]  /*80a0*/  SHF.R.S32.HI R0, RZ, 0x1f, R41 ;  /* 0x0000001fff007819 */ /* 0x000fe20000011429 */
[----:B------:R-:W-:Y:S01]  /*80b0*/  IMAD.WIDE.U32 R20, R3, UR4, R20 ;  /* 0x0000000403147c25 */ /* 0x000fe2000f8e0014 */
[----:B------:R-:W-:-:S03]  /*80c0*/  ULDC.64 UR4, c[0x0][0xad8] ;  /* 0x0002b60000047ab9 */ /* 0x000fc60000000a00 */
[----:B------:R-:W-:Y:S01]  /*80d0*/  IMAD R0, R0, UR4, RZ ;  /* 0x0000000400007c24 */ /* 0x000fe2000f8e02ff */
[----:B------:R-:W-:-:S03]  /*80e0*/  IADD3 R21, R21, R43, RZ ;  /* 0x0000002b15157210 */ /* 0x000fc60007ffe0ff */
[----:B------:R-:W-:Y:S02]  /*80f0*/  IMAD R3, R41, UR5, R0 ;  /* 0x0000000529037c24 */ /* 0x000fe4000f8e0200 */
[----:B------:R-:W-:Y:S02]  /*8100*/  IMAD R0, R139, 0xc0, R144 ;  /* 0x000000c08b007824 */ /* 0x000fe400078e0290 */
[----:B------:R-:W-:Y:S01]  /*8110*/  IMAD.WIDE.U32 R20, R41, UR4, R20 ;  /* 0x0000000429147c25 */ /* 0x000fe2000f8e0014 */
[----:B------:R-:W-:Y:S02]  /*8120*/  UIADD3 UR4, UR41, 0x2d820, URZ ;  /* 0x0002d82029047890 */ /* 0x000fe4000fffe03f */
[----:B------:R-:W-:Y:S01]  /*8130*/  ISETP.GE.AND P0, PT, R0, R47, PT ;  /* 0x0000002f0000720c */ /* 0x000fe20003f06270 */
[----:B------:R-:W-:Y:S01]  /*8140*/  IMAD.IADD R3, R21, 0x1, R3 ;  /* 0x0000000115037824 */ /* 0x000fe200078e0203 */
[----:B------:R-:W-:Y:S01]  /*8150*/  LEA R28, P1, R20, UR6, 0x1 ;  /* 0x00000006141c7c11 */ /* 0x000fe2000f8208ff */
[----:B------:R-:W-:-:S03]  /*8160*/  UPRMT UR4, URZ, 0x654, UR4 ;  /* 0x000006543f047896 */ /* 0x000fc60008000004 */
[----:B------:R-:W-:Y:S01]  /*8170*/  LEA.HI.X R3, R20, UR7, R3, 0x1, P1 ;  /* 0x0000000714037c11 */ /* 0x000fe200088f0c03 */
[----:B0-----:R0:W1:Y:S01]  /*8180*/  SHFL.IDX PT, R40, R28, RZ, 0x1c1f ;  /* 0x001c1fff1c287589 */ /* 0x00106200000e0000 */
[----:B------:R-:W-:Y:S03]  /*8190*/  BSSY B1, `(.L_x_194) ;  /* 0x0000010000017945 */ /* 0x000fe60003800000 */
[----:B------:R0:W2:Y:S01]  /*81a0*/  SHFL.IDX PT, R41, R3, RZ, 0x1c1f ;  /* 0x001c1fff03297589 */ /* 0x0000a200000e0000 */
[----:B------:R-:W-:Y:S01]  /*81b0*/  SYNCS.ARRIVE.TRANS64.RED.A1T0 RZ, [UR4], RZ ;  /* 0x000000ffffff79a7 */ /* 0x000fe20008100404 */
[----:B------:R-:W-:Y:S05]  /*81c0*/  @P0 BRA `(.L_x_195) ;  /* 0x0000000000300947 */ /* 0x000fea0003800000 */
[----:B------:R-:W-:Y:S02]  /*81d0*/  ULDC UR4, c[0x0][0xac8] ;  /* 0x0002b20000047ab9 */ /* 0x000fe40000000800 */
[----:B------:R-:W-:Y:S02]  /*81e0*/  ISETP.GE.AND P1, PT, R140, UR4, PT ;  /* 0x000000048c007c0c */ /* 0x000fe4000bf26270 */
[----:B------:R-:W-:Y:S02]  /*81f0*/  ISETP.GE.AND P2, PT, R141, UR4, PT ;  /* 0x000000048d007c0c */ /* 0x000fe4000bf46270 */
[----:B------:R-:W-:-:S09]  /*8200*/  ISETP.GE.AND P0, PT, R136, UR4, PT ;  /* 0x0000000488007c0c */ /* 0x000fd2000bf06270 */
[-C--:B-1----:R-:W-:Y:S02]  /*8210*/  @!P1 LEA R42, P3, R140, R40.reuse, 0x1 ;  /* 0x000000288c2a9211 */ /* 0x082fe400078608ff */
[C---:B------:R-:W-:Y:S02]  /*8220*/  @!P2 LEA R44, P4, R141.reuse, R40, 0x1 ;  /* 0x000000288d2ca211 */ /* 0x040fe400078808ff */
[----:B--2---:R-:W-:Y:S01]  /*8230*/  @!P0 IMAD.WIDE R20, R136, 0x2, R40 ;  /* 0x0000000288148825 */ /* 0x004fe200078e0228 */
[-C--:B------:R-:W-:Y:S02]  /*8240*/  @!P1 LEA.HI.X R43, R140, R41.reuse, R154, 0x1, P3 ;  /* 0x000000298c2b9211 */ /* 0x080fe400018f0c9a */
[----:B------:R-:W-:Y:S02]  /*8250*/  @!P2 LEA.HI.X R45, R141, R41, R153, 0x1, P4 ;  /* 0x000000298d2da211 */ /* 0x000fe400020f0c99 */
[----:B-----5:R3:W-:Y:S04]  /*8260*/  @!P0 ST.E.128 desc[UR36][R20.64], R8 ;  /* 0x0000000814008985 */ /* 0x0207e8000c101d24 */
[----:B------:R3:W-:Y:S04]  /*8270*/  @!P1 ST.E.128 desc[UR36][R42.64], R24 ;  /* 0x000000182a009985 */ /* 0x0007e8000c101d24 */
[----:B------:R3:W-:Y:S02]  /*8280*/  @!P2 ST.E.128 desc[UR36][R44.64], R32 ;  /* 0x000000202c00a985 */ /* 0x0007e4000c101d24 */
.L_x_195:
[----:B------:R-:W-:Y:S05]  /*8290*/  BSYNC B1 ;  /* 0x0000000000017941 */ /* 0x000fea0003800000 */
.L_x_194:
[----:B------:R-:W-:Y:S01]  /*82a0*/  VIADD R0, R0, 0x60 ;  /* 0x0000006000007836 */ /* 0x000fe20000000000 */
[----:B---3-5:R3:W4:Y:S04]  /*82b0*/  SHFL.IDX PT, R11, R3, 0x1, 0x1c1f ;  /* 0x003c1f00030b7f89 */ /* 0x02872800000e0000 */
[----:B------:R-:W-:Y:S01]  /*82c0*/  ISETP.GE.AND P0, PT, R0, R47, PT ;  /* 0x0000002f0000720c */ /* 0x000fe20003f06270 */
[----:B------:R3:W0:-:S12]  /*82d0*/  SHFL.IDX PT, R10, R28, 0x1, 0x1c1f ;  /* 0x003c1f001c0a7f89 */ /* 0x00061800000e0000 */
[----:B---3--:R-:W-:Y:S05]  /*82e0*/  @P0 BRA `(.L_x_196) ;  /* 0x0000000800800947 */ /* 0x008fea0003800000 */
[----:B------:R-:W-:Y:S02]  /*82f0*/  ULDC UR4, c[0x0][0xac8] ;  /* 0x0002b20000047ab9 */ /* 0x000fe40000000800 */
[----:B------:R-:W-:Y:S02]  /*8300*/  ISETP.GE.AND P2, PT, R140, UR4, PT ;  /* 0x000000048c007c0c */ /* 0x000fe4000bf46270 */
[----:B------:R-:W-:-:S11]  /*8310*/  ISETP.GE.AND P1, PT, R136, UR4, PT ;  /* 0x0000000488007c0c */ /* 0x000fd6000bf26270 */
[----:B0-----:R-:W-:Y:S02]  /*8320*/  @!P2 LEA R20, P0, R140, R10, 0x1 ;  /* 0x0000000a8c14a211 */ /* 0x001fe400078008ff */
[----:B----4-:R-:W-:Y:S02]  /*8330*/  @!P1 IMAD.WIDE R8, R136, 0x2, R10 ;  /* 0x0000000288089825 */ /* 0x010fe400078e020a */
[----:B------:R-:W-:Y:S02]  /*8340*/  @!P2 LEA.HI.X R21, R140, R11, R154, 0x1, P0 ;  /* 0x0000000b8c15a211 */ /* 0x000fe400000f0c9a */
[----:B------:R-:W-:Y:S01]  /*8350*/  ISETP.GE.AND P0, PT, R141, UR4, PT ;  /* 0x000000048d007c0c */ /* 0x000fe2000bf06270 */
[----:B------:R3:W-:Y:S04]  /*8360*/  @!P1 ST.E.128 desc[UR36][R8.64], R4 ;  /* 0x0000000408009985 */ /* 0x0007e8000c101d24 */
[----:B------:R3:W-:Y:S08]  /*8370*/  @!P2 ST.E.128 desc[UR36][R20.64], R12 ;  /* 0x0000000c1400a985 */ /* 0x0007f0000c101d24 */
[----:B------:R-:W-:Y:S05]  /*8380*/  @P0 BRA `(.L_x_196) ;  /* 0x0000000800580947 */ /* 0x000fea0003800000 */
[----:B---3--:R-:W-:-:S04]  /*8390*/  LEA R4, P0, R141, R10, 0x1 ;  /* 0x0000000a8d047211 */ /* 0x008fc800078008ff */
[----:B------:R-:W-:-:S05]  /*83a0*/  LEA.HI.X R5, R141, R11, R153, 0x1, P0 ;  /* 0x0000000b8d057211 */ /* 0x000fca00000f0c99 */
[----:B------:R0:W-:Y:S01]  /*83b0*/  ST.E.128 desc[UR36][R4.64], R36 ;  /* 0x0000002404007985 */ /* 0x0001e2000c101d24 */
[----:B------:R-:W-:Y:S05]  /*83c0*/  BRA `(.L_x_196) ;  /* 0x0000000800487947 */ /* 0x000fea0003800000 */
.L_x_192:
[----:B------:R-:W1:Y:S01]  /*83d0*/  LDC.64 R6, c[0x0][0xc00] ;  /* 0x00030000ff067b82 */ /* 0x000e620000000a00 */
[----:B------:R-:W-:Y:S01]  /*83e0*/  ULDC.64 UR4, c[0x0][0xc08] ;  /* 0x0003020000047ab9 */ /* 0x000fe20000000a00 */
[----:B------:R-:W-:-:S06]  /*83f0*/  IMAD.MOV.U32 R3, RZ, RZ, RZ ;  /* 0x000000ffff037224 */ /* 0x000fcc00078e00ff */
[----:B------:R-:W2:Y:S01]  /*8400*/  LDC.64 R4, c[0x0][0xc00] ;  /* 0x00030000ff047b82 */ /* 0x000ea20000000a00 */
[----:B------:R-:W-:-:S04]  /*8410*/  ISETP.NE.U32.AND P1, PT, RZ, UR4, PT ;  /* 0x00000004ff007c0c */ /* 0x000fc8000bf25070 */
[----:B------:R-:W-:-:S03]  /*8420*/  ISETP.NE.AND.EX P1, PT, RZ, UR5, PT, P1 ;  /* 0x00000005ff007c0c */ /* 0x000fc6000bf25310 */
[----:B------:R-:W3:Y:S01]  /*8430*/  LDC R21, c[0x0][0xbe8] ;  /* 0x0002fa00ff157b82 */ /* 0x000ee20000000800 */
[----:B-1----:R-:W-:-:S04]  /*8440*/  ISETP.NE.U32.AND P0, PT, R6, RZ, PT ;  /* 0x000000ff0600720c */ /* 0x002fc80003f05070 */
[----:B------:R-:W-:Y:S01]  /*8450*/  ISETP.NE.AND.EX P0, PT, R7, RZ, PT, P0 ;  /* 0x000000ff0700720c */ /* 0x000fe20003f05300 */
[----:B--2---:R-:W-:-:S04]  /*8460*/  IMAD.WIDE R6, R137, 0x4, R4 ;  /* 0x0000000489067825 */ /* 0x004fc800078e0204 */
[----:B------:R-:W1:Y:S01]  /*8470*/  @P1 LDC.64 R4, c[0x0][0xc08] ;  /* 0x00030200ff041b82 */ /* 0x000e620000000a00 */
[----:B------:R-:W-:Y:S02]  /*8480*/  ULDC UR4, c[0x0][0xa88] ;  /* 0x0002a20000047ab9 */ /* 0x000fe40000000800 */
[----:B------:R-:W-:-:S05]  /*8490*/  IMAD.U32 R0, RZ, RZ, UR4 ;  /* 0x00000004ff007e24 */ /* 0x000fca000f8e00ff */
[----:B------:R2:W5:Y:S01]  /*84a0*/  @P0 LDG.E R3, desc[UR36][R6.64] ;  /* 0x0000002406030981 */ /* 0x000562000c1e1900 */
[----:B-1----:R-:W-:-:S05]  /*84b0*/  @P1 IMAD.WIDE R4, R137, 0x4, R4 ;  /* 0x0000000489041825 */ /* 0x002fca00078e0204 */
[----:B------:R2:W5:Y:S01]  /*84c0*/  @P1 LDG.E R0, desc[UR36][R4.64] ;  /* 0x0000002404001981 */ /* 0x000562000c1e1900 */
[----:B---3--:R-:W-:Y:S02]  /*84d0*/  ISETP.NE.AND P2, PT, R21, 0x1, PT ;  /* 0x000000011500780c */ /* 0x008fe40003f45270 */
[----:B------:R-:W-:-:S11]  /*84e0*/  ISETP.GE.AND P3, PT, R155, 0xc0, PT ;  /* 0x000000c09b00780c */ /* 0x000fd60003f66270 */
[----:B------:R-:W1:Y:S01]  /*84f0*/  @P2 LDC R14, c[0x0][0xbec] ;  /* 0x0002fb00ff0e2b82 */ /* 0x000e620000000800 */
[----:B--2---:R-:W-:Y:S05]  /*8500*/  @P1 BRA `(.L_x_197) ;  /* 0x0000000000101947 */ /* 0x004fea0003800000 */
[----:B------:R-:W-:Y:S05]  /*8510*/  @!P0 BRA `(.L_x_197) ;  /* 0x00000000000c8947 */ /* 0x000fea0003800000 */
[----:B------:R-:W2:Y:S04]  /*8520*/  LDG.E R5, desc[UR36][R6.64] ;  /* 0x0000002406057981 */ /* 0x000ea8000c1e1900 */
[----:B-----5:R-:W2:Y:S02]  /*8530*/  LDG.E R0, desc[UR36][R6.64+0x4] ;  /* 0x0000042406007981 */ /* 0x020ea4000c1e1900 */
[----:B--2---:R-:W-:-:S07]  /*8540*/  IADD3 R0, -R5, R0, RZ ;  /* 0x0000000005007210 */ /* 0x004fce0007ffe1ff */
.L_x_197:
[----:B------:R-:W-:Y:S01]  /*8550*/  BSSY B1, `(.L_x_198) ;  /* 0x000002e000017945 */ /* 0x000fe20003800000 */
[----:B------:R-:W-:Y:S02]  /*8560*/  SHF.R.S32.HI R12, RZ, 0x1f, R138 ;  /* 0x0000001fff0c7819 */ /* 0x000fe4000001148a */
[----:B------:R-:W-:Y:S02]  /*8570*/  SEL R137, R137, RZ, !P0 ;  /* 0x000000ff89897207 */ /* 0x000fe40004000000 */
[----:B------:R-:W-:Y:S02]  /*8580*/  SEL R142, R142, RZ, !P0 ;  /* 0x000000ff8e8e7207 */ /* 0x000fe40004000000 */
[----:B-----5:R-:W-:Y:S01]  /*8590*/  SHF.R.S32.HI R10, RZ, 0x1f, R3 ;  /* 0x0000001fff0a7819 */ /* 0x020fe20000011403 */
[----:B------:R-:W-:Y:S06]  /*85a0*/  @P3 BRA `(.L_x_199) ;  /* 0x0000000000a03947 */ /* 0x000fec0003800000 */
[----:B------:R-:W2:Y:S01]  /*85b0*/  S2R R4, SR_TID.X ;  /* 0x0000000000047919 */ /* 0x000ea20000002100 */
[----:B------:R-:W3:Y:S02]  /*85c0*/  LDC R11, c[0x0][0xbe8] ;  /* 0x0002fa00ff0b7b82 */ /* 0x000ee40000000800 */
[----:B---3--:R-:W-:Y:S02]  /*85d0*/  IMAD R5, R0, R11, RZ ;  /* 0x0000000b00057224 */ /* 0x008fe400078e02ff */
[----:B--2---:R-:W-:-:S04]  /*85e0*/  IMAD R4, R139, 0xc0, R4 ;  /* 0x000000c08b047824 */ /* 0x004fc800078e0204 */
[----:B------:R-:W-:-:S05]  /*85f0*/  VIADD R8, R4, 0xffffff80 ;  /* 0xffffff8004087836 */ /* 0x000fca0000000000 */
[----:B------:R-:W-:-:S13]  /*8600*/  ISETP.GE.AND P0, PT, R8, R5, PT ;  /* 0x000000050800720c */ /* 0x000fda0003f06270 */
[----:B------:R-:W-:Y:S05]  /*8610*/  @P0 BRA `(.L_x_199) ;  /* 0x0000000000840947 */ /* 0x000fea0003800000 */
[----:B------:R-:W-:Y:S01]  /*8620*/  ISETP.NE.AND P0, PT, R11, 0x1, PT ;  /* 0x000000010b00780c */ /* 0x000fe20003f05270 */
[----:B------:R-:W-:Y:S01]  /*8630*/  ULDC.64 UR4, c[0x0][0xb90] ;  /* 0x0002e40000047ab9 */ /* 0x000fe20000000a00 */
[----:B------:R-:W-:Y:S02]  /*8640*/  IMAD.MOV.U32 R4, RZ, RZ, R3 ;  /* 0x000000ffff047224 */ /* 0x000fe400078e0003 */
[----:B------:R-:W-:Y:S02]  /*8650*/  IMAD R9, R12, UR4, RZ ;  /* 0x000000040c097c24 */ /* 0x000fe4000f8e02ff */
[----:B------:R-:W-:Y:S02]  /*8660*/  IMAD.MOV.U32 R5, RZ, RZ, R10 ;  /* 0x000000ffff057224 */ /* 0x000fe400078e000a */
[----:B------:R-:W-:Y:S02]  /*8670*/  IMAD.MOV.U32 R7, RZ, RZ, R8 ;  /* 0x000000ffff077224 */ /* 0x000fe400078e0008 */
[----:B------:R-:W-:-:S03]  /*8680*/  IMAD.WIDE.U32 R4, R138, UR4, R4 ;  /* 0x000000048a047c25 */ /* 0x000fc6000f8e0004 */
[----:B------:R-:W2:Y:S01]  /*8690*/  @P0 LDC R13, c[0x0][0xbec] ;  /* 0x0002fb00ff0d0b82 */ /* 0x000ea20000000800 */
[----:B------:R-:W-:Y:S01]  /*86a0*/  IMAD R9, R138, UR5, R9 ;  /* 0x000000058a097c24 */ /* 0x000fe2000f8e0209 */
[----:B------:R-:W-:-:S04]  /*86b0*/  ULDC.64 UR4, c[0x0][0xb98] ;  /* 0x0002e60000047ab9 */ /* 0x000fc80000000a00 */
[----:B------:R-:W-:Y:S02]  /*86c0*/  IADD3 R5, R5, R9, RZ ;  /* 0x0000000905057210 */ /* 0x000fe40007ffe0ff */
[----:B------:R-:W3:Y:S01]  /*86d0*/  @P0 LDC R15, c[0x0][0xbf0] ;  /* 0x0002fc00ff0f0b82 */ /* 0x000ee20000000800 */
[----:B------:R-:W-:-:S04]  /*86e0*/  IMAD.WIDE.U32 R4, R137, UR4, R4 ;  /* 0x0000000489047c25 */ /* 0x000fc8000f8e0004 */
[----:B--2---:R-:W-:-:S05]  /*86f0*/  @P0 IMAD.HI.U32 R6, R8, R13, RZ ;  /* 0x0000000d08060227 */ /* 0x004fca00078e00ff */
[----:B---3--:R-:W-:Y:S01]  /*8700*/  @P0 SHF.R.U32.HI R7, RZ, R15, R6 ;  /* 0x0000000fff070219 */ /* 0x008fe20000011606 */
[----:B------:R-:W-:-:S03]  /*8710*/  IMAD R6, R142, UR4, RZ ;  /* 0x000000048e067c24 */ /* 0x000fc6000f8e02ff */
[----:B------:R-:W-:Y:S01]  /*8720*/  IADD3 R4, P0, R7, R4, RZ ;  /* 0x0000000407047210 */ /* 0x000fe20007f1e0ff */
[----:B------:R-:W-:-:S04]  /*8730*/  IMAD.MOV R9, RZ, RZ, -R7 ;  /* 0x000000ffff097224 */ /* 0x000fc800078e0a07 */
[----:B------:R-:W-:Y:S01]  /*8740*/  IMAD R9, R11, R9, R8 ;  /* 0x000000090b097224 */ /* 0x000fe200078e0208 */
[----:B------:R-:W-:Y:S01]  /*8750*/  SHF.R.S32.HI R11, RZ, 0x1f, R7 ;  /* 0x0000001fff0b7819 */ /* 0x000fe20000011407 */
[----:B------:R-:W-:Y:S01]  /*8760*/  IMAD R8, R137, UR5, R6 ;  /* 0x0000000589087c24 */ /* 0x000fe2000f8e0206 */
[----:B------:R-:W-:Y:S02]  /*8770*/  ULDC.64 UR4, c[0x0][0xb88] ;  /* 0x0002e20000047ab9 */ /* 0x000fe40000000a00 */
[----:B------:R-:W-:Y:S02]  /*8780*/  SHF.R.S32.HI R6, RZ, 0x1f, R9 ;  /* 0x0000001fff067819 */ /* 0x000fe40000011409 */
[----:B------:R-:W-:-:S03]  /*8790*/  IADD3.X R5, R11, R5, R8, P0, !PT ;  /* 0x000000050b057210 */ /* 0x000fc600007fe408 */
[----:B------:R-:W-:Y:S02]  /*87a0*/  IMAD R6, R6, UR4, RZ ;  /* 0x0000000406067c24 */ /* 0x000fe4000f8e02ff */
[----:B------:R-:W-:-:S04]  /*87b0*/  IMAD.WIDE.U32 R4, R9, UR4, R4 ;  /* 0x0000000409047c25 */ /* 0x000fc8000f8e0004 */
[----:B------:R-:W-:Y:S01]  /*87c0*/  IMAD R7, R9, UR5, R6 ;  /* 0x0000000509077c24 */ /* 0x000fe2000f8e0206 */
[----:B------:R-:W-:Y:S02]  /*87d0*/  ULDC.64 UR4, c[0x0][0xb50] ;  /* 0x0002d40000047ab9 */ /* 0x000fe40000000a00 */
[----:B------:R-:W-:Y:S01]  /*87e0*/  LEA R6, P0, R4, UR4, 0x2 ;  /* 0x0000000404067c11 */ /* 0x000fe2000f8010ff */
[----:B------:R-:W-:-:S05]  /*87f0*/  IMAD.IADD R5, R5, 0x1, R7 ;  /* 0x0000000105057824 */ /* 0x000fca00078e0207 */
[----:B------:R-:W-:Y:S01]  /*8800*/  LEA.HI.X R7, R4, UR5, R5, 0x2, P0 ;  /* 0x0000000504077c11 */ /* 0x000fe200080f1405 */
[----:B------:R-:W-:-:S05]  /*8810*/  IMAD.MOV.U32 R5, RZ, RZ, -0x800000 ;  /* 0xff800000ff057424 */ /* 0x000fca00078e00ff */
[----:B------:R2:W-:Y:S02]  /*8820*/  STG.E desc[UR36][R6.64], R5 ;  /* 0x0000000506007986 */ /* 0x0005e4000c101924 */
.L_x_199:
[----:B------:R-:W-:Y:S05]  /*8830*/  BSYNC B1 ;  /* 0x0000000000017941 */ /* 0x000fea0003800000 */
.L_x_198:
[----:B------:R-:W3:Y:S01]  /*8840*/  @P2 LDC R9, c[0x0][0xbf0] ;  /* 0x0002fc00ff092b82 */ /* 0x000ee20000000800 */
[----:B------:R-:W-:Y:S01]  /*8850*/  ULDC.64 UR4, c[0x0][0xaa0] ;  /* 0x0002a80000047ab9 */ /* 0x000fe20000000a00 */
[----:B--2---:R-:W-:Y:S01]  /*8860*/  IMAD R6, R143, 0x60, R144 ;  /* 0x000000608f067824 */ /* 0x004fe200078e0290 */
[----:B------:R-:W-:Y:S01]  /*8870*/  BSSY B1, `(.L_x_200) ;  /* 0x0000036000017945 */ /* 0x000fe20003800000 */
[----:B------:R-:W-:Y:S02]  /*8880*/  IMAD R4, R10, UR4, RZ ;  /* 0x000000040a047c24 */ /* 0x000fe4000f8e02ff */
[----:B------:R-:W-:Y:S02]  /*8890*/  IMAD R11, R139, 0xc0, R6 ;  /* 0x000000c08b0b7824 */ /* 0x000fe400078e0206 */
[C---:B------:R-:W-:Y:S02]  /*88a0*/  IMAD R7, R3.reuse, UR5, R4 ;  /* 0x0000000503077c24 */ /* 0x040fe4000f8e0204 */
[----:B------:R-:W-:Y:S01]  /*88b0*/  IMAD.WIDE.U32 R4, R3, UR4, RZ ;  /* 0x0000000403047c25 */ /* 0x000fe2000f8e00ff */
[----:B------:R-:W-:-:S03]  /*88c0*/  ULDC.64 UR4, c[0x0][0xae8] ;  /* 0x0002ba0000047ab9 */ /* 0x000fc60000000a00 */
[----:B------:R-:W-:Y:S02]  /*88d0*/  IMAD.IADD R5, R5, 0x1, R7 ;  /* 0x0000000105057824 */ /* 0x000fe400078e0207 */
[----:B------:R-:W-:Y:S02]  /*88e0*/  IMAD R3, R12, UR4, RZ ;  /* 0x000000040c037c24 */ /* 0x000fe4000f8e02ff */
[----:B-1----:R-:W-:-:S04]  /*88f0*/  @P2 IMAD.HI.U32 R6, R11, R14, RZ ;  /* 0x0000000e0b062227 */ /* 0x002fc800078e00ff */
[C---:B------:R-:W-:Y:S01]  /*8900*/  IMAD R7, R138.reuse, UR5, R3 ;  /* 0x000000058a077c24 */ /* 0x040fe2000f8e0203 */
[----:B------:R-:W-:Y:S01]  /*8910*/  MOV R3, R11 ;  /* 0x0000000b00037202 */ /* 0x000fe20000000f00 */
[----:B------:R-:W-:Y:S01]  /*8920*/  IMAD.WIDE.U32 R4, R138, UR4, R4 ;  /* 0x000000048a047c25 */ /* 0x000fe2000f8e0004 */
[----:B---3--:R-:W-:Y:S01]  /*8930*/  @P2 SHF.R.U32.HI R3, RZ, R9, R6 ;  /* 0x00000009ff032219 */ /* 0x008fe20000011606 */
[----:B------:R-:W-:Y:S02]  /*8940*/  ULDC.64 UR4, c[0x0][0xaf0] ;  /* 0x0002bc0000047ab9 */ /* 0x000fe40000000a00 */
[----:B------:R-:W-:Y:S01]  /*8950*/  IMAD.IADD R5, R5, 0x1, R7 ;  /* 0x0000000105057824 */ /* 0x000fe200078e0207 */
[--C-:B------:R-:W-:Y:S01]  /*8960*/  SHF.R.S32.HI R6, RZ, 0x1f, R3.reuse ;  /* 0x0000001fff067819 */ /* 0x100fe20000011403 */
[----:B------:R-:W-:Y:S02]  /*8970*/  IMAD R7, R142, UR4, RZ ;  /* 0x000000048e077c24 */ /* 0x000fe4000f8e02ff */
[----:B------:R-:W-:-:S02]  /*8980*/  IMAD.MOV R8, RZ, RZ, -R3 ;  /* 0x000000ffff087224 */ /* 0x000fc400078e0a03 */
[C---:B------:R-:W-:Y:S02]  /*8990*/  IMAD R9, R137.reuse, UR5, R7 ;  /* 0x0000000589097c24 */ /* 0x040fe4000f8e0207 */
[----:B------:R-:W-:Y:S01]  /*89a0*/  IMAD.WIDE.U32 R4, R137, UR4, R4 ;  /* 0x0000000489047c25 */ /* 0x000fe2000f8e0004 */
[----:B------:R-:W-:-:S03]  /*89b0*/  ULDC.64 UR4, c[0x0][0xae0] ;  /* 0x0002b80000047ab9 */ /* 0x000fc60000000a00 */
[----:B------:R-:W-:Y:S02]  /*89c0*/  IMAD R7, R21, R8, R11 ;  /* 0x0000000815077224 */ /* 0x000fe400078e020b */
[----:B------:R-:W-:Y:S02]  /*89d0*/  IMAD R8, R6, UR4, RZ ;  /* 0x0000000406087c24 */ /* 0x000fe4000f8e02ff */
[----:B------:R-:W-:Y:S01]  /*89e0*/  IMAD.IADD R5, R5, 0x1, R9 ;  /* 0x0000000105057824 */ /* 0x000fe200078e0209 */
[----:B------:R-:W-:Y:S01]  /*89f0*/  SHF.R.S32.HI R6, RZ, 0x1f, R7 ;  /* 0x0000001fff067819 */ /* 0x000fe20000011407 */
[C---:B------:R-:W-:Y:S02]  /*8a00*/  IMAD R9, R3.reuse, UR5, R8 ;  /* 0x0000000503097c24 */ /* 0x040fe4000f8e0208 */
[----:B------:R-:W-:Y:S01]  /*8a10*/  IMAD.WIDE.U32 R4, R3, UR4, R4 ;  /* 0x0000000403047c25 */ /* 0x000fe2000f8e0004 */
[----:B------:R-:W-:-:S03]  /*8a20*/  ULDC.64 UR4, c[0x0][0xad8] ;  /* 0x0002b60000047ab9 */ /* 0x000fc60000000a00 */
[----:B------:R-:W-:Y:S02]  /*8a30*/  IMAD R6, R6, UR4, RZ ;  /* 0x0000000406067c24 */ /* 0x000fe4000f8e02ff */
[----:B------:R-:W-:Y:S02]  /*8a40*/  IMAD.IADD R5, R5, 0x1, R9 ;  /* 0x0000000105057824 */ /* 0x000fe400078e0209 */
[----:B------:R-:W-:Y:S02]  /*8a50*/  IMAD R21, R0, R21, RZ ;  /* 0x0000001500157224 */ /* 0x000fe400078e02ff */
[----:B------:R-:W-:Y:S02]  /*8a60*/  IMAD R0, R139, 0xc0, R144 ;  /* 0x000000c08b007824 */ /* 0x000fe400078e0290 */
[C---:B------:R-:W-:Y:S02]  /*8a70*/  IMAD R3, R7.reuse, UR5, R6 ;  /* 0x0000000507037c24 */ /* 0x040fe4000f8e0206 */
[----:B------:R-:W-:Y:S01]  /*8a80*/  IMAD.WIDE.U32 R4, R7, UR4, R4 ;  /* 0x0000000407047c25 */ /* 0x000fe2000f8e0004 */
[----:B------:R-:W-:Y:S01]  /*8a90*/  ISETP.GE.AND P0, PT, R0, R21, PT ;  /* 0x000000150000720c */ /* 0x000fe20003f06270 */
[----:B------:R-:W-:-:S03]  /*8aa0*/  ULDC.64 UR4, c[0x0][0xa80] ;  /* 0x0002a00000047ab9 */ /* 0x000fc60000000a00 */
[----:B------:R-:W-:Y:S02]  /*8ab0*/  IADD3 R3, R5, R3, RZ ;  /* 0x0000000305037210 */ /* 0x000fe40007ffe0ff */
[----:B------:R-:W-:-:S04]  /*8ac0*/  LEA R6, P1, R4, UR4, 0x1 ;  /* 0x0000000404067c11 */ /* 0x000fc8000f8208ff */
[----:B------:R-:W-:Y:S02]  /*8ad0*/  LEA.HI.X R3, R4, UR5, R3, 0x1, P1 ;  /* 0x0000000504037c11 */ /* 0x000fe400088f0c03 */
[----:B------:R1:W2:Y:S04]  /*8ae0*/  SHFL.IDX PT, R4, R6, RZ, 0x1c1f ;  /* 0x001c1fff06047589 */ /* 0x0002a800000e0000 */
[----:B------:R1:W3:Y:S01]  /*8af0*/  SHFL.IDX PT, R5, R3, RZ, 0x1c1f ;  /* 0x001c1fff03057589 */ /* 0x0002e200000e0000 */
[----:B------:R-:W-:Y:S05]  /*8b00*/  @P0 BRA `(.L_x_201) ;  /* 0x0000000000300947 */ /* 0x000fea0003800000 */
[----:B------:R-:W-:Y:S02]  /*8b10*/  ULDC UR4, c[0x0][0xac8] ;  /* 0x0002b20000047ab9 */ /* 0x000fe40000000800 */
[----:B------:R-:W-:Y:S02]  /*8b20*/  ISETP.GE.AND P3, PT, R140, UR4, PT ;  /* 0x000000048c007c0c */ /* 0x000fe4000bf66270 */
[----:B------:R-:W-:Y:S02]  /*8b30*/  ISETP.GE.AND P4, PT, R141, UR4, PT ;  /* 0x000000048d007c0c */ /* 0x000fe4000bf86270 */
[----:B------:R-:W-:-:S09]  /*8b40*/  ISETP.GE.AND P2, PT, R136, UR4, PT ;  /* 0x0000000488007c0c */ /* 0x000fd2000bf46270 */
[-C--:B--2---:R-:W-:Y:S02]  /*8b50*/  @!P3 LEA R10, P0, R140, R4.reuse, 0x1 ;  /* 0x000000048c0ab211 */ /* 0x084fe400078008ff */
[C---:B------:R-:W-:Y:S02]  /*8b60*/  @!P4 LEA R12, P1, R141.reuse, R4, 0x1 ;  /* 0x000000048d0cc211 */ /* 0x040fe400078208ff */
[----:B---3--:R-:W-:Y:S01]  /*8b70*/  @!P2 IMAD.WIDE R8, R136, 0x2, R4 ;  /* 0x000000028808a825 */ /* 0x008fe200078e0204 */
[-C--:B------:R-:W-:Y:S02]  /*8b80*/  @!P3 LEA.HI.X R11, R140, R5.reuse, R154, 0x1, P0 ;  /* 0x000000058c0bb211 */ /* 0x080fe400000f0c9a */
[----:B------:R-:W-:Y:S02]  /*8b90*/  @!P4 LEA.HI.X R13, R141, R5, R153, 0x1, P1 ;  /* 0x000000058d0dc211 */ /* 0x000fe400008f0c99 */
[----:B------:R4:W-:Y:S04]  /*8ba0*/  @!P2 ST.E.128 desc[UR36][R8.64], RZ ;  /* 0x000000ff0800a985 */ /* 0x0009e8000c101d24 */
[----:B------:R4:W-:Y:S04]  /*8bb0*/  @!P3 ST.E.128 desc[UR36][R10.64], RZ ;  /* 0x000000ff0a00b985 */ /* 0x0009e8000c101d24 */
[----:B------:R4:W-:Y:S02]  /*8bc0*/  @!P4 ST.E.128 desc[UR36][R12.64], RZ ;  /* 0x000000ff0c00c985 */ /* 0x0009e4000c101d24 */
.L_x_201:
[----:B------:R-:W-:Y:S05]  /*8bd0*/  BSYNC B1 ;  /* 0x0000000000017941 */ /* 0x000fea0003800000 */
.L_x_200:
[----:B------:R-:W-:Y:S01]  /*8be0*/  VIADD R0, R0, 0x60 ;  /* 0x0000006000007836 */ /* 0x000fe20000000000 */
[----:B---3--:R3:W0:Y:S04]  /*8bf0*/  SHFL.IDX PT, R5, R3, 0x1, 0x1c1f ;  /* 0x003c1f0003057f89 */ /* 0x00862800000e0000 */
[----:B------:R-:W-:Y:S01]  /*8c00*/  ISETP.GE.AND P0, PT, R0, R21, PT ;  /* 0x000000150000720c */ /* 0x000fe20003f06270 */
[----:B--2---:R3:W2:-:S12]  /*8c10*/  SHFL.IDX PT, R4, R6, 0x1, 0x1c1f ;  /* 0x003c1f0006047f89 */ /* 0x00469800000e0000 */
[----:B---3--:R-:W-:Y:S05]  /*8c20*/  @P0 BRA `(.L_x_196) ;  /* 0x0000000000300947 */ /* 0x008fea0003800000 */
[----:B------:R-:W-:Y:S02]  /*8c30*/  ULDC UR4, c[0x0][0xac8] ;  /* 0x0002b20000047ab9 */ /* 0x000fe40000000800 */
[----:B------:R-:W-:Y:S02]  /*8c40*/  ISETP.GE.AND P3, PT, R140, UR4, PT ;  /* 0x000000048c007c0c */ /* 0x000fe4000bf66270 */
[----:B------:R-:W-:Y:S02]  /*8c50*/  ISETP.GE.AND P4, PT, R141, UR4, PT ;  /* 0x000000048d007c0c */ /* 0x000fe4000bf86270 */
[----:B------:R-:W-:-:S09]  /*8c60*/  ISETP.GE.AND P2, PT, R136, UR4, PT ;  /* 0x0000000488007c0c */ /* 0x000fd2000bf46270 */
[-C--:B--2-4-:R-:W-:Y:S02]  /*8c70*/  @!P3 LEA R8, P0, R140, R4.reuse, 0x1 ;  /* 0x000000048c08b211 */ /* 0x094fe400078008ff */
[C---:B------:R-:W-:Y:S02]  /*8c80*/  @!P4 LEA R10, P1, R141.reuse, R4, 0x1 ;  /* 0x000000048d0ac211 */ /* 0x040fe400078208ff */
[----:B01----:R-:W-:Y:S01]  /*8c90*/  @!P2 IMAD.WIDE R6, R136, 0x2, R4 ;  /* 0x000000028806a825 */ /* 0x003fe200078e0204 */
[-C--:B------:R-:W-:Y:S02]  /*8ca0*/  @!P3 LEA.HI.X R9, R140, R5.reuse, R154, 0x1, P0 ;  /* 0x000000058c09b211 */ /* 0x080fe400000f0c9a */
[----:B------:R-:W-:Y:S02]  /*8cb0*/  @!P4 LEA.HI.X R11, R141, R5, R153, 0x1, P1 ;  /* 0x000000058d0bc211 */ /* 0x000fe400008f0c99 */
[----:B------:R0:W-:Y:S04]  /*8cc0*/  @!P2 ST.E.128 desc[UR36][R6.64], RZ ;  /* 0x000000ff0600a985 */ /* 0x0001e8000c101d24 */
[----:B------:R0:W-:Y:S04]  /*8cd0*/  @!P3 ST.E.128 desc[UR36][R8.64], RZ ;  /* 0x000000ff0800b985 */ /* 0x0001e8000c101d24 */
[----:B------:R0:W-:Y:S02]  /*8ce0*/  @!P4 ST.E.128 desc[UR36][R10.64], RZ ;  /* 0x000000ff0a00c985 */ /* 0x0001e4000c101d24 */
.L_x_196:
[----:B------:R-:W-:Y:S05]  /*8cf0*/  BSYNC B0 ;  /* 0x0000000000007941 */ /* 0x000fea0003800000 */
.L_x_191:
[----:B------:R-:W-:Y:S02]  /*8d00*/  ULDC UR4, c[0x0][0xc3c] ;  /* 0x00030f0000047ab9 */ /* 0x000fe40000000800 */
[----:B0-----:R-:W-:-:S13]  /*8d10*/  ISETP.GE.AND P0, PT, R31, UR4, PT ;  /* 0x000000041f007c0c */ /* 0x001fda000bf06270 */
[----:B------:R-:W-:Y:S05]  /*8d20*/  @!P0 BRA `(.L_x_202) ;  /* 0xffffff8000548947 */ /* 0x000fea000383ffff */
[----:B------:R-:W-:Y:S05]  /*8d30*/  EXIT ;  /* 0x000000000000794d */ /* 0x000fea0003800000 */
.L_x_163:
[----:B------:R-:W-:-:S08]  /*8d40*/  NOP ;  /* 0x0000000000007918 */ /* 0x000fd00000000000 */
[----:B------:R-:W0:-:S00]  /*8d50*/  USETMAXREG.DEALLOC.CTAPOOL 0x20 ;  /* 0x00000020000079c8 */ /* 0x000e0000080e0500 */
[----:B0-----:R-:W-:Y:S02]  /*8d60*/  LOP3.LUT R0, R0, 0x3, RZ, 0xc0, !PT ;  /* 0x0000000300007812 */ /* 0x001fe400078ec0ff */
[----:B------:R-:W-:-:S04]  /*8d70*/  LOP3.LUT R22, R22, 0xffffffbf, RZ, 0xc0, !PT ;  /* 0xffffffbf16167812 */ /* 0x000fc800078ec0ff */
[----:B------:R-:W0:Y:S02]  /*8d80*/  SHFL.IDX PT, R0, R0, RZ, 0x1f ;  /* 0x00001fff00007589 */ /* 0x000e2400000e0000 */
[----:B0-----:R-:W-:Y:S01]  /*8d90*/  ISETP.NE.AND P0, PT, R0, RZ, PT ;  /* 0x000000ff0000720c */ /* 0x001fe20003f05270 */
[----:B------:R-:W-:-:S12]  /*8da0*/  IMAD.MOV.U32 R0, RZ, RZ, RZ ;  /* 0x000000ffff007224 */ /* 0x000fd800078e00ff */
[----:B------:R-:W-:Y:S01]  /*8db0*/  @P0 LOP3.LUT R22, R22, 0x40, RZ, 0xfc, !PT ;  /* 0x0000004016160812 */ /* 0x000fe200078efcff */
[----:B------:R-:W-:Y:S06]  /*8dc0*/  @!P0 BRA `(.L_x_203) ;  /* 0x00000000001c8947 */ /* 0x000fec0003800000 */
[----:B------:R-:W0:Y:S08]  /*8dd0*/  S2UR UR5, SR_CgaCtaId ;  /* 0x00000000000579c3 */ /* 0x000e300000008800 */
[----:B------:R-:W-:Y:S06]  /*8de0*/  BAR.SYNC.DEFER_BLOCKING 0x5, 0x200 ;  /* 0x0148000000007b1d */ /* 0x000fec0000010000 */
[----:B------:R-:W-:-:S02]  /*8df0*/  UMOV UR4, 0x400 ;  /* 0x0000040000047882 */ /* 0x000fc40000000000 */
[----:B0-----:R-:W-:-:S09]  /*8e00*/  ULEA UR4, UR5, UR4, 0x18 ;  /* 0x0000000405047291 */ /* 0x001fd2000f8ec03f */
[----:B------:R-:W1:Y:S01]  /*8e10*/  LDS.128 R16, [UR4+0x2d8d0] ;  /* 0x02d8d004ff107984 */ /* 0x000e620008000c00 */
[----:B------:R-:W-:Y:S06]  /*8e20*/  BAR.ARV 0x4, 0x200 ;  /* 0x0108000000007b1d */ /* 0x000fec0000002000 */
[----:B------:R-:W-:Y:S05]  /*8e30*/  BRA `(.L_x_204) ;  /* 0x0000000800007947 */ /* 0x000fea0003800000 */
.L_x_203:
[----:B------:R-:W0:Y:S01]  /*8e40*/  S2R R2, SR_TID.X ;  /* 0x0000000000027919 */ /* 0x000e220000002100 */
[----:B------:R-:W-:Y:S01]  /*8e50*/  ULDC UR4, c[0x0][0xc3c] ;  /* 0x00030f0000047ab9 */ /* 0x000fe20000000800 */
[----:B------:R-:W1:Y:S01]  /*8e60*/  S2UR UR6, SR_CTAID.X ;  /* 0x00000000000679c3 */ /* 0x000e620000002500 */
[----:B------:R-:W-:Y:S01]  /*8e70*/  ULDC UR5, c[0x0][0xc38] ;  /* 0x00030e0000057ab9 */ /* 0x000fe20000000800 */
[----:B0-----:R-:W-:-:S04]  /*8e80*/  LOP3.LUT R5, R2, 0x1f, RZ, 0xc0, !PT ;  /* 0x0000001f02057812 */ /* 0x001fc800078ec0ff */
[----:B------:R-:W-:-:S04]  /*8e90*/  ISETP.NE.AND P0, PT, R5, 0x1f, PT ;  /* 0x0000001f0500780c */ /* 0x000fc80003f05270 */
[----:B------:R-:W-:-:S13]  /*8ea0*/  ISETP.GE.OR P1, PT, R5, UR4, !P0 ;  /* 0x0000000405007c0c */ /* 0x000fda000c726670 */
[----:B------:R-:W0:Y:S02]  /*8eb0*/  @!P1 LDC.64 R2, c[0x0][0xc80] ;  /* 0x00032000ff029b82 */ /* 0x000e240000000a00 */
[----:B0-----:R-:W-:-:S05]  /*8ec0*/  @!P1 IMAD.WIDE.U32 R2, R5, 0x4, R2 ;  /* 0x0000000405029825 */ /* 0x001fca00078e0002 */
[----:B------:R-:W2:Y:S01]  /*8ed0*/  @!P1 LDG.E R0, desc[UR36][R2.64] ;  /* 0x0000002402009981 */ /* 0x000ea2000c1e1900 */
[C---:B------:R-:W-:Y:S01]  /*8ee0*/  ISETP.NE.AND P1, PT, R5.reuse, RZ, PT ;  /* 0x000000ff0500720c */ /* 0x040fe20003f25270 */
[----:B------:R-:W-:Y:S01]  /*8ef0*/  UMOV UR4, URZ ;  /* 0x0000003f00047c82 */ /* 0x000fe20008000000 */
[C---:B------:R-:W-:Y:S01]  /*8f00*/  ISETP.GE.U32.AND P2, PT, R5.reuse, 0x2, PT ;  /* 0x000000020500780c */ /* 0x040fe20003f46070 */
[----:B------:R-:W-:Y:S01]  /*8f10*/  IMAD.MOV.U32 R16, RZ, RZ, RZ ;  /* 0x000000ffff107224 */ /* 0x000fe200078e00ff */
[C---:B------:R-:W-:Y:S02]  /*8f20*/  ISETP.GE.U32.AND P3, PT, R5.reuse, 0x4, PT ;  /* 0x000000040500780c */ /* 0x040fe40003f66070 */
[C---:B------:R-:W-:Y:S02]  /*8f30*/  ISETP.GE.U32.AND P4, PT, R5.reuse, 0x8, PT ;  /* 0x000000080500780c */ /* 0x040fe40003f86070 */
[----:B------:R-:W-:Y:S01]  /*8f40*/  ISETP.GE.U32.AND P5, PT, R5, 0x10, PT ;  /* 0x000000100500780c */ /* 0x000fe20003fa6070 */
[----:B--2---:R-:W0:Y:S02]  /*8f50*/  SHFL.UP PT, R4, R0, 0x1, RZ ;  /* 0x0420000000047989 */ /* 0x004e2400000e00ff */
[----:B0-----:R-:W-:-:S05]  /*8f60*/  SEL R7, R4, RZ, P1 ;  /* 0x000000ff04077207 */ /* 0x001fca0000800000 */
[----:B------:R-:W-:-:S05]  /*8f70*/  IMAD.IADD R7, R0, 0x1, R7 ;  /* 0x0000000100077824 */ /* 0x000fca00078e0207 */
[----:B------:R-:W0:Y:S02]  /*8f80*/  SHFL.UP PT, R4, R7, 0x2, RZ ;  /* 0x0440000007047989 */ /* 0x000e2400000e00ff */
[----:B0-----:R-:W-:-:S05]  /*8f90*/  SEL R4, R4, RZ, P2 ;  /* 0x000000ff04047207 */ /* 0x001fca0001000000 */
[----:B------:R-:W-:-:S05]  /*8fa0*/  IMAD.IADD R4, R7, 0x1, R4 ;  /* 0x0000000107047824 */ /* 0x000fca00078e0204 */
[----:B------:R-:W0:Y:S02]  /*8fb0*/  SHFL.UP PT, R6, R4, 0x4, RZ ;  /* 0x0480000004067989 */ /* 0x000e2400000e00ff */
[----:B0-----:R-:W-:-:S04]  /*8fc0*/  SEL R3, R6, RZ, P3 ;  /* 0x000000ff06037207 */ /* 0x001fc80001800000 */
[----:B------:R-:W-:-:S05]  /*8fd0*/  IADD3 R3, R4, R3, RZ ;  /* 0x0000000304037210 */ /* 0x000fca0007ffe0ff */
[----:B------:R-:W0:Y:S02]  /*8fe0*/  SHFL.UP PT, R2, R3, 0x8, RZ ;  /* 0x0500000003027989 */ /* 0x000e2400000e00ff */
[----:B0-----:R-:W-:-:S05]  /*8ff0*/  SEL R2, R2, RZ, P4 ;  /* 0x000000ff02027207 */ /* 0x001fca0002000000 */
[----:B------:R-:W-:-:S05]  /*9000*/  IMAD.IADD R2, R3, 0x1, R2 ;  /* 0x0000000103027824 */ /* 0x000fca00078e0202 */
[----:B------:R-:W0:Y:S02]  /*9010*/  SHFL.UP PT, R6, R2, 0x10, RZ ;  /* 0x0600000002067989 */ /* 0x000e2400000e00ff */
[----:B0-----:R-:W-:-:S05]  /*9020*/  SEL R7, R6, RZ, P5 ;  /* 0x000000ff06077207 */ /* 0x001fca0002800000 */
[----:B------:R-:W-:-:S05]  /*9030*/  IMAD.IADD R7, R2, 0x1, R7 ;  /* 0x0000000102077824 */ /* 0x000fca00078e0207 */
[----:B------:R-:W0:Y:S02]  /*9040*/  SHFL.IDX PT, R4, R7, 0x1f, 0x1f ;  /* 0x03e01f0007047f89 */ /* 0x000e2400000e0000 */
[----:B0-----:R-:W-:-:S04]  /*9050*/  IMAD R4, R4, UR5, RZ ;  /* 0x0000000504047c24 */ /* 0x001fc8000f8e02ff */
[----:B------:R-:W-:Y:S01]  /*9060*/  IMAD.MOV.U32 R3, RZ, RZ, R4 ;  /* 0x000000ffff037224 */ /* 0x000fe200078e0004 */
[----:B-1----:R-:W-:-:S13]  /*9070*/  ISETP.GT.AND P6, PT, R4, UR6, PT ;  /* 0x0000000604007c0c */ /* 0x002fda000bfc4270 */
[----:B------:R-:W-:Y:S05]  /*9080*/  @P6 BRA `(.L_x_205) ;  /* 0x0000000000946947 */ /* 0x000fea0003800000 */
[----:B------:R-:W-:Y:S01]  /*9090*/  MOV R4, R3 ;  /* 0x0000000300047202 */ /* 0x000fe20000000f00 */
[----:B------:R-:W-:Y:S01]  /*90a0*/  UMOV UR4, URZ ;  /* 0x0000003f00047c82 */ /* 0x000fe20008000000 */
[----:B------:R-:W-:-:S05]  /*90b0*/  ULDC UR5, c[0x0][0xc38] ;  /* 0x00030e0000057ab9 */ /* 0x000fca0000000800 */
.L_x_209:
[----:B------:R-:W0:Y:S01]  /*90c0*/  LDC R2, c[0x0][0xc3c] ;  /* 0x00030f00ff027b82 */ /* 0x000e220000000800 */
[----:B------:R-:W-:-:S06]  /*90d0*/  UIADD3 UR4, UR4, 0x1f, URZ ;  /* 0x0000001f04047890 */ /* 0x000fcc000fffe03f */
[----:B0-----:R-:W-:-:S13]  /*90e0*/  ISETP.LE.AND P6, PT, R2, UR4, PT ;  /* 0x0000000402007c0c */ /* 0x001fda000bfc3270 */
[----:B------:R-:W-:Y:S05]  /*90f0*/  @P6 BRA `(.L_x_206) ;  /* 0x0000000400246947 */ /* 0x000fea0003800000 */
[----:B------:R-:W-:Y:S01]  /*9100*/  VIADD R7, R5, UR4 ;  /* 0x0000000405077c36 */ /* 0x000fe20008000000 */
[----:B------:R-:W-:Y:S01]  /*9110*/  BSSY B0, `(.L_x_207) ;  /* 0x0000007000007945 */ /* 0x000fe20003800000 */
[----:B------:R-:W-:-:S03]  /*9120*/  IMAD.MOV.U32 R0, RZ, RZ, RZ ;  /* 0x000000ffff007224 */ /* 0x000fc600078e00ff */
[----:B------:R-:W-:-:S13]  /*9130*/  ISETP.GE.OR P6, PT, R7, R2, !P0 ;  /* 0x000000020700720c */ /* 0x000fda00047c6670 */
[----:B------:R-:W-:Y:S05]  /*9140*/  @P6 BRA `(.L_x_208) ;  /* 0x00000000000c6947 */ /* 0x000fea0003800000 */
[----:B------:R-:W0:Y:S02]  /*9150*/  LDC.64 R2, c[0x0][0xc80] ;  /* 0x00032000ff027b82 */ /* 0x000e240000000a00 */
[----:B0-----:R-:W-:-:S05]  /*9160*/  IMAD.WIDE R2, R7, 0x4, R2 ;  /* 0x0000000407027825 */ /* 0x001fca00078e0202 */
[----:B------:R0:W5:Y:S02]  /*9170*/  LDG.E R0, desc[UR36][R2.64] ;  /* 0x0000002402007981 */ /* 0x000164000c1e1900 */
.L_x_208:
[----:B------:R-:W-:Y:S05]  /*9180*/  BSYNC B0 ;  /* 0x0000000000007941 */ /* 0x000fea0003800000 */
.L_x_207:
[----:B0----5:R-:W0:Y:S02]  /*9190*/  SHFL.UP PT, R2, R0, 0x1, RZ ;  /* 0x0420000000027989 */ /* 0x021e2400000e00ff */
        /* <DEDUP_REMOVED lines=16> */
[----:B------:R-:W-:-:S05]  /*92a0*/  IMAD.IADD R4, R3, 0x1, R4 ;  /* 0x0000000103047824 */ /* 0x000fca00078e0204 */
[----:B------:R-:W-:-:S13]  /*92b0*/  ISETP.GT.AND P6, PT, R4, UR6, PT ;  /* 0x0000000604007c0c */ /* 0x000fda000bfc4270 */
[----:B------:R-:W-:Y:S05]  /*92c0*/  @!P6 BRA `(.L_x_209) ;  /* 0xfffffffc007ce947 */ /* 0x000fea000383ffff */
[----:B------:R-:W-:-:S07]  /*92d0*/  IMAD.MOV.U32 R7, RZ, RZ, R9 ;  /* 0x000000ffff077224 */ /* 0x000fce00078e0009 */
.L_x_205:
[----:B------:R-:W-:-:S05]  /*92e0*/  IADD3 R9, -R3, R4, RZ ;  /* 0x0000000403097210 */ /* 0x000fca0007ffe1ff */
[----:B------:R-:W-:-:S05]  /*92f0*/  IMAD R2, R7, UR5, R9 ;  /* 0x0000000507027c24 */ /* 0x000fca000f8e0209 */
[----:B------:R-:W-:-:S13]  /*9300*/  ISETP.GT.AND P0, PT, R2, UR6, PT ;  /* 0x0000000602007c0c */ /* 0x000fda000bf04270 */
[----:B------:R-:W-:-:S04]  /*9310*/  VOTE.ANY R6, PT, !P0 ;  /* 0x0000000000067806 */ /* 0x000fc800040e0100 */
[----:B------:R-:W0:Y:S01]  /*9320*/  POPC R19, R6 ;  /* 0x0000000600137309 */ /* 0x000e220000000000 */
[----:B------:R-:W-:Y:S01]  /*9330*/  ISETP.NE.AND P0, PT, R6, RZ, PT ;  /* 0x000000ff0600720c */ /* 0x000fe20003f05270 */
[----:B0-----:R-:W0:Y:S02]  /*9340*/  SHFL.IDX PT, R0, R0, R19, 0x1f ;  /* 0x00001f1300007589 */ /* 0x001e2400000e0000 */
[----:B0-----:R-:W-:-:S04]  /*9350*/  IABS R4, R0 ;  /* 0x0000000000047213 */ /* 0x001fc80000000000 */
[----:B------:R-:W0:Y:S08]  /*9360*/  I2F.RP R8, R4 ;  /* 0x0000000400087306 */ /* 0x000e300000209400 */
[----:B0-----:R-:W0:Y:S02]  /*9370*/  MUFU.RCP R8, R8 ;  /* 0x0000000800087308 */ /* 0x001e240000001000 */
[----:B0-----:R-:W-:-:S06]  /*9380*/  VIADD R2, R8, 0xffffffe ;  /* 0x0ffffffe08027836 */ /* 0x001fcc0000000000 */
[----:B------:R0:W1:Y:S01]  /*9390*/  F2I.FTZ.U32.TRUNC.NTZ R3, R2 ;  /* 0x0000000200037305 */ /* 0x000062000021f000 */
[----:B------:R-:W-:Y:S05]  /*93a0*/  @!P0 BRA `(.L_x_210) ;  /* 0x0000000000088947 */ /* 0x000fea0003800000 */
[----:B------:R-:W-:-:S06]  /*93b0*/  VIADD R16, R19, 0xffffffff ;  /* 0xffffffff13107836 */ /* 0x000fcc0000000000 */
[----:B------:R2:W3:Y:S02]  /*93c0*/  SHFL.IDX PT, R16, R7, R16, 0x1f ;  /* 0x00001f1007107589 */ /* 0x0004e400000e0000 */
.L_x_210:
[----:B---3--:R-:W-:Y:S01]  /*93d0*/  IMAD R16, R16, UR5, R9 ;  /* 0x0000000510107c24 */ /* 0x008fe2000f8e0209 */
[----:B0-----:R-:W-:Y:S01]  /*93e0*/  IABS R2, R0 ;  /* 0x0000000000027213 */ /* 0x001fe20000000000 */
[----:B-12---:R-:W-:Y:S02]  /*93f0*/  IMAD.MOV R7, RZ, RZ, -R3 ;  /* 0x000000ffff077224 */ /* 0x006fe400078e0a03 */
[----:B------:R-:W-:Y:S01]  /*9400*/  VIADD R19, R19, UR4 ;  /* 0x0000000413137c36 */ /* 0x000fe20008000000 */
[----:B------:R-:W-:Y:S01]  /*9410*/  IADD3 R9, -R16, UR6, RZ ;  /* 0x0000000610097c10 */ /* 0x000fe2000fffe1ff */
[----:B------:R-:W-:Y:S01]  /*9420*/  IMAD.MOV R8, RZ, RZ, -R2 ;  /* 0x000000ffff087224 */ /* 0x000fe200078e0a02 */
[----:B------:R-:W-:Y:S01]  /*9430*/  MOV R2, RZ ;  /* 0x000000ff00027202 */ /* 0x000fe20000000f00 */
[----:B------:R-:W-:Y:S01]  /*9440*/  IMAD R7, R7, R4, RZ ;  /* 0x0000000407077224 */ /* 0x000fe200078e02ff */
[----:B------:R-:W-:-:S03]  /*9450*/  IABS R6, R9 ;  /* 0x0000000900067213 */ /* 0x000fc60000000000 */
[----:B------:R-:W-:-:S04]  /*9460*/  IMAD.HI.U32 R2, R3, R7, R2 ;  /* 0x0000000703027227 */ /* 0x000fc800078e0002 */
[----:B------:R-:W-:Y:S02]  /*9470*/  IMAD.MOV.U32 R3, RZ, RZ, R6 ;  /* 0x000000ffff037224 */ /* 0x000fe400078e0006 */
[----:B------:R-:W-:Y:S02]  /*9480*/  IMAD.MOV.U32 R6, RZ, RZ, R8 ;  /* 0x000000ffff067224 */ /* 0x000fe400078e0008 */
[----:B------:R-:W-:-:S04]  /*9490*/  IMAD.HI.U32 R2, R2, R3, RZ ;  /* 0x0000000302027227 */ /* 0x000fc800078e00ff */
[----:B------:R-:W-:-:S05]  /*94a0*/  IMAD R3, R2, R6, R3 ;  /* 0x0000000602037224 */ /* 0x000fca00078e0203 */
[----:B------:R-:W-:-:S13]  /*94b0*/  ISETP.GT.U32.AND P1, PT, R4, R3, PT ;  /* 0x000000030400720c */ /* 0x000fda0003f24070 */
[----:B------:R-:W-:Y:S02]  /*94c0*/  @!P1 IMAD.IADD R3, R3, 0x1, -R4 ;  /* 0x0000000103039824 */ /* 0x000fe400078e0a04 */
[----:B------:R-:W-:Y:S01]  /*94d0*/  @!P1 VIADD R2, R2, 0x1 ;  /* 0x0000000102029836 */ /* 0x000fe20000000000 */
[----:B------:R-:W-:Y:S02]  /*94e0*/  ISETP.NE.AND P1, PT, R0, RZ, PT ;  /* 0x000000ff0000720c */ /* 0x000fe40003f25270 */
[----:B------:R-:W-:Y:S02]  /*94f0*/  ISETP.GE.U32.AND P0, PT, R3, R4, PT ;  /* 0x000000040300720c */ /* 0x000fe40003f06070 */
[----:B------:R-:W-:-:S04]  /*9500*/  LOP3.LUT R3, R9, R0, RZ, 0x3c, !PT ;  /* 0x0000000009037212 */ /* 0x000fc800078e3cff */
[----:B------:R-:W-:-:S07]  /*9510*/  ISETP.GE.AND P2, PT, R3, RZ, PT ;  /* 0x000000ff0300720c */ /* 0x000fce0003f46270 */
[----:B------:R-:W-:-:S06]  /*9520*/  @P0 IADD3 R2, R2, 0x1, RZ ;  /* 0x0000000102020810 */ /* 0x000fcc0007ffe0ff */
[----:B------:R-:W-:Y:S01]  /*9530*/  @!P2 IMAD.MOV R2, RZ, RZ, -R2 ;  /* 0x000000ffff02a224 */ /* 0x000fe200078e0a02 */
[----:B------:R-:W-:-:S05]  /*9540*/  @!P1 LOP3.LUT R2, RZ, R0, RZ, 0x33, !PT ;  /* 0x00000000ff029212 */ /* 0x000fca00078e33ff */
[--C-:B------:R-:W-:Y:S02]  /*9550*/  IMAD.MOV R17, RZ, RZ, -R2.reuse ;  /* 0x000000ffff117224 */ /* 0x100fe400078e0a02 */
[----:B------:R-:W-:Y:S02]  /*9560*/  IMAD.MOV.U32 R18, RZ, RZ, R2 ;  /* 0x000000ffff127224 */ /* 0x000fe400078e0002 */
[----:B------:R-:W-:Y:S01]  /*9570*/  IMAD R17, R0, R17, R9 ;  /* 0x0000001100117224 */ /* 0x000fe200078e0209 */
[----:B------:R-:W-:Y:S06]  /*9580*/  BRA `(.L_x_211) ;  /* 0x0000000000147947 */ /* 0x000fec0003800000 */
.L_x_206:
[----:B------:R-:W-:Y:S01]  /*9590*/  ULDC UR4, c[0x0][0xc3c] ;  /* 0x00030f0000047ab9 */ /* 0x000fe20000000800 */
[----:B------:R-:W-:Y:S01]  /*95a0*/  MOV R17, RZ ;  /* 0x000000ff00117202 */ /* 0x000fe20000000f00 */
[----:B------:R-:W-:Y:S02]  /*95b0*/  IMAD.U32 R16, RZ, RZ, UR6 ;  /* 0x00000006ff107e24 */ /* 0x000fe4000f8e00ff */
[----:B------:R-:W-:Y:S02]  /*95c0*/  IMAD.MOV.U32 R18, RZ, RZ, RZ ;  /* 0x000000ffff127224 */ /* 0x000fe400078e00ff */
[----:B------:R-:W-:-:S07]  /*95d0*/  IMAD.U32 R19, RZ, RZ, UR4 ;  /* 0x00000004ff137e24 */ /* 0x000fce000f8e00ff */
.L_x_211:
[----:B------:R-:W-:-:S13]  /*95e0*/  ISETP.NE.AND P0, PT, R5, RZ, PT ;  /* 0x000000ff0500720c */ /* 0x000fda0003f05270 */
[----:B------:R-:W0:Y:S01]  /*95f0*/  @!P0 S2R R3, SR_CgaCtaId ;  /* 0x0000000000038919 */ /* 0x000e220000008800 */
[----:B------:R-:W-:-:S04]  /*9600*/  @!P0 MOV R0, 0x400 ;  /* 0x0000040000008802 */ /* 0x000fc80000000f00 */
[----:B0-----:R-:W-:-:S05]  /*9610*/  @!P0 LEA R0, R3, R0, 0x18 ;  /* 0x0000000003008211 */ /* 0x001fca00078ec0ff */
[----:B------:R0:W-:Y:S01]  /*9620*/  @!P0 STS.128 [R0+0x2d8d0], R16 ;  /* 0x02d8d01000008388 */ /* 0x0001e20000000c00 */
[----:B------:R-:W-:Y:S06]  /*9630*/  BAR.ARV 0x5, 0x200 ;  /* 0x0148000000007b1d */ /* 0x000fec0000002000 */
.L_x_204:
[----:B------:R2:W-:Y:S01]  /*9640*/  STL [R1+0x30], RZ ;  /* 0x000030ff01007387 */ /* 0x0005e20000100800 */
[----:B------:R-:W-:Y:S01]  /*9650*/  ULDC UR4, c[0x0][0xc3c] ;  /* 0x00030f0000047ab9 */ /* 0x000fe20000000800 */
[----:B------:R-:W-:Y:S01]  /*9660*/  IMAD.MOV.U32 R29, RZ, RZ, 0x1 ;  /* 0x00000001ff1d7424 */ /* 0x000fe200078e00ff */
[----:B-1----:R-:W-:Y:S02]  /*9670*/  ISETP.GE.AND P0, PT, R19, UR4, PT ;  /* 0x0000000413007c0c */ /* 0x002fe4000bf06270 */
[----:B------:R-:W-:-:S11]  /*9680*/  MOV R26, RZ ;  /* 0x000000ff001a7202 */ /* 0x000fd60000000f00 */
[----:B--2---:R-:W-:Y:S05]  /*9690*/  @P0 BRA `(.L_x_212) ;  /* 0x00000044007c0947 */ /* 0x004fea0003800000 */
[----:B------:R-:W2:Y:S01]  /*96a0*/  LDL R6, [R1+0x1c] ;  /* 0x00001c0001067983 */ /* 0x000ea20000100800 */
[----:B------:R-:W0:Y:S01]  /*96b0*/  S2R R3, SR_TID.X ;  /* 0x0000000000037919 */ /* 0x000e220000002100 */
[----:B------:R-:W1:Y:S01]  /*96c0*/  S2UR UR5, SR_CgaCtaId ;  /* 0x00000000000579c3 */ /* 0x000e620000008800 */
[----:B------:R-:W-:Y:S01]  /*96d0*/  UMOV UR4, 0x400 ;  /* 0x0000040000047882 */ /* 0x000fe20000000000 */
[C---:B0-----:R-:W-:Y:S01]  /*96e0*/  IMAD.SHL.U32 R0, R3.reuse, 0x8, RZ ;  /* 0x0000000803007824 */ /* 0x041fe200078e00ff */
[C---:B------:R-:W-:Y:S01]  /*96f0*/  LOP3.LUT R5, R3.reuse, 0x7f, RZ, 0xc0, !PT ;  /* 0x0000007f03057812 */ /* 0x040fe200078ec0ff */
[----:B------:R-:W-:-:S03]  /*9700*/  IMAD.SHL.U32 R4, R3, 0x20, RZ ;  /* 0x0000002003047824 */ /* 0x000fc600078e00ff */
[----:B------:R-:W-:Y:S01]  /*9710*/  LOP3.LUT R2, R0, 0xd8, RZ, 0xc0, !PT ;  /* 0x000000d800027812 */ /* 0x000fe200078ec0ff */
[----:B-1----:R-:W-:-:S03]  /*9720*/  ULEA UR4, UR5, UR4, 0x18 ;  /* 0x0000000405047291 */ /* 0x002fc6000f8ec03f */
[----:B------:R-:W-:Y:S02]  /*9730*/  LOP3.LUT R3, R2, 0x18, R3, 0x78, !PT ;  /* 0x0000001802037812 */ /* 0x000fe400078e7803 */
[----:B------:R-:W-:Y:S02]  /*9740*/  SHF.R.U32.HI R5, RZ, 0x2, R5 ;  /* 0x00000002ff057819 */ /* 0x000fe40000011605 */
[----:B------:R-:W-:Y:S01]  /*9750*/  MOV R23, UR4 ;  /* 0x0000000400177c02 */ /* 0x000fe20008000f00 */
[----:B------:R-:W-:Y:S01]  /*9760*/  BSSY B8, `(.L_x_212) ;  /* 0x0000452000087945 */ /* 0x000fe20003800000 */
[----:B------:R-:W-:Y:S02]  /*9770*/  IMAD.MOV.U32 R29, RZ, RZ, 0x1 ;  /* 0x00000001ff1d7424 */ /* 0x000fe400078e00ff */
[----:B------:R-:W-:Y:S01]  /*9780*/  IMAD.MOV.U32 R26, RZ, RZ, RZ ;  /* 0x000000ffff1a7224 */ /* 0x000fe200078e00ff */
[----:B------:R-:W-:Y:S01]  /*9790*/  ULDC UR38, c[0x0][0xc] ;  /* 0x0000030000267ab9 */ /* 0x000fe20000000800 */
[----:B--2---:R-:W-:-:S02]  /*97a0*/  LOP3.LUT R2, R6, 0x2, RZ, 0xfc, !PT ;  /* 0x0000000206027812 */ /* 0x004fc400078efcff */
[----:B------:R-:W-:-:S03]  /*97b0*/  LOP3.LUT R6, R4, 0x60, RZ, 0xc0, !PT ;  /* 0x0000006004067812 */ /* 0x000fc600078ec0ff */
[----:B------:R0:W-:Y:S01]  /*97c0*/  STL [R1+0x38], R2 ;  /* 0x0000380201007387 */ /* 0x0001e20000100800 */
[----:B------:R-:W-:Y:S02]  /*97d0*/  LOP3.LUT R4, R0, 0x18, RZ, 0xc0, !PT ;  /* 0x0000001800047812 */ /* 0x000fe400078ec0ff */
[----:B0-----:R-:W-:Y:S02]  /*97e0*/  LOP3.LUT R2, R3, 0x320, R0, 0xf8, !PT ;  /* 0x0000032003027812 */ /* 0x001fe400078ef800 */
[----:B------:R-:W-:-:S03]  /*97f0*/  LOP3.LUT R0, R5, R6, RZ, 0xfc, !PT ;  /* 0x0000000605007212 */ /* 0x000fc600078efcff */
[----:B------:R-:W-:Y:S01]  /*9800*/  IMAD R0, R2, 0x2, R23 ;  /* 0x0000000202007824 */ /* 0x000fe200078e0217 */
[----:B------:R0:W-:Y:S04]  /*9810*/  STL [R1+0x30], RZ ;  /* 0x000030ff01007387 */ /* 0x0001e80000100800 */
[----:B------:R0:W-:Y:S01]  /*9820*/  STL [R1+0x18], R0 ;  /* 0x0000180001007387 */ /* 0x0001e20000100800 */
[C---:B------:R-:W-:Y:S02]  /*9830*/  LOP3.LUT R5, R4.reuse, 0x20, RZ, 0xfc, !PT ;  /* 0x0000002004057812 */ /* 0x040fe400078efcff */
[----:B------:R-:W-:-:S07]  /*9840*/  LOP3.LUT R3, R4, 0x40, RZ, 0xfc, !PT ;  /* 0x0000004004037812 */ /* 0x000fce00078efcff */
.L_x_273:
[----:B-1----:R-:W1:Y:S02]  /*9850*/  LDC.64 R2, c[0x0][0xc88] ;  /* 0x00032200ff027b82 */ /* 0x002e640000000a00 */
[----:B-1----:R-:W-:-:S05]  /*9860*/  IMAD.WIDE R2, R19, 0x4, R2 ;  /* 0x0000000413027825 */ /* 0x002fca00078e0202 */
[----:B0-----:R-:W0:Y:S01]  /*9870*/  LDG.E R28, desc[UR36][R2.64] ;  /* 0x00000024021c7981 */ /* 0x001e22000c1e1900 */
[----:B------:R-:W-:Y:S05]  /*9880*/  YIELD ;  /* 0x0000000000007946 */ /* 0x000fea0003800000 */
[----:B------:R-:W-:Y:S01]  /*9890*/  ULDC.64 UR4, c[0x0][0xa28] ;  /* 0x00028a0000047ab9 */ /* 0x000fe20000000a00 */
[----:B------:R-:W-:Y:S01]  /*98a0*/  IMAD.MOV.U32 R6, RZ, RZ, RZ ;  /* 0x000000ffff067224 */ /* 0x000fe200078e00ff */
[----:B------:R-:W-:Y:S01]  /*98b0*/  ISETP.NE.U32.AND P0, PT, RZ, UR4, PT ;  /* 0x00000004ff007c0c */ /* 0x000fe2000bf05070 */
[----:B------:R-:W-:-:S03]  /*98c0*/  ULDC.64 UR6, c[0x0][0xa18] ;  /* 0x0002860000067ab9 */ /* 0x000fc60000000a00 */
[----:B------:R-:W-:Y:S02]  /*98d0*/  ISETP.NE.AND.EX P0, PT, RZ, UR5, PT, P0 ;  /* 0x00000005ff007c0c */ /* 0x000fe4000bf05300 */
[----:B0-----:R-:W-:-:S11]  /*98e0*/  SHF.R.S32.HI R0, RZ, 0x1f, R28 ;  /* 0x0000001fff007819 */ /* 0x001fd6000001141c */
[C---:B------:R-:W-:Y:S01]  /*98f0*/  @P0 LEA R2, P1, R28.reuse, UR4, 0x2 ;  /* 0x000000041c020c11 */ /* 0x040fe2000f8210ff */
[C---:B------:R-:W-:Y:S01]  /*9900*/  IMAD.SHL.U32 R24, R28.reuse, 0x4, RZ ;  /* 0x000000041c187824 */ /* 0x040fe200078e00ff */
[C-C-:B------:R-:W-:Y:S01]  /*9910*/  SHF.L.U64.HI R25, R28.reuse, 0x2, R0.reuse ;  /* 0x000000021c197819 */ /* 0x140fe20000010200 */
[----:B------:R0:W-:Y:S01]  /*9920*/  STL [R1+0x20], R0 ;  /* 0x0000200001007387 */ /* 0x0001e20000100800 */
[----:B------:R-:W-:Y:S01]  /*9930*/  @P0 LEA.HI.X R3, R28, UR5, R0, 0x2, P1 ;  /* 0x000000051c030c11 */ /* 0x000fe200088f1400 */
[----:B------:R-:W-:-:S04]  /*9940*/  ULDC.64 UR4, c[0x0][0xa00] ;  /* 0x0002800000047ab9 */ /* 0x000fc80000000a00 */
[----:B------:R1:W2:Y:S01]  /*9950*/  @P0 LDG.E R6, desc[UR36][R2.64] ;  /* 0x0000002402060981 */ /* 0x0002a2000c1e1900 */
[----:B------:R-:W-:Y:S02]  /*9960*/  ISETP.NE.U32.AND P0, PT, RZ, UR4, PT ;  /* 0x00000004ff007c0c */ /* 0x000fe4000bf05070 */
[----:B------:R-:W-:Y:S01]  /*9970*/  LOP3.LUT R22, R22, 0xffffffdf, RZ, 0xc0, !PT ;  /* 0xffffffdf16167812 */ /* 0x000fe200078ec0ff */
[----:B0-----:R-:W-:Y:S01]  /*9980*/  IMAD.MOV.U32 R0, RZ, RZ, RZ ;  /* 0x000000ffff007224 */ /* 0x001fe200078e00ff */
[----:B------:R-:W-:Y:S02]  /*9990*/  ISETP.NE.AND.EX P2, PT, RZ, UR5, PT, P0 ;  /* 0x00000005ff007c0c */ /* 0x000fe4000bf45300 */
[----:B------:R-:W-:Y:S02]  /*99a0*/  ISETP.NE.U32.AND P0, PT, RZ, UR6, PT ;  /* 0x00000006ff007c0c */ /* 0x000fe4000bf05070 */
[----:B-1----:R-:W-:Y:S02]  /*99b0*/  IADD3 R2, P1, R24, UR4, RZ ;  /* 0x0000000418027c10 */ /* 0x002fe4000ff3e0ff */
[----:B------:R-:W-:-:S02]  /*99c0*/  ISETP.NE.AND.EX P0, PT, RZ, UR7, PT, P0 ;  /* 0x00000007ff007c0c */ /* 0x000fc4000bf05300 */
[----:B------:R-:W-:Y:S01]  /*99d0*/  IADD3.X R3, R25, UR5, RZ, P1, !PT ;  /* 0x0000000519037c10 */ /* 0x000fe20008ffe4ff */
[----:B------:R-:W-:-:S04]  /*99e0*/  ULDC.64 UR4, c[0x0][0x418] ;  /* 0x0001060000047ab9 */ /* 0x000fc80000000a00 */
[----:B------:R-:W-:Y:S01]  /*99f0*/  @P2 LOP3.LUT R22, R22, 0x20, RZ, 0xfc, !PT ;  /* 0x0000002016162812 */ /* 0x000fe200078efcff */
[----:B------:R-:W3:Y:S05]  /*9a00*/  @P2 LDG.E R0, desc[UR36][R2.64] ;  /* 0x0000002402002981 */ /* 0x000eea000c1e1900 */
[----:B------:R-:W-:-:S04]  /*9a10*/  @P0 IADD3 R4, P1, R24, UR6, RZ ;  /* 0x0000000618040c10 */ /* 0x000fc8000ff3e0ff */
[----:B------:R-:W-:-:S05]  /*9a20*/  @P0 IADD3.X R5, R25, UR7, RZ, P1, !PT ;  /* 0x0000000719050c10 */ /* 0x000fca0008ffe4ff */
[----:B------:R-:W4:Y:S01]  /*9a30*/  @P0 LDG.E R4, desc[UR36][R4.64] ;  /* 0x0000002404040981 */ /* 0x000f22000c1e1900 */
[----:B------:R-:W-:-:S03]  /*9a40*/  UISETP.NE.U32.AND UP0, UPT, UR4, URZ, UPT ;  /* 0x0000003f0400728c */ /* 0x000fc6000bf05070 */
[----:B------:R-:W-:Y:S01]  /*9a50*/  ULDC UR4, c[0x0][0x424] ;  /* 0x0001090000047ab9 */ /* 0x000fe20000000800 */
[----:B------:R-:W-:-:S03]  /*9a60*/  UISETP.NE.AND.EX UP0, UPT, UR5, URZ, UPT, UP0 ;  /* 0x0000003f0500728c */ /* 0x000fc6000bf05300 */
[----:B------:R-:W-:Y:S01]  /*9a70*/  ULDC UR5, c[0x0][0x2f0] ;  /* 0x0000bc0000057ab9 */ /* 0x000fe20000000800 */
[----:B------:R-:W-:-:S04]  /*9a80*/  USEL UR4, UR4, 0x1, UP0 ;  /* 0x0000000104047887 */ /* 0x000fc80008000000 */
[----:B------:R-:W-:Y:S01]  /*9a90*/  UIMAD UR4, UR4, UR5, URZ ;  /* 0x00000005040472a4 */ /* 0x000fe2000f8e023f */
[----:B---3--:R0:W-:Y:S04]  /*9aa0*/  STL [R1], R0 ;  /* 0x0000000001007387 */ /* 0x0081e80000100800 */
[----:B--2---:R1:W-:Y:S01]  /*9ab0*/  STL [R1+0x10], R6 ;  /* 0x0000100601007387 */ /* 0x0043e20000100800 */
[----:B0-----:R-:W-:-:S03]  /*9ac0*/  MOV R0, UR4 ;  /* 0x0000000400007c02 */ /* 0x001fc60008000f00 */
[----:B----4-:R1:W-:Y:S01]  /*9ad0*/  @P0 STL [R1+0x28], R4 ;  /* 0x0000280401000387 */ /* 0x0103e20000100800 */
[----:B------:R-:W-:Y:S05]  /*9ae0*/  @P0 BRA `(.L_x_213) ;  /* 0x0000000000200947 */ /* 0x000fea0003800000 */
[----:B------:R-:W-:Y:S02]  /*9af0*/  ULDC UR4, c[0x0][0x288] ;  /* 0x0000a20000047ab9 */ /* 0x000fe40000000800 */
[----:B-1----:R-:W-:-:S05]  /*9b00*/  IMAD.U32 R4, RZ, RZ, UR4 ;  /* 0x00000004ff047e24 */ /* 0x002fca000f8e00ff */
[----:B------:R0:W-:Y:S01]  /*9b10*/  STL [R1+0x28], R4 ;  /* 0x0000280401007387 */ /* 0x0001e20000100800 */
[----:B------:R-:W-:Y:S05]  /*9b20*/  @!P2 BRA `(.L_x_213) ;  /* 0x000000000010a947 */ /* 0x000fea0003800000 */
[----:B0-----:R-:W2:Y:S04]  /*9b30*/  LDG.E R4, desc[UR36][R2.64] ;  /* 0x0000002402047981 */ /* 0x001ea8000c1e1900 */
[----:B------:R-:W2:Y:S02]  /*9b40*/  LDG.E R2, desc[UR36][R2.64+0x4] ;  /* 0x0000042402027981 */ /* 0x000ea4000c1e1900 */
[----:B--2---:R-:W-:-:S05]  /*9b50*/  IMAD.IADD R2, R2, 0x1, -R4 ;  /* 0x0000000102027824 */ /* 0x004fca00078e0a04 */
[----:B------:R2:W-:Y:S02]  /*9b60*/  STL [R1+0x28], R2 ;  /* 0x0000280201007387 */ /* 0x0005e40000100800 */
.L_x_213:
[----:B01----:R-:W-:Y:S01]  /*9b70*/  IMAD.MOV.U32 R4, RZ, RZ, R28 ;  /* 0x000000ffff047224 */ /* 0x003fe200078e001c */
[----:B------:R-:W-:Y:S02]  /*9b80*/  ULDC.64 UR4, c[0x0][0xa20] ;  /* 0x0002880000047ab9 */ /* 0x000fe40000000a00 */
[----:B------:R-:W-:Y:S02]  /*9b90*/  ISETP.NE.U32.AND P0, PT, RZ, UR4, PT ;  /* 0x00000004ff007c0c */ /* 0x000fe4000bf05070 */
[----:B------:R0:W-:Y:S02]  /*9ba0*/  STL [R1+0x8], R4 ;  /* 0x0000080401007387 */ /* 0x0001e40000100800 */
[----:B------:R-:W-:-:S13]  /*9bb0*/  ISETP.NE.AND.EX P0, PT, RZ, UR5, PT, P0 ;  /* 0x00000005ff007c0c */ /* 0x000fda000bf05300 */
[----:B0-----:R-:W-:Y:S05]  /*9bc0*/  @!P0 BRA `(.L_x_214) ;  /* 0x0000000000108947 */ /* 0x001fea0003800000 */
[----:B--2---:R-:W-:-:S04]  /*9bd0*/  IADD3 R2, P0, R24, UR4, RZ ;  /* 0x0000000418027c10 */ /* 0x004fc8000ff1e0ff */
[----:B------:R-:W-:-:S05]  /*9be0*/  IADD3.X R3, R25, UR5, RZ, P0, !PT ;  /* 0x0000000519037c10 */ /* 0x000fca00087fe4ff */
[----:B------:R0:W5:Y:S01]  /*9bf0*/  LDG.E R0, desc[UR36][R2.64] ;  /* 0x0000002402007981 */ /* 0x000162000c1e1900 */
[----:B------:R-:W-:Y:S05]  /*9c00*/  BRA `(.L_x_215) ;  /* 0x0000000000247947 */ /* 0x000fea0003800000 */
.L_x_214:
[----:B------:R-:W-:Y:S02]  /*9c10*/  ULDC.64 UR4, c[0x0][0xa08] ;  /* 0x0002820000047ab9 */ /* 0x000fe40000000a00 */
[----:B------:R-:W-:-:S04]  /*9c20*/  ISETP.NE.U32.AND P0, PT, RZ, UR4, PT ;  /* 0x00000004ff007c0c */ /* 0x000fc8000bf05070 */
[----:B------:R-:W-:-:S13]  /*9c30*/  ISETP.NE.AND.EX P0, PT, RZ, UR5, PT, P0 ;  /* 0x00000005ff007c0c */ /* 0x000fda000bf05300 */
[----:B------:R-:W-:Y:S05]  /*9c40*/  @!P0 BRA `(.L_x_215) ;  /* 0x0000000000148947 */ /* 0x000fea0003800000 */
[----:B--2---:R-:W0:Y:S02]  /*9c50*/  LDC.64 R2, c[0x0][0xa08] ;  /* 0x00028200ff027b82 */ /* 0x004e240000000a00 */
[----:B0-----:R-:W-:-:S05]  /*9c60*/  IMAD.WIDE R2, R4, 0x4, R2 ;  /* 0x0000000404027825 */ /* 0x001fca00078e0202 */
[----:B------:R-:W2:Y:S04]  /*9c70*/  LDG.E R0, desc[UR36][R2.64] ;  /* 0x0000002402007981 */ /* 0x000ea8000c1e1900 */
[----:B------:R-:W2:Y:S02]  /*9c80*/  LDG.E R2, desc[UR36][R2.64+0x4] ;  /* 0x0000042402027981 */ /* 0x000ea4000c1e1900 */
[----:B--2---:R-:W-:-:S07]  /*9c90*/  IMAD.IADD R0, R2, 0x1, -R0 ;  /* 0x0000000102007824 */ /* 0x004fce00078e0a00 */
.L_x_215:
[----:B0-2--5:R-:W-:Y:S01]  /*9ca0*/  IADD3 R2, -R6, R0, RZ ;  /* 0x0000000006027210 */ /* 0x025fe20007ffe1ff */
[----:B------:R-:W-:Y:S03]  /*9cb0*/  BSSY B7, `(.L_x_216) ;  /* 0x000035e000077945 */ /* 0x000fe60003800000 */
[C---:B------:R-:W-:Y:S01]  /*9cc0*/  ISETP.GT.AND P0, PT, R2.reuse, RZ, PT ;  /* 0x000000ff0200720c */ /* 0x040fe20003f04270 */
[----:B------:R-:W-:Y:S01]  /*9cd0*/  VIADD R0, R2, 0x7f ;  /* 0x0000007f02007836 */ /* 0x000fe20000000000 */
[----:B------:R0:W-:Y:S04]  /*9ce0*/  STL [R1+0xc], R2 ;  /* 0x00000c0201007387 */ /* 0x0001e80000100800 */
[----:B0-----:R-:W-:-:S04]  /*9cf0*/  SHF.R.S32.HI R2, RZ, 0x1f, R0 ;  /* 0x0000001fff027819 */ /* 0x001fc80000011400 */
[----:B------:R-:W-:-:S05]  /*9d00*/  LEA.HI R0, R2, R0, RZ, 0x7 ;  /* 0x0000000002007211 */ /* 0x000fca00078f38ff */
[----:B------:R0:W-:Y:S01]  /*9d10*/  STL [R1+0x34], R0 ;  /* 0x0000340001007387 */ /* 0x0001e20000100800 */
[----:B------:R-:W-:Y:S05]  /*9d20*/  @P0 BRA `(.L_x_217) ;  /* 0x0000000000440947 */ /* 0x000fea0003800000 */
[----:B------:R-:W1:Y:S02]  /*9d30*/  S2R R3, SR_TID.X ;  /* 0x0000000000037919 */ /* 0x000e640000002100 */
[----:B-1----:R-:W-:-:S04]  /*9d40*/  LOP3.LUT R3, R3, 0x7f, RZ, 0xc0, !PT ;  /* 0x0000007f03037812 */ /* 0x002fc800078ec0ff */
[----:B------:R-:W-:-:S13]  /*9d50*/  ISETP.NE.AND P0, PT, R3, RZ, PT ;  /* 0x000000ff0300720c */ /* 0x000fda0003f05270 */
[----:B------:R-:W-:Y:S05]  /*9d60*/  @P0 BRA `(.L_x_218) ;  /* 0x0000003400480947 */ /* 0x000fea0003800000 */
[----:B------:R-:W1:Y:S01]  /*9d70*/  S2R R5, SR_LANEID ;  /* 0x0000000000057919 */ /* 0x000e620000000000 */
[----:B------:R-:W-:Y:S01]  /*9d80*/  VOTEU.ANY UR4, UPT, PT ;  /* 0x0000000000047886 */ /* 0x000fe200038e0100 */
[----:B------:R-:W2:Y:S01]  /*9d90*/  LDC.64 R2, c[0x0][0xc60] ;  /* 0x00031800ff027b82 */ /* 0x000ea20000000a00 */
[----:B0-----:R-:W1:Y:S02]  /*9da0*/  FLO.U32 R0, UR4 ;  /* 0x0000000400007d00 */ /* 0x001e6400080e0000 */
[----:B-1----:R-:W-:-:S06]  /*9db0*/  ISETP.EQ.U32.AND P0, PT, R0, R5, PT ;  /* 0x000000050000720c */ /* 0x002fcc0003f02070 */
[----:B------:R-:W2:Y:S07]  /*9dc0*/  POPC R5, UR4 ;  /* 0x0000000400057d09 */ /* 0x000eae0008000000 */
[----:B--2---:R-:W2:Y:S01]  /*9dd0*/  @P0 ATOMG.E.ADD.STRONG.GPU PT, R3, desc[UR36][R2.64], R5 ;  /* 0x00000005020309a8 */ /* 0x004ea200081ee1e4 */
[----:B------:R-:W0:Y:S02]  /*9de0*/  S2R R4, SR_LTMASK ;  /* 0x0000000000047919 */ /* 0x000e240000003900 */
[----:B0-----:R-:W-:-:S04]  /*9df0*/  LOP3.LUT R4, R4, UR4, RZ, 0xc0, !PT ;  /* 0x0000000404047c12 */ /* 0x001fc8000f8ec0ff */
[----:B------:R-:W0:Y:S01]  /*9e00*/  POPC R7, R4 ;  /* 0x0000000400077309 */ /* 0x000e220000000000 */
[----:B--2---:R-:W0:Y:S02]  /*9e10*/  SHFL.IDX PT, R0, R3, R0, 0x1f ;  /* 0x00001f0003007589 */ /* 0x004e2400000e0000 */
[----:B0-----:R-:W-:Y:S01]  /*9e20*/  IADD3 R16, R0, UR38, R7 ;  /* 0x0000002600107c10 */ /* 0x001fe2000fffe007 */
[----:B------:R-:W-:Y:S06]  /*9e30*/  BRA `(.L_x_218) ;  /* 0x0000003400147947 */ /* 0x000fec0003800000 */
.L_x_217:
[----:B0-----:R-:W-:Y:S01]  /*9e40*/  VIADD R0, R23, 0x15400 ;  /* 0x0001540017007836 */ /* 0x001fe20000000000 */
[----:B------:R-:W-:Y:S04]  /*9e50*/  BSSY B6, `(.L_x_219) ;  /* 0x0000013000067945 */ /* 0x000fe80003800000 */
[----:B------:R-:W-:-:S13]  /*9e60*/  LOP3.LUT P0, RZ, R0, 0x1bf, RZ, 0xc0, !PT ;  /* 0x000001bf00ff7812 */ /* 0x000fda000780c0ff */
[----:B------:R-:W-:Y:S05]  /*9e70*/  @!P0 BRA `(.L_x_220) ;  /* 0x0000000000408947 */ /* 0x000fea0003800000 */
[----:B------:R-:W-:Y:S01]  /*9e80*/  MOV R2, 0x0 ;  /* 0x0000000000027802 */ /* 0x000fe20000000f00 */
[----:B------:R-:W-:Y:S01]  /*9e90*/  ULDC.64 UR6, c[0x4][0x88] ;  /* 0x0100220000067ab9 */ /* 0x000fe20000000a00 */
[----:B------:R-:W-:Y:S01]  /*9ea0*/  ULDC.64 UR8, c[0x4][0x90] ;  /* 0x0100240000087ab9 */ /* 0x000fe20000000a00 */
[----:B------:R-:W-:Y:S01]  /*9eb0*/  ULDC.64 UR4, c[0x4][0x8] ;  /* 0x0100020000047ab9 */ /* 0x000fe20000000a00 */
[----:B------:R-:W-:Y:S01]  /*9ec0*/  IMAD.U32 R4, RZ, RZ, UR6 ;  /* 0x00000006ff047e24 */ /* 0x000fe2000f8e00ff */
[----:B------:R-:W-:Y:S01]  /*9ed0*/  MOV R6, UR8 ;  /* 0x0000000800067c02 */ /* 0x000fe20008000f00 */
[----:B------:R-:W0:Y:S01]  /*9ee0*/  LDC.64 R2, c[0x4][R2] ;  /* 0x0100000002027b82 */ /* 0x000e220000000a00 */
        /* <DEDUP_REMOVED lines=8> */
[----:B0-----:R-:W-:Y:S05]  /*9f70*/  CALL.ABS.NOINC R2 ;  /* 0x0000000002007343 */ /* 0x001fea0003c00000 */
.L_x_220:
[----:B------:R-:W-:Y:S05]  /*9f80*/  BSYNC B6 ;  /* 0x0000000000067941 */ /* 0x000fea0003800000 */
.L_x_219:
[----:B------:R-:W-:Y:S01]  /*9f90*/  VIADD R0, R23, 0x400 ;  /* 0x0000040017007836 */ /* 0x000fe20000000000 */
[----:B------:R-:W-:Y:S04]  /*9fa0*/  BSSY B6, `(.L_x_221) ;  /* 0x0000022000067945 */ /* 0x000fe80003800000 */
[----:B------:R-:W-:-:S13]  /*9fb0*/  LOP3.LUT P0, RZ, R0, 0x1bf, RZ, 0xc0, !PT ;  /* 0x000001bf00ff7812 */ /* 0x000fda000780c0ff */
[----:B------:R-:W-:Y:S05]  /*9fc0*/  @!P0 BRA `(.L_x_222) ;  /* 0x00000000007c8947 */ /* 0x000fea0003800000 */
[----:B------:R-:W-:Y:S01]  /*9fd0*/  MOV R27, 0x0 ;  /* 0x00000000001b7802 */ /* 0x000fe20000000f00 */
[----:B------:R-:W-:Y:S01]  /*9fe0*/  ULDC.64 UR6, c[0x4][0x88] ;  /* 0x0100220000067ab9 */ /* 0x000fe20000000a00 */
[----:B------:R-:W-:Y:S01]  /*9ff0*/  ULDC.64 UR8, c[0x4][0x90] ;  /* 0x0100240000087ab9 */ /* 0x000fe20000000a00 */
[----:B------:R-:W-:Y:S01]  /*a000*/  ULDC.64 UR4, c[0x4][0x10] ;  /* 0x0100040000047ab9 */ /* 0x000fe20000000a00 */
[----:B------:R0:W1:Y:S01]  /*a010*/  LDC.64 R2, c[0x4][R27] ;  /* 0x010000001b027b82 */ /* 0x0000620000000a00 */
[----:B------:R-:W-:Y:S01]  /*a020*/  IMAD.U32 R4, RZ, RZ, UR6 ;  /* 0x00000006ff047e24 */ /* 0x000fe2000f8e00ff */
[----:B------:R-:W-:Y:S01]  /*a030*/  MOV R6, UR8 ;  /* 0x0000000800067c02 */ /* 0x000fe20008000f00 */
[----:B------:R-:W-:Y:S01]  /*a040*/  IMAD.U32 R5, RZ, RZ, UR7 ;  /* 0x00000007ff057e24 */ /* 0x000fe2000f8e00ff */
[----:B------:R-:W-:Y:S01]  /*a050*/  MOV R12, 0x1 ;  /* 0x00000001000c7802 */ /* 0x000fe20000000f00 */
[----:B------:R-:W-:Y:S02]  /*a060*/  IMAD.U32 R7, RZ, RZ, UR9 ;  /* 0x00000009ff077e24 */ /* 0x000fe4000f8e00ff */
[----:B------:R-:W-:-:S02]  /*a070*/  IMAD.U32 R10, RZ, RZ, UR4 ;  /* 0x00000004ff0a7e24 */ /* 0x000fc4000f8e00ff */
[----:B------:R-:W-:Y:S02]  /*a080*/  IMAD.U32 R11, RZ, RZ, UR5 ;  /* 0x00000005ff0b7e24 */ /* 0x000fe4000f8e00ff */
[----:B------:R-:W-:Y:S02]  /*a090*/  IMAD.MOV.U32 R8, RZ, RZ, 0x70 ;  /* 0x00000070ff087424 */ /* 0x000fe400078e00ff */
[----:B0-----:R-:W-:-:S07]  /*a0a0*/  IMAD.MOV.U32 R13, RZ, RZ, RZ ;  /* 0x000000ffff0d7224 */ /* 0x001fce00078e00ff */
[----:B------:R-:W-:-:S07]  /*a0b0*/  LEPC R20, `(.L_x_223) ;  /* 0x000000001014794e */ /* 0x000fce0000000000 */
[----:B-1----:R-:W-:Y:S05]  /*a0c0*/  CALL.ABS.NOINC R2 ;  /* 0x0000000002007343 */ /* 0x002fea0003c00000 */
.L_x_223:
[----:B------:R0:W1:Y:S01]  /*a0d0*/  LDC.64 R2, c[0x4][R27] ;  /* 0x010000001b027b82 */ /* 0x0000620000000a00 */
[----:B------:R-:W-:Y:S01]  /*a0e0*/  ULDC.64 UR6, c[0x4][0x88] ;  /* 0x0100220000067ab9 */ /* 0x000fe20000000a00 */
[----:B------:R-:W-:Y:S01]  /*a0f0*/  ULDC.64 UR8, c[0x4][0x90] ;  /* 0x0100240000087ab9 */ /* 0x000fe20000000a00 */
[----:B------:R-:W-:Y:S01]  /*a100*/  ULDC.64 UR4, c[0x4][0x18] ;  /* 0x0100060000047ab9 */ /* 0x000fe20000000a00 */
        /* <DEDUP_REMOVED lines=8> */
[----:B0-----:R-:W-:-:S07]  /*a190*/  IMAD.MOV.U32 R12, RZ, RZ, 0x1 ;  /* 0x00000001ff0c7424 */ /* 0x001fce00078e00ff */
[----:B------:R-:W-:-:S07]  /*a1a0*/  LEPC R20, `(.L_x_222) ;  /* 0x000000001014794e */ /* 0x000fce0000000000 */
[----:B-1----:R-:W-:Y:S05]  /*a1b0*/  CALL.ABS.NOINC R2 ;  /* 0x0000000002007343 */ /* 0x002fea0003c00000 */
.L_x_222:
[----:B------:R-:W-:Y:S05]  /*a1c0*/  BSYNC B6 ;  /* 0x0000000000067941 */ /* 0x000fea0003800000 */
.L_x_221:
[----:B------:R0:W2:Y:S01]  /*a1d0*/  LDL R20, [R1+0x8] ;  /* 0x0000080001147983 */ /* 0x0000a20000100800 */
[----:B------:R-:W-:Y:S01]  /*a1e0*/  ULDC.64 UR4, c[0x0][0x9f8] ;  /* 0x00027e0000047ab9 */ /* 0x000fe20000000a00 */
[----:B------:R-:W1:Y:S01]  /*a1f0*/  LDC R7, c[0x0][0x430] ;  /* 0x00010c00ff077b82 */ /* 0x000e620000000800 */
[----:B------:R-:W-:Y:S01]  /*a200*/  ISETP.NE.U32.AND P0, PT, RZ, UR4, PT ;  /* 0x00000004ff007c0c */ /* 0x000fe2000bf05070 */
[----:B------:R-:W3:Y:S03]  /*a210*/  LDL R27, [R1+0x34] ;  /* 0x00003400011b7983 */ /* 0x000ee60000100800 */
[----:B------:R-:W-:Y:S01]  /*a220*/  ISETP.NE.AND.EX P0, PT, RZ, UR5, PT, P0 ;  /* 0x00000005ff007c0c */ /* 0x000fe2000bf05300 */
[----:B------:R-:W4:Y:S04]  /*a230*/  LDL R21, [R1+0xc] ;  /* 0x00000c0001157983 */ /* 0x000f280000100800 */
[----:B------:R-:W4:Y:S04]  /*a240*/  LDL R2, [R1+0x10] ;  /* 0x0000100001027983 */ /* 0x000f280000100800 */
[----:B------:R-:W4:Y:S04]  /*a250*/  LDL R10, [R1+0x38] ;  /* 0x00003800010a7983 */ /* 0x000f280000100800 */
[----:B------:R-:W-:Y:S01]  /*a260*/  @P0 IADD3 R24, P1, R24, UR4, RZ ;  /* 0x0000000418180c10 */ /* 0x000fe2000ff3e0ff */
[----:B------:R-:W0:Y:S01]  /*a270*/  S2R R3, SR_TID.X ;  /* 0x0000000000037919 */ /* 0x000e220000002100 */
[----:B------:R-:W3:Y:S02]  /*a280*/  S2R R0, SR_TID.X ;  /* 0x0000000000007919 */ /* 0x000ee40000002100 */
[----:B------:R-:W-:Y:S01]  /*a290*/  @P0 IADD3.X R25, R25, UR5, RZ, P1, !PT ;  /* 0x0000000519190c10 */ /* 0x000fe20008ffe4ff */
[----:B------:R-:W-:-:S04]  /*a2a0*/  ULDC UR4, c[0x0][0x2f4] ;  /* 0x0000bd0000047ab9 */ /* 0x000fc80000000800 */
[----:B--2---:R-:W2:Y:S01]  /*a2b0*/  @P0 LDG.E R20, desc[UR36][R24.64] ;  /* 0x0000002418140981 */ /* 0x004ea2000c1e1900 */
[----:B-1----:R-:W-:Y:S01]  /*a2c0*/  ISETP.NE.AND P2, PT, R7, 0x1, PT ;  /* 0x000000010700780c */ /* 0x002fe20003f45270 */
[----:B0-----:R-:W-:Y:S01]  /*a2d0*/  IMAD.SHL.U32 R3, R3, 0x20, RZ ;  /* 0x0000002003037824 */ /* 0x001fe200078e00ff */
[----:B---3--:R-:W-:Y:S02]  /*a2e0*/  LEA.HI.SX32 R27, R27, 0xffffffff, 0x19 ;  /* 0xffffffff1b1b7811 */ /* 0x008fe400078fcaff */
[----:B------:R-:W-:Y:S02]  /*a2f0*/  LOP3.LUT R0, R0, 0x7f, RZ, 0xc0, !PT ;  /* 0x0000007f00007812 */ /* 0x000fe400078ec0ff */
[----:B------:R-:W-:Y:S01]  /*a300*/  LOP3.LUT R3, R3, 0x60, RZ, 0xc0, !PT ;  /* 0x0000006003037812 */ /* 0x000fe200078ec0ff */
[----:B------:R-:W-:Y:S01]  /*a310*/  IMAD.SHL.U32 R8, R27, 0x80, RZ ;  /* 0x000000801b087824 */ /* 0x000fe200078e00ff */
[----:B------:R-:W-:-:S04]  /*a320*/  SHF.R.U32.HI R0, RZ, 0x2, R0 ;  /* 0x00000002ff007819 */ /* 0x000fc80000011600 */
[----:B------:R-:W-:Y:S01]  /*a330*/  LOP3.LUT R4, R8, R0, R3, 0xfe, !PT ;  /* 0x0000000008047212 */ /* 0x000fe200078efe03 */
[----:B------:R-:W0:Y:S08]  /*a340*/  @P2 LDC R5, c[0x0][0x434] ;  /* 0x00010d00ff052b82 */ /* 0x000e300000000800 */
[----:B------:R-:W1:Y:S01]  /*a350*/  @P2 LDC R0, c[0x0][0x438] ;  /* 0x00010e00ff002b82 */ /* 0x000e620000000800 */
[----:B------:R-:W3:Y:S01]  /*a360*/  S2R R9, SR_TID.X ;  /* 0x0000000000097919 */ /* 0x000ee20000002100 */
[----:B------:R-:W-:-:S04]  /*a370*/  LOP3.LUT R22, R22, 0xffffffef, RZ, 0xc0, !PT ;  /* 0xffffffef16167812 */ /* 0x000fc800078ec0ff */
[----:B------:R-:W-:-:S04]  /*a380*/  @P2 LOP3.LUT R22, R22, 0x10, RZ, 0xfc, !PT ;  /* 0x0000001016162812 */ /* 0x000fc800078efcff */
[----:B------:R-:W-:Y:S01]  /*a390*/  LOP3.LUT R22, R22, 0xfffffff7, RZ, 0xc0, !PT ;  /* 0xfffffff716167812 */ /* 0x000fe200078ec0ff */
[----:B---3--:R-:W-:-:S05]  /*a3a0*/  IMAD.SHL.U32 R9, R9, 0x8, RZ ;  /* 0x0000000809097824 */ /* 0x008fca00078e00ff */
[----:B------:R-:W-:Y:S01]  /*a3b0*/  LOP3.LUT R9, R9, 0x18, RZ, 0xc0, !PT ;  /* 0x0000001809097812 */ /* 0x000fe200078ec0ff */
[----:B------:R-:W-:Y:S01]  /*a3c0*/  UMOV UR5, 0xffffffff ;  /* 0xffffffff00057882 */ /* 0x000fe20000000000 */
[----:B--2---:R2:W-:Y:S01]  /*a3d0*/  @P0 STL [R1+0x8], R20 ;  /* 0x0000081401000387 */ /* 0x0045e20000100800 */
[C---:B----4-:R-:W-:Y:S01]  /*a3e0*/  ISETP.GE.AND P0, PT, R4.reuse, R21, PT ;  /* 0x000000150400720c */ /* 0x050fe20003f06270 */
[----:B------:R-:W-:-:S04]  /*a3f0*/  IMAD.IADD R4, R4, 0x1, R2 ;  /* 0x0000000104047824 */ /* 0x000fc800078e0202 */
[----:B0-----:R-:W-:-:S08]  /*a400*/  @P2 IMAD.HI.U32 R5, R4, R5, RZ ;  /* 0x0000000504052227 */ /* 0x001fd000078e00ff */
[----:B------:R-:W0:Y:S01]  /*a410*/  @!P0 LDC.64 R2, c[0x0][0x428] ;  /* 0x00010a00ff028b82 */ /* 0x000e220000000a00 */
[----:B------:R-:W-:Y:S01]  /*a420*/  IMAD.MOV.U32 R6, RZ, RZ, R4 ;  /* 0x000000ffff067224 */ /* 0x000fe200078e0004 */
[----:B-1----:R-:W-:Y:S02]  /*a430*/  @P2 SHF.R.U32.HI R6, RZ, R0, R5 ;  /* 0x00000000ff062219 */ /* 0x002fe40000011605 */
[----:B------:R-:W-:Y:S02]  /*a440*/  SHF.R.S32.HI R5, RZ, 0x1f, R20 ;  /* 0x0000001fff057819 */ /* 0x000fe40000011414 */
[----:B------:R-:W-:-:S05]  /*a450*/  IADD3 R0, -R6, RZ, RZ ;  /* 0x000000ff06007210 */ /* 0x000fca0007ffe1ff */
[----:B------:R-:W-:Y:S01]  /*a460*/  IMAD R4, R7, R0, R4 ;  /* 0x0000000007047224 */ /* 0x000fe200078e0204 */
[--C-:B------:R-:W-:Y:S01]  /*a470*/  @!P0 SHF.R.S32.HI R7, RZ, 0x1f, R6.reuse ;  /* 0x0000001fff078819 */ /* 0x100fe20000011406 */
[-C--:B0-----:R-:W-:Y:S02]  /*a480*/  @!P0 IMAD R0, R5, R2.reuse, RZ ;  /* 0x0000000205008224 */ /* 0x081fe400078e02ff */
[----:B------:R-:W-:-:S04]  /*a490*/  @!P0 IMAD.WIDE.U32 R6, R20, R2, R6 ;  /* 0x0000000214068225 */ /* 0x000fc800078e0006 */
[----:B------:R-:W-:Y:S02]  /*a4a0*/  @!P0 IMAD R0, R20, R3, R0 ;  /* 0x0000000314008224 */ /* 0x000fe400078e0200 */
[----:B------:R-:W0:Y:S02]  /*a4b0*/  @!P0 LDC.64 R2, c[0x0][0x418] ;  /* 0x00010600ff028b82 */ /* 0x000e240000000a00 */
[----:B------:R-:W-:Y:S01]  /*a4c0*/  @!P0 IMAD.IADD R0, R7, 0x1, R0 ;  /* 0x0000000107008824 */ /* 0x000fe200078e0200 */
[----:B------:R-:W-:Y:S02]  /*a4d0*/  ISETP.NE.AND P2, PT, R10, 0x3, PT ;  /* 0x000000030a00780c */ /* 0x000fe40003f45270 */
[----:B0-----:R-:W-:-:S04]  /*a4e0*/  @!P0 LEA R2, P1, R6, R2, 0x2 ;  /* 0x0000000206028211 */ /* 0x001fc800078210ff */
[----:B------:R-:W-:Y:S01]  /*a4f0*/  @!P0 LEA.HI.X R3, R6, R3, R0, 0x2, P1 ;  /* 0x0000000306038211 */ /* 0x000fe200008f1400 */
[----:B------:R-:W-:-:S06]  /*a500*/  IMAD.MOV.U32 R0, RZ, RZ, RZ ;  /* 0x000000ffff007224 */ /* 0x000fcc00078e00ff */
[----:B------:R2:W5:Y:S01]  /*a510*/  @!P0 LDG.E R0, desc[UR36][R2.64] ;  /* 0x0000002402008981 */ /* 0x000562000c1e1900 */
[C---:B------:R-:W-:Y:S02]  /*a520*/  ISETP.GE.AND P0, PT, R9.reuse, UR4, PT ;  /* 0x0000000409007c0c */ /* 0x040fe4000bf06270 */
[----:B------:R-:W-:Y:S01]  /*a530*/  @P2 LOP3.LUT R22, R22, 0x8, RZ, 0xfc, !PT ;  /* 0x0000000816162812 */ /* 0x000fe200078efcff */
[----:B------:R2:W-:Y:S01]  /*a540*/  STL [R1+0x14], R5 ;  /* 0x0000140501007387 */ /* 0x0005e20000100800 */
[C---:B------:R-:W-:Y:S02]  /*a550*/  LOP3.LUT R10, R9.reuse, 0x20, RZ, 0xfc, !PT ;  /* 0x00000020090a7812 */ /* 0x040fe400078efcff */
[----:B------:R-:W-:Y:S02]  /*a560*/  LOP3.LUT R22, R22, 0xfffffffb, RZ, 0xc0, !PT ;  /* 0xfffffffb16167812 */ /* 0x000fe400078ec0ff */
[----:B------:R-:W-:Y:S02]  /*a570*/  LOP3.LUT R9, R9, 0x40, RZ, 0xfc, !PT ;  /* 0x0000004009097812 */ /* 0x000fe400078efcff */
[----:B------:R-:W-:-:S03]  /*a580*/  ISETP.GE.AND P1, PT, R10, UR4, PT ;  /* 0x000000040a007c0c */ /* 0x000fc6000bf26270 */
[----:B------:R-:W-:Y:S02]  /*a590*/  @P0 LOP3.LUT R22, R22, 0x4, RZ, 0xfc, !PT ;  /* 0x0000000416160812 */ /* 0x000fe400078efcff */
[----:B------:R-:W-:Y:S02]  /*a5a0*/  ISETP.GE.AND P0, PT, R9, UR4, PT ;  /* 0x0000000409007c0c */ /* 0x000fe4000bf06270 */
[----:B------:R-:W-:-:S04]  /*a5b0*/  LOP3.LUT R22, R22, 0xfffffffe, RZ, 0xc0, !PT ;  /* 0xfffffffe16167812 */ /* 0x000fc800078ec0ff */
[----:B------:R-:W-:-:S04]  /*a5c0*/  LOP3.LUT R22, R22, 0xfffffffd, RZ, 0xc0, !PT ;  /* 0xfffffffd16167812 */ /* 0x000fc800078ec0ff */
[----:B------:R-:W-:-:S04]  /*a5d0*/  @P1 LOP3.LUT R22, R22, 0x2, RZ, 0xfc, !PT ;  /* 0x0000000216161812 */ /* 0x000fc800078efcff */
[----:B------:R-:W-:Y:S01]  /*a5e0*/  @P0 LOP3.LUT R22, R22, 0x1, RZ, 0xfc, !PT ;  /* 0x0000000116160812 */ /* 0x000fe200078efcff */
[----:B--2---:R-:W-:Y:S06]  /*a5f0*/  BRA.DIV UR5, `(.L_x_224) ;  /* 0x0000003e05007947 */ /* 0x004fec000b800000 */
.L_x_290:
[----:B------:R-:W-:-:S05]  /*a600*/  SHF.R.S32.HI R9, RZ, 0x1f, R18 ;  /* 0x0000001fff097819 */ /* 0x000fca0000011412 */
[----:B------:R0:W-:Y:S01]  /*a610*/  STL [R1+0x4], R9 ;  /* 0x0000040901007387 */ /* 0x0001e20000100800 */
[----:B------:R-:W-:Y:S05]  /*a620*/  @!P2 BRA `(.L_x_225) ;  /* 0x000000000004a947 */ /* 0x000fea0003800000 */
[----:B------:R-:W-:Y:S01]  /*a630*/  BPT.TRAP 0x1 ;  /* 0x000000040000795c */ /* 0x000fe20000300000 */
.L_x_225:
[----:B------:R-:W-:Y:S01]  /*a640*/  SHF.R.S32.HI R5, RZ, 0x1f, R4 ;  /* 0x0000001fff057819 */ /* 0x000fe20000011404 */
[----:B------:R-:W-:Y:S01]  /*a650*/  ULDC.64 UR4, c[0x0][0x328] ;  /* 0x0000ca0000047ab9 */ /* 0x000fe20000000a00 */
[----:B------:R-:W-:Y:S01]  /*a660*/  BSSY B0, `(.L_x_226) ;  /* 0x0000017000007945 */ /* 0x000fe20003800000 */
[----:B------:R-:W-:-:S04]  /*a670*/  IMAD.WIDE.U32 R2, R4, UR4, RZ ;  /* 0x0000000404027c25 */ /* 0x000fc8000f8e00ff */
[----:B------:R-:W-:-:S04]  /*a680*/  IMAD R6, R5, UR4, RZ ;  /* 0x0000000405067c24 */ /* 0x000fc8000f8e02ff */
[----:B------:R-:W-:Y:S01]  /*a690*/  IMAD R6, R4, UR5, R6 ;  /* 0x0000000504067c24 */ /* 0x000fe2000f8e0206 */
[----:B------:R-:W-:-:S03]  /*a6a0*/  ULDC.64 UR4, c[0x0][0x338] ;  /* 0x0000ce0000047ab9 */ /* 0x000fc60000000a00 */
[----:B------:R-:W-:Y:S01]  /*a6b0*/  IMAD.IADD R3, R3, 0x1, R6 ;  /* 0x0000000103037824 */ /* 0x000fe200078e0206 */
[----:B-----5:R-:W-:Y:S01]  /*a6c0*/  SHF.R.S32.HI R6, RZ, 0x1f, R0 ;  /* 0x0000001fff067819 */ /* 0x020fe20000011400 */
[----:B------:R-:W-:-:S04]  /*a6d0*/  IMAD.WIDE.U32 R2, R0, UR4, R2 ;  /* 0x0000000400027c25 */ /* 0x000fc8000f8e0002 */
[----:B------:R-:W-:-:S04]  /*a6e0*/  IMAD R7, R6, UR4, RZ ;  /* 0x0000000406077c24 */ /* 0x000fc8000f8e02ff */
[----:B------:R-:W-:Y:S01]  /*a6f0*/  IMAD R7, R0, UR5, R7 ;  /* 0x0000000500077c24 */ /* 0x000fe2000f8e0207 */
[----:B------:R-:W-:-:S04]  /*a700*/  ULDC.64 UR4, c[0x0][0x330] ;  /* 0x0000cc0000047ab9 */ /* 0x000fc80000000a00 */
[----:B------:R-:W-:Y:S01]  /*a710*/  IADD3 R3, R3, R7, RZ ;  /* 0x0000000703037210 */ /* 0x000fe20007ffe0ff */
[----:B------:R-:W-:Y:S02]  /*a720*/  IMAD R7, R9, UR4, RZ ;  /* 0x0000000409077c24 */ /* 0x000fe4000f8e02ff */
[----:B------:R-:W-:-:S04]  /*a730*/  IMAD.WIDE.U32 R2, R18, UR4, R2 ;  /* 0x0000000412027c25 */ /* 0x000fc8000f8e0002 */
[----:B------:R-:W-:Y:S01]  /*a740*/  IMAD R7, R18, UR5, R7 ;  /* 0x0000000512077c24 */ /* 0x000fe2000f8e0207 */
[----:B------:R-:W-:Y:S02]  /*a750*/  ULDC.64 UR4, c[0x0][0x318] ;  /* 0x0000c60000047ab9 */ /* 0x000fe40000000a00 */
[----:B------:R-:W-:Y:S01]  /*a760*/  LEA R24, P0, R2, UR4, 0x1 ;  /* 0x0000000402187c11 */ /* 0x000fe2000f8008ff */
[----:B------:R-:W-:Y:S01]  /*a770*/  IMAD.IADD R25, R3, 0x1, R7 ;  /* 0x0000000103197824 */ /* 0x000fe200078e0207 */
[----:B------:R-:W-:-:S04]  /*a780*/  SHF.L.U32 R3, R29, 0x1f, RZ ;  /* 0x0000001f1d037819 */ /* 0x000fc800000006ff */
[----:B------:R-:W-:Y:S01]  /*a790*/  LEA.HI.X R25, R2, UR5, R25, 0x1, P0 ;  /* 0x0000000502197c11 */ /* 0x000fe200080f0c19 */
[----:B------:R-:W-:-:S05]  /*a7a0*/  IMAD R2, R26, 0x8, R23 ;  /* 0x000000081a027824 */ /* 0x000fca00078e0217 */
[----:B------:R-:W1:Y:S02]  /*a7b0*/  SYNCS.PHASECHK.TRANS64.TRYWAIT P0, [R2+URZ+0x2d840], R3 ;  /* 0x02d84003020075a7 */ /* 0x000e64000800017f */
[----:B-1----:R-:W-:Y:S05]  /*a7c0*/  @!P0 BRA `(.L_x_227) ;  /* 0x0000003800c08947 */ /* 0x002fea0003800000 */
.L_x_291:
[----:B------:R-:W-:Y:S05]  /*a7d0*/  BSYNC B0 ;  /* 0x0000000000007941 */ /* 0x000fea0003800000 */
.L_x_226:
[----:B------:R-:W2:Y:S01]  /*a7e0*/  LDL R7, [R1+0x4] ;  /* 0x0000040001077983 */ /* 0x000ea20000100800 */
[----:B------:R-:W-:-:S03]  /*a7f0*/  ULDC.64 UR4, c[0x0][0x300] ;  /* 0x0000c00000047ab9 */ /* 0x000fc60000000a00 */
[----:B------:R-:W3:Y:S01]  /*a800*/  LDL R12, [R1+0xc] ;  /* 0x00000c00010c7983 */ /* 0x000ee20000100800 */
[----:B------:R-:W-:Y:S01]  /*a810*/  IMAD R5, R5, UR4, RZ ;  /* 0x0000000405057c24 */ /* 0x000fe2000f8e02ff */
[----:B------:R-:W-:Y:S01]  /*a820*/  LOP3.LUT P4, RZ, R22, 0x4, RZ, 0xc0, !PT ;  /* 0x0000000416ff7812 */ /* 0x000fe2000788c0ff */
[----:B0-----:R-:W0:Y:S02]  /*a830*/  S2R R9, SR_TID.X ;  /* 0x0000000000097919 */ /* 0x001e240000002100 */
[----:B-1----:R-:W-:Y:S01]  /*a840*/  IMAD R3, R4, UR5, R5 ;  /* 0x0000000504037c24 */ /* 0x002fe2000f8e0205 */
[----:B------:R-:W-:Y:S01]  /*a850*/  LOP3.LUT P3, RZ, R22, 0x2, RZ, 0xc0, !PT ;  /* 0x0000000216ff7812 */ /* 0x000fe2000786c0ff */
[----:B------:R-:W-:Y:S01]  /*a860*/  IMAD.WIDE.U32 R4, R4, UR4, RZ ;  /* 0x0000000404047c25 */ /* 0x000fe2000f8e00ff */
[----:B------:R-:W-:Y:S01]  /*a870*/  ULDC.64 UR4, c[0x0][0x310] ;  /* 0x0000c40000047ab9 */ /* 0x000fe20000000a00 */
[----:B------:R-:W-:Y:S02]  /*a880*/  LOP3.LUT P2, RZ, R22, 0x1, RZ, 0xc0, !PT ;  /* 0x0000000116ff7812 */ /* 0x000fe4000784c0ff */
[----:B------:R-:W-:-:S02]  /*a890*/  IMAD.IADD R5, R5, 0x1, R3 ;  /* 0x0000000105057824 */ /* 0x000fc400078e0203 */
[----:B------:R-:W-:Y:S02]  /*a8a0*/  IMAD R6, R6, UR4, RZ ;  /* 0x0000000406067c24 */ /* 0x000fe4000f8e02ff */
[----:B------:R-:W-:-:S04]  /*a8b0*/  IMAD.WIDE.U32 R4, R0, UR4, R4 ;  /* 0x0000000400047c25 */ /* 0x000fc8000f8e0004 */
[----:B------:R-:W-:Y:S01]  /*a8c0*/  IMAD R0, R0, UR5, R6 ;  /* 0x0000000500007c24 */ /* 0x000fe2000f8e0206 */
[----:B------:R-:W-:-:S03]  /*a8d0*/  ULDC.64 UR4, c[0x0][0x308] ;  /* 0x0000c20000047ab9 */ /* 0x000fc60000000a00 */
[----:B------:R-:W-:Y:S02]  /*a8e0*/  IMAD.IADD R5, R5, 0x1, R0 ;  /* 0x0000000105057824 */ /* 0x000fe400078e0200 */
[----:B------:R-:W-:-:S04]  /*a8f0*/  IMAD.WIDE.U32 R4, R18, UR4, R4 ;  /* 0x0000000412047c25 */ /* 0x000fc8000f8e0004 */
[----:B0-----:R-:W-:Y:S02]  /*a900*/  IMAD.SHL.U32 R10, R9, 0x8, RZ ;  /* 0x00000008090a7824 */ /* 0x001fe400078e00ff */
[----:B--2---:R-:W-:Y:S02]  /*a910*/  IMAD R0, R7, UR4, RZ ;  /* 0x0000000407007c24 */ /* 0x004fe4000f8e02ff */
[----:B------:R-:W0:Y:S02]  /*a920*/  S2R R7, SR_TID.X ;  /* 0x0000000000077919 */ /* 0x000e240000002100 */
[----:B------:R-:W-:Y:S01]  /*a930*/  IMAD R0, R18, UR5, R0 ;  /* 0x0000000512007c24 */ /* 0x000fe2000f8e0200 */
[----:B------:R-:W-:-:S04]  /*a940*/  ULDC.64 UR4, c[0x0][0x2e8] ;  /* 0x0000ba0000047ab9 */ /* 0x000fc80000000a00 */
[----:B------:R-:W-:Y:S02]  /*a950*/  IADD3 R6, R5, R0, RZ ;  /* 0x0000000005067210 */ /* 0x000fe40007ffe0ff */
[----:B------:R-:W-:Y:S01]  /*a960*/  LEA R0, P0, R4, UR4, 0x1 ;  /* 0x0000000404007c11 */ /* 0x000fe2000f8008ff */
[----:B------:R-:W-:-:S03]  /*a970*/  UMOV UR4, 0xffffffff ;  /* 0xffffffff00047882 */ /* 0x000fc60000000000 */
[----:B------:R-:W-:Y:S02]  /*a980*/  LEA.HI.X R6, R4, UR5, R6, 0x1, P0 ;  /* 0x0000000504067c11 */ /* 0x000fe400080f0c06 */
[----:B0-----:R-:W-:Y:S01]  /*a990*/  LOP3.LUT R11, R7, 0x7f, RZ, 0xc0, !PT ;  /* 0x0000007f070b7812 */ /* 0x001fe200078ec0ff */
[----:B------:R-:W-:-:S03]  /*a9a0*/  IMAD.SHL.U32 R7, R9, 0x8, RZ ;  /* 0x0000000809077824 */ /* 0x000fc600078e00ff */
[----:B------:R-:W-:Y:S02]  /*a9b0*/  SHF.R.U32.HI R11, RZ, 0x2, R11 ;  /* 0x00000002ff0b7819 */ /* 0x000fe4000001160b */
[----:B------:R-:W-:Y:S02]  /*a9c0*/  LOP3.LUT R7, R7, 0xd8, RZ, 0xc0, !PT ;  /* 0x000000d807077812 */ /* 0x000fe400078ec0ff */
[----:B---3--:R-:W-:Y:S02]  /*a9d0*/  IADD3 R3, -R11, R12, -R8 ;  /* 0x0000000c0b037210 */ /* 0x008fe40007ffe908 */
[----:B------:R-:W-:Y:S01]  /*a9e0*/  LOP3.LUT R7, R7, 0x18, R9, 0x78, !PT ;  /* 0x0000001807077812 */ /* 0x000fe200078e7809 */
[----:B------:R-:W-:Y:S01]  /*a9f0*/  IMAD.SHL.U32 R9, R9, 0x8, RZ ;  /* 0x0000000809097824 */ /* 0x000fe200078e00ff */
[----:B------:R-:W-:Y:S02]  /*aa00*/  ISETP.GE.AND P0, PT, R3, 0x1, PT ;  /* 0x000000010300780c */ /* 0x000fe40003f06270 */
[----:B------:R-:W-:-:S02]  /*aa10*/  LOP3.LUT R7, R7, 0x320, R10, 0xf8, !PT ;  /* 0x0000032007077812 */ /* 0x000fc400078ef80a */
[----:B------:R-:W-:-:S03]  /*aa20*/  LOP3.LUT R9, R9, 0x18, RZ, 0xc0, !PT ;  /* 0x0000001809097812 */ /* 0x000fc600078ec0ff */
[----:B------:R-:W-:Y:S01]  /*aa30*/  IMAD R7, R26, 0x3000, R7 ;  /* 0x000030001a077824 */ /* 0x000fe200078e0207 */
[----:B------:R-:W-:Y:S06]  /*aa40*/  BRA.DIV UR4, `(.L_x_228) ;  /* 0x0000003a04347947 */ /* 0x000fec000b800000 */
[----:B------:R-:W0:Y:S01]  /*aa50*/  SHFL.IDX PT, R5, R0, RZ, 0x1c1f ;  /* 0x001c1fff00057589 */ /* 0x000e2200000e0000 */
[----:B------:R-:W-:-:S03]  /*aa60*/  @P0 LEA R8, R7, R23, 0x1 ;  /* 0x0000001707080211 */ /* 0x000fc600078e08ff */
[----:B------:R-:W1:Y:S01]  /*aa70*/  SHFL.IDX PT, R4, R6, RZ, 0x1c1f ;  /* 0x001c1fff06047589 */ /* 0x000e6200000e0000 */
[----:B0-----:R-:W-:-:S05]  /*aa80*/  @P0 LEA R5, P1, R9, R5, 0x1 ;  /* 0x0000000509050211 */ /* 0x001fca00078208ff */
[----:B-1----:R-:W-:Y:S01]  /*aa90*/  @P0 IMAD.X R4, RZ, RZ, R4, P1 ;  /* 0x000000ffff040224 */ /* 0x002fe200008e0604 */
[----:B------:R-:W-:-:S04]  /*aaa0*/  ISETP.GE.AND P1, PT, R3, 0x21, PT ;  /* 0x000000210300780c */ /* 0x000fc80003f26270 */
[----:B------:R-:W-:-:S04]  /*aab0*/  @P0 LOP3.LUT R5, R5, R4, RZ, 0x3c, !PT ;  /* 0x0000000405050212 */ /* 0x000fc800078e3cff */
[----:B------:R-:W-:-:S04]  /*aac0*/  @P0 LOP3.LUT R4, R5, R4, RZ, 0x3c, !PT ;  /* 0x0000000405040212 */ /* 0x000fc800078e3cff */
[----:B------:R-:W-:-:S05]  /*aad0*/  @P0 LOP3.LUT R5, R5, R4, RZ, 0x3c, !PT ;  /* 0x0000000405050212 */ /* 0x000fca00078e3cff */
[----:B------:R-:W-:Y:S01]  /*aae0*/  @!PT LDS RZ, [RZ] ;  /* 0x00000000fffff984 */ /* 0x000fe20000000800 */
[----:B------:R-:W-:Y:S04]  /*aaf0*/  @P0 LDGSTS.E.BYPASS.LTC128B.128 [R8+0x15400], desc[UR36][R4.64], !P4 ;  /* 0x1540000004080fae */ /* 0x000fe8000e101d64 */
[----:B------:R-:W-:Y:S04]  /*ab00*/  @P0 LDGSTS.E.BYPASS.LTC128B.128 [R8+0x17400], desc[UR36][R4.64+0x40], !P3 ;  /* 0x1740004004080fae */ /* 0x000fe8000d901d64 */
[----:B------:R0:W-:Y:S04]  /*ab10*/  @P0 LDGSTS.E.BYPASS.LTC128B.128 [R8+0x19400], desc[UR36][R4.64+0x80], !P2 ;  /* 0x1940008004080fae */ /* 0x0001e8000d101d64 */
[----:B0-----:R-:W0:Y:S01]  /*ab20*/  SHFL.IDX PT, R5, R0, 0x1, 0x1c1f ;  /* 0x003c1f0000057f89 */ /* 0x001e2200000e0000 */
[----:B------:R-:W-:-:S03]  /*ab30*/  @P1 IMAD R8, R7, 0x2, R23 ;  /* 0x0000000207081824 */ /* 0x000fc600078e0217 */
        /* <DEDUP_REMOVED lines=11> */
[----:B------:R-:W-:Y:S01]  /*abf0*/  @P1 IMAD R8, R7, 0x2, R23 ;  /* 0x0000000207081824 */ /* 0x000fe200078e0217 */
[----:B------:R-:W1:Y:S04]  /*ac00*/  SHFL.IDX PT, R4, R6, 0x2, 0x1c1f ;  /* 0x005c1f0006047f89 */ /* 0x000e6800000e0000 */
[----:B------:R-:W2:Y:S04]  /*ac10*/  SHFL.IDX PT, R6, R6, 0x3, 0x1c1f ;  /* 0x007c1f0006067f89 */ /* 0x000ea800000e0000 */
[----:B------:R-:W3:Y:S01]  /*ac20*/  SHFL.IDX PT, R0, R0, 0x3, 0x1c1f ;  /* 0x007c1f0000007f89 */ /* 0x000ee200000e0000 */
[----:B0-----:R-:W-:-:S05]  /*ac30*/  @P1 LEA R5, P0, R9, R5, 0x1 ;  /* 0x0000000509051211 */ /* 0x001fca00078008ff */
[----:B-1----:R-:W-:-:S05]  /*ac40*/  @P1 IMAD.X R4, RZ, RZ, R4, P0 ;  /* 0x000000ffff041224 */ /* 0x002fca00000e0604 */
[----:B------:R-:W-:-:S04]  /*ac50*/  @P1 LOP3.LUT R5, R5, R4, RZ, 0x3c, !PT ;  /* 0x0000000405051212 */ /* 0x000fc800078e3cff */
[----:B------:R-:W-:-:S04]  /*ac60*/  @P1 LOP3.LUT R4, R5, R4, RZ, 0x3c, !PT ;  /* 0x0000000405041212 */ /* 0x000fc800078e3cff */
[----:B------:R-:W-:-:S05]  /*ac70*/  @P1 LOP3.LUT R5, R5, R4, RZ, 0x3c, !PT ;  /* 0x0000000405051212 */ /* 0x000fca00078e3cff */
[----:B------:R1:W-:Y:S04]  /*ac80*/  @P1 LDGSTS.E.BYPASS.LTC128B.128 [R8+0x16400], desc[UR36][R4.64], !P4 ;  /* 0x1640000004081fae */ /* 0x0003e8000e101d64 */
[----:B------:R1:W-:Y:S04]  /*ac90*/  @P1 LDGSTS.E.BYPASS.LTC128B.128 [R8+0x18400], desc[UR36][R4.64+0x40], !P3 ;  /* 0x1840004004081fae */ /* 0x0003e8000d901d64 */
[----:B--23--:R1:W-:Y:S02]  /*aca0*/  @P1 LDGSTS.E.BYPASS.LTC128B.128 [R8+0x1a400], desc[UR36][R4.64+0x80], !P2 ;  /* 0x1a40008004081fae */ /* 0x00c3e4000d101d64 */
.L_x_301:
[----:B------:R-:W-:-:S13]  /*acb0*/  ISETP.GE.AND P0, PT, R3, 0x61, PT ;  /* 0x000000610300780c */ /* 0x000fda0003f06270 */
[----:B01----:R-:W-:Y:S01]  /*acc0*/  @P0 LEA R4, P1, R9, R0, 0x1 ;  /* 0x0000000009040211 */ /* 0x003fe200078208ff */
[----:B------:R-:W-:-:S03]  /*acd0*/  @P0 IMAD R7, R7, 0x2, R23 ;  /* 0x0000000207070824 */ /* 0x000fc600078e0217 */
[----:B------:R-:W-:-:S05]  /*ace0*/  @P0 IADD3.X R5, RZ, R6, RZ, P1, !PT ;  /* 0x00000006ff050210 */ /* 0x000fca0000ffe4ff */
        /* <DEDUP_REMOVED lines=8> */
.L_x_229:
[----:B------:R-:W-:Y:S02]  /*ad70*/  PLOP3.LUT P1, PT, P1, P0, PT, 0xa2, 0x0 ;  /* 0x000000000000781c */ /* 0x000fe40000f21472 */
[----:B------:R-:W-:-:S08]  /*ad80*/  @P0 R2UR P1, UR4, R2 ;  /* 0x00000000020402ca */ /* 0x000fd00000020000 */
[----:B------:R-:W-:-:S05]  /*ad90*/  @P0 PLOP3.LUT P0, PT, P1, PT, PT, 0x80, 0x0 ;  /* 0x000000000000081c */ /* 0x000fca0000f0f070 */
[----:B------:R-:W-:Y:S01]  /*ada0*/  @!P1 SYNCS.ARRIVE.TRANS64.RED.A0T1 RZ, [UR4+0x2d830], RZ ;  /* 0x02d830ffffff99a7 */ /* 0x000fe20008200404 */
[----:B------:R-:W-:Y:S07]  /*adb0*/  @!P1 ARRIVES.LDGSTSBAR.64.TRANSCNT [UR4+0x2d830] ;  /* 0x02d83000ff0099b0 */ /* 0x000fee0008000a84 */
[----:B------:R-:W-:Y:S05]  /*adc0*/  @P0 BRA.U.ANY `(.L_x_229) ;  /* 0xfffffffd00e80947 */ /* 0x000fea000393ffff */
[----:B------:R-:W-:Y:S01]  /*add0*/  NOP ;  /* 0x0000000000007918 */ /* 0x000fe20000000000 */
[----:B------:R-:W2:Y:S02]  /*ade0*/  LDL R0, [R1+0x38] ;  /* 0x0000380001007983 */ /* 0x000ea40000100800 */
[----:B--2---:R-:W-:-:S13]  /*adf0*/  ISETP.NE.AND P2, PT, R0, 0x3, PT ;  /* 0x000000030000780c */ /* 0x004fda0003f45270 */
[----:B------:R-:W-:Y:S05]  /*ae00*/  @!P2 BRA `(.L_x_230) ;  /* 0x000000000004a947 */ /* 0x000fea0003800000 */
[----:B------:R-:W-:Y:S01]  /*ae10*/  BPT.TRAP 0x1 ;  /* 0x000000040000795c */ /* 0x000fe20000300000 */
.L_x_230:
[----:B0-----:R0:W5:Y:S01]  /*ae20*/  LDL.LU R4, [R1+0x20] ;  /* 0x0000200001047983 */ /* 0x0011620000300800 */
[----:B------:R0:W-:Y:S03]  /*ae30*/  SYNCS.ARRIVE.TRANS64.A1T0 RZ, [R2+URZ+0x2d830], RZ ;  /* 0x02d830ff02ff79a7 */ /* 0x0001e6000810003f */
[----:B------:R0:W5:Y:S02]  /*ae40*/  LDL.LU R3, [R1] ;  /* 0x0000000001037983 */ /* 0x0001640000300800 */
[----:B------:R-:W-:Y:S05]  /*ae50*/  WARPSYNC.ALL ;  /* 0x0000000000007948 */ /* 0x000fea0003800000 */
[----:B------:R-:W-:Y:S01]  /*ae60*/  ULDC.64 UR4, c[0x0][0x298] ;  /* 0x0000a60000047ab9 */ /* 0x000fe20000000a00 */
[----:B------:R-:W-:Y:S01]  /*ae70*/  BAR.SYNC.DEFER_BLOCKING 0x8, 0x200 ;  /* 0x0208000000007b1d */ /* 0x000fe20000010000 */
[----:B------:R-:W-:Y:S01]  /*ae80*/  LOP3.LUT P0, RZ, R22, 0x20, RZ, 0xc0, !PT ;  /* 0x0000002016ff7812 */ /* 0x000fe2000780c0ff */
[----:B0-----:R-:W-:-:S03]  /*ae90*/  VIADD R2, R23, 0xc400 ;  /* 0x0000c40017027836 */ /* 0x001fc60000000000 */
[----:B------:R-:W-:Y:S01]  /*aea0*/  SEL R28, R28, RZ, !P0 ;  /* 0x000000ff1c1c7207 */ /* 0x000fe20004000000 */
[----:B------:R-:W-:Y:S01]  /*aeb0*/  BSSY B6, `(.L_x_231) ;  /* 0x000001c000067945 */ /* 0x000fe20003800000 */
[----:B-----5:R-:W-:Y:S02]  /*aec0*/  SEL R4, R4, RZ, !P0 ;  /* 0x000000ff04047207 */ /* 0x020fe40004000000 */
[----:B------:R-:W-:Y:S02]  /*aed0*/  LOP3.LUT P0, RZ, R2, 0x1bf, RZ, 0xc0, !PT ;  /* 0x000001bf02ff7812 */ /* 0x000fe4000780c0ff */
[----:B------:R-:W-:Y:S01]  /*aee0*/  SHF.R.S32.HI R0, RZ, 0x1f, R3 ;  /* 0x0000001fff007819 */ /* 0x000fe20000011403 */
[----:B------:R0:W-:Y:S04]  /*aef0*/  STL [R1+0x2c], R4 ;  /* 0x00002c0401007387 */ /* 0x0001e80000100800 */
[----:B------:R-:W-:-:S04]  /*af00*/  IMAD R0, R0, UR4, RZ ;  /* 0x0000000400007c24 */ /* 0x000fc8000f8e02ff */
[C---:B------:R-:W-:Y:S02]  /*af10*/  IMAD R0, R3.reuse, UR5, R0 ;  /* 0x0000000503007c24 */ /* 0x040fe4000f8e0200 */
[----:B------:R-:W-:-:S04]  /*af20*/  IMAD.WIDE.U32 R2, R3, UR4, RZ ;  /* 0x0000000403027c25 */ /* 0x000fc8000f8e00ff */
[----:B------:R-:W-:Y:S01]  /*af30*/  IMAD.IADD R0, R3, 0x1, R0 ;  /* 0x0000000103007824 */ /* 0x000fe200078e0200 */
[----:B------:R0:W-:Y:S04]  /*af40*/  STL.64 [R1+0x20], R2 ;  /* 0x0000200201007387 */ /* 0x0001e80000100a00 */
[----:B------:R0:W-:Y:S01]  /*af50*/  STL [R1], R0 ;  /* 0x0000000001007387 */ /* 0x0001e20000100800 */
[----:B------:R-:W-:Y:S05]  /*af60*/  @!P0 BRA `(.L_x_232) ;  /* 0x0000000000408947 */ /* 0x000fea0003800000 */
[----:B0-----:R-:W-:Y:S01]  /*af70*/  MOV R2, 0x0 ;  /* 0x0000000000027802 */ /* 0x001fe20000000f00 */
        /* <DEDUP_REMOVED lines=15> */
.L_x_232:
[----:B------:R-:W-:Y:S05]  /*b070*/  BSYNC B6 ;  /* 0x0000000000067941 */ /* 0x000fea0003800000 */
.L_x_231:
[----:B0-----:R-:W2:Y:S01]  /*b080*/  LDL.LU R0, [R1+0x2c] ;  /* 0x00002c0001007983 */ /* 0x001ea20000300800 */
[----:B------:R-:W0:Y:S01]  /*b090*/  LDC R10, c[0x0][0x448] ;  /* 0x00011200ff0a7b82 */ /* 0x000e220000000800 */
[----:B------:R-:W-:Y:S01]  /*b0a0*/  ULDC.64 UR4, c[0x0][0x2d8] ;  /* 0x0000b60000047ab9 */ /* 0x000fe20000000a00 */
[----:B------:R-:W-:Y:S01]  /*b0b0*/  ULDC.64 UR6, c[0x0][0x2c8] ;  /* 0x0000b20000067ab9 */ /* 0x000fe20000000a00 */
[----:B------:R-:W3:Y:S01]  /*b0c0*/  LDL.LU R21, [R1] ;  /* 0x0000000001157983 */ /* 0x000ee20000300800 */
[----:B------:R-:W-:-:S03]  /*b0d0*/  ULDC.64 UR8, c[0x0][0x280] ;  /* 0x0000a00000087ab9 */ /* 0x000fc60000000a00 */
[----:B------:R-:W3:Y:S04]  /*b0e0*/  LDL.LU.64 R2, [R1+0x20] ;  /* 0x0000200001027983 */ /* 0x000ee80000300a00 */
[----:B------:R-:W4:Y:S01]  /*b0f0*/  LDL R20, [R1+0x4] ;  /* 0x0000040001147983 */ /* 0x000f220000100800 */
[----:B------:R-:W1:Y:S01]  /*b100*/  S2R R13, SR_TID.X ;  /* 0x00000000000d7919 */ /* 0x000e620000002100 */
[----:B0-----:R-:W-:-:S13]  /*b110*/  ISETP.NE.AND P0, PT, R10, 0x1, PT ;  /* 0x000000010a00780c */ /* 0x001fda0003f05270 */
[----:B------:R-:W0:Y:S01]  /*b120*/  @P0 LDC R5, c[0x0][0x450] ;  /* 0x00011400ff050b82 */ /* 0x000e220000000800 */
[----:B-1----:R-:W-:-:S05]  /*b130*/  IMAD.SHL.U32 R11, R13, 0x8, RZ ;  /* 0x000000080d0b7824 */ /* 0x002fca00078e00ff */
[----:B------:R-:W-:-:S04]  /*b140*/  LOP3.LUT R11, R11, 0x18, RZ, 0xc0, !PT ;  /* 0x000000180b0b7812 */ /* 0x000fc800078ec0ff */
[C---:B------:R-:W-:Y:S02]  /*b150*/  LOP3.LUT R12, R11.reuse, 0x20, RZ, 0xfc, !PT ;  /* 0x000000200b0c7812 */ /* 0x040fe400078efcff */
[----:B------:R-:W-:Y:S01]  /*b160*/  LOP3.LUT R11, R11, 0x40, RZ, 0xfc, !PT ;  /* 0x000000400b0b7812 */ /* 0x000fe200078efcff */
[----:B--2---:R-:W-:Y:S02]  /*b170*/  IMAD.MOV.U32 R4, RZ, RZ, R0 ;  /* 0x000000ffff047224 */ /* 0x004fe400078e0000 */
[----:B---3--:R-:W-:Y:S02]  /*b180*/  IMAD.MOV.U32 R3, RZ, RZ, R21 ;  /* 0x000000ffff037224 */ /* 0x008fe400078e0015 */
[----:B------:R-:W1:Y:S01]  /*b190*/  S2R R21, SR_TID.X ;  /* 0x0000000000157919 */ /* 0x000e620000002100 */
[----:B----4-:R-:W-:Y:S02]  /*b1a0*/  IMAD R0, R20, UR4, RZ ;  /* 0x0000000414007c24 */ /* 0x010fe4000f8e02ff */
[----:B------:R-:W2:Y:S01]  /*b1b0*/  S2R R20, SR_TID.X ;  /* 0x0000000000147919 */ /* 0x000ea20000002100 */
[----:B------:R-:W-:-:S04]  /*b1c0*/  IMAD.WIDE.U32 R2, R18, UR4, R2 ;  /* 0x0000000412027c25 */ /* 0x000fc8000f8e0002 */
[----:B------:R-:W-:Y:S01]  /*b1d0*/  IMAD R0, R18, UR5, R0 ;  /* 0x0000000512007c24 */ /* 0x000fe2000f8e0200 */
[----:B------:R-:W-:-:S04]  /*b1e0*/  ULDC.64 UR4, c[0x0][0x2e0] ;  /* 0x0000b80000047ab9 */ /* 0x000fc80000000a00 */
[----:B------:R-:W-:Y:S01]  /*b1f0*/  IADD3 R3, R3, R0, RZ ;  /* 0x0000000003037210 */ /* 0x000fe20007ffe0ff */
[----:B------:R-:W-:Y:S02]  /*b200*/  IMAD R0, R4, UR4, RZ ;  /* 0x0000000404007c24 */ /* 0x000fe4000f8e02ff */
[----:B------:R-:W3:Y:S02]  /*b210*/  @P0 LDC R4, c[0x0][0x44c] ;  /* 0x00011300ff040b82 */ /* 0x000ee40000000800 */
[C---:B------:R-:W-:Y:S02]  /*b220*/  IMAD R0, R28.reuse, UR5, R0 ;  /* 0x000000051c007c24 */ /* 0x040fe4000f8e0200 */
[----:B------:R-:W-:Y:S01]  /*b230*/  IMAD.WIDE.U32 R2, R28, UR4, R2 ;  /* 0x000000041c027c25 */ /* 0x000fe2000f8e0002 */
[----:B------:R-:W-:-:S03]  /*b240*/  ULDC.64 UR4, c[0x0][0x2d0] ;  /* 0x0000b40000047ab9 */ /* 0x000fc60000000a00 */
[----:B------:R-:W-:Y:S02]  /*b250*/  IMAD.IADD R3, R3, 0x1, R0 ;  /* 0x0000000103037824 */ /* 0x000fe400078e0200 */
[----:B-1----:R-:W-:Y:S01]  /*b260*/  IMAD.SHL.U32 R21, R21, 0x20, RZ ;  /* 0x0000002015157824 */ /* 0x002fe200078e00ff */
[----:B--2---:R-:W-:-:S04]  /*b270*/  LOP3.LUT R20, R20, 0x7f, RZ, 0xc0, !PT ;  /* 0x0000007f14147812 */ /* 0x004fc800078ec0ff */
[----:B------:R-:W-:Y:S02]  /*b280*/  LOP3.LUT R21, R21, 0x60, RZ, 0xc0, !PT ;  /* 0x0000006015157812 */ /* 0x000fe400078ec0ff */
[----:B------:R-:W-:-:S04]  /*b290*/  SHF.R.U32.HI R20, RZ, 0x2, R20 ;  /* 0x00000002ff147819 */ /* 0x000fc80000011614 */
[----:B------:R-:W-:Y:S02]  /*b2a0*/  LOP3.LUT R20, R20, R21, RZ, 0xfc, !PT ;  /* 0x0000001514147212 */ /* 0x000fe400078efcff */
[----:B------:R-:W-:-:S03]  /*b2b0*/  LOP3.LUT R21, R13, 0x7f, RZ, 0xc0, !PT ;  /* 0x0000007f0d157812 */ /* 0x000fc600078ec0ff */
[----:B------:R-:W-:Y:S01]  /*b2c0*/  IMAD R6, R17, 0xc0, R20 ;  /* 0x000000c011067824 */ /* 0x000fe200078e0214 */
[----:B------:R-:W-:Y:S01]  /*b2d0*/  SHF.R.U32.HI R21, RZ, 0x2, R21 ;  /* 0x00000002ff157819 */ /* 0x000fe20000011615 */
[----:B------:R-:W-:Y:S02]  /*b2e0*/  IMAD.SHL.U32 R20, R13, 0x8, RZ ;  /* 0x000000080d147824 */ /* 0x000fe400078e00ff */
[----:B---3--:R-:W-:-:S03]  /*b2f0*/  @P0 IMAD.HI.U32 R0, R6, R4, RZ ;  /* 0x0000000406000227 */ /* 0x008fc600078e00ff */
[----:B------:R-:W-:Y:S01]  /*b300*/  LOP3.LUT R20, R20, 0x18, RZ, 0xc0, !PT ;  /* 0x0000001814147812 */ /* 0x000fe200078ec0ff */
[----:B------:R-:W-:Y:S01]  /*b310*/  IMAD.MOV.U32 R4, RZ, RZ, R6 ;  /* 0x000000ffff047224 */ /* 0x000fe200078e0006 */
[----:B0-----:R-:W-:-:S04]  /*b320*/  @P0 SHF.R.U32.HI R4, RZ, R5, R0 ;  /* 0x00000005ff040219 */ /* 0x001fc80000011600 */
[--C-:B------:R-:W-:Y:S01]  /*b330*/  SHF.R.S32.HI R0, RZ, 0x1f, R4.reuse ;  /* 0x0000001fff007819 */ /* 0x100fe20000011404 */
[----:B------:R-:W-:-:S04]  /*b340*/  IMAD.MOV R7, RZ, RZ, -R4 ;  /* 0x000000ffff077224 */ /* 0x000fc800078e0a04 */
[----:B------:R-:W-:-:S04]  /*b350*/  IMAD R0, R0, UR4, RZ ;  /* 0x0000000400007c24 */ /* 0x000fc8000f8e02ff */
[C---:B------:R-:W-:Y:S02]  /*b360*/  IMAD R0, R4.reuse, UR5, R0 ;  /* 0x0000000504007c24 */ /* 0x040fe4000f8e0200 */
[----:B------:R-:W-:-:S05]  /*b370*/  IMAD.WIDE.U32 R4, R4, UR4, R2 ;  /* 0x0000000404047c25 */ /* 0x000fca000f8e0002 */
[----:B------:R-:W-:Y:S01]  /*b380*/  IADD3 R5, R5, R0, RZ ;  /* 0x0000000005057210 */ /* 0x000fe20007ffe0ff */
[----:B------:R-:W-:-:S04]  /*b390*/  IMAD R0, R10, R7, R6 ;  /* 0x000000070a007224 */ /* 0x000fc800078e0206 */
[----:B------:R-:W-:Y:S01]  /*b3a0*/  IMAD.WIDE.U32 R8, R0, UR6, R4 ;  /* 0x0000000600087c25 */ /* 0x000fe2000f8e0004 */
[----:B------:R-:W-:-:S03]  /*b3b0*/  SHF.R.S32.HI R7, RZ, 0x1f, R0 ;  /* 0x0000001fff077819 */ /* 0x000fc60000011400 */
[----:B------:R-:W-:Y:S01]  /*b3c0*/  VIADD R5, R6, 0x80 ;  /* 0x0000008006057836 */ /* 0x000fe20000000000 */
[----:B------:R-:W-:Y:S01]  /*b3d0*/  LEA R4, P1, R8, UR8, 0x1 ;  /* 0x0000000808047c11 */ /* 0x000fe2000f8208ff */
[----:B------:R-:W-:Y:S02]  /*b3e0*/  IMAD R7, R7, UR6, RZ ;  /* 0x0000000607077c24 */ /* 0x000fe4000f8e02ff */
[----:B------:R-:W-:Y:S02]  /*b3f0*/  IMAD.MOV.U32 R6, RZ, RZ, R5 ;  /* 0x000000ffff067224 */ /* 0x000fe400078e0005 */
[----:B------:R-:W-:Y:S02]  /*b400*/  IMAD R0, R0, UR7, R7 ;  /* 0x0000000700007c24 */ /* 0x000fe4000f8e0207 */
[----:B------:R-:W0:Y:S02]  /*b410*/  @P0 LDC R7, c[0x0][0x44c] ;  /* 0x00011300ff070b82 */ /* 0x000e240000000800 */
[----:B------:R-:W-:-:S05]  /*b420*/  IMAD.IADD R0, R9, 0x1, R0 ;  /* 0x0000000109007824 */ /* 0x000fca00078e0200 */
[----:B------:R-:W-:Y:S02]  /*b430*/  LEA.HI.X R0, R8, UR9, R0, 0x1, P1 ;  /* 0x0000000908007c11 */ /* 0x000fe400088f0c00 */
[----:B------:R-:W1:Y:S01]  /*b440*/  @P0 LDC R8, c[0x0][0x450] ;  /* 0x00011400ff080b82 */ /* 0x000e620000000800 */
[----:B0-----:R-:W-:-:S05]  /*b450*/  @P0 IMAD.HI.U32 R7, R5, R7, RZ ;  /* 0x0000000705070227 */ /* 0x001fca00078e00ff */
[----:B-1----:R-:W-:-:S05]  /*b460*/  @P0 SHF.R.U32.HI R6, RZ, R8, R7 ;  /* 0x00000008ff060219 */ /* 0x002fca0000011607 */
[----:B------:R-:W-:Y:S02]  /*b470*/  IMAD.MOV R7, RZ, RZ, -R6 ;  /* 0x000000ffff077224 */ /* 0x000fe400078e0a06 */
[----:B------:R-:W-:-:S04]  /*b480*/  IMAD.WIDE.U32 R2, R6, UR4, R2 ;  /* 0x0000000406027c25 */ /* 0x000fc8000f8e0002 */
[----:B------:R-:W-:Y:S01]  /*b490*/  IMAD R5, R10, R7, R5 ;  /* 0x000000070a057224 */ /* 0x000fe200078e0205 */
[----:B------:R-:W-:-:S05]  /*b4a0*/  SHF.R.S32.HI R7, RZ, 0x1f, R6 ;  /* 0x0000001fff077819 */ /* 0x000fca0000011406 */
[----:B------:R-:W-:Y:S01]  /*b4b0*/  IMAD R7, R7, UR4, RZ ;  /* 0x0000000407077c24 */ /* 0x000fe2000f8e02ff */
[----:B------:R-:W-:Y:S02]  /*b4c0*/  ULDC UR4, c[0x0][0x2b8] ;  /* 0x0000ae0000047ab9 */ /* 0x000fe40000000800 */
[----:B------:R-:W-:Y:S01]  /*b4d0*/  ISETP.GE.AND P3, PT, R20, UR4, PT ;  /* 0x0000000414007c0c */ /* 0x000fe2000bf66270 */
[----:B------:R-:W-:Y:S01]  /*b4e0*/  IMAD R7, R6, UR5, R7 ;  /* 0x0000000506077c24 */ /* 0x000fe2000f8e0207 */
[----:B------:R-:W-:Y:S01]  /*b4f0*/  SHF.R.S32.HI R6, RZ, 0x1f, R5 ;  /* 0x0000001fff067819 */ /* 0x000fe20000011405 */
[----:B------:R-:W-:Y:S01]  /*b500*/  UMOV UR5, 0xffffffff ;  /* 0xffffffff00057882 */ /* 0x000fe20000000000 */
[----:B------:R-:W-:Y:S02]  /*b510*/  ISETP.GE.AND P1, PT, R11, UR4, PT ;  /* 0x000000040b007c0c */ /* 0x000fe4000bf26270 */
[----:B------:R-:W-:Y:S01]  /*b520*/  IADD3 R3, R3, R7, RZ ;  /* 0x0000000703037210 */ /* 0x000fe20007ffe0ff */
[----:B------:R-:W-:-:S02]  /*b530*/  IMAD R6, R6, UR6, RZ ;  /* 0x0000000606067c24 */ /* 0x000fc4000f8e02ff */
[----:B------:R-:W-:-:S04]  /*b540*/  IMAD.WIDE.U32 R2, R5, UR6, R2 ;  /* 0x0000000605027c25 */ /* 0x000fc8000f8e0002 */
[----:B------:R-:W-:Y:S01]  /*b550*/  IMAD R6, R5, UR7, R6 ;  /* 0x0000000705067c24 */ /* 0x000fe2000f8e0206 */
[----:B------:R-:W-:-:S03]  /*b560*/  LEA R8, P0, R2, UR8, 0x1 ;  /* 0x0000000802087c11 */ /* 0x000fc6000f8008ff */
[----:B------:R-:W-:-:S05]  /*b570*/  IMAD.IADD R3, R3, 0x1, R6 ;  /* 0x0000000103037824 */ /* 0x000fca00078e0206 */
[----:B------:R-:W-:Y:S02]  /*b580*/  LEA.HI.X R3, R2, UR9, R3, 0x1, P0 ;  /* 0x0000000902037c11 */ /* 0x000fe400080f0c03 */
[----:B------:R-:W-:Y:S01]  /*b590*/  ISETP.GE.AND P0, PT, R12, UR4, PT ;  /* 0x000000040c007c0c */ /* 0x000fe2000bf06270 */
[----:B------:R-:W-:-:S12]  /*b5a0*/  BRA.DIV UR5, `(.L_x_233) ;  /* 0x0000003205d07947 */ /* 0x000fd8000b800000 */
[----:B------:R-:W2:Y:S04]  /*b5b0*/  LDL.LU R5, [R1+0x28] ;  /* 0x0000280001057983 */ /* 0x000ea80000300800 */
[----:B------:R-:W3:Y:S01]  /*b5c0*/  LDL R9, [R1+0x18] ;  /* 0x0000180001097983 */ /* 0x000ee20000100800 */
[----:B------:R-:W-:-:S03]  /*b5d0*/  IMAD R17, R17, 0xc0, R21 ;  /* 0x000000c011117824 */ /* 0x000fc600078e0215 */
[----:B------:R-:W-:Y:S01]  /*b5e0*/  SHFL.IDX PT, R6, R0, RZ, 0x1c1f ;  /* 0x001c1fff00067589 */ /* 0x000fe200000e0000 */
[----:B--2---:R-:W-:-:S03]  /*b5f0*/  IMAD R2, R5, R10, RZ ;  /* 0x0000000a05027224 */ /* 0x004fc600078e02ff */
[----:B------:R-:W0:Y:S02]  /*b600*/  SHFL.IDX PT, R5, R4, RZ, 0x1c1f ;  /* 0x001c1fff04057589 */ /* 0x000e2400000e0000 */
[----:B------:R-:W-:-:S13]  /*b610*/  ISETP.GE.AND P2, PT, R17, R2, PT ;  /* 0x000000021100720c */ /* 0x000fda0003f46270 */
[----:B0-----:R-:W-:-:S05]  /*b620*/  @!P2 LEA R5, P4, R20, R5, 0x1 ;  /* 0x000000051405a211 */ /* 0x001fca00078808ff */
[----:B------:R-:W-:-:S05]  /*b630*/  @!P2 IMAD.X R6, RZ, RZ, R6, P4 ;  /* 0x000000ffff06a224 */ /* 0x000fca00020e0606 */
[----:B------:R-:W-:Y:S01]  /*b640*/  @!P2 MOV R7, R6 ;  /* 0x000000060007a202 */ /* 0x000fe20000000f00 */
[----:B------:R-:W-:Y:S02]  /*b650*/  @!P2 IMAD.MOV.U32 R6, RZ, RZ, R5 ;  /* 0x000000ffff06a224 */ /* 0x000fe400078e0005 */
[----:B------:R-:W0:Y:S04]  /*b660*/  SHFL.IDX PT, R5, R4, 0x1, 0x1c1f ;  /* 0x003c1f0004057f89 */ /* 0x000e2800000e0000 */
[----:B---3--:R-:W-:Y:S04]  /*b670*/  @!P2 LDGSTS.E.BYPASS.LTC128B.128 [R9+0xc400], desc[UR36][R6.64], !P3 ;  /* 0x0c4000000609afae */ /* 0x008fe8000d901d64 */
[----:B------:R-:W-:Y:S04]  /*b680*/  @!P2 LDGSTS.E.BYPASS.LTC128B.128 [R9+0xf400], desc[UR36][R6.64+0x40], !P0 ;  /* 0x0f4000400609afae */ /* 0x000fe8000c101d64 */
[----:B------:R1:W-:Y:S04]  /*b690*/  @!P2 LDGSTS.E.BYPASS.LTC128B.128 [R9+0x12400], desc[UR36][R6.64+0x80], !P1 ;  /* 0x124000800609afae */ /* 0x0003e8000c901d64 */
[----:B-1----:R-:W1:Y:S01]  /*b6a0*/  SHFL.IDX PT, R7, R0, 0x1, 0x1c1f ;  /* 0x003c1f0000077f89 */ /* 0x002e6200000e0000 */
[----:B------:R-:W-:-:S05]  /*b6b0*/  VIADD R6, R17, 0x20 ;  /* 0x0000002011067836 */ /* 0x000fca0000000000 */
[----:B------:R-:W-:-:S13]  /*b6c0*/  ISETP.GE.AND P2, PT, R6, R2, PT ;  /* 0x000000020600720c */ /* 0x000fda0003f46270 */
[----:B0-----:R-:W-:-:S05]  /*b6d0*/  @!P2 LEA R5, P4, R20, R5, 0x1 ;  /* 0x000000051405a211 */ /* 0x001fca00078808ff */
[----:B-1----:R-:W-:Y:S02]  /*b6e0*/  @!P2 IMAD.X R7, RZ, RZ, R7, P4 ;  /* 0x000000ffff07a224 */ /* 0x002fe400020e0607 */
[----:B------:R-:W-:Y:S02]  /*b6f0*/  @!P2 IMAD.MOV.U32 R6, RZ, RZ, R5 ;  /* 0x000000ffff06a224 */ /* 0x000fe400078e0005 */
[----:B------:R-:W0:Y:S04]  /*b700*/  SHFL.IDX PT, R5, R4, 0x2, 0x1c1f ;  /* 0x005c1f0004057f89 */ /* 0x000e2800000e0000 */
[----:B------:R-:W-:Y:S04]  /*b710*/  @!P2 LDGSTS.E.BYPASS.LTC128B.128 [R9+0xcc00], desc[UR36][R6.64], !P3 ;  /* 0x0cc000000609afae */ /* 0x000fe8000d901d64 */
[----:B------:R-:W-:Y:S04]  /*b720*/  @!P2 LDGSTS.E.BYPASS.LTC128B.128 [R9+0xfc00], desc[UR36][R6.64+0x40], !P0 ;  /* 0x0fc000400609afae */ /* 0x000fe8000c101d64 */
[----:B------:R1:W-:Y:S04]  /*b730*/  @!P2 LDGSTS.E.BYPASS.LTC128B.128 [R9+0x12c00], desc[UR36][R6.64+0x80], !P1 ;  /* 0x12c000800609afae */ /* 0x0003e8000c901d64 */
[----:B------:R-:W-:Y:S04]  /*b740*/  SHFL.IDX PT, R4, R4, 0x3, 0x1c1f ;  /* 0x007c1f0004047f89 */ /* 0x000fe800000e0000 */
[----:B-1----:R-:W1:Y:S01]  /*b750*/  SHFL.IDX PT, R7, R0, 0x2, 0x1c1f ;  /* 0x005c1f0000077f89 */ /* 0x002e6200000e0000 */
[----:B------:R-:W-:-:S03]  /*b760*/  IADD3 R6, R17, 0x40, RZ ;  /* 0x0000004011067810 */ /* 0x000fc60007ffe0ff */
[----:B------:R-:W2:Y:S01]  /*b770*/  SHFL.IDX PT, R0, R0, 0x3, 0x1c1f ;  /* 0x007c1f0000007f89 */ /* 0x000ea200000e0000 */
[----:B------:R-:W-:-:S13]  /*b780*/  ISETP.GE.AND P2, PT, R6, R2, PT ;  /* 0x000000020600720c */ /* 0x000fda0003f46270 */
[----:B0-----:R-:W-:-:S05]  /*b790*/  @!P2 LEA R5, P4, R20, R5, 0x1 ;  /* 0x000000051405a211 */ /* 0x001fca00078808ff */
[----:B------:R-:W-:Y:S02]  /*b7a0*/  @!P2 IMAD.MOV.U32 R6, RZ, RZ, R5 ;  /* 0x000000ffff06a224 */ /* 0x000fe400078e0005 */
[----:B-1----:R-:W-:Y:S02]  /*b7b0*/  @!P2 IMAD.X R7, RZ, RZ, R7, P4 ;  /* 0x000000ffff07a224 */ /* 0x002fe400020e0607 */
[----:B------:R-:W-:-:S03]  /*b7c0*/  VIADD R5, R17, 0x60 ;  /* 0x0000006011057836 */ /* 0x000fc60000000000 */
[----:B------:R-:W-:Y:S04]  /*b7d0*/  @!P2 LDGSTS.E.BYPASS.LTC128B.128 [R9+0xd400], desc[UR36][R6.64], !P3 ;  /* 0x0d4000000609afae */ /* 0x000fe8000d901d64 */
[----:B------:R-:W-:Y:S04]  /*b7e0*/  @!P2 LDGSTS.E.BYPASS.LTC128B.128 [R9+0x10400], desc[UR36][R6.64+0x40], !P0 ;  /* 0x104000400609afae */ /* 0x000fe8000c101d64 */
[----:B------:R-:W-:Y:S01]  /*b7f0*/  @!P2 LDGSTS.E.BYPASS.LTC128B.128 [R9+0x13400], desc[UR36][R6.64+0x80], !P1 ;  /* 0x134000800609afae */ /* 0x000fe2000c901d64 */
[----:B------:R-:W-:-:S13]  /*b800*/  ISETP.GE.AND P2, PT, R5, R2, PT ;  /* 0x000000020500720c */ /* 0x000fda0003f46270 */
[----:B------:R-:W-:-:S05]  /*b810*/  @!P2 LEA R4, P4, R20, R4, 0x1 ;  /* 0x000000041404a211 */ /* 0x000fca00078808ff */
[----:B--2---:R-:W-:-:S05]  /*b820*/  @!P2 IMAD.X R0, RZ, RZ, R0, P4 ;  /* 0x000000ffff00a224 */ /* 0x004fca00020e0600 */
[----:B------:R-:W-:Y:S02]  /*b830*/  @!P2 MOV R5, R0 ;  /* 0x000000000005a202 */ /* 0x000fe40000000f00 */
[----:B------:R-:W-:Y:S04]  /*b840*/  SHFL.IDX PT, R0, R3, RZ, 0x1c1f ;  /* 0x001c1fff03007589 */ /* 0x000fe800000e0000 */
[----:B------:R-:W-:Y:S04]  /*b850*/  @!P2 LDGSTS.E.BYPASS.LTC128B.128 [R9+0xdc00], desc[UR36][R4.64], !P3 ;  /* 0x0dc000000409afae */ /* 0x000fe8000d901d64 */
[----:B------:R-:W-:Y:S04]  /*b860*/  @!P2 LDGSTS.E.BYPASS.LTC128B.128 [R9+0x10c00], desc[UR36][R4.64+0x40], !P0 ;  /* 0x10c000400409afae */ /* 0x000fe8000c101d64 */
[----:B------:R0:W-:Y:S04]  /*b870*/  @!P2 LDGSTS.E.BYPASS.LTC128B.128 [R9+0x13c00], desc[UR36][R4.64+0x80], !P1 ;  /* 0x13c000800409afae */ /* 0x0001e8000c901d64 */
[----:B------:R-:W-:Y:S04]  /*b880*/  SHFL.IDX PT, R3, R3, 0x1, 0x1c1f ;  /* 0x003c1f0003037f89 */ /* 0x000fe800000e0000 */
[----:B0-----:R-:W0:Y:S01]  /*b890*/  SHFL.IDX PT, R4, R8, RZ, 0x1c1f ;  /* 0x001c1fff08047589 */ /* 0x001e2200000e0000 */
[----:B------:R-:W-:-:S03]  /*b8a0*/  VIADD R5, R17, 0x80 ;  /* 0x0000008011057836 */ /* 0x000fc60000000000 */
[----:B------:R-:W1:Y:S02]  /*b8b0*/  SHFL.IDX PT, R8, R8, 0x1, 0x1c1f ;  /* 0x003c1f0008087f89 */ /* 0x000e6400000e0000 */
[----:B------:R-:W-:-:S13]  /*b8c0*/  ISETP.GE.AND P2, PT, R5, R2, PT ;  /* 0x000000020500720c */ /* 0x000fda0003f46270 */
[----:B0-----:R-:W-:-:S05]  /*b8d0*/  @!P2 LEA R4, P4, R20, R4, 0x1 ;  /* 0x000000041404a211 */ /* 0x001fca00078808ff */
[----:B------:R-:W-:-:S04]  /*b8e0*/  @!P2 IMAD.X R0, RZ, RZ, R0, P4 ;  /* 0x000000ffff00a224 */ /* 0x000fc800020e0600 */
[----:B------:R-:W-:-:S05]  /*b8f0*/  @!P2 IMAD.MOV.U32 R5, RZ, RZ, R0 ;  /* 0x000000ffff05a224 */ /* 0x000fca00078e0000 */
[----:B------:R0:W-:Y:S04]  /*b900*/  @!P2 LDGSTS.E.BYPASS.LTC128B.128 [R9+0xe400], desc[UR36][R4.64], !P3 ;  /* 0x0e4000000409afae */ /* 0x0001e8000d901d64 */
[----:B------:R0:W-:Y:S04]  /*b910*/  @!P2 LDGSTS.E.BYPASS.LTC128B.128 [R9+0x11400], desc[UR36][R4.64+0x40], !P0 ;  /* 0x114000400409afae */ /* 0x0001e8000c101d64 */
[----:B-1----:R0:W-:Y:S02]  /*b920*/  @!P2 LDGSTS.E.BYPASS.LTC128B.128 [R9+0x14400], desc[UR36][R4.64+0x80], !P1 ;  /* 0x144000800409afae */ /* 0x0021e4000c901d64 */
.L_x_314:
[----:B------:R-:W2:Y:S01]  /*b930*/  LDL R0, [R1+0x18] ;  /* 0x0000180001007983 */ /* 0x000ea20000100800 */
[----:B------:R-:W-:-:S05]  /*b940*/  VIADD R17, R17, 0xa0 ;  /* 0x000000a011117836 */ /* 0x000fca0000000000 */
[----:B------:R-:W-:-:S13]  /*b950*/  ISETP.GE.AND P2, PT, R17, R2, PT ;  /* 0x000000021100720c */ /* 0x000fda0003f46270 */
[----:B------:R-:W-:-:S04]  /*b960*/  @!P2 LEA R2, P4, R20, R8, 0x1 ;  /* 0x000000081402a211 */ /* 0x000fc800078808ff */
[----:B------:R-:W-:-:S05]  /*b970*/  @!P2 IADD3.X R3, RZ, R3, RZ, P4, !PT ;  /* 0x00000003ff03a210 */ /* 0x000fca00027fe4ff */
[----:B------:R-:W-:Y:S01]  /*b980*/  @!PT LDS RZ, [RZ] ;  /* 0x00000000fffff984 */ /* 0x000fe20000000800 */
[----:B------:R-:W-:Y:S01]  /*b990*/  @!PT LDS RZ, [RZ] ;  /* 0x00000000fffff984 */ /* 0x000fe20000000800 */
[----:B------:R-:W-:Y:S01]  /*b9a0*/  @!PT LDS RZ, [RZ] ;  /* 0x00000000fffff984 */ /* 0x000fe20000000800 */
[----:B--2---:R1:W-:Y:S04]  /*b9b0*/  @!P2 LDGSTS.E.BYPASS.LTC128B.128 [R0+0xec00], desc[UR36][R2.64], !P3 ;  /* 0x0ec000000200afae */ /* 0x0043e8000d901d64 */
[----:B------:R1:W-:Y:S01]  /*b9c0*/  @!P2 LDGSTS.E.BYPASS.LTC128B.128 [R0+0x11c00], desc[UR36][R2.64+0x40], !P0 ;  /* 0x11c000400200afae */ /* 0x0003e2000c101d64 */
[----:B------:R-:W-:-:S03]  /*b9d0*/  PLOP3.LUT P0, PT, PT, PT, PT, 0x80, 0x0 ;  /* 0x000000000000781c */ /* 0x000fc60003f0f070 */
[----:B------:R1:W-:Y:S01]  /*b9e0*/  @!P2 LDGSTS.E.BYPASS.LTC128B.128 [R0+0x14c00], desc[UR36][R2.64+0x80], !P1 ;  /* 0x14c000800200afae */ /* 0x0003e2000c901d64 */
[----:B------:R-:W-:-:S09]  /*b9f0*/  NOP ;  /* 0x0000000000007918 */ /* 0x000fd20000000000 */
.L_x_234:
[----:B------:R-:W-:Y:S02]  /*ba00*/  PLOP3.LUT P1, PT, P1, P0, PT, 0xa2, 0x0 ;  /* 0x000000000000781c */ /* 0x000fe40000f21472 */
[----:B------:R-:W-:-:S08]  /*ba10*/  @P0 R2UR P1, UR4, R23 ;  /* 0x00000000170402ca */ /* 0x000fd00000020000 */
[----:B------:R-:W-:-:S05]  /*ba20*/  @P0 PLOP3.LUT P0, PT, P1, PT, PT, 0x80, 0x0 ;  /* 0x000000000000081c */ /* 0x000fca0000f0f070 */
[----:B------:R-:W-:Y:S01]  /*ba30*/  @!P1 SYNCS.ARRIVE.TRANS64.RED.A0T1 RZ, [UR4+0x2d800], RZ ;  /* 0x02d800ffffff99a7 */ /* 0x000fe20008200404 */
[----:B------:R-:W-:Y:S07]  /*ba40*/  @!P1 ARRIVES.LDGSTSBAR.64.TRANSCNT [UR4+0x2d800] ;  /* 0x02d80000ff0099b0 */ /* 0x000fee0008000a84 */
[----:B------:R-:W-:Y:S05]  /*ba50*/  @P0 BRA.U.ANY `(.L_x_234) ;  /* 0xfffffffd00e80947 */ /* 0x000fea000393ffff */
[----:B-1----:R-:W2:Y:S02]  /*ba60*/  LDL.LU R2, [R1+0x30] ;  /* 0x0000300001027983 */ /* 0x002ea40000300800 */
[----:B--2---:R-:W-:-:S05]  /*ba70*/  VIADD R2, R2, 0x1 ;  /* 0x0000000102027836 */ /* 0x004fca0000000000 */
[----:B------:R1:W-:Y:S01]  /*ba80*/  STL [R1+0x30], R2 ;  /* 0x0000300201007387 */ /* 0x0003e20000100800 */
[----:B------:R-:W-:-:S04]  /*ba90*/  LEA.HI R0, R2, R2, RZ, 0x1 ;  /* 0x0000000202007211 */ /* 0x000fc800078f08ff */
[----:B------:R-:W-:-:S05]  /*baa0*/  LOP3.LUT R0, R0, 0xfffffffe, RZ, 0xc0, !PT ;  /* 0xfffffffe00007812 */ /* 0x000fca00078ec0ff */
[----:B------:R-:W-:-:S05]  /*bab0*/  IMAD.IADD R0, R2, 0x1, -R0 ;  /* 0x0000000102007824 */ /* 0x000fca00078e0a00 */
[----:B------:R-:W-:Y:S01]  /*bac0*/  SHF.L.U32 R0, R0, 0x1f, RZ ;  /* 0x0000001f00007819 */ /* 0x000fe200000006ff */
[----:B------:R-:W-:Y:S01]  /*bad0*/  NOP ;  /* 0x0000000000007918 */ /* 0x000fe20000000000 */
[----:B------:R1:W-:Y:S01]  /*bae0*/  SYNCS.ARRIVE.TRANS64.A1T0 RZ, [R23+URZ+0x2d800], RZ ;  /* 0x02d800ff17ff79a7 */ /* 0x0003e2000810003f */
[----:B------:R-:W-:Y:S01]  /*baf0*/  BSSY B0, `(.L_x_235) ;  /* 0x0000003000007945 */ /* 0x000fe20003800000 */
[----:B------:R-:W2:Y:S03]  /*bb00*/  SYNCS.PHASECHK.TRANS64.TRYWAIT P0, [R23+URZ+0x2d820], R0 ;  /* 0x02d82000170075a7 */ /* 0x000ea6000800017f */
[----:B-12---:R-:W-:Y:S05]  /*bb10*/  @!P0 BRA `(.L_x_236) ;  /* 0x0000003400748947 */ /* 0x006fea0003800000 */
.L_x_315:
[----:B------:R-:W-:Y:S05]  /*bb20*/  BSYNC B0 ;  /* 0x0000000000007941 */ /* 0x000fea0003800000 */
.L_x_235:
[----:B------:R-:W2:Y:S01]  /*bb30*/  LDL R2, [R1+0xc] ;  /* 0x00000c0001027983 */ /* 0x000ea20000100800 */
[----:B------:R-:W-:Y:S01]  /*bb40*/  BSSY B0, `(.L_x_237) ;  /* 0x0000100000007945 */ /* 0x000fe20003800000 */
[----:B--2---:R-:W-:-:S13]  /*bb50*/  ISETP.GE.AND P0, PT, R2, 0x81, PT ;  /* 0x000000810200780c */ /* 0x004fda0003f06270 */
[----:B------:R-:W-:Y:S05]  /*bb60*/  @!P0 BRA `(.L_x_238) ;  /* 0x0000000c00f48947 */ /* 0x000fea0003800000 */
[----:B------:R-:W1:Y:S01]  /*bb70*/  LDL.LU R3, [R1+0x34] ;  /* 0x0000340001037983 */ /* 0x000e620000300800 */
[----:B------:R-:W-:Y:S01]  /*bb80*/  ULDC UR4, c[0x0][0x2f4] ;  /* 0x0000bd0000047ab9 */ /* 0x000fe20000000800 */
[----:B------:R-:W-:Y:S01]  /*bb90*/  IMAD.MOV.U32 R17, RZ, RZ, R29 ;  /* 0x000000ffff117224 */ /* 0x000fe200078e001d */
[----:B------:R-:W-:Y:S01]  /*bba0*/  MOV R10, R26 ;  /* 0x0000001a000a7202 */ /* 0x000fe20000000f00 */
[----:B------:R-:W0:Y:S01]  /*bbb0*/  S2R R2, SR_TID.X ;  /* 0x0000000000027919 */ /* 0x000e220000002100 */
[----:B------:R2:W-:Y:S01]  /*bbc0*/  STL [R1], R27 ;  /* 0x0000001b01007387 */ /* 0x0005e20000100800 */
[----:B0-----:R-:W-:-:S05]  /*bbd0*/  IMAD.SHL.U32 R4, R2, 0x8, RZ ;  /* 0x0000000802047824 */ /* 0x001fca00078e00ff */
[----:B------:R-:W-:-:S04]  /*bbe0*/  LOP3.LUT R4, R4, 0x18, RZ, 0xc0, !PT ;  /* 0x0000001804047812 */ /* 0x000fc800078ec0ff */
[C---:B------:R-:W-:Y:S02]  /*bbf0*/  LOP3.LUT R2, R4.reuse, 0x40, RZ, 0xfc, !PT ;  /* 0x0000004004027812 */ /* 0x040fe400078efcff */
[----:B------:R-:W-:Y:S02]  /*bc00*/  ISETP.GE.AND P3, PT, R4, UR4, PT ;  /* 0x0000000404007c0c */ /* 0x000fe4000bf66270 */
[----:B------:R-:W-:Y:S02]  /*bc10*/  ISETP.GE.AND P1, PT, R2, UR4, PT ;  /* 0x0000000402007c0c */ /* 0x000fe4000bf26270 */
[----:B-1----:R-:W-:Y:S02]  /*bc20*/  LEA.HI.SX32 R0, R3, 0xfffffffe, 0x19 ;  /* 0xfffffffe03007811 */ /* 0x002fe400078fcaff */
[----:B------:R-:W-:-:S04]  /*bc30*/  LOP3.LUT R3, R4, 0x20, RZ, 0xfc, !PT ;  /* 0x0000002004037812 */ /* 0x000fc800078efcff */
[----:B--2---:R-:W-:-:S13]  /*bc40*/  ISETP.GE.AND P2, PT, R3, UR4, PT ;  /* 0x0000000403007c0c */ /* 0x004fda000bf46270 */
.L_x_251:
[----:B------:R-:W2:Y:S01]  /*bc50*/  LDL R9, [R1+0x10] ;  /* 0x0000100001097983 */ /* 0x000ea20000100800 */
[----:B------:R-:W0:Y:S03]  /*bc60*/  LDC R4, c[0x0][0x430] ;  /* 0x00010c00ff047b82 */ /* 0x000e260000000800 */
[----:B------:R-:W3:Y:S04]  /*bc70*/  LDL R8, [R1+0x14] ;  /* 0x0000140001087983 */ /* 0x000ee80000100800 */
[----:B------:R-:W4:Y:S01]  /*bc80*/  LDL R7, [R1+0x8] ;  /* 0x0000080001077983 */ /* 0x000f220000100800 */
[----:B------:R-:W1:Y:S03]  /*bc90*/  S2R R2, SR_TID.X ;  /* 0x0000000000027919 */ /* 0x000e660000002100 */
[----:B------:R-:W5:Y:S01]  /*bca0*/  LDL R6, [R1+0x38] ;  /* 0x0000380001067983 */ /* 0x000f620000100800 */
[----:B0-----:R-:W-:-:S13]  /*bcb0*/  ISETP.NE.AND P0, PT, R4, 0x1, PT ;  /* 0x000000010400780c */ /* 0x001fda0003f05270 */
[----:B------:R-:W0:Y:S01]  /*bcc0*/  @P0 LDC R5, c[0x0][0x434] ;  /* 0x00010d00ff050b82 */ /* 0x000e220000000800 */
[----:B-1----:R-:W-:-:S04]  /*bcd0*/  LOP3.LUT R3, R2, 0x7f, RZ, 0xc0, !PT ;  /* 0x0000007f02037812 */ /* 0x002fc800078ec0ff */
[----:B------:R-:W-:-:S03]  /*bce0*/  SHF.R.U32.HI R4, RZ, 0x2, R3 ;  /* 0x00000002ff047819 */ /* 0x000fc60000011603 */
[----:B------:R-:W1:Y:S01]  /*bcf0*/  @P0 LDC R3, c[0x0][0x438] ;  /* 0x00010e00ff030b82 */ /* 0x000e620000000800 */
[----:B------:R-:W-:Y:S02]  /*bd00*/  IMAD.SHL.U32 R2, R2, 0x20, RZ ;  /* 0x0000002002027824 */ /* 0x000fe400078e00ff */
[----:B------:R-:W-:-:S03]  /*bd10*/  IMAD R4, R0, 0x80, R4 ;  /* 0x0000008000047824 */ /* 0x000fc600078e0204 */
[----:B------:R-:W-:Y:S01]  /*bd20*/  LOP3.LUT R2, R2, 0x60, RZ, 0xc0, !PT ;  /* 0x0000006002027812 */ /* 0x000fe200078ec0ff */
[----:B------:R-:W-:Y:S05]  /*bd30*/  YIELD ;  /* 0x0000000000007946 */ /* 0x000fea0003800000 */
[----:B------:R-:W-:Y:S01]  /*bd40*/  ULDC UR4, c[0x0][0x430] ;  /* 0x00010c0000047ab9 */ /* 0x000fe20000000800 */
[----:B--2---:R-:W-:-:S05]  /*bd50*/  IADD3 R4, R2, R4, R9 ;  /* 0x0000000402047210 */ /* 0x004fca0007ffe009 */
[----:B0-----:R-:W-:-:S04]  /*bd60*/  @P0 IMAD.HI.U32 R5, R4, R5, RZ ;  /* 0x0000000504050227 */ /* 0x001fc800078e00ff */
[----:B------:R-:W-:Y:S01]  /*bd70*/  IMAD.MOV.U32 R2, RZ, RZ, R4 ;  /* 0x000000ffff027224 */ /* 0x000fe200078e0004 */
[----:B-1----:R-:W-:-:S05]  /*bd80*/  @P0 SHF.R.U32.HI R2, RZ, R3, R5 ;  /* 0x00000003ff020219 */ /* 0x002fca0000011605 */
[--C-:B------:R-:W-:Y:S01]  /*bd90*/  IMAD.MOV R9, RZ, RZ, -R2.reuse ;  /* 0x000000ffff097224 */ /* 0x100fe200078e0a02 */
[----:B------:R-:W-:-:S03]  /*bda0*/  SHF.R.S32.HI R3, RZ, 0x1f, R2 ;  /* 0x0000001fff037819 */ /* 0x000fc60000011402 */
[----:B------:R-:W-:Y:S01]  /*bdb0*/  IMAD R9, R9, UR4, R4 ;  /* 0x0000000409097c24 */ /* 0x000fe2000f8e0204 */
[----:B------:R-:W-:Y:S02]  /*bdc0*/  ULDC.64 UR4, c[0x0][0x428] ;  /* 0x00010a0000047ab9 */ /* 0x000fe40000000a00 */
[----:B---3--:R-:W-:Y:S02]  /*bdd0*/  IMAD R4, R8, UR4, RZ ;  /* 0x0000000408047c24 */ /* 0x008fe4000f8e02ff */
[----:B----4-:R-:W-:-:S04]  /*bde0*/  IMAD.WIDE.U32 R2, R7, UR4, R2 ;  /* 0x0000000407027c25 */ /* 0x010fc8000f8e0002 */
[----:B------:R-:W-:Y:S01]  /*bdf0*/  IMAD R4, R7, UR5, R4 ;  /* 0x0000000507047c24 */ /* 0x000fe2000f8e0204 */
[----:B------:R-:W-:-:S04]  /*be00*/  ULDC.64 UR4, c[0x0][0x418] ;  /* 0x0001060000047ab9 */ /* 0x000fc80000000a00 */
[----:B------:R-:W-:Y:S02]  /*be10*/  IADD3 R3, R4, R3, RZ ;  /* 0x0000000304037210 */ /* 0x000fe40007ffe0ff */
[----:B------:R-:W-:-:S04]  /*be20*/  LEA R4, P0, R2, UR4, 0x2 ;  /* 0x0000000402047c11 */ /* 0x000fc8000f8010ff */
[----:B------:R-:W-:-:S05]  /*be30*/  LEA.HI.X R5, R2, UR5, R3, 0x2, P0 ;  /* 0x0000000502057c11 */ /* 0x000fca00080f1403 */
[----:B------:R-:W2:Y:S01]  /*be40*/  LDG.E R8, desc[UR36][R4.64] ;  /* 0x0000002404087981 */ /* 0x000ea2000c1e1900 */
[----:B-----5:R-:W-:Y:S01]  /*be50*/  ISETP.NE.AND P4, PT, R6, 0x3, PT ;  /* 0x000000030600780c */ /* 0x020fe20003f85270 */
[----:B------:R-:W-:-:S05]  /*be60*/  VIADD R26, R10, 0x1 ;  /* 0x000000010a1a7836 */ /* 0x000fca0000000000 */
[----:B------:R-:W-:-:S04]  /*be70*/  ISETP.NE.AND P0, PT, R26, 0x2, PT ;  /* 0x000000021a00780c */ /* 0x000fc80003f05270 */
[----:B------:R-:W-:Y:S01]  /*be80*/  SEL R29, RZ, 0x1, P0 ;  /* 0x00000001ff1d7807 */ /* 0x000fe20000000000 */
[----:B------:R-:W-:Y:S01]  /*be90*/  IMAD.MOV.U32 R27, RZ, RZ, R0 ;  /* 0x000000ffff1b7224 */ /* 0x000fe200078e0000 */
[----:B------:R-:W-:Y:S02]  /*bea0*/  SEL R26, R26, RZ, P0 ;  /* 0x000000ff1a1a7207 */ /* 0x000fe40000000000 */
[----:B------:R-:W-:Y:S02]  /*beb0*/  LOP3.LUT R29, R17, R29, RZ, 0x3c, !PT ;  /* 0x0000001d111d7212 */ /* 0x000fe400078e3cff */
[----:B--2---:R-:W-:Y:S01]  /*bec0*/  SHF.R.S32.HI R28, RZ, 0x1f, R8 ;  /* 0x0000001fff1c7819 */ /* 0x004fe20000011408 */
[----:B------:R-:W-:Y:S06]  /*bed0*/  @!P4 BRA `(.L_x_239) ;  /* 0x000000000004c947 */ /* 0x000fec0003800000 */
[----:B------:R-:W-:Y:S01]  /*bee0*/  BPT.TRAP 0x1 ;  /* 0x000000040000795c */ /* 0x000fe20000300000 */
.L_x_239:
[----:B------:R-:W-:Y:S01]  /*bef0*/  IMAD R5, R26, 0x8, R23 ;  /* 0x000000081a057824 */ /* 0x000fe200078e0217 */
[----:B------:R-:W-:Y:S01]  /*bf00*/  SHF.L.U32 R0, R29, 0x1f, RZ ;  /* 0x0000001f1d007819 */ /* 0x000fe200000006ff */
[----:B------:R-:W-:Y:S03]  /*bf10*/  BSSY B1, `(.L_x_240) ;  /* 0x0000003000017945 */ /* 0x000fe60003800000 */
[----:B------:R-:W0:Y:S02]  /*bf20*/  SYNCS.PHASECHK.TRANS64.TRYWAIT P0, [R5+URZ+0x2d840], R0 ;  /* 0x02d84000050075a7 */ /* 0x000e24000800017f */
[----:B0-----:R-:W-:Y:S05]  /*bf30*/  @!P0 BRA `(.L_x_241) ;  /* 0x0000003000808947 */ /* 0x001fea0003800000 */
.L_x_316:
[----:B------:R-:W-:Y:S05]  /*bf40*/  BSYNC B1 ;  /* 0x0000000000017941 */ /* 0x000fea0003800000 */
.L_x_240:
[----:B------:R-:W2:Y:S01]  /*bf50*/  LDL R4, [R1+0x4] ;  /* 0x0000040001047983 */ /* 0x000ea20000100800 */
[----:B------:R-:W-:Y:S01]  /*bf60*/  SHF.R.S32.HI R20, RZ, 0x1f, R9 ;  /* 0x0000001fff147819 */ /* 0x000fe20000011409 */
[----:B------:R-:W-:Y:S01]  /*bf70*/  ULDC.64 UR4, c[0x0][0x300] ;  /* 0x0000c00000047ab9 */ /* 0x000fe20000000a00 */
[C---:B------:R-:W-:Y:S01]  /*bf80*/  LOP3.LUT P5, RZ, R22.reuse, 0x2, RZ, 0xc0, !PT ;  /* 0x0000000216ff7812 */ /* 0x040fe200078ac0ff */
[----:B------:R-:W1:Y:S01]  /*bf90*/  S2R R6, SR_TID.X ;  /* 0x0000000000067919 */ /* 0x000e620000002100 */
[----:B------:R-:W-:Y:S01]  /*bfa0*/  IMAD.WIDE.U32 R2, R9, UR4, RZ ;  /* 0x0000000409027c25 */ /* 0x000fe2000f8e00ff */
[----:B------:R-:W-:-:S03]  /*bfb0*/  LOP3.LUT P4, RZ, R22, 0x1, RZ, 0xc0, !PT ;  /* 0x0000000116ff7812 */ /* 0x000fc6000788c0ff */
[----:B0-----:R-:W-:-:S04]  /*bfc0*/  IMAD R0, R20, UR4, RZ ;  /* 0x0000000414007c24 */ /* 0x001fc8000f8e02ff */
[----:B------:R-:W-:Y:S01]  /*bfd0*/  IMAD R0, R9, UR5, R0 ;  /* 0x0000000509007c24 */ /* 0x000fe2000f8e0200 */
[----:B------:R-:W-:-:S03]  /*bfe0*/  ULDC.64 UR4, c[0x0][0x310] ;  /* 0x0000c40000047ab9 */ /* 0x000fc60000000a00 */
[----:B------:R-:W-:Y:S02]  /*bff0*/  IMAD.IADD R3, R3, 0x1, R0 ;  /* 0x0000000103037824 */ /* 0x000fe400078e0200 */
[----:B------:R-:W-:Y:S02]  /*c000*/  IMAD R0, R28, UR4, RZ ;  /* 0x000000041c007c24 */ /* 0x000fe4000f8e02ff */
[----:B------:R-:W-:-:S04]  /*c010*/  IMAD.WIDE.U32 R2, R8, UR4, R2 ;  /* 0x0000000408027c25 */ /* 0x000fc8000f8e0002 */
[----:B------:R-:W-:Y:S01]  /*c020*/  IMAD R0, R8, UR5, R0 ;  /* 0x0000000508007c24 */ /* 0x000fe2000f8e0200 */
[----:B------:R-:W-:-:S04]  /*c030*/  ULDC.64 UR4, c[0x0][0x308] ;  /* 0x0000c20000047ab9 */ /* 0x000fc80000000a00 */
[----:B------:R-:W-:-:S03]  /*c040*/  IADD3 R3, R3, R0, RZ ;  /* 0x0000000003037210 */ /* 0x000fc60007ffe0ff */
[----:B------:R-:W-:-:S04]  /*c050*/  IMAD.WIDE.U32 R2, R18, UR4, R2 ;  /* 0x0000000412027c25 */ /* 0x000fc8000f8e0002 */
[----:B-1----:R-:W-:Y:S02]  /*c060*/  IMAD.SHL.U32 R11, R6, 0x8, RZ ;  /* 0x00000008060b7824 */ /* 0x002fe400078e00ff */
[----:B--2---:R-:W-:Y:S02]  /*c070*/  IMAD R0, R4, UR4, RZ ;  /* 0x0000000404007c24 */ /* 0x004fe4000f8e02ff */
[----:B------:R-:W-:Y:S02]  /*c080*/  IMAD.SHL.U32 R4, R6, 0x8, RZ ;  /* 0x0000000806047824 */ /* 0x000fe400078e00ff */
[----:B------:R-:W-:Y:S01]  /*c090*/  IMAD R0, R18, UR5, R0 ;  /* 0x0000000512007c24 */ /* 0x000fe2000f8e0200 */
[----:B------:R-:W-:Y:S02]  /*c0a0*/  ULDC.64 UR4, c[0x0][0x2e8] ;  /* 0x0000ba0000047ab9 */ /* 0x000fe40000000a00 */
[----:B------:R-:W-:Y:S01]  /*c0b0*/  LOP3.LUT R4, R4, 0xd8, RZ, 0xc0, !PT ;  /* 0x000000d804047812 */ /* 0x000fe200078ec0ff */
[----:B------:R-:W-:-:S03]  /*c0c0*/  IMAD.IADD R0, R0, 0x1, R3 ;  /* 0x0000000100007824 */ /* 0x000fc600078e0203 */
[----:B------:R-:W-:Y:S02]  /*c0d0*/  LOP3.LUT R4, R4, 0x18, R6, 0x78, !PT ;  /* 0x0000001804047812 */ /* 0x000fe400078e7806 */
[----:B------:R-:W-:Y:S01]  /*c0e0*/  LEA R6, P0, R2, UR4, 0x1 ;  /* 0x0000000402067c11 */ /* 0x000fe2000f8008ff */
[----:B------:R-:W-:Y:S01]  /*c0f0*/  UMOV UR4, 0xffffffff ;  /* 0xffffffff00047882 */ /* 0x000fe20000000000 */
[----:B------:R-:W-:Y:S02]  /*c100*/  LOP3.LUT R4, R4, 0x320, R11, 0xf8, !PT ;  /* 0x0000032004047812 */ /* 0x000fe400078ef80b */
[----:B------:R-:W-:-:S03]  /*c110*/  LEA.HI.X R7, R2, UR5, R0, 0x1, P0 ;  /* 0x0000000502077c11 */ /* 0x000fc600080f0c00 */
[----:B------:R-:W-:Y:S01]  /*c120*/  IMAD R4, R26, 0x3000, R4 ;  /* 0x000030001a047824 */ /* 0x000fe200078e0204 */
[----:B------:R-:W-:Y:S06]  /*c130*/  BRA.DIV UR4, `(.L_x_242) ;  /* 0x0000003204147947 */ /* 0x000fec000b800000 */
[----:B------:R-:W0:Y:S01]  /*c140*/  S2R R3, SR_TID.X ;  /* 0x0000000000037919 */ /* 0x000e220000002100 */
[----:B------:R-:W-:Y:S01]  /*c150*/  LOP3.LUT P6, RZ, R22, 0x4, RZ, 0xc0, !PT ;  /* 0x0000000416ff7812 */ /* 0x000fe200078cc0ff */
[----:B------:R-:W-:Y:S01]  /*c160*/  IMAD R4, R4, 0x2, R23 ;  /* 0x0000000204047824 */ /* 0x000fe200078e0217 */
[----:B------:R-:W1:Y:S04]  /*c170*/  SHFL.IDX PT, R2, R6, RZ, 0x1c1f ;  /* 0x001c1fff06027589 */ /* 0x000e6800000e0000 */
[----:B------:R-:W-:Y:S01]  /*c180*/  SHFL.IDX PT, R21, R7, 0x2, 0x1c1f ;  /* 0x005c1f0007157f89 */ /* 0x000fe200000e0000 */
[----:B0-----:R-:W-:-:S03]  /*c190*/  IMAD.SHL.U32 R11, R3, 0x8, RZ ;  /* 0x00000008030b7824 */ /* 0x001fc600078e00ff */
[----:B------:R-:W0:Y:S02]  /*c1a0*/  SHFL.IDX PT, R3, R7, RZ, 0x1c1f ;  /* 0x001c1fff07037589 */ /* 0x000e2400000e0000 */
[----:B------:R-:W-:-:S04]  /*c1b0*/  LOP3.LUT R11, R11, 0x18, RZ, 0xc0, !PT ;  /* 0x000000180b0b7812 */ /* 0x000fc800078ec0ff */
[----:B------:R-:W-:-:S04]  /*c1c0*/  SHF.L.U32 R0, R11, 0x1, RZ ;  /* 0x000000010b007819 */ /* 0x000fc800000006ff */
[----:B-1----:R-:W-:-:S05]  /*c1d0*/  IADD3 R2, P0, R2, R0, RZ ;  /* 0x0000000002027210 */ /* 0x002fca0007f1e0ff */
[----:B0-----:R-:W-:-:S05]  /*c1e0*/  IMAD.X R3, RZ, RZ, R3, P0 ;  /* 0x000000ffff037224 */ /* 0x001fca00000e0603 */
        /* <DEDUP_REMOVED lines=18> */
.L_x_326:
[----:B------:R-:W-:Y:S02]  /*c310*/  LOP3.LUT P6, RZ, R22, 0x4, RZ, 0xc0, !PT ;  /* 0x0000000416ff7812 */ /* 0x000fe400078cc0ff */
[----:B--2---:R-:W-:-:S04]  /*c320*/  IADD3 R2, P0, R2, R0, RZ ;  /* 0x0000000002027210 */ /* 0x004fc80007f1e0ff */
[----:B------:R-:W-:Y:S02]  /*c330*/  IADD3.X R3, RZ, R21, RZ, P0, !PT ;  /* 0x00000015ff037210 */ /* 0x000fe400007fe4ff */
[----:B------:R-:W-:-:S05]  /*c340*/  PLOP3.LUT P0, PT, PT, PT, PT, 0x80, 0x0 ;  /* 0x000000000000781c */ /* 0x000fca0003f0f070 */
[----:B------:R-:W-:Y:S01]  /*c350*/  @!PT LDS RZ, [RZ] ;  /* 0x00000000fffff984 */ /* 0x000fe20000000800 */
[----:B------:R-:W-:Y:S01]  /*c360*/  @!PT LDS RZ, [RZ] ;  /* 0x00000000fffff984 */ /* 0x000fe20000000800 */
[----:B------:R-:W-:Y:S01]  /*c370*/  @!PT LDS RZ, [RZ] ;  /* 0x00000000fffff984 */ /* 0x000fe20000000800 */
[----:B------:R1:W-:Y:S04]  /*c380*/  LDGSTS.E.BYPASS.LTC128B.128 [R4+0x16c00], desc[UR36][R2.64], !P6 ;  /* 0x16c0000002047fae */ /* 0x0003e8000f101d64 */
[----:B------:R1:W-:Y:S04]  /*c390*/  LDGSTS.E.BYPASS.LTC128B.128 [R4+0x18c00], desc[UR36][R2.64+0x40], !P5 ;  /* 0x18c0004002047fae */ /* 0x0003e8000e901d64 */
[----:B------:R1:W-:Y:S01]  /*c3a0*/  LDGSTS.E.BYPASS.LTC128B.128 [R4+0x1ac00], desc[UR36][R2.64+0x80], !P4 ;  /* 0x1ac0008002047fae */ /* 0x0003e2000e101d64 */
[----:B------:R-:W-:Y:S01]  /*c3b0*/  NOP ;  /* 0x0000000000007918 */ /* 0x000fe20000000000 */
.L_x_243:
[----:B------:R-:W-:Y:S02]  /*c3c0*/  PLOP3.LUT P4, PT, P4, P0, PT, 0xa2, 0x0 ;  /* 0x000000000000781c */ /* 0x000fe40002781472 */
[----:B------:R-:W-:-:S08]  /*c3d0*/  @P0 R2UR P4, UR4, R5 ;  /* 0x00000000050402ca */ /* 0x000fd00000080000 */
[----:B------:R-:W-:-:S05]  /*c3e0*/  @P0 PLOP3.LUT P0, PT, P4, PT, PT, 0x80, 0x0 ;  /* 0x000000000000081c */ /* 0x000fca000270f070 */
[----:B------:R-:W-:Y:S01]  /*c3f0*/  @!P4 SYNCS.ARRIVE.TRANS64.RED.A0T1 RZ, [UR4+0x2d830], RZ ;  /* 0x02d830ffffffc9a7 */ /* 0x000fe20008200404 */
[----:B------:R-:W-:Y:S07]  /*c400*/  @!P4 ARRIVES.LDGSTSBAR.64.TRANSCNT [UR4+0x2d830] ;  /* 0x02d83000ff00c9b0 */ /* 0x000fee0008000a84 */
[----:B------:R-:W-:Y:S05]  /*c410*/  @P0 BRA.U.ANY `(.L_x_243) ;  /* 0xfffffffd00e80947 */ /* 0x000fea000393ffff */
[----:B------:R-:W-:Y:S01]  /*c420*/  NOP ;  /* 0x0000000000007918 */ /* 0x000fe20000000000 */
[----:B-1----:R-:W2:Y:S02]  /*c430*/  LDL R2, [R1+0x38] ;  /* 0x0000380001027983 */ /* 0x002ea40000100800 */
[----:B--2---:R-:W-:-:S13]  /*c440*/  ISETP.NE.AND P5, PT, R2, 0x3, PT ;  /* 0x000000030200780c */ /* 0x004fda0003fa5270 */
[----:B------:R-:W-:Y:S05]  /*c450*/  @!P5 BRA `(.L_x_244) ;  /* 0x000000000004d947 */ /* 0x000fea0003800000 */
[----:B------:R-:W-:Y:S01]  /*c460*/  BPT.TRAP 0x1 ;  /* 0x000000040000795c */ /* 0x000fe20000300000 */
.L_x_244:
[----:B------:R1:W-:Y:S01]  /*c470*/  SYNCS.ARRIVE.TRANS64.A1T0 RZ, [R5+URZ+0x2d830], RZ ;  /* 0x02d830ff05ff79a7 */ /* 0x0003e2000810003f */
[----:B------:R-:W-:Y:S05]  /*c480*/  @!P5 BRA `(.L_x_245) ;  /* 0x000000000004d947 */ /* 0x000fea0003800000 */
[----:B------:R-:W-:Y:S01]  /*c490*/  BPT.TRAP 0x1 ;  /* 0x000000040000795c */ /* 0x000fe20000300000 */
.L_x_245:
[----:B------:R-:W-:Y:S01]  /*c4a0*/  SHF.L.U32 R2, R17, 0x1f, RZ ;  /* 0x0000001f11027819 */ /* 0x000fe200000006ff */
[----:B-1----:R-:W-:Y:S01]  /*c4b0*/  IMAD R5, R10, 0x8, R23 ;  /* 0x000000080a057824 */ /* 0x002fe200078e0217 */
[----:B------:R-:W-:Y:S03]  /*c4c0*/  BSSY B1, `(.L_x_246) ;  /* 0x0000003000017945 */ /* 0x000fe60003800000 */
[----:B------:R-:W1:Y:S02]  /*c4d0*/  SYNCS.PHASECHK.TRANS64.TRYWAIT P0, [R5+URZ+0x2d860], R2 ;  /* 0x02d86002050075a7 */ /* 0x000e64000800017f */
[----:B-1----:R-:W-:Y:S05]  /*c4e0*/  @!P0 BRA `(.L_x_247) ;  /* 0x00000030007c8947 */ /* 0x002fea0003800000 */
.L_x_327:
[----:B------:R-:W-:Y:S05]  /*c4f0*/  BSYNC B1 ;  /* 0x0000000000017941 */ /* 0x000fea0003800000 */
.L_x_246:
[----:B------:R-:W2:Y:S04]  /*c500*/  LDL R11, [R1+0xc] ;  /* 0x00000c00010b7983 */ /* 0x000ea80000100800 */
[----:B0-----:R-:W2:Y:S01]  /*c510*/  LDL.LU R6, [R1] ;  /* 0x0000000001067983 */ /* 0x001ea20000300800 */
[----:B------:R-:W0:Y:S01]  /*c520*/  S2R R12, SR_TID.X ;  /* 0x00000000000c7919 */ /* 0x000e220000002100 */
[----:B------:R-:W-:Y:S01]  /*c530*/  UMOV UR4, 0xffffffff ;  /* 0xffffffff00047882 */ /* 0x000fe20000000000 */
[C---:B0-----:R-:W-:Y:S01]  /*c540*/  IMAD.SHL.U32 R4, R12.reuse, 0x8, RZ ;  /* 0x000000080c047824 */ /* 0x041fe200078e00ff */
[C---:B------:R-:W-:Y:S01]  /*c550*/  LOP3.LUT R3, R12.reuse, 0x7f, RZ, 0xc0, !PT ;  /* 0x0000007f0c037812 */ /* 0x040fe200078ec0ff */
[----:B------:R-:W-:-:S03]  /*c560*/  IMAD.SHL.U32 R7, R12, 0x8, RZ ;  /* 0x000000080c077824 */ /* 0x000fc600078e00ff */
[----:B------:R-:W-:-:S04]  /*c570*/  LOP3.LUT R4, R4, 0xd8, RZ, 0xc0, !PT ;  /* 0x000000d804047812 */ /* 0x000fc800078ec0ff */
[----:B------:R-:W-:Y:S02]  /*c580*/  LOP3.LUT R4, R4, 0x18, R12, 0x78, !PT ;  /* 0x0000001804047812 */ /* 0x000fe400078e780c */
[----:B------:R-:W-:Y:S02]  /*c590*/  SHF.R.U32.HI R3, RZ, 0x2, R3 ;  /* 0x00000002ff037819 */ /* 0x000fe40000011603 */
[----:B------:R-:W-:-:S05]  /*c5a0*/  LOP3.LUT R4, R4, 0x320, R7, 0xf8, !PT ;  /* 0x0000032004047812 */ /* 0x000fca00078ef807 */
[----:B------:R-:W-:Y:S02]  /*c5b0*/  IMAD R4, R10, 0x3000, R4 ;  /* 0x000030000a047824 */ /* 0x000fe400078e0204 */
[----:B--2---:R-:W-:-:S04]  /*c5c0*/  IMAD R6, R6, -0x80, R11 ;  /* 0xffffff8006067824 */ /* 0x004fc800078e020b */
[----:B------:R-:W-:Y:S01]  /*c5d0*/  IMAD.IADD R6, R6, 0x1, -R3 ;  /* 0x0000000106067824 */ /* 0x000fe200078e0a03 */
[----:B------:R-:W-:Y:S06]  /*c5e0*/  BRA.DIV UR4, `(.L_x_248) ;  /* 0x0000003204507947 */ /* 0x000fec000b800000 */
[----:B-1----:R-:W0:Y:S01]  /*c5f0*/  SHFL.IDX PT, R2, R24, RZ, 0x1c1f ;  /* 0x001c1fff18027589 */ /* 0x002e2200000e0000 */
[----:B------:R-:W-:-:S03]  /*c600*/  IMAD R4, R4, 0x2, R23 ;  /* 0x0000000204047824 */ /* 0x000fc600078e0217 */
[----:B------:R-:W1:Y:S01]  /*c610*/  SHFL.IDX PT, R3, R25, RZ, 0x1c1f ;  /* 0x001c1fff19037589 */ /* 0x000e6200000e0000 */
[----:B0-----:R-:W-:-:S04]  /*c620*/  IADD3 R2, P0, R2, R0, RZ ;  /* 0x0000000002027210 */ /* 0x001fc80007f1e0ff */
[----:B-1----:R-:W-:Y:S02]  /*c630*/  IADD3.X R3, RZ, R3, RZ, P0, !PT ;  /* 0x00000003ff037210 */ /* 0x002fe400007fe4ff */
        /* <DEDUP_REMOVED lines=29> */
.L_x_337:
[----:B------:R-:W2:Y:S01]  /*c810*/  LDL R7, [R1+0x4] ;  /* 0x0000040001077983 */ /* 0x000ea20000100800 */
        /* <DEDUP_REMOVED lines=14> */
[----:B-1----:R-:W-:Y:S01]  /*c900*/  IMAD.WIDE.U32 R2, R9, UR4, RZ ;  /* 0x0000000409027c25 */ /* 0x002fe2000f8e00ff */
[----:B------:R-:W-:-:S03]  /*c910*/  ULDC.64 UR4, c[0x0][0x338] ;  /* 0x0000ce0000047ab9 */ /* 0x000fc60000000a00 */
[----:B------:R-:W-:Y:S01]  /*c920*/  IMAD R28, R28, UR4, RZ ;  /* 0x000000041c1c7c24 */ /* 0x000fe2000f8e02ff */
[----:B------:R-:W-:-:S03]  /*c930*/  IADD3 R3, R3, R0, RZ ;  /* 0x0000000003037210 */ /* 0x000fc60007ffe0ff */
[C---:B------:R-:W-:Y:S02]  /*c940*/  IMAD R28, R8.reuse, UR5, R28 ;  /* 0x00000005081c7c24 */ /* 0x040fe4000f8e021c */
[----:B------:R-:W-:Y:S01]  /*c950*/  IMAD.WIDE.U32 R2, R8, UR4, R2 ;  /* 0x0000000408027c25 */ /* 0x000fe2000f8e0002 */
[----:B------:R-:W-:-:S03]  /*c960*/  ULDC.64 UR4, c[0x0][0x330] ;  /* 0x0000cc0000047ab9 */ /* 0x000fc60000000a00 */
[----:B------:R-:W-:Y:S02]  /*c970*/  IMAD.IADD R3, R3, 0x1, R28 ;  /* 0x0000000103037824 */ /* 0x000fe400078e021c */
[----:B------:R-:W-:-:S04]  /*c980*/  IMAD.WIDE.U32 R2, R18, UR4, R2 ;  /* 0x0000000412027c25 */ /* 0x000fc8000f8e0002 */
[----:B--2---:R-:W-:-:S04]  /*c990*/  IMAD R0, R7, UR4, RZ ;  /* 0x0000000407007c24 */ /* 0x004fc8000f8e02ff */
[----:B------:R-:W-:Y:S01]  /*c9a0*/  IMAD R0, R18, UR5, R0 ;  /* 0x0000000512007c24 */ /* 0x000fe2000f8e0200 */
[----:B------:R-:W-:Y:S02]  /*c9b0*/  ULDC.64 UR4, c[0x0][0x318] ;  /* 0x0000c60000047ab9 */ /* 0x000fe40000000a00 */
[----:B0-----:R-:W-:Y:S01]  /*c9c0*/  LEA R24, P0, R2, UR4, 0x1 ;  /* 0x0000000402187c11 */ /* 0x001fe2000f8008ff */
[----:B------:R-:W-:-:S05]  /*c9d0*/  IMAD.IADD R0, R0, 0x1, R3 ;  /* 0x0000000100007824 */ /* 0x000fca00078e0203 */
[----:B------:R-:W-:Y:S01]  /*c9e0*/  LEA.HI.X R0, R2, UR5, R0, 0x1, P0 ;  /* 0x0000000502007c11 */ /* 0x000fe200080f0c00 */
[----:B------:R-:W-:Y:S01]  /*c9f0*/  NOP ;  /* 0x0000000000007918 */ /* 0x000fe20000000000 */
[----:B------:R-:W-:-:S13]  /*ca00*/  PLOP3.LUT P0, PT, PT, PT, PT, 0x80, 0x0 ;  /* 0x000000000000781c */ /* 0x000fda0003f0f070 */
.L_x_249:
[----:B------:R-:W-:Y:S02]  /*ca10*/  PLOP3.LUT P4, PT, P4, P0, PT, 0xa2, 0x0 ;  /* 0x000000000000781c */ /* 0x000fe40002781472 */
[----:B------:R-:W-:-:S08]  /*ca20*/  @P0 R2UR P4, UR4, R5 ;  /* 0x00000000050402ca */ /* 0x000fd00000080000 */
[----:B------:R-:W-:-:S05]  /*ca30*/  @P0 PLOP3.LUT P0, PT, P4, PT, PT, 0x80, 0x0 ;  /* 0x000000000000081c */ /* 0x000fca000270f070 */
[----:B------:R-:W-:Y:S01]  /*ca40*/  @!P4 SYNCS.ARRIVE.TRANS64.RED.A0T1 RZ, [UR4+0x2d850], RZ ;  /* 0x02d850ffffffc9a7 */ /* 0x000fe20008200404 */
[----:B------:R-:W-:Y:S07]  /*ca50*/  @!P4 ARRIVES.LDGSTSBAR.64.TRANSCNT [UR4+0x2d850] ;  /* 0x02d85000ff00c9b0 */ /* 0x000fee0008000a84 */
[----:B------:R-:W-:Y:S05]  /*ca60*/  @P0 BRA.U.ANY `(.L_x_249) ;  /* 0xfffffffd00e80947 */ /* 0x000fea000393ffff */
[----:B------:R-:W-:Y:S01]  /*ca70*/  NOP ;  /* 0x0000000000007918 */ /* 0x000fe20000000000 */
[----:B------:R-:W2:Y:S01]  /*ca80*/  LDL R2, [R1+0x38] ;  /* 0x0000380001027983 */ /* 0x000ea20000100800 */
[----:B------:R-:W-:Y:S01]  /*ca90*/  IMAD.MOV.U32 R25, RZ, RZ, R0 ;  /* 0x000000ffff197224 */ /* 0x000fe200078e0000 */
[----:B--2---:R-:W-:-:S13]  /*caa0*/  ISETP.NE.AND P5, PT, R2, 0x3, PT ;  /* 0x000000030200780c */ /* 0x004fda0003fa5270 */
[----:B------:R-:W-:Y:S05]  /*cab0*/  @!P5 BRA `(.L_x_250) ;  /* 0x000000000004d947 */ /* 0x000fea0003800000 */
[----:B------:R-:W-:Y:S01]  /*cac0*/  BPT.TRAP 0x1 ;  /* 0x000000040000795c */ /* 0x000fe20000300000 */
.L_x_250:
[----:B------:R2:W-:Y:S01]  /*cad0*/  STL [R1], R27 ;  /* 0x0000001b01007387 */ /* 0x0005e20000100800 */
[C---:B------:R-:W-:Y:S01]  /*cae0*/  ISETP.GT.AND P0, PT, R27.reuse, RZ, PT ;  /* 0x000000ff1b00720c */ /* 0x040fe20003f04270 */
[----:B------:R2:W-:Y:S01]  /*caf0*/  SYNCS.ARRIVE.TRANS64.A1T0 RZ, [R5+URZ+0x2d850], RZ ;  /* 0x02d850ff05ff79a7 */ /* 0x0005e2000810003f */
[----:B------:R-:W-:Y:S01]  /*cb00*/  VIADD R0, R27, 0xffffffff ;  /* 0xffffffff1b007836 */ /* 0x000fe20000000000 */
[----:B------:R-:W-:Y:S01]  /*cb10*/  MOV R17, R29 ;  /* 0x0000001d00117202 */ /* 0x000fe20000000f00 */
[----:B------:R-:W-:-:S09]  /*cb20*/  IMAD.MOV.U32 R10, RZ, RZ, R26 ;  /* 0x000000ffff0a7224 */ /* 0x000fd200078e001a */
[----:B--2---:R-:W-:Y:S05]  /*cb30*/  @P0 BRA `(.L_x_251) ;  /* 0xfffffff000440947 */ /* 0x004fea000383ffff */
.L_x_238:
[----:B------:R-:W-:Y:S05]  /*cb40*/  BSYNC B0 ;  /* 0x0000000000007941 */ /* 0x000fea0003800000 */
.L_x_237:
[----:B------:R-:W2:Y:S01]  /*cb50*/  S2R R2, SR_TID.X ;  /* 0x0000000000027919 */ /* 0x000ea20000002100 */
[----:B------:R-:W-:Y:S01]  /*cb60*/  BSSY B0, `(.L_x_252) ;  /* 0x0000010000007945 */ /* 0x000fe20003800000 */
[----:B--2---:R-:W-:-:S04]  /*cb70*/  LOP3.LUT R2, R2, 0x7f, RZ, 0xc0, !PT ;  /* 0x0000007f02027812 */ /* 0x004fc800078ec0ff */
[----:B------:R-:W-:-:S13]  /*cb80*/  ISETP.NE.AND P0, PT, R2, RZ, PT ;  /* 0x000000ff0200720c */ /* 0x000fda0003f05270 */
[----:B------:R-:W-:Y:S05]  /*cb90*/  @P0 BRA `(.L_x_253) ;  /* 0x0000000000300947 */ /* 0x000fea0003800000 */
[----:B0-----:R-:W0:Y:S01]  /*cba0*/  S2R R5, SR_LANEID ;  /* 0x0000000000057919 */ /* 0x001e220000000000 */
[----:B------:R-:W-:Y:S01]  /*cbb0*/  VOTEU.ANY UR4, UPT, PT ;  /* 0x0000000000047886 */ /* 0x000fe200038e0100 */
[----:B------:R-:W2:Y:S01]  /*cbc0*/  LDC.64 R2, c[0x0][0xc60] ;  /* 0x00031800ff027b82 */ /* 0x000ea20000000a00 */
[----:B-1----:R-:W0:Y:S02]  /*cbd0*/  FLO.U32 R0, UR4 ;  /* 0x0000000400007d00 */ /* 0x002e2400080e0000 */
[----:B0-----:R-:W-:-:S06]  /*cbe0*/  ISETP.EQ.U32.AND P0, PT, R0, R5, PT ;  /* 0x000000050000720c */ /* 0x001fcc0003f02070 */
[----:B------:R-:W2:Y:S07]  /*cbf0*/  POPC R5, UR4 ;  /* 0x0000000400057d09 */ /* 0x000eae0008000000 */
[----:B--2---:R-:W2:Y:S01]  /*cc00*/  @P0 ATOMG.E.ADD.STRONG.GPU PT, R3, desc[UR36][R2.64], R5 ;  /* 0x00000005020309a8 */ /* 0x004ea200081ee1e4 */
[----:B------:R-:W0:Y:S02]  /*cc10*/  S2R R4, SR_LTMASK ;  /* 0x0000000000047919 */ /* 0x000e240000003900 */
[----:B0-----:R-:W-:-:S04]  /*cc20*/  LOP3.LUT R4, R4, UR4, RZ, 0xc0, !PT ;  /* 0x0000000404047c12 */ /* 0x001fc8000f8ec0ff */
[----:B------:R-:W0:Y:S01]  /*cc30*/  POPC R7, R4 ;  /* 0x0000000400077309 */ /* 0x000e220000000000 */
[----:B--2---:R-:W0:Y:S02]  /*cc40*/  SHFL.IDX PT, R0, R3, R0, 0x1f ;  /* 0x00001f0003007589 */ /* 0x004e2400000e0000 */
[----:B0-----:R-:W-:-:S07]  /*cc50*/  IADD3 R16, R0, UR38, R7 ;  /* 0x0000002600107c10 */ /* 0x001fce000fffe007 */
.L_x_253:
[----:B------:R-:W-:Y:S05]  /*cc60*/  BSYNC B0 ;  /* 0x0000000000007941 */ /* 0x000fea0003800000 */
.L_x_252:
[----:B-1----:R-:W2:Y:S02]  /*cc70*/  LDL R0, [R1+0x38] ;  /* 0x0000380001007983 */ /* 0x002ea40000100800 */
[----:B--2---:R-:W-:-:S13]  /*cc80*/  ISETP.NE.AND P0, PT, R0, 0x3, PT ;  /* 0x000000030000780c */ /* 0x004fda0003f05270 */
[----:B------:R-:W-:Y:S05]  /*cc90*/  @!P0 BRA `(.L_x_254) ;  /* 0x0000000000048947 */ /* 0x000fea0003800000 */
[----:B------:R-:W-:Y:S01]  /*cca0*/  BPT.TRAP 0x1 ;  /* 0x000000040000795c */ /* 0x000fe20000300000 */
.L_x_254:
[----:B------:R-:W2:Y:S01]  /*ccb0*/  LDL.LU R2, [R1+0xc] ;  /* 0x00000c0001027983 */ /* 0x000ea20000300800 */
[----:B------:R-:W-:Y:S01]  /*ccc0*/  IMAD R0, R26, 0x8, R23 ;  /* 0x000000081a007824 */ /* 0x000fe200078e0217 */
[----:B------:R-:W-:Y:S01]  /*ccd0*/  SHF.L.U32 R3, R29, 0x1f, RZ ;  /* 0x0000001f1d037819 */ /* 0x000fe200000006ff */
[----:B------:R-:W-:Y:S03]  /*cce0*/  BSSY B0, `(.L_x_255) ;  /* 0x0000004000007945 */ /* 0x000fe60003800000 */
[----:B------:R-:W1:Y:S01]  /*ccf0*/  SYNCS.PHASECHK.TRANS64.TRYWAIT P0, [R0+URZ+0x2d860], R3 ;  /* 0x02d86003000075a7 */ /* 0x000e62000800017f */
[----:B--2---:R-:W-:Y:S01]  /*cd00*/  IMAD R6, R27, -0x80, R2 ;  /* 0xffffff801b067824 */ /* 0x004fe200078e0202 */
[----:B-1----:R-:W-:Y:S06]  /*cd10*/  @!P0 BRA `(.L_x_256) ;  /* 0x0000002c00e88947 */ /* 0x002fec0003800000 */
.L_x_338:
[----:B------:R-:W-:Y:S05]  /*cd20*/  BSYNC B0 ;  /* 0x0000000000007941 */ /* 0x000fea0003800000 */
.L_x_255:
[----:B------:R-:W0:Y:S01]  /*cd30*/  S2R R2, SR_TID.X ;  /* 0x0000000000027919 */ /* 0x000e220000002100 */
[----:B------:R-:W-:Y:S01]  /*cd40*/  UMOV UR4, 0xffffffff ;  /* 0xffffffff00047882 */ /* 0x000fe20000000000 */
[----:B------:R-:W2:Y:S01]  /*cd50*/  S2R R7, SR_TID.X ;  /* 0x0000000000077919 */ /* 0x000ea20000002100 */
[----:B0-----:R-:W-:Y:S01]  /*cd60*/  LOP3.LUT R5, R2, 0x7f, RZ, 0xc0, !PT ;  /* 0x0000007f02057812 */ /* 0x001fe200078ec0ff */
[----:B--2---:R-:W-:-:S03]  /*cd70*/  IMAD.SHL.U32 R2, R7, 0x8, RZ ;  /* 0x0000000807027824 */ /* 0x004fc600078e00ff */
[----:B------:R-:W-:Y:S01]  /*cd80*/  SHF.R.U32.HI R5, RZ, 0x2, R5 ;  /* 0x00000002ff057819 */ /* 0x000fe20000011605 */
[----:B------:R-:W-:Y:S01]  /*cd90*/  IMAD.SHL.U32 R4, R7, 0x8, RZ ;  /* 0x0000000807047824 */ /* 0x000fe200078e00ff */
[----:B------:R-:W-:Y:S02]  /*cda0*/  LOP3.LUT R2, R2, 0xd8, RZ, 0xc0, !PT ;  /* 0x000000d802027812 */ /* 0x000fe400078ec0ff */
[----:B------:R-:W-:Y:S02]  /*cdb0*/  IADD3 R6, -R5, R6, RZ ;  /* 0x0000000605067210 */ /* 0x000fe40007ffe1ff */
[----:B------:R-:W-:-:S04]  /*cdc0*/  LOP3.LUT R2, R2, 0x18, R7, 0x78, !PT ;  /* 0x0000001802027812 */ /* 0x000fc800078e7807 */
[----:B------:R-:W-:-:S05]  /*cdd0*/  LOP3.LUT R2, R2, 0x320, R4, 0xf8, !PT ;  /* 0x0000032002027812 */ /* 0x000fca00078ef804 */
[----:B------:R-:W-:Y:S01]  /*cde0*/  IMAD R4, R26, 0x3000, R2 ;  /* 0x000030001a047824 */ /* 0x000fe200078e0202 */
[----:B------:R-:W-:Y:S06]  /*cdf0*/  BRA.DIV UR4, `(.L_x_257) ;  /* 0x0000002e04c47947 */ /* 0x000fec000b800000 */
[----:B------:R-:W0:Y:S01]  /*ce00*/  S2R R2, SR_TID.X ;  /* 0x0000000000027919 */ /* 0x000e220000002100 */
[----:B------:R-:W-:Y:S01]  /*ce10*/  ULDC UR4, c[0x0][0x2f4] ;  /* 0x0000bd0000047ab9 */ /* 0x000fe20000000800 */
[----:B------:R-:W-:Y:S01]  /*ce20*/  IMAD R4, R4, 0x2, R23 ;  /* 0x0000000204047824 */ /* 0x000fe200078e0217 */
[----:B------:R-:W2:Y:S04]  /*ce30*/  SHFL.IDX PT, R14, R24, RZ, 0x1c1f ;  /* 0x001c1fff180e7589 */ /* 0x000ea800000e0000 */
[----:B-1----:R-:W1:Y:S01]  /*ce40*/  SHFL.IDX PT, R3, R25, RZ, 0x1c1f ;  /* 0x001c1fff19037589 */ /* 0x002e6200000e0000 */
[----:B0-----:R-:W-:-:S05]  /*ce50*/  IMAD.SHL.U32 R7, R2, 0x8, RZ ;  /* 0x0000000802077824 */ /* 0x001fca00078e00ff */
[----:B------:R-:W-:-:S04]  /*ce60*/  LOP3.LUT R7, R7, 0x18, RZ, 0xc0, !PT ;  /* 0x0000001807077812 */ /* 0x000fc800078ec0ff */
[C---:B------:R-:W-:Y:S01]  /*ce70*/  ISETP.GE.AND P2, PT, R7.reuse, UR4, PT ;  /* 0x0000000407007c0c */ /* 0x040fe2000bf46270 */
[C---:B------:R-:W-:Y:S01]  /*ce80*/  IMAD.SHL.U32 R5, R7.reuse, 0x2, RZ ;  /* 0x0000000207057824 */ /* 0x040fe200078e00ff */
[C---:B------:R-:W-:Y:S02]  /*ce90*/  LOP3.LUT R8, R7.reuse, 0x20, RZ, 0xfc, !PT ;  /* 0x0000002007087812 */ /* 0x040fe400078efcff */
[----:B------:R-:W-:Y:S02]  /*cea0*/  ISETP.LT.OR P4, PT, R6, 0x1, P2 ;  /* 0x000000010600780c */ /* 0x000fe40001781670 */
[----:B--2---:R-:W-:Y:S02]  /*ceb0*/  IADD3 R2, P0, R14, R5, RZ ;  /* 0x000000050e027210 */ /* 0x004fe40007f1e0ff */
[----:B------:R-:W-:Y:S01]  /*cec0*/  LOP3.LUT R7, R7, 0x40, RZ, 0xfc, !PT ;  /* 0x0000004007077812 */ /* 0x000fe200078efcff */
[----:B------:R-:W0:Y:S01]  /*ced0*/  SHFL.IDX PT, R14, R24, 0x1, 0x1c1f ;  /* 0x003c1f00180e7f89 */ /* 0x000e2200000e0000 */
[----:B------:R-:W-:Y:S01]  /*cee0*/  ISETP.GE.AND P1, PT, R8, UR4, PT ;  /* 0x0000000408007c0c */ /* 0x000fe2000bf26270 */
[----:B-1----:R-:W-:Y:S01]  /*cef0*/  IMAD.X R3, RZ, RZ, R3, P0 ;  /* 0x000000ffff037224 */ /* 0x002fe200000e0603 */
[----:B------:R-:W-:-:S02]  /*cf00*/  ISETP.GE.AND P0, PT, R7, UR4, PT ;  /* 0x0000000407007c0c */ /* 0x000fc4000bf06270 */
[----:B------:R-:W-:-:S03]  /*cf10*/  ISETP.LT.OR P3, PT, R6, 0x1, P1 ;  /* 0x000000010600780c */ /* 0x000fc60000f61670 */
[----:B------:R-:W-:Y:S01]  /*cf20*/  LDGSTS.E.BYPASS.LTC128B.128 [R4+0x400], desc[UR36][R2.64], !P4 ;  /* 0x0040000002047fae */ /* 0x000fe2000e101d64 */
[----:B------:R-:W-:-:S09]  /*cf30*/  ISETP.LT.OR P4, PT, R6, 0x1, P0 ;  /* 0x000000010600780c */ /* 0x000fd20000781670 */
[----:B------:R-:W-:Y:S04]  /*cf40*/  LDGSTS.E.BYPASS.LTC128B.128 [R4+0x2400], desc[UR36][R2.64+0x40], !P3 ;  /* 0x0240004002047fae */ /* 0x000fe8000d901d64 */
[----:B------:R1:W-:Y:S01]  /*cf50*/  LDGSTS.E.BYPASS.LTC128B.128 [R4+0x4400], desc[UR36][R2.64+0x80], !P4 ;  /* 0x0440008002047fae */ /* 0x0003e2000e101d64 */
[----:B------:R-:W-:-:S03]  /*cf60*/  ISETP.LT.OR P4, PT, R6, 0x21, P2 ;  /* 0x000000210600780c */ /* 0x000fc60001781670 */
[----:B-1----:R-:W1:Y:S01]  /*cf70*/  SHFL.IDX PT, R3, R25, 0x1, 0x1c1f ;  /* 0x003c1f0019037f89 */ /* 0x002e6200000e0000 */
[----:B0-----:R-:W-:-:S03]  /*cf80*/  IADD3 R2, P3, R14, R5, RZ ;  /* 0x000000050e027210 */ /* 0x001fc60007f7e0ff */
[----:B------:R-:W0:Y:S01]  /*cf90*/  SHFL.IDX PT, R14, R24, 0x2, 0x1c1f ;  /* 0x005c1f00180e7f89 */ /* 0x000e2200000e0000 */
[----:B-1----:R-:W-:Y:S02]  /*cfa0*/  IADD3.X R3, RZ, R3, RZ, P3, !PT ;  /* 0x00000003ff037210 */ /* 0x002fe40001ffe4ff */
        /* <DEDUP_REMOVED lines=8> */
[----:B------:R-:W0:Y:S04]  /*d030*/  SHFL.IDX PT, R25, R25, 0x3, 0x1c1f ;  /* 0x007c1f0019197f89 */ /* 0x000e2800000e0000 */
[----:B------:R2:W3:Y:S01]  /*d040*/  SHFL.IDX PT, R14, R24, 0x3, 0x1c1f ;  /* 0x007c1f00180e7f89 */ /* 0x0004e200000e0000 */
[----:B-1----:R-:W-:Y:S01]  /*d050*/  IMAD.X R3, RZ, RZ, R3, P3 ;  /* 0x000000ffff037224 */ /* 0x002fe200018e0603 */
[----:B------:R-:W-:-:S04]  /*d060*/  ISETP.LT.OR P3, PT, R6, 0x41, P1 ;  /* 0x000000410600780c */ /* 0x000fc80000f61670 */
[----:B------:R2:W-:Y:S01]  /*d070*/  LDGSTS.E.BYPASS.LTC128B.128 [R4+0x1400], desc[UR36][R2.64], !P4 ;  /* 0x0140000002047fae */ /* 0x0005e2000e101d64 */
[----:B------:R-:W-:-:S08]  /*d080*/  ISETP.LT.OR P4, PT, R6, 0x41, P0 ;  /* 0x000000410600780c */ /* 0x000fd00000781670 */
[----:B------:R2:W-:Y:S05]  /*d090*/  LDGSTS.E.BYPASS.LTC128B.128 [R4+0x3400], desc[UR36][R2.64+0x40], !P3 ;  /* 0x0340004002047fae */ /* 0x0005ea000d901d64 */
[----:B0--3--:R2:W-:Y:S02]  /*d0a0*/  LDGSTS.E.BYPASS.LTC128B.128 [R4+0x5400], desc[UR36][R2.64+0x80], !P4 ;  /* 0x0540008002047fae */ /* 0x0095e4000e101d64 */
.L_x_348:
[C---:B------:R-:W-:Y:S02]  /*d0b0*/  ISETP.LT.OR P2, PT, R6.reuse, 0x61, P2 ;  /* 0x000000610600780c */ /* 0x040fe40001741670 */
[C---:B------:R-:W-:Y:S02]  /*d0c0*/  ISETP.LT.OR P1, PT, R6.reuse, 0x61, P1 ;  /* 0x000000610600780c */ /* 0x040fe40000f21670 */
[----:B------:R-:W-:Y:S02]  /*d0d0*/  ISETP.LT.OR P0, PT, R6, 0x61, P0 ;  /* 0x000000610600780c */ /* 0x000fe40000701670 */
[----:B--2---:R-:W-:-:S05]  /*d0e0*/  IADD3 R2, P3, R14, R5, RZ ;  /* 0x000000050e027210 */ /* 0x004fca0007f7e0ff */
[----:B------:R-:W-:-:S05]  /*d0f0*/  IMAD.X R3, RZ, RZ, R25, P3 ;  /* 0x000000ffff037224 */ /* 0x000fca00018e0619 */
[----:B------:R-:W-:Y:S01]  /*d100*/  @!PT LDS RZ, [RZ] ;  /* 0x00000000fffff984 */ /* 0x000fe20000000800 */
[----:B------:R-:W-:Y:S01]  /*d110*/  @!PT LDS RZ, [RZ] ;  /* 0x00000000fffff984 */ /* 0x000fe20000000800 */
[----:B------:R-:W-:Y:S01]  /*d120*/  @!PT LDS RZ, [RZ] ;  /* 0x00000000fffff984 */ /* 0x000fe20000000800 */
[----:B------:R0:W-:Y:S04]  /*d130*/  LDGSTS.E.BYPASS.LTC128B.128 [R4+0x1c00], desc[UR36][R2.64], !P2 ;  /* 0x01c0000002047fae */ /* 0x0001e8000d101d64 */
[----:B------:R0:W-:Y:S04]  /*d140*/  LDGSTS.E.BYPASS.LTC128B.128 [R4+0x3c00], desc[UR36][R2.64+0x40], !P1 ;  /* 0x03c0004002047fae */ /* 0x0001e8000c901d64 */
[----:B------:R0:W-:Y:S01]  /*d150*/  LDGSTS.E.BYPASS.LTC128B.128 [R4+0x5c00], desc[UR36][R2.64+0x80], !P0 ;  /* 0x05c0008002047fae */ /* 0x0001e2000c101d64 */
[----:B------:R-:W-:Y:S01]  /*d160*/  PLOP3.LUT P0, PT, PT, PT, PT, 0x80, 0x0 ;  /* 0x000000000000781c */ /* 0x000fe20003f0f070 */
[----:B------:R-:W-:-:S12]  /*d170*/  NOP ;  /* 0x0000000000007918 */ /* 0x000fd80000000000 */
.L_x_258:
[----:B------:R-:W-:Y:S02]  /*d180*/  PLOP3.LUT P1, PT, P1, P0, PT, 0xa2, 0x0 ;  /* 0x000000000000781c */ /* 0x000fe40000f21472 */
[----:B------:R-:W-:-:S08]  /*d190*/  @P0 R2UR P1, UR4, R0 ;  /* 0x00000000000402ca */ /* 0x000fd00000020000 */
[----:B------:R-:W-:-:S05]  /*d1a0*/  @P0 PLOP3.LUT P0, PT, P1, PT, PT, 0x80, 0x0 ;  /* 0x000000000000081c */ /* 0x000fca0000f0f070 */
[----:B------:R-:W-:Y:S01]  /*d1b0*/  @!P1 SYNCS.ARRIVE.TRANS64.RED.A0T1 RZ, [UR4+0x2d850], RZ ;  /* 0x02d850ffffff99a7 */ /* 0x000fe20008200404 */
[----:B------:R-:W-:Y:S07]  /*d1c0*/  @!P1 ARRIVES.LDGSTSBAR.64.TRANSCNT [UR4+0x2d850] ;  /* 0x02d85000ff0099b0 */ /* 0x000fee0008000a84 */
[----:B------:R-:W-:Y:S05]  /*d1d0*/  @P0 BRA.U.ANY `(.L_x_258) ;  /* 0xfffffffd00e80947 */ /* 0x000fea000393ffff */
[----:B------:R-:W-:Y:S01]  /*d1e0*/  NOP ;  /* 0x0000000000007918 */ /* 0x000fe20000000000 */
[----:B0-----:R-:W2:Y:S02]  /*d1f0*/  LDL R2, [R1+0x38] ;  /* 0x0000380001027983 */ /* 0x001ea40000100800 */
[----:B--2---:R-:W-:-:S13]  /*d200*/  ISETP.NE.AND P2, PT, R2, 0x3, PT ;  /* 0x000000030200780c */ /* 0x004fda0003f45270 */
[----:B------:R-:W-:Y:S05]  /*d210*/  @!P2 BRA `(.L_x_259) ;  /* 0x000000000004a947 */ /* 0x000fea0003800000 */
[----:B------:R-:W-:Y:S01]  /*d220*/  BPT.TRAP 0x1 ;  /* 0x000000040000795c */ /* 0x000fe20000300000 */
.L_x_259:
[----:B------:R-:W-:Y:S01]  /*d230*/  VIADD R26, R26, 0x1 ;  /* 0x000000011a1a7836 */ /* 0x000fe20000000000 */
[----:B------:R0:W-:Y:S04]  /*d240*/  SYNCS.ARRIVE.TRANS64.A1T0 RZ, [R0+URZ+0x2d850], RZ ;  /* 0x02d850ff00ff79a7 */ /* 0x0001e8000810003f */
[----:B------:R-:W-:-:S04]  /*d250*/  ISETP.NE.AND P0, PT, R26, 0x2, PT ;  /* 0x000000021a00780c */ /* 0x000fc80003f05270 */
[----:B0-----:R-:W-:Y:S02]  /*d260*/  SEL R0, RZ, 0x1, P0 ;  /* 0x00000001ff007807 */ /* 0x001fe40000000000 */
[----:B------:R-:W-:Y:S02]  /*d270*/  SEL R26, R26, RZ, P0 ;  /* 0x000000ff1a1a7207 */ /* 0x000fe40000000000 */
[----:B------:R-:W-:-:S07]  /*d280*/  LOP3.LUT R29, R29, R0, RZ, 0x3c, !PT ;  /* 0x000000001d1d7212 */ /* 0x000fce00078e3cff */
.L_x_218:
[----:B------:R-:W-:Y:S05]  /*d290*/  BSYNC B7 ;  /* 0x0000000000077941 */ /* 0x000fea0003800000 */
.L_x_216:
[----:B------:R-:W-:-:S13]  /*d2a0*/  LOP3.LUT P0, RZ, R22, 0x40, RZ, 0xc0, !PT ;  /* 0x0000004016ff7812 */ /* 0x000fda000780c0ff */
[----:B------:R-:W-:Y:S05]  /*d2b0*/  @!P0 BRA `(.L_x_260) ;  /* 0x0000000000248947 */ /* 0x000fea0003800000 */
[----:B------:R-:W-:Y:S05]  /*d2c0*/  WARPSYNC.ALL ;  /* 0x0000000000007948 */ /* 0x000fea0003800000 */
[----:B------:R-:W1:Y:S08]  /*d2d0*/  S2UR UR5, SR_CgaCtaId ;  /* 0x00000000000579c3 */ /* 0x000e700000008800 */
[----:B------:R-:W-:Y:S06]  /*d2e0*/  BAR.SYNC.DEFER_BLOCKING 0x5, 0x200 ;  /* 0x0148000000007b1d */ /* 0x000fec0000010000 */
[----:B------:R-:W-:-:S02]  /*d2f0*/  UMOV UR4, 0x400 ;  /* 0x0000040000047882 */ /* 0x000fc40000000000 */
[----:B-1----:R-:W-:-:S06]  /*d300*/  ULEA UR4, UR5, UR4, 0x18 ;  /* 0x0000000405047291 */ /* 0x002fcc000f8ec03f */
[----:B------:R-:W-:-:S05]  /*d310*/  IMAD.U32 R23, RZ, RZ, UR4 ;  /* 0x00000004ff177e24 */ /* 0x000fca000f8e00ff */
[----:B------:R1:W2:Y:S01]  /*d320*/  LDS.128 R16, [R23+0x2d8d0] ;  /* 0x02d8d00017107984 */ /* 0x0002a20000000c00 */
[----:B------:R-:W-:Y:S06]  /*d330*/  BAR.ARV 0x4, 0x200 ;  /* 0x0108000000007b1d */ /* 0x000fec0000002000 */
[----:B------:R-:W-:Y:S05]  /*d340*/  BRA `(.L_x_261) ;  /* 0x0000000800407947 */ /* 0x000fea0003800000 */
.L_x_260:
[----:B0-----:R-:W0:Y:S01]  /*d350*/  S2R R0, SR_TID.X ;  /* 0x0000000000007919 */ /* 0x001e220000002100 */
[----:B------:R-:W-:Y:S01]  /*d360*/  UMOV UR4, 0xffffffff ;  /* 0xffffffff00047882 */ /* 0x000fe20000000000 */
[----:B0-----:R-:W-:-:S04]  /*d370*/  LOP3.LUT R8, R0, 0x1f, RZ, 0xc0, !PT ;  /* 0x0000001f00087812 */ /* 0x001fc800078ec0ff */
[----:B------:R-:W-:Y:S01]  /*d380*/  ISETP.NE.AND P0, PT, R8, 0x1f, PT ;  /* 0x0000001f0800780c */ /* 0x000fe20003f05270 */
[----:B------:R-:W-:-:S12]  /*d390*/  BRA.DIV UR4, `(.L_x_262) ;  /* 0x0000002e04cc7947 */ /* 0x000fd8000b800000 */
[----:B------:R-:W-:Y:S01]  /*d3a0*/  IADD3 R5, R19, R8, RZ ;  /* 0x0000000813057210 */ /* 0x000fe20007ffe0ff */
[----:B------:R-:W-:-:S03]  /*d3b0*/  ULDC UR4, c[0x0][0xc3c] ;  /* 0x00030f0000047ab9 */ /* 0x000fc60000000800 */
[----:B------:R-:W-:-:S13]  /*d3c0*/  ISETP.GE.OR P1, PT, R5, UR4, !P0 ;  /* 0x0000000405007c0c */ /* 0x000fda000c726670 */
[----:B------:R-:W0:Y:S02]  /*d3d0*/  @!P1 LDC.64 R2, c[0x0][0xc80] ;  /* 0x00032000ff029b82 */ /* 0x000e240000000a00 */
[----:B0-----:R-:W-:-:S06]  /*d3e0*/  @!P1 IMAD.WIDE R2, R5, 0x4, R2 ;  /* 0x0000000405029825 */ /* 0x001fcc00078e0202 */
[----:B------:R0:W2:Y:S01]  /*d3f0*/  @!P1 LDG.E R3, desc[UR36][R2.64] ;  /* 0x0000002402039981 */ /* 0x0000a2000c1e1900 */
[C---:B------:R-:W-:Y:S02]  /*d400*/  ISETP.GE.U32.AND P2, PT, R8.reuse, 0x2, PT ;  /* 0x000000020800780c */ /* 0x040fe40003f46070 */
[C---:B------:R-:W-:Y:S01]  /*d410*/  ISETP.GE.U32.AND P3, PT, R8.reuse, 0x4, PT ;  /* 0x000000040800780c */ /* 0x040fe20003f66070 */
[----:B------:R-:W-:Y:S01]  /*d420*/  SHFL.IDX PT, R0, R16, RZ, 0x1f ;  /* 0x00001fff10007589 */ /* 0x000fe200000e0000 */
[C---:B------:R-:W-:Y:S02]  /*d430*/  ISETP.GE.U32.AND P4, PT, R8.reuse, 0x8, PT ;  /* 0x000000080800780c */ /* 0x040fe40003f86070 */
[C---:B------:R-:W-:Y:S01]  /*d440*/  ISETP.GE.U32.AND P5, PT, R8.reuse, 0x10, PT ;  /* 0x000000100800780c */ /* 0x040fe20003fa6070 */
[----:B------:R-:W-:Y:S01]  /*d450*/  SHFL.IDX PT, R4, R16, 0x1, 0x1f ;  /* 0x00201f0010047f89 */ /* 0x000fe200000e0000 */
[----:B0-----:R-:W-:Y:S02]  /*d460*/  IMAD.MOV.U32 R2, RZ, RZ, RZ ;  /* 0x000000ffff027224 */ /* 0x001fe400078e00ff */
[----:B--2---:R-:W-:Y:S01]  /*d470*/  @!P1 IMAD.MOV.U32 R2, RZ, RZ, R3 ;  /* 0x000000ffff029224 */ /* 0x004fe200078e0003 */
[----:B------:R-:W-:-:S04]  /*d480*/  ISETP.NE.AND P1, PT, R8, RZ, PT ;  /* 0x000000ff0800720c */ /* 0x000fc80003f25270 */
[----:B------:R-:W0:Y:S02]  /*d490*/  SHFL.UP PT, R14, R2, 0x1, RZ ;  /* 0x04200000020e7989 */ /* 0x000e2400000e00ff */
        /* <DEDUP_REMOVED lines=14> */
[----:B------:R0:W1:Y:S02]  /*d580*/  SHFL.IDX PT, R14, R3, 0x1f, 0x1f ;  /* 0x03e01f00030e7f89 */ /* 0x00006400000e0000 */
.L_x_358:
[----:B------:R-:W-:Y:S02]  /*d590*/  ULDC UR4, c[0x0][0xc38] ;  /* 0x00030e0000047ab9 */ /* 0x000fe40000000800 */
[----:B------:R-:W-:-:S04]  /*d5a0*/  IMAD.U32 R16, RZ, RZ, UR4 ;  /* 0x00000004ff107e24 */ /* 0x000fc8000f8e00ff */
[----:B-1----:R-:W-:-:S04]  /*d5b0*/  IMAD R5, R14, R16, RZ ;  /* 0x000000100e057224 */ /* 0x002fc800078e02ff */
[----:B------:R-:W-:-:S05]  /*d5c0*/  IMAD.IADD R4, R4, 0x1, R5 ;  /* 0x0000000104047824 */ /* 0x000fca00078e0205 */
[----:B------:R-:W-:-:S13]  /*d5d0*/  ISETP.GT.AND P6, PT, R4, R0, PT ;  /* 0x000000000400720c */ /* 0x000fda0003fc4270 */
[----:B------:R-:W-:Y:S05]  /*d5e0*/  @P6 BRA `(.L_x_263) ;  /* 0x00000000009c6947 */ /* 0x000fea0003800000 */
.L_x_268:
[----:B------:R-:W1:Y:S01]  /*d5f0*/  LDC R6, c[0x0][0xc3c] ;  /* 0x00030f00ff067b82 */ /* 0x000e620000000800 */
[----:B------:R-:W-:-:S04]  /*d600*/  IADD3 R19, R19, 0x1f, RZ ;  /* 0x0000001f13137810 */ /* 0x000fc80007ffe0ff */
[----:B-1----:R-:W-:-:S13]  /*d610*/  ISETP.GE.AND P6, PT, R19, R6, PT ;  /* 0x000000061300720c */ /* 0x002fda0003fc6270 */
[----:B------:R-:W-:Y:S05]  /*d620*/  @P6 BRA `(.L_x_264) ;  /* 0x0000000400446947 */ /* 0x000fea0003800000 */
[----:B------:R-:W1:Y:S01]  /*d630*/  S2R R2, SR_TID.X ;  /* 0x0000000000027919 */ /* 0x000e620000002100 */
[----:B------:R-:W-:Y:S01]  /*d640*/  BSSY B0, `(.L_x_265) ;  /* 0x0000009000007945 */ /* 0x000fe20003800000 */
[----:B-1----:R-:W-:-:S05]  /*d650*/  LOP3.LUT R2, R2, 0x1f, RZ, 0xc0, !PT ;  /* 0x0000001f02027812 */ /* 0x002fca00078ec0ff */
[----:B------:R-:W-:Y:S02]  /*d660*/  IMAD.IADD R5, R19, 0x1, R2 ;  /* 0x0000000113057824 */ /* 0x000fe400078e0202 */
[----:B------:R-:W-:-:S03]  /*d670*/  IMAD.MOV.U32 R2, RZ, RZ, RZ ;  /* 0x000000ffff027224 */ /* 0x000fc600078e00ff */
[----:B------:R-:W-:-:S13]  /*d680*/  ISETP.GE.OR P6, PT, R5, R6, !P0 ;  /* 0x000000060500720c */ /* 0x000fda00047c6670 */
[----:B------:R-:W-:Y:S05]  /*d690*/  @P6 BRA `(.L_x_266) ;  /* 0x00000000000c6947 */ /* 0x000fea0003800000 */
[----:B0-----:R-:W0:Y:S02]  /*d6a0*/  LDC.64 R2, c[0x0][0xc80] ;  /* 0x00032000ff027b82 */ /* 0x001e240000000a00 */
[----:B0-----:R-:W-:-:S06]  /*d6b0*/  IMAD.WIDE R2, R5, 0x4, R2 ;  /* 0x0000000405027825 */ /* 0x001fcc00078e0202 */
[----:B------:R1:W5:Y:S02]  /*d6c0*/  LDG.E R2, desc[UR36][R2.64] ;  /* 0x0000002402027981 */ /* 0x000364000c1e1900 */
.L_x_266:
[----:B------:R-:W-:Y:S05]  /*d6d0*/  BSYNC B0 ;  /* 0x0000000000007941 */ /* 0x000fea0003800000 */
.L_x_265:
[----:B------:R-:W-:-:S03]  /*d6e0*/  UMOV UR4, 0xffffffff ;  /* 0xffffffff00047882 */ /* 0x000fc60000000000 */
[----:B------:R-:W-:Y:S05]  /*d6f0*/  BRA.DIV UR4, `(.L_x_267) ;  /* 0x0000003204187947 */ /* 0x000fea000b800000 */
[----:B-----5:R-:W2:Y:S02]  /*d700*/  SHFL.UP PT, R14, R2, 0x1, RZ ;  /* 0x04200000020e7989 */ /* 0x020ea400000e00ff */
[----:B--2---:R-:W-:-:S05]  /*d710*/  SEL R13, R14, RZ, P1 ;  /* 0x000000ff0e0d7207 */ /* 0x004fca0000800000 */
[----:B------:R-:W-:-:S05]  /*d720*/  IMAD.IADD R13, R2, 0x1, R13 ;  /* 0x00000001020d7824 */ /* 0x000fca00078e020d */
[----:B------:R-:W2:Y:S02]  /*d730*/  SHFL.UP PT, R14, R13, 0x2, RZ ;  /* 0x044000000d0e7989 */ /* 0x000ea400000e00ff */
[----:B--2---:R-:W-:-:S05]  /*d740*/  SEL R14, R14, RZ, P2 ;  /* 0x000000ff0e0e7207 */ /* 0x004fca0001000000 */
[----:B01----:R-:W-:-:S05]  /*d750*/  IMAD.IADD R3, R13, 0x1, R14 ;  /* 0x000000010d037824 */ /* 0x003fca00078e020e */
        /* <DEDUP_REMOVED lines=10> */
.L_x_366:
[----:B------:R-:W-:Y:S02]  /*d800*/  ULDC UR4, c[0x0][0xc38] ;  /* 0x00030e0000047ab9 */ /* 0x000fe40000000800 */
[----:B------:R-:W-:-:S04]  /*d810*/  IMAD.U32 R16, RZ, RZ, UR4 ;  /* 0x00000004ff107e24 */ /* 0x000fc8000f8e00ff */
[----:B-1----:R-:W-:-:S04]  /*d820*/  IMAD R5, R14, R16, RZ ;  /* 0x000000100e057224 */ /* 0x002fc800078e02ff */
[----:B------:R-:W-:-:S05]  /*d830*/  IMAD.IADD R4, R5, 0x1, R4 ;  /* 0x0000000105047824 */ /* 0x000fca00078e0204 */
[----:B------:R-:W-:-:S13]  /*d840*/  ISETP.GT.AND P6, PT, R4, R0, PT ;  /* 0x000000000400720c */ /* 0x000fda0003fc4270 */
[----:B------:R-:W-:Y:S05]  /*d850*/  @!P6 BRA `(.L_x_268) ;  /* 0xfffffffc0064e947 */ /* 0x000fea000383ffff */
.L_x_263:
[----:B------:R-:W-:Y:S01]  /*d860*/  IADD3 R5, -R5, R4, RZ ;  /* 0x0000000405057210 */ /* 0x000fe20007ffe1ff */
[----:B------:R-:W-:-:S04]  /*d870*/  UMOV UR4, 0xffffffff ;  /* 0xffffffff00047882 */ /* 0x000fc80000000000 */
[----:B------:R-:W-:-:S05]  /*d880*/  IMAD R7, R3, R16, R5 ;  /* 0x0000001003077224 */ /* 0x000fca00078e0205 */
[----:B------:R-:W-:Y:S01]  /*d890*/  ISETP.GT.AND P6, PT, R7, R0, PT ;  /* 0x000000000700720c */ /* 0x000fe20003fc4270 */
[----:B------:R-:W-:-:S12]  /*d8a0*/  BRA.DIV UR4, `(.L_x_269) ;  /* 0x0000003204687947 */ /* 0x000fd8000b800000 */
[----:B------:R-:W-:-:S04]  /*d8b0*/  VOTE.ANY R6, PT, !P6 ;  /* 0x0000000000067806 */ /* 0x000fc800070e0100 */
[----:B------:R-:W1:Y:S02]  /*d8c0*/  POPC R4, R6 ;  /* 0x0000000600047309 */ /* 0x000e640000000000 */
[----:B-1----:R1:W2:Y:S02]  /*d8d0*/  SHFL.IDX PT, R17, R2, R4, 0x1f ;  /* 0x00001f0402117589 */ /* 0x0022a400000e0000 */
.L_x_370:
[----:B------:R-:W-:Y:S01]  /*d8e0*/  ISETP.NE.AND P0, PT, R6, RZ, PT ;  /* 0x000000ff0600720c */ /* 0x000fe20003f05270 */
[----:B------:R-:W-:-:S12]  /*d8f0*/  IMAD.MOV.U32 R14, RZ, RZ, RZ ;  /* 0x000000ffff0e7224 */ /* 0x000fd800078e00ff */
[----:B------:R-:W-:Y:S05]  /*d900*/  @!P0 BRA `(.L_x_270) ;  /* 0x0000000000108947 */ /* 0x000fea0003800000 */
[----:B------:R-:W-:Y:S01]  /*d910*/  UMOV UR4, 0xffffffff ;  /* 0xffffffff00047882 */ /* 0x000fe20000000000 */
[----:B------:R-:W-:Y:S02]  /*d920*/  VIADD R12, R4, 0xffffffff ;  /* 0xffffffff040c7836 */ /* 0x000fe40000000000 */
[----:B------:R-:W-:Y:S05]  /*d930*/  BRA.DIV UR4, `(.L_x_271) ;  /* 0x00000032048c7947 */ /* 0x000fea000b800000 */
[----:B------:R3:W4:Y:S02]  /*d940*/  SHFL.IDX PT, R14, R3, R12, 0x1f ;  /* 0x00001f0c030e7589 */ /* 0x00072400000e0000 */
.L_x_270:
[----:B--2---:R-:W-:Y:S01]  /*d950*/  IABS R6, R17 ;  /* 0x0000001100067213 */ /* 0x004fe20000000000 */
[----:B----4-:R-:W-:Y:S01]  /*d960*/  IMAD R16, R14, R16, R5 ;  /* 0x000000100e107224 */ /* 0x010fe200078e0205 */
[----:B-1----:R-:W-:Y:S01]  /*d970*/  MOV R2, RZ ;  /* 0x000000ff00027202 */ /* 0x002fe20000000f00 */
[----:B------:R-:W-:Y:S01]  /*d980*/  IMAD.IADD R19, R4, 0x1, R19 ;  /* 0x0000000104137824 */ /* 0x000fe200078e0213 */
[----:B------:R-:W1:Y:S01]  /*d990*/  I2F.RP R7, R6 ;  /* 0x0000000600077306 */ /* 0x000e620000209400 */
[----:B------:R-:W-:-:S07]  /*d9a0*/  IMAD.IADD R0, R0, 0x1, -R16 ;  /* 0x0000000100007824 */ /* 0x000fce00078e0a10 */
[----:B-1----:R-:W0:Y:S02]  /*d9b0*/  MUFU.RCP R7, R7 ;  /* 0x0000000700077308 */ /* 0x002e240000001000 */
[----:B0--3--:R-:W-:-:S06]  /*d9c0*/  VIADD R3, R7, 0xffffffe ;  /* 0x0ffffffe07037836 */ /* 0x009fcc0000000000 */
[----:B------:R-:W0:Y:S02]  /*d9d0*/  F2I.FTZ.U32.TRUNC.NTZ R3, R3 ;  /* 0x0000000300037305 */ /* 0x000e24000021f000 */
[----:B0-----:R-:W-:-:S04]  /*d9e0*/  IMAD.MOV R5, RZ, RZ, -R3 ;  /* 0x000000ffff057224 */ /* 0x001fc800078e0a03 */
[----:B------:R-:W-:-:S04]  /*d9f0*/  IMAD R5, R5, R6, RZ ;  /* 0x0000000605057224 */ /* 0x000fc800078e02ff */
[----:B------:R-:W-:Y:S01]  /*da00*/  IMAD.HI.U32 R2, R3, R5, R2 ;  /* 0x0000000503027227 */ /* 0x000fe200078e0002 */
[----:B------:R-:W-:Y:S02]  /*da10*/  IABS R5, R17 ;  /* 0x0000001100057213 */ /* 0x000fe40000000000 */
[----:B------:R-:W-:-:S03]  /*da20*/  IABS R3, R0 ;  /* 0x0000000000037213 */ /* 0x000fc60000000000 */
[----:B------:R-:W-:Y:S02]  /*da30*/  IMAD.MOV R5, RZ, RZ, -R5 ;  /* 0x000000ffff057224 */ /* 0x000fe400078e0a05 */
        /* <DEDUP_REMOVED lines=16> */
.L_x_264:
[----:B------:R-:W-:Y:S01]  /*db40*/  UMOV UR4, URZ ;  /* 0x0000003f00047c82 */ /* 0x000fe20008000000 */
[----:B------:R-:W-:Y:S01]  /*db50*/  UMOV UR5, URZ ;  /* 0x0000003f00057c82 */ /* 0x000fe20008000000 */
[----:B------:R-:W-:Y:S01]  /*db60*/  ULDC UR6, c[0x0][0xc3c] ;  /* 0x00030f0000067ab9 */ /* 0x000fe20000000800 */
[----:B------:R-:W-:Y:S01]  /*db70*/  MOV R16, R0 ;  /* 0x0000000000107202 */ /* 0x000fe20000000f00 */
[----:B------:R-:W-:Y:S02]  /*db80*/  IMAD.U32 R17, RZ, RZ, UR4 ;  /* 0x00000004ff117e24 */ /* 0x000fe4000f8e00ff */
[----:B------:R-:W-:Y:S02]  /*db90*/  IMAD.U32 R18, RZ, RZ, UR5 ;  /* 0x00000005ff127e24 */ /* 0x000fe4000f8e00ff */
[----:B------:R-:W-:-:S07]  /*dba0*/  IMAD.U32 R19, RZ, RZ, UR6 ;  /* 0x00000006ff137e24 */ /* 0x000fce000f8e00ff */
.L_x_272:
[----:B------:R-:W1:Y:S01]  /*dbb0*/  S2R R0, SR_TID.X ;  /* 0x0000000000007919 */ /* 0x000e620000002100 */
[----:B------:R-:W-:Y:S05]  /*dbc0*/  WARPSYNC.ALL ;  /* 0x0000000000007948 */ /* 0x000fea0003800000 */
[----:B------:R-:W-:Y:S01]  /*dbd0*/  BAR.SYNC.DEFER_BLOCKING 0x4, 0x200 ;  /* 0x0108000000007b1d */ /* 0x000fe20000010000 */
[----:B-1----:R-:W-:-:S04]  /*dbe0*/  LOP3.LUT R0, R0, 0x1f, RZ, 0xc0, !PT ;  /* 0x0000001f00007812 */ /* 0x002fc800078ec0ff */
[----:B------:R-:W-:-:S13]  /*dbf0*/  ISETP.NE.AND P0, PT, R0, RZ, PT ;  /* 0x000000ff0000720c */ /* 0x000fda0003f05270 */
[----:B0-----:R-:W0:Y:S01]  /*dc00*/  @!P0 S2R R3, SR_CgaCtaId ;  /* 0x0000000000038919 */ /* 0x001e220000008800 */
[----:B------:R-:W-:-:S04]  /*dc10*/  @!P0 MOV R0, 0x400 ;  /* 0x0000040000008802 */ /* 0x000fc80000000f00 */
[----:B0-----:R-:W-:-:S05]  /*dc20*/  @!P0 LEA R23, R3, R0, 0x18 ;  /* 0x0000000003178211 */ /* 0x001fca00078ec0ff */
[----:B------:R0:W-:Y:S01]  /*dc30*/  @!P0 STS.128 [R23+0x2d8d0], R16 ;  /* 0x02d8d01017008388 */ /* 0x0001e20000000c00 */
[----:B------:R-:W-:Y:S06]  /*dc40*/  BAR.ARV 0x5, 0x200 ;  /* 0x0148000000007b1d */ /* 0x000fec0000002000 */
.L_x_261:
[----:B------:R-:W-:Y:S02]  /*dc50*/  ULDC UR4, c[0x0][0xc3c] ;  /* 0x00030f0000047ab9 */ /* 0x000fe40000000800 */
[----:B--2---:R-:W-:-:S13]  /*dc60*/  ISETP.GE.AND P0, PT, R19, UR4, PT ;  /* 0x0000000413007c0c */ /* 0x004fda000bf06270 */
[----:B------:R-:W-:Y:S05]  /*dc70*/  @!P0 BRA `(.L_x_273) ;  /* 0xffffffb800f48947 */ /* 0x000fea000383ffff */
[----:B------:R-:W-:Y:S05]  /*dc80*/  BSYNC B8 ;  /* 0x0000000000087941 */ /* 0x000fea0003800000 */
.L_x_212:
[----:B0-----:R-:W2:Y:S01]  /*dc90*/  LDL.LU R0, [R1+0x30] ;  /* 0x0000300001007983 */ /* 0x001ea20000300800 */
[----:B------:R-:W-:Y:S01]  /*dca0*/  BSSY B0, `(.L_x_274) ;  /* 0x000000b000007945 */ /* 0x000fe20003800000 */
[----:B------:R-:W0:Y:S01]  /*dcb0*/  S2R R5, SR_CgaCtaId ;  /* 0x0000000000057919 */ /* 0x000e220000008800 */
[----:B--2---:R-:W-:-:S05]  /*dcc0*/  VIADD R0, R0, 0x1 ;  /* 0x0000000100007836 */ /* 0x004fca0000000000 */
[----:B------:R-:W-:-:S04]  /*dcd0*/  LEA.HI R2, R0, R0, RZ, 0x1 ;  /* 0x0000000000027211 */ /* 0x000fc800078f08ff */
[----:B------:R-:W-:Y:S02]  /*dce0*/  LOP3.LUT R3, R2, 0xfffffffe, RZ, 0xc0, !PT ;  /* 0xfffffffe02037812 */ /* 0x000fe400078ec0ff */
[----:B------:R-:W-:Y:S02]  /*dcf0*/  MOV R2, 0x400 ;  /* 0x0000040000027802 */ /* 0x000fe40000000f00 */
[----:B------:R-:W-:Y:S02]  /*dd00*/  IADD3 R0, R0, -R3, RZ ;  /* 0x8000000300007210 */ /* 0x000fe40007ffe0ff */
[----:B0-----:R-:W-:Y:S02]  /*dd10*/  LEA R5, R5, R2, 0x18 ;  /* 0x0000000205057211 */ /* 0x001fe400078ec0ff */
[----:B------:R-:W-:-:S04]  /*dd20*/  SHF.L.U32 R0, R0, 0x1f, RZ ;  /* 0x0000001f00007819 */ /* 0x000fc800000006ff */
[----:B------:R-:W0:Y:S02]  /*dd30*/  SYNCS.PHASECHK.TRANS64.TRYWAIT P0, [R5+URZ+0x2d820], R0 ;  /* 0x02d82000050075a7 */ /* 0x000e24000800017f */
[----:B0-----:R-:W-:Y:S05]  /*dd40*/  @!P0 BRA `(.L_x_275) ;  /* 0x0000002c00ac8947 */ /* 0x001fea0003800000 */
.L_x_373:
[----:B------:R-:W-:Y:S05]  /*dd50*/  BSYNC B0 ;  /* 0x0000000000007941 */ /* 0x000fea0003800000 */
.L_x_274:
[----:B------:R-:W-:-:S03]  /*dd60*/  UMOV UR4, 0xffffffff ;  /* 0xffffffff00047882 */ /* 0x000fc60000000000 */
[----:B------:R-:W-:Y:S05]  /*dd70*/  BRA.DIV UR4, `(.L_x_276) ;  /* 0x0000002e04b47947 */ /* 0x000fea000b800000 */
[----:B0-----:R-:W0:Y:S02]  /*dd80*/  S2R R0, SR_TID.X ;  /* 0x0000000000007919 */ /* 0x001e240000002100 */
[----:B0-----:R-:W-:-:S04]  /*dd90*/  SHF.R.U32.HI R0, RZ, 0x5, R0 ;  /* 0x00000005ff007819 */ /* 0x001fc80000011600 */
[----:B------:R-:W-:-:S05]  /*dda0*/  LOP3.LUT R0, R0, 0x3, RZ, 0xc0, !PT ;  /* 0x0000000300007812 */ /* 0x000fca00078ec0ff */
[----:B------:R0:W2:Y:S02]  /*ddb0*/  SHFL.IDX PT, R14, R0, RZ, 0x1f ;  /* 0x00001fff000e7589 */ /* 0x0000a400000e0000 */
.L_x_376:
[----:B--2---:R-:W-:Y:S01]  /*ddc0*/  ISETP.NE.AND P0, PT, R14, RZ, PT ;  /* 0x000000ff0e00720c */ /* 0x004fe20003f05270 */
[----:B------:R-:W-:-:S12]  /*ddd0*/  BSSY B0, `(.L_x_277) ;  /* 0x0000024000007945 */ /* 0x000fd80003800000 */
[----:B------:R-:W-:Y:S05]  /*dde0*/  @P0 BRA `(.L_x_278) ;  /* 0x0000000000880947 */ /* 0x000fea0003800000 */
[----:B------:R-:W-:-:S03]  /*ddf0*/  UMOV UR4, 0xffffffff ;  /* 0xffffffff00047882 */ /* 0x000fc60000000000 */
[----:B------:R-:W-:Y:S05]  /*de00*/  BRA.DIV UR4, `(.L_x_279) ;  /* 0x0000002e04c47947 */ /* 0x000fea000b800000 */
[----:B------:R-:W-:-:S13]  /*de10*/  ELECT P6, URZ, PT ;  /* 0x00000000003f782f */ /* 0x000fda00038c0000 */
.L_x_379:
[----:B------:R-:W-:Y:S05]  /*de20*/  @!P6 BRA `(.L_x_278) ;  /* 0x000000000078e947 */ /* 0x000fea0003800000 */
[----:B0-----:R-:W2:Y:S02]  /*de30*/  LDL.LU R0, [R1+0x1c] ;  /* 0x00001c0001007983 */ /* 0x001ea40000300800 */
[----:B--2---:R-:W-:-:S04]  /*de40*/  LOP3.LUT R0, R0, 0x2, RZ, 0xfc, !PT ;  /* 0x0000000200007812 */ /* 0x004fc800078efcff */
[----:B------:R-:W-:-:S13]  /*de50*/  ISETP.NE.AND P0, PT, R0, 0x3, PT ;  /* 0x000000030000780c */ /* 0x000fda0003f05270 */
[----:B------:R-:W-:Y:S05]  /*de60*/  @!P0 BRA `(.L_x_280) ;  /* 0x0000000000048947 */ /* 0x000fea0003800000 */
[----:B------:R-:W-:Y:S01]  /*de70*/  BPT.TRAP 0x1 ;  /* 0x000000040000795c */ /* 0x000fe20000300000 */
.L_x_280:
[C---:B------:R-:W-:Y:S01]  /*de80*/  IMAD R3, R26.reuse, 0x8, R5 ;  /* 0x000000081a037824 */ /* 0x040fe200078e0205 */
[----:B------:R-:W-:Y:S01]  /*de90*/  SHF.L.U32 R2, R29, 0x1f, RZ ;  /* 0x0000001f1d027819 */ /* 0x000fe200000006ff */
[----:B------:R-:W-:-:S03]  /*dea0*/  VIADD R26, R26, 0x1 ;  /* 0x000000011a1a7836 */ /* 0x000fc60000000000 */
[----:B------:R-:W0:Y:S02]  /*deb0*/  SYNCS.PHASECHK.TRANS64.TRYWAIT P1, [R3+URZ+0x2d840], R2 ;  /* 0x02d84002030075a7 */ /* 0x000e24000802017f */
[----:B------:R-:W-:-:S04]  /*dec0*/  ISETP.NE.AND P2, PT, R26, 0x2, PT ;  /* 0x000000021a00780c */ /* 0x000fc80003f45270 */
[----:B------:R-:W-:Y:S01]  /*ded0*/  SEL R0, RZ, 0x1, P2 ;  /* 0x00000001ff007807 */ /* 0x000fe20001000000 */
[----:B0-----:R-:W-:Y:S08]  /*dee0*/  @!P1 BRA `(.L_x_281) ;  /* 0x0000002c00ac9947 */ /* 0x001ff00003800000 */
.L_x_380:
[----:B------:R-:W-:Y:S02]  /*def0*/  SEL R26, R26, RZ, P2 ;  /* 0x000000ff1a1a7207 */ /* 0x000fe40001000000 */
[----:B------:R-:W-:Y:S01]  /*df00*/  LOP3.LUT R0, R29, R0, RZ, 0x3c, !PT ;  /* 0x000000001d007212 */ /* 0x000fe200078e3cff */
[----:B------:R-:W-:Y:S06]  /*df10*/  @!P0 BRA `(.L_x_282) ;  /* 0x0000000000048947 */ /* 0x000fec0003800000 */
[----:B------:R-:W-:Y:S01]  /*df20*/  BPT.TRAP 0x1 ;  /* 0x000000040000795c */ /* 0x000fe20000300000 */
.L_x_282:
[----:B------:R-:W-:Y:S01]  /*df30*/  IMAD R5, R26, 0x8, R5 ;  /* 0x000000081a057824 */ /* 0x000fe200078e0205 */
[----:B------:R-:W-:-:S04]  /*df40*/  SHF.L.U32 R0, R0, 0x1f, RZ ;  /* 0x0000001f00007819 */ /* 0x000fc800000006ff */
[----:B------:R-:W2:Y:S02]  /*df50*/  SYNCS.PHASECHK.TRANS64.TRYWAIT P1, [R5+URZ+0x2d840], R0 ;  /* 0x02d84000050075a7 */ /* 0x000ea4000802017f */
[----:B--2---:R-:W-:Y:S05]  /*df60*/  @!P1 BRA `(.L_x_283) ;  /* 0x0000002c00a09947 */ /* 0x004fea0003800000 */
.L_x_381:
[----:B------:R-:W-:Y:S05]  /*df70*/  @!P0 BRA `(.L_x_284) ;  /* 0x0000000000048947 */ /* 0x000fea0003800000 */
[----:B------:R-:W-:Y:S01]  /*df80*/  BPT.TRAP 0x1 ;  /* 0x000000040000795c */ /* 0x000fe20000300000 */
.L_x_284:
[----:B------:R-:W3:Y:S02]  /*df90*/  SYNCS.PHASECHK.TRANS64.TRYWAIT P1, [R3+URZ+0x2d860], R2 ;  /* 0x02d86002030075a7 */ /* 0x000ee4000802017f */
[----:B---3--:R-:W-:Y:S05]  /*dfa0*/  @!P1 BRA `(.L_x_285) ;  /* 0x0000002c00a49947 */ /* 0x008fea0003800000 */
.L_x_382:
[----:B------:R-:W-:Y:S05]  /*dfb0*/  @!P0 BRA `(.L_x_286) ;  /* 0x0000000000048947 */ /* 0x000fea0003800000 */
[----:B------:R-:W-:Y:S01]  /*dfc0*/  BPT.TRAP 0x1 ;  /* 0x000000040000795c */ /* 0x000fe20000300000 */
.L_x_286:
[----:B----4-:R4:W0:Y:S02]  /*dfd0*/  SYNCS.PHASECHK.TRANS64.TRYWAIT P0, [R5+URZ+0x2d860], R0 ;  /* 0x02d86000050075a7 */ /* 0x010824000800017f */
[----:B0-----:R-:W-:Y:S05]  /*dfe0*/  @!P0 NANOSLEEP.SYNCS 0x989680 ;  /* 0x009896800000895d */ /* 0x001fea0003900000 */
[----:B------:R-:W0:Y:S02]  /*dff0*/  @!P0 SYNCS.PHASECHK.TRANS64 P0, [R5+URZ+0x2d860], R0 ;  /* 0x02d86000050085a7 */ /* 0x000e24000800007f */
[----:B0-----:R-:W-:Y:S05]  /*e000*/  @!P0 BRA `(.L_x_286) ;  /* 0xfffffffc00f08947 */ /* 0x001fea000383ffff */
.L_x_278:
[----:B------:R-:W-:Y:S05]  /*e010*/  BSYNC B0 ;  /* 0x0000000000007941 */ /* 0x000fea0003800000 */
.L_x_277:
[----:B------:R-:W-:Y:S05]  /*e020*/  EXIT ;  /* 0x000000000000794d */ /* 0x000fea0003800000 */
.L_x_168:
[----:B0-----:R-:W-:-:S04]  /*e030*/  IMAD.U32 R3, RZ, RZ, UR41 ;  /* 0x00000029ff037e24 */ /* 0x001fc8000f8e00ff */
[----:B------:R0:W1:Y:S03]  /*e040*/  SYNCS.PHASECHK.TRANS64.TRYWAIT P1, [R3+URZ+0x2d800], R0 ;  /* 0x02d80000030075a7 */ /* 0x000066000802017f */
[----:B-1----:R-:W-:Y:S05]  /*e050*/  @!P1 NANOSLEEP.SYNCS 0x989680 ;  /* 0x009896800000995d */ /* 0x002fea0003900000 */
[----:B------:R-:W1:Y:S02]  /*e060*/  @!P1 SYNCS.PHASECHK.TRANS64 P1, [R3+URZ+0x2d800], R0 ;  /* 0x02d80000030095a7 */ /* 0x000e64000802007f */
[----:B-1----:R-:W-:Y:S05]  /*e070*/  @!P1 BRA `(.L_x_168) ;  /* 0xfffffffc00ec9947 */ /* 0x002fea000383ffff */
[----:B------:R-:W-:Y:S05]  /*e080*/  BRA `(.L_x_287) ;  /* 0xffffff3400307947 */ /* 0x000fea000383ffff */
.L_x_172:
[----:B-1----:R1:W2:Y:S02]  /*e090*/  SYNCS.PHASECHK.TRANS64.TRYWAIT P1, [R0+URZ+0x2d830], R3 ;  /* 0x02d83003000075a7 */ /* 0x0022a4000802017f */
[----:B--2---:R-:W-:Y:S05]  /*e0a0*/  @!P1 NANOSLEEP.SYNCS 0x989680 ;  /* 0x009896800000995d */ /* 0x004fea0003900000 */
[----:B------:R-:W2:Y:S02]  /*e0b0*/  @!P1 SYNCS.PHASECHK.TRANS64 P1, [R0+URZ+0x2d830], R3 ;  /* 0x02d83003000095a7 */ /* 0x000ea4000802007f */
[----:B--2---:R-:W-:Y:S05]  /*e0c0*/  @!P1 BRA `(.L_x_172) ;  /* 0xfffffffc00f09947 */ /* 0x004fea000383ffff */
[----:B------:R-:W-:Y:S05]  /*e0d0*/  BRA `(.L_x_171) ;  /* 0xffffff34004c7947 */ /* 0x000fea000383ffff */
.L_x_178:
[----:B-1----:R-:W-:-:S04]  /*e0e0*/  MOV R9, UR6 ;  /* 0x0000000600097c02 */ /* 0x002fc80008000f00 */
[----:B------:R1:W2:Y:S03]  /*e0f0*/  SYNCS.PHASECHK.TRANS64.TRYWAIT P1, [R9+URZ+0x2d830], R8 ;  /* 0x02d83008090075a7 */ /* 0x0002a6000802017f */
[----:B--2---:R-:W-:Y:S05]  /*e100*/  @!P1 NANOSLEEP.SYNCS 0x989680 ;  /* 0x009896800000995d */ /* 0x004fea0003900000 */
[----:B------:R-:W2:Y:S02]  /*e110*/  @!P1 SYNCS.PHASECHK.TRANS64 P1, [R9+URZ+0x2d830], R8 ;  /* 0x02d83008090095a7 */ /* 0x000ea4000802007f */
[----:B--2---:R-:W-:Y:S05]  /*e120*/  @!P1 BRA `(.L_x_178) ;  /* 0xfffffffc00ec9947 */ /* 0x004fea000383ffff */
[----:B------:R-:W-:Y:S05]  /*e130*/  BRA `(.L_x_175) ;  /* 0xffffff60000c7947 */ /* 0x000fea000383ffff */
.L_x_182:
[----:B-1----:R-:W-:-:S04]  /*e140*/  IMAD.U32 R8, RZ, RZ, UR6 ;  /* 0x00000006ff087e24 */ /* 0x002fc8000f8e00ff */
[----:B------:R1:W2:Y:S03]  /*e150*/  SYNCS.PHASECHK.TRANS64.TRYWAIT P1, [R8+URZ+0x2d850], R7 ;  /* 0x02d85007080075a7 */ /* 0x0002a6000802017f */
[----:B--2---:R-:W-:Y:S05]  /*e160*/  @!P1 NANOSLEEP.SYNCS 0x989680 ;  /* 0x009896800000995d */ /* 0x004fea0003900000 */
[----:B------:R-:W2:Y:S02]  /*e170*/  @!P1 SYNCS.PHASECHK.TRANS64 P1, [R8+URZ+0x2d850], R7 ;  /* 0x02d85007080095a7 */ /* 0x000ea4000802007f */
[----:B--2---:R-:W-:Y:S05]  /*e180*/  @!P1 BRA `(.L_x_182) ;  /* 0xfffffffc00ec9947 */ /* 0x004fea000383ffff */
[----:B------:R-:W-:Y:S05]  /*e190*/  BRA `(.L_x_179) ;  /* 0xffffff6000bc7947 */ /* 0x000fea000383ffff */
.L_x_189:
[----:B--2---:R-:W-:-:S04]  /*e1a0*/  IMAD.U32 R5, RZ, RZ, UR4 ;  /* 0x00000004ff057e24 */ /* 0x004fc8000f8e00ff */
[----:B------:R2:W3:Y:S03]  /*e1b0*/  SYNCS.PHASECHK.TRANS64.TRYWAIT P1, [R5+URZ+0x2d850], R0 ;  /* 0x02d85000050075a7 */ /* 0x0004e6000802017f */
[----:B---3--:R-:W-:Y:S05]  /*e1c0*/  @!P1 NANOSLEEP.SYNCS 0x989680 ;  /* 0x009896800000995d */ /* 0x008fea0003900000 */
[----:B------:R-:W3:Y:S02]  /*e1d0*/  @!P1 SYNCS.PHASECHK.TRANS64 P1, [R5+URZ+0x2d850], R0 ;  /* 0x02d85000050095a7 */ /* 0x000ee4000802007f */
[----:B---3--:R-:W-:Y:S05]  /*e1e0*/  @!P1 BRA `(.L_x_189) ;  /* 0xfffffffc00ec9947 */ /* 0x008fea000383ffff */
[----:B------:R-:W-:Y:S05]  /*e1f0*/  BRA `(.L_x_188) ;  /* 0xffffff8400ec7947 */ /* 0x000fea000383ffff */
.L_x_224:
[----:B------:R-:W0:Y:S01]  /*e200*/  S2R R20, SR_TID.X ;  /* 0x0000000000147919 */ /* 0x000e220000002100 */
[----:B------:R-:W-:Y:S01]  /*e210*/  BSSY B0, `(.L_x_288) ;  /* 0x000000a000007945 */ /* 0x000fe20003800000 */
[----:B------:R-:W-:Y:S01]  /*e220*/  IMAD.MOV.U32 R12, RZ, RZ, RZ ;  /* 0x000000ffff0c7224 */ /* 0x000fe200078e00ff */
[----:B------:R-:W-:Y:S01]  /*e230*/  MOV R11, 0x1f ;  /* 0x0000001f000b7802 */ /* 0x000fe20000000f00 */
[----:B------:R-:W-:Y:S01]  /*e240*/  IMAD.MOV.U32 R15, RZ, RZ, -0x1 ;  /* 0xffffffffff0f7424 */ /* 0x000fe200078e00ff */
[----:B0-----:R-:W-:-:S04]  /*e250*/  SHF.R.U32.HI R9, RZ, 0x5, R20 ;  /* 0x00000005ff097819 */ /* 0x001fc80000011614 */
[----:B------:R-:W-:-:S05]  /*e260*/  LOP3.LUT R9, R9, 0x3, RZ, 0xc0, !PT ;  /* 0x0000000309097812 */ /* 0x000fca00078ec0ff */
[----:B------:R-:W-:-:S07]  /*e270*/  IMAD.MOV.U32 R13, RZ, RZ, R9 ;  /* 0x000000ffff0d7224 */ /* 0x000fce00078e0009 */
[----:B-----5:R-:W-:Y:S05]  /*e280*/  WARPSYNC.COLLECTIVE R15, `(.L_x_289) ;  /* 0x000000000f087348 */ /* 0x020fea0003c00000 */
[----:B------:R0:W1:Y:S02]  /*e290*/  SHFL.IDX P6, R14, R13, R12, R11 ;  /* 0x0000000c0d0e7389 */ /* 0x00006400000c000b */
[----:B01---5:R-:W-:Y:S01]  /*e2a0*/  ENDCOLLECTIVE ;  /* 0x000000000000791b */ /* 0x023fe20003800000 */
.L_x_289:
[----:B------:R-:W-:Y:S05]  /*e2b0*/  BSYNC B0 ;  /* 0x0000000000007941 */ /* 0x000fea0003800000 */
.L_x_288:
[----:B------:R-:W-:Y:S05]  /*e2c0*/  BRA `(.L_x_290) ;  /* 0xffffffc000cc7947 */ /* 0x000fea000383ffff */
.L_x_227:
[----:B-1----:R1:W2:Y:S02]  /*e2d0*/  SYNCS.PHASECHK.TRANS64.TRYWAIT P0, [R2+URZ+0x2d840], R3 ;  /* 0x02d84003020075a7 */ /* 0x0022a4000800017f */
[----:B--2---:R-:W-:Y:S05]  /*e2e0*/  @!P0 NANOSLEEP.SYNCS 0x989680 ;  /* 0x009896800000895d */ /* 0x004fea0003900000 */
[----:B------:R-:W2:Y:S02]  /*e2f0*/  @!P0 SYNCS.PHASECHK.TRANS64 P0, [R2+URZ+0x2d840], R3 ;  /* 0x02d84003020085a7 */ /* 0x000ea4000800007f */
[----:B--2---:R-:W-:Y:S05]  /*e300*/  @!P0 BRA `(.L_x_227) ;  /* 0xfffffffc00f08947 */ /* 0x004fea000383ffff */
[----:B------:R-:W-:Y:S05]  /*e310*/  BRA `(.L_x_291) ;  /* 0xffffffc4002c7947 */ /* 0x000fea000383ffff */
.L_x_228:
[----:B------:R-:W-:Y:S01]  /*e320*/  BSSY B0, `(.L_x_292) ;  /* 0x0000008000007945 */ /* 0x000fe20003800000 */
[----:B------:R-:W-:Y:S01]  /*e330*/  IMAD.MOV.U32 R13, RZ, RZ, R6 ;  /* 0x000000ffff0d7224 */ /* 0x000fe200078e0006 */
[----:B------:R-:W-:Y:S01]  /*e340*/  MOV R15, 0xffffffff ;  /* 0xffffffff000f7802 */ /* 0x000fe20000000f00 */
[----:B------:R-:W-:Y:S02]  /*e350*/  IMAD.MOV.U32 R12, RZ, RZ, RZ ;  /* 0x000000ffff0c7224 */ /* 0x000fe400078e00ff */
[----:B------:R-:W-:-:S07]  /*e360*/  IMAD.MOV.U32 R11, RZ, RZ, 0x1c1f ;  /* 0x00001c1fff0b7424 */ /* 0x000fce00078e00ff */
[----:B------:R-:W-:Y:S05]  /*e370*/  WARPSYNC.COLLECTIVE R15, `(.L_x_293) ;  /* 0x000000000f087348 */ /* 0x000fea0003c00000 */
[----:B------:R0:W1:Y:S02]  /*e380*/  SHFL.IDX P6, R14, R13, R12, R11 ;  /* 0x0000000c0d0e7389 */ /* 0x00006400000c000b */
[----:B01----:R-:W-:Y:S01]  /*e390*/  ENDCOLLECTIVE ;  /* 0x000000000000791b */ /* 0x003fe20003800000 */
.L_x_293:
[----:B------:R-:W-:Y:S05]  /*e3a0*/  BSYNC B0 ;  /* 0x0000000000007941 */ /* 0x000fea0003800000 */
.L_x_292:
[----:B------:R-:W-:Y:S01]  /*e3b0*/  IMAD.MOV.U32 R13, RZ, RZ, R0 ;  /* 0x000000ffff0d7224 */ /* 0x000fe200078e0000 */
[----:B------:R-:W-:Y:S01]  /*e3c0*/  MOV R15, 0xffffffff ;  /* 0xffffffff000f7802 */ /* 0x000fe20000000f00 */
[----:B------:R-:W-:Y:S02]  /*e3d0*/  IMAD.MOV.U32 R12, RZ, RZ, RZ ;  /* 0x000000ffff0c7224 */ /* 0x000fe400078e00ff */
[----:B------:R-:W-:Y:S02]  /*e3e0*/  IMAD.MOV.U32 R11, RZ, RZ, 0x1c1f ;  /* 0x00001c1fff0b7424 */ /* 0x000fe400078e00ff */
[----:B------:R-:W-:Y:S02]  /*e3f0*/  IMAD.MOV.U32 R4, RZ, RZ, R14 ;  /* 0x000000ffff047224 */ /* 0x000fe400078e000e */
[----:B------:R-:W-:-:S07]  /*e400*/  @P0 IMAD R8, R7, 0x2, R23 ;  /* 0x0000000207080824 */ /* 0x000fce00078e0217 */
[----:B------:R-:W-:Y:S05]  /*e410*/  WARPSYNC.COLLECTIVE R15, `(.L_x_294) ;  /* 0x000000000f087348 */ /* 0x000fea0003c00000 */
[----:B------:R0:W1:Y:S02]  /*e420*/  SHFL.IDX P6, R14, R13, R12, R11 ;  /* 0x0000000c0d0e7389 */ /* 0x00006400000c000b */
[----:B01----:R-:W-:Y:S01]  /*e430*/  ENDCOLLECTIVE ;  /* 0x000000000000791b */ /* 0x003fe20003800000 */
.L_x_294:
[----:B------:R-:W-:Y:S01]  /*e440*/  IMAD.MOV.U32 R13, RZ, RZ, R6 ;  /* 0x000000ffff0d7224 */ /* 0x000fe200078e0006 */
[----:B------:R-:W-:Y:S01]  /*e450*/  MOV R12, 0x1 ;  /* 0x00000001000c7802 */ /* 0x000fe20000000f00 */
[----:B------:R-:W-:-:S07]  /*e460*/  IMAD.MOV.U32 R5, RZ, RZ, R14 ;  /* 0x000000ffff057224 */ /* 0x000fce00078e000e */
[----:B------:R-:W-:Y:S05]  /*e470*/  WARPSYNC.COLLECTIVE R15, `(.L_x_295) ;  /* 0x000000000f087348 */ /* 0x000fea0003c00000 */
[----:B------:R0:W1:Y:S02]  /*e480*/  SHFL.IDX P6, R14, R13, R12, R11 ;  /* 0x0000000c0d0e7389 */ /* 0x00006400000c000b */
[----:B01----:R-:W-:Y:S01]  /*e490*/  ENDCOLLECTIVE ;  /* 0x000000000000791b */ /* 0x003fe20003800000 */
.L_x_295:
[----:B------:R-:W-:-:S05]  /*e4a0*/  @P0 LEA R5, P1, R9, R5, 0x1 ;  /* 0x0000000509050211 */ /* 0x000fca00078208ff */
[----:B------:R-:W-:Y:S01]  /*e4b0*/  @P0 IMAD.X R4, RZ, RZ, R4, P1 ;  /* 0x000000ffff040224 */ /* 0x000fe200008e0604 */
[----:B------:R-:W-:-:S04]  /*e4c0*/  ISETP.GE.AND P1, PT, R3, 0x21, PT ;  /* 0x000000210300780c */ /* 0x000fc80003f26270 */
        /* <DEDUP_REMOVED lines=9> */
[----:B------:R0:W-:Y:S02]  /*e560*/  @P0 LDGSTS.E.BYPASS.LTC128B.128 [R8+0x19400], desc[UR36][R4.64+0x80], !P2 ;  /* 0x1940008004080fae */ /* 0x0001e4000d101d64 */
[----:B0-----:R-:W-:Y:S01]  /*e570*/  IMAD.MOV.U32 R4, RZ, RZ, R14 ;  /* 0x000000ffff047224 */ /* 0x001fe200078e000e */
[----:B------:R-:W-:-:S07]  /*e580*/  @P1 LEA R8, R7, R23, 0x1 ;  /* 0x0000001707081211 */ /* 0x000fce00078e08ff */
[----:B------:R-:W-:Y:S05]  /*e590*/  WARPSYNC.COLLECTIVE R15, `(.L_x_296) ;  /* 0x000000000f087348 */ /* 0x000fea0003c00000 */
[----:B------:R0:W1:Y:S02]  /*e5a0*/  SHFL.IDX P6, R14, R13, R12, R11 ;  /* 0x0000000c0d0e7389 */ /* 0x00006400000c000b */
[----:B01----:R-:W-:Y:S01]  /*e5b0*/  ENDCOLLECTIVE ;  /* 0x000000000000791b */ /* 0x003fe20003800000 */
.L_x_296:
[----:B------:R-:W-:Y:S02]  /*e5c0*/  IMAD.MOV.U32 R13, RZ, RZ, R6 ;  /* 0x000000ffff0d7224 */ /* 0x000fe400078e0006 */
[----:B------:R-:W-:Y:S02]  /*e5d0*/  IMAD.MOV.U32 R12, RZ, RZ, 0x2 ;  /* 0x00000002ff0c7424 */ /* 0x000fe400078e00ff */
[----:B------:R-:W-:-:S07]  /*e5e0*/  IMAD.MOV.U32 R5, RZ, RZ, R14 ;  /* 0x000000ffff057224 */ /* 0x000fce00078e000e */
[----:B------:R-:W-:Y:S05]  /*e5f0*/  WARPSYNC.COLLECTIVE R15, `(.L_x_297) ;  /* 0x000000000f087348 */ /* 0x000fea0003c00000 */
[----:B------:R0:W1:Y:S02]  /*e600*/  SHFL.IDX P6, R14, R13, R12, R11 ;  /* 0x0000000c0d0e7389 */ /* 0x00006400000c000b */
[----:B01----:R-:W-:Y:S01]  /*e610*/  ENDCOLLECTIVE ;  /* 0x000000000000791b */ /* 0x003fe20003800000 */
.L_x_297:
        /* <DEDUP_REMOVED lines=17> */
.L_x_298:
[----:B------:R-:W-:Y:S02]  /*e730*/  @P1 IMAD R8, R7, 0x2, R23 ;  /* 0x0000000207081824 */ /* 0x000fe400078e0217 */
[----:B------:R-:W-:Y:S02]  /*e740*/  IMAD.MOV.U32 R13, RZ, RZ, R6 ;  /* 0x000000ffff0d7224 */ /* 0x000fe400078e0006 */
[----:B------:R-:W-:Y:S01]  /*e750*/  IMAD.MOV.U32 R12, RZ, RZ, 0x3 ;  /* 0x00000003ff0c7424 */ /* 0x000fe200078e00ff */
[----:B------:R-:W-:-:S07]  /*e760*/  MOV R5, R14 ;  /* 0x0000000e00057202 */ /* 0x000fce0000000f00 */
[----:B------:R-:W-:Y:S05]  /*e770*/  WARPSYNC.COLLECTIVE R15, `(.L_x_299) ;  /* 0x000000000f087348 */ /* 0x000fea0003c00000 */
[----:B------:R0:W1:Y:S02]  /*e780*/  SHFL.IDX P6, R14, R13, R12, R11 ;  /* 0x0000000c0d0e7389 */ /* 0x00006400000c000b */
[----:B01----:R-:W-:Y:S01]  /*e790*/  ENDCOLLECTIVE ;  /* 0x000000000000791b */ /* 0x003fe20003800000 */
.L_x_299:
[----:B------:R-:W-:-:S05]  /*e7a0*/  @P1 LEA R5, P0, R9, R5, 0x1 ;  /* 0x0000000509051211 */ /* 0x000fca00078008ff */
[----:B------:R-:W-:-:S05]  /*e7b0*/  @P1 IMAD.X R4, RZ, RZ, R4, P0 ;  /* 0x000000ffff041224 */ /* 0x000fca00000e0604 */
[----:B------:R-:W-:Y:S01]  /*e7c0*/  @P1 LOP3.LUT R5, R5, R4, RZ, 0x3c, !PT ;  /* 0x0000000405051212 */ /* 0x000fe200078e3cff */
[----:B------:R-:W-:-:S03]  /*e7d0*/  IMAD.MOV.U32 R13, RZ, RZ, R0 ;  /* 0x000000ffff0d7224 */ /* 0x000fc600078e0000 */
[----:B------:R-:W-:-:S04]  /*e7e0*/  @P1 LOP3.LUT R4, R5, R4, RZ, 0x3c, !PT ;  /* 0x0000000405041212 */ /* 0x000fc800078e3cff */
[----:B------:R-:W-:Y:S02]  /*e7f0*/  @P1 LOP3.LUT R5, R5, R4, RZ, 0x3c, !PT ;  /* 0x0000000405051212 */ /* 0x000fe400078e3cff */
[----:B------:R-:W-:-:S03]  /*e800*/  MOV R6, R14 ;  /* 0x0000000e00067202 */ /* 0x000fc60000000f00 */
[----:B------:R-:W-:Y:S01]  /*e810*/  @!PT LDS RZ, [RZ] ;  /* 0x00000000fffff984 */ /* 0x000fe20000000800 */
[----:B------:R-:W-:Y:S01]  /*e820*/  @!PT LDS RZ, [RZ] ;  /* 0x00000000fffff984 */ /* 0x000fe20000000800 */
[----:B------:R-:W-:Y:S01]  /*e830*/  @!PT LDS RZ, [RZ] ;  /* 0x00000000fffff984 */ /* 0x000fe20000000800 */
[----:B------:R0:W-:Y:S04]  /*e840*/  @P1 LDGSTS.E.BYPASS.LTC128B.128 [R8+0x16400], desc[UR36][R4.64], !P4 ;  /* 0x1640000004081fae */ /* 0x0001e8000e101d64 */
[----:B0-----:R-:W-:Y:S05]  /*e850*/  WARPSYNC.COLLECTIVE R15, `(.L_x_300) ;  /* 0x000000000f087348 */ /* 0x001fea0003c00000 */
[----:B------:R1:W2:Y:S02]  /*e860*/  SHFL.IDX P6, R14, R13, R12, R11 ;  /* 0x0000000c0d0e7389 */ /* 0x0002a400000c000b */
[----:B012---:R-:W-:Y:S01]  /*e870*/  ENDCOLLECTIVE ;  /* 0x000000000000791b */ /* 0x007fe20003800000 */
.L_x_300:
[----:B------:R-:W-:Y:S01]  /*e880*/  @!PT LDS RZ, [RZ] ;  /* 0x00000000fffff984 */ /* 0x000fe20000000800 */
[----:B------:R-:W-:Y:S01]  /*e890*/  @!PT LDS RZ, [RZ] ;  /* 0x00000000fffff984 */ /* 0x000fe20000000800 */
[----:B------:R-:W-:Y:S01]  /*e8a0*/  @!PT LDS RZ, [RZ] ;  /* 0x00000000fffff984 */ /* 0x000fe20000000800 */
[----:B------:R0:W-:Y:S04]  /*e8b0*/  @P1 LDGSTS.E.BYPASS.LTC128B.128 [R8+0x18400], desc[UR36][R4.64+0x40], !P3 ;  /* 0x1840004004081fae */ /* 0x0001e8000d901d64 */
[----:B------:R0:W-:Y:S01]  /*e8c0*/  @P1 LDGSTS.E.BYPASS.LTC128B.128 [R8+0x1a400], desc[UR36][R4.64+0x80], !P2 ;  /* 0x1a40008004081fae */ /* 0x0001e2000d101d64 */
[----:B------:R-:W-:Y:S01]  /*e8d0*/  IMAD.MOV.U32 R0, RZ, RZ, R14 ;  /* 0x000000ffff007224 */ /* 0x000fe200078e000e */
[----:B------:R-:W-:Y:S06]  /*e8e0*/  BRA `(.L_x_301) ;  /* 0xffffffc000f07947 */ /* 0x000fec000383ffff */
.L_x_233:
[----:B------:R-:W2:Y:S04]  /*e8f0*/  LDL.LU R11, [R1+0x28] ;  /* 0x00002800010b7983 */ /* 0x000ea80000300800 */
[----:B------:R0:W5:Y:S01]  /*e900*/  LDL R9, [R1+0x18] ;  /* 0x0000180001097983 */ /* 0x0001620000100800 */
[----:B------:R-:W-:Y:S02]  /*e910*/  IMAD.MOV.U32 R13, RZ, RZ, R0 ;  /* 0x000000ffff0d7224 */ /* 0x000fe400078e0000 */
[----:B------:R-:W-:Y:S02]  /*e920*/  IMAD.MOV.U32 R12, RZ, RZ, RZ ;  /* 0x000000ffff0c7224 */ /* 0x000fe400078e00ff */
[----:B------:R-:W-:Y:S02]  /*e930*/  IMAD.MOV.U32 R15, RZ, RZ, -0x1 ;  /* 0xffffffffff0f7424 */ /* 0x000fe400078e00ff */
[----:B------:R-:W-:-:S02]  /*e940*/  IMAD R17, R17, 0xc0, R21 ;  /* 0x000000c011117824 */ /* 0x000fc400078e0215 */
[----:B--2---:R-:W-:Y:S01]  /*e950*/  IMAD R2, R11, R10, RZ ;  /* 0x0000000a0b027224 */ /* 0x004fe200078e02ff */
[----:B0-----:R-:W-:-:S07]  /*e960*/  MOV R11, 0x1c1f ;  /* 0x00001c1f000b7802 */ /* 0x001fce0000000f00 */
[----:B-----5:R-:W-:Y:S05]  /*e970*/  WARPSYNC.COLLECTIVE R15, `(.L_x_302) ;  /* 0x000000000f087348 */ /* 0x020fea0003c00000 */
[----:B------:R0:W1:Y:S02]  /*e980*/  SHFL.IDX P6, R14, R13, R12, R11 ;  /* 0x0000000c0d0e7389 */ /* 0x00006400000c000b */
[----:B01---5:R-:W-:Y:S01]  /*e990*/  ENDCOLLECTIVE ;  /* 0x000000000000791b */ /* 0x023fe20003800000 */
.L_x_302:
[----:B------:R-:W-:Y:S02]  /*e9a0*/  IMAD.MOV.U32 R13, RZ, RZ, R4 ;  /* 0x000000ffff0d7224 */ /* 0x000fe400078e0004 */
[----:B------:R-:W-:-:S07]  /*e9b0*/  IMAD.MOV.U32 R6, RZ, RZ, R14 ;  /* 0x000000ffff067224 */ /* 0x000fce00078e000e */
[----:B------:R-:W-:Y:S05]  /*e9c0*/  WARPSYNC.COLLECTIVE R15, `(.L_x_303) ;  /* 0x000000000f087348 */ /* 0x000fea0003c00000 */
[----:B------:R0:W1:Y:S02]  /*e9d0*/  SHFL.IDX P6, R14, R13, R12, R11 ;  /* 0x0000000c0d0e7389 */ /* 0x00006400000c000b */
[----:B01----:R-:W-:Y:S01]  /*e9e0*/  ENDCOLLECTIVE ;  /* 0x000000000000791b */ /* 0x003fe20003800000 */
.L_x_303:
[----:B------:R-:W-:Y:S01]  /*e9f0*/  ISETP.GE.AND P2, PT, R17, R2, PT ;  /* 0x000000021100720c */ /* 0x000fe20003f46270 */
[----:B------:R-:W-:Y:S01]  /*ea00*/  IMAD.MOV.U32 R13, RZ, RZ, R0 ;  /* 0x000000ffff0d7224 */ /* 0x000fe200078e0000 */
[----:B------:R-:W-:Y:S01]  /*ea10*/  MOV R12, 0x1 ;  /* 0x00000001000c7802 */ /* 0x000fe20000000f00 */
[----:B------:R-:W-:-:S10]  /*ea20*/  IMAD.MOV.U32 R5, RZ, RZ, R14 ;  /* 0x000000ffff057224 */ /* 0x000fd400078e000e */
[----:B------:R-:W-:Y:S05]  /*ea30*/  WARPSYNC.COLLECTIVE R15, `(.L_x_304) ;  /* 0x000000000f087348 */ /* 0x000fea0003c00000 */
[----:B------:R0:W1:Y:S02]  /*ea40*/  SHFL.IDX P6, R14, R13, R12, R11 ;  /* 0x0000000c0d0e7389 */ /* 0x00006400000c000b */
[----:B01----:R-:W-:Y:S01]  /*ea50*/  ENDCOLLECTIVE ;  /* 0x000000000000791b */ /* 0x003fe20003800000 */
.L_x_304:
[----:B------:R-:W-:-:S04]  /*ea60*/  @!P2 LEA R5, P4, R20, R5, 0x1 ;  /* 0x000000051405a211 */ /* 0x000fc800078808ff */
[----:B------:R-:W-:-:S05]  /*ea70*/  @!P2 IADD3.X R6, RZ, R6, RZ, P4, !PT ;  /* 0x00000006ff06a210 */ /* 0x000fca00027fe4ff */
[----:B------:R-:W-:Y:S02]  /*ea80*/  @!P2 IMAD.MOV.U32 R7, RZ, RZ, R6 ;  /* 0x000000ffff07a224 */ /* 0x000fe400078e0006 */
[----:B------:R-:W-:Y:S02]  /*ea90*/  @!P2 IMAD.MOV.U32 R6, RZ, RZ, R5 ;  /* 0x000000ffff06a224 */ /* 0x000fe400078e0005 */
[----:B------:R-:W-:-:S03]  /*eaa0*/  IMAD.MOV.U32 R13, RZ, RZ, R4 ;  /* 0x000000ffff0d7224 */ /* 0x000fc600078e0004 */
[----:B------:R-:W-:Y:S01]  /*eab0*/  @!PT LDS RZ, [RZ] ;  /* 0x00000000fffff984 */ /* 0x000fe20000000800 */
[----:B------:R-:W-:Y:S01]  /*eac0*/  @!PT LDS RZ, [RZ] ;  /* 0x00000000fffff984 */ /* 0x000fe20000000800 */
[----:B------:R-:W-:Y:S01]  /*ead0*/  @!PT LDS RZ, [RZ] ;  /* 0x00000000fffff984 */ /* 0x000fe20000000800 */
[----:B------:R-:W-:Y:S04]  /*eae0*/  @!P2 LDGSTS.E.BYPASS.LTC128B.128 [R9+0xc400], desc[UR36][R6.64], !P3 ;  /* 0x0c4000000609afae */ /* 0x000fe8000d901d64 */
[----:B------:R-:W-:Y:S04]  /*eaf0*/  @!P2 LDGSTS.E.BYPASS.LTC128B.128 [R9+0xf400], desc[UR36][R6.64+0x40], !P0 ;  /* 0x0f4000400609afae */ /* 0x000fe8000c101d64 */
[----:B------:R0:W-:Y:S02]  /*eb00*/  @!P2 LDGSTS.E.BYPASS.LTC128B.128 [R9+0x12400], desc[UR36][R6.64+0x80], !P1 ;  /* 0x124000800609afae */ /* 0x0001e4000c901d64 */
[----:B0-----:R-:W-:-:S07]  /*eb10*/  IMAD.MOV.U32 R7, RZ, RZ, R14 ;  /* 0x000000ffff077224 */ /* 0x001fce00078e000e */
[----:B------:R-:W-:Y:S05]  /*eb20*/  WARPSYNC.COLLECTIVE R15, `(.L_x_305) ;  /* 0x000000000f087348 */ /* 0x000fea0003c00000 */
[----:B------:R0:W1:Y:S02]  /*eb30*/  SHFL.IDX P6, R14, R13, R12, R11 ;  /* 0x0000000c0d0e7389 */ /* 0x00006400000c000b */
[----:B01----:R-:W-:Y:S01]  /*eb40*/  ENDCOLLECTIVE ;  /* 0x000000000000791b */ /* 0x003fe20003800000 */
.L_x_305:
[----:B------:R-:W-:-:S05]  /*eb50*/  VIADD R5, R17, 0x20 ;  /* 0x0000002011057836 */ /* 0x000fca0000000000 */
[----:B------:R-:W-:Y:S01]  /*eb60*/  ISETP.GE.AND P2, PT, R5, R2, PT ;  /* 0x000000020500720c */ /* 0x000fe20003f46270 */
[----:B------:R-:W-:Y:S02]  /*eb70*/  IMAD.MOV.U32 R13, RZ, RZ, R0 ;  /* 0x000000ffff0d7224 */ /* 0x000fe400078e0000 */
[----:B------:R-:W-:Y:S02]  /*eb80*/  IMAD.MOV.U32 R12, RZ, RZ, 0x2 ;  /* 0x00000002ff0c7424 */ /* 0x000fe400078e00ff */
[----:B------:R-:W-:-:S08]  /*eb90*/  IMAD.MOV.U32 R5, RZ, RZ, R14 ;  /* 0x000000ffff057224 */ /* 0x000fd000078e000e */
[----:B------:R-:W-:Y:S05]  /*eba0*/  WARPSYNC.COLLECTIVE R15, `(.L_x_306) ;  /* 0x000000000f087348 */ /* 0x000fea0003c00000 */
[----:B------:R0:W1:Y:S02]  /*ebb0*/  SHFL.IDX P6, R14, R13, R12, R11 ;  /* 0x0000000c0d0e7389 */ /* 0x00006400000c000b */
[----:B01----:R-:W-:Y:S01]  /*ebc0*/  ENDCOLLECTIVE ;  /* 0x000000000000791b */ /* 0x003fe20003800000 */
.L_x_306:
[----:B------:R-:W-:-:S04]  /*ebd0*/  @!P2 LEA R5, P4, R20, R5, 0x1 ;  /* 0x000000051405a211 */ /* 0x000fc800078808ff */
[----:B------:R-:W-:Y:S01]  /*ebe0*/  @!P2 MOV R6, R5 ;  /* 0x000000050006a202 */ /* 0x000fe20000000f00 */
[----:B------:R-:W-:-:S05]  /*ebf0*/  @!P2 IMAD.X R7, RZ, RZ, R7, P4 ;  /* 0x000000ffff07a224 */ /* 0x000fca00020e0607 */
[----:B------:R-:W-:Y:S01]  /*ec00*/  @!PT LDS RZ, [RZ] ;  /* 0x00000000fffff984 */ /* 0x000fe20000000800 */
[----:B------:R-:W-:Y:S01]  /*ec10*/  @!PT LDS RZ, [RZ] ;  /* 0x00000000fffff984 */ /* 0x000fe20000000800 */
[----:B------:R-:W-:Y:S01]  /*ec20*/  @!PT LDS RZ, [RZ] ;  /* 0x00000000fffff984 */ /* 0x000fe20000000800 */
[----:B------:R-:W-:Y:S01]  /*ec30*/  @!P2 LDGSTS.E.BYPASS.LTC128B.128 [R9+0xcc00], desc[UR36][R6.64], !P3 ;  /* 0x0cc000000609afae */ /* 0x000fe2000d901d64 */
[----:B------:R-:W-:-:S03]  /*ec40*/  MOV R13, R4 ;  /* 0x00000004000d7202 */ /* 0x000fc60000000f00 */
[----:B------:R-:W-:Y:S04]  /*ec50*/  @!P2 LDGSTS.E.BYPASS.LTC128B.128 [R9+0xfc00], desc[UR36][R6.64+0x40], !P0 ;  /* 0x0fc000400609afae */ /* 0x000fe8000c101d64 */
[----:B------:R0:W-:Y:S02]  /*ec60*/  @!P2 LDGSTS.E.BYPASS.LTC128B.128 [R9+0x12c00], desc[UR36][R6.64+0x80], !P1 ;  /* 0x12c000800609afae */ /* 0x0001e4000c901d64 */
[----:B0-----:R-:W-:-:S07]  /*ec70*/  IMAD.MOV.U32 R7, RZ, RZ, R14 ;  /* 0x000000ffff077224 */ /* 0x001fce00078e000e */
[----:B------:R-:W-:Y:S05]  /*ec80*/  WARPSYNC.COLLECTIVE R15, `(.L_x_307) ;  /* 0x000000000f087348 */ /* 0x000fea0003c00000 */
[----:B------:R0:W1:Y:S02]  /*ec90*/  SHFL.IDX P6, R14, R13, R12, R11 ;  /* 0x0000000c0d0e7389 */ /* 0x00006400000c000b */
[----:B01----:R-:W-:Y:S01]  /*eca0*/  ENDCOLLECTIVE ;  /* 0x000000000000791b */ /* 0x003fe20003800000 */
.L_x_307:
[----:B------:R-:W-:-:S05]  /*ecb0*/  VIADD R5, R17, 0x40 ;  /* 0x0000004011057836 */ /* 0x000fca0000000000 */
[----:B------:R-:W-:Y:S01]  /*ecc0*/  ISETP.GE.AND P2, PT, R5, R2, PT ;  /* 0x000000020500720c */ /* 0x000fe20003f46270 */
[----:B------:R-:W-:Y:S01]  /*ecd0*/  IMAD.MOV.U32 R13, RZ, RZ, R0 ;  /* 0x000000ffff0d7224 */ /* 0x000fe200078e0000 */
[----:B------:R-:W-:Y:S01]  /*ece0*/  MOV R12, 0x3 ;  /* 0x00000003000c7802 */ /* 0x000fe20000000f00 */
[----:B------:R-:W-:-:S10]  /*ecf0*/  IMAD.MOV.U32 R5, RZ, RZ, R14 ;  /* 0x000000ffff057224 */ /* 0x000fd400078e000e */
[----:B------:R-:W-:Y:S05]  /*ed00*/  WARPSYNC.COLLECTIVE R15, `(.L_x_308) ;  /* 0x000000000f087348 */ /* 0x000fea0003c00000 */
[----:B------:R0:W1:Y:S02]  /*ed10*/  SHFL.IDX P6, R14, R13, R12, R11 ;  /* 0x0000000c0d0e7389 */ /* 0x00006400000c000b */
[----:B01----:R-:W-:Y:S01]  /*ed20*/  ENDCOLLECTIVE ;  /* 0x000000000000791b */ /* 0x003fe20003800000 */
.L_x_308:
[----:B------:R-:W-:Y:S01]  /*ed30*/  @!P2 LEA R5, P4, R20, R5, 0x1 ;  /* 0x000000051405a211 */ /* 0x000fe200078808ff */
[----:B------:R-:W-:Y:S02]  /*ed40*/  IMAD.MOV.U32 R13, RZ, RZ, R4 ;  /* 0x000000ffff0d7224 */ /* 0x000fe400078e0004 */
[----:B------:R-:W-:-:S10]  /*ed50*/  IMAD.MOV.U32 R0, RZ, RZ, R14 ;  /* 0x000000ffff007224 */ /* 0x000fd400078e000e */
[----:B------:R-:W-:Y:S05]  /*ed60*/  WARPSYNC.COLLECTIVE R15, `(.L_x_309) ;  /* 0x000000000f087348 */ /* 0x000fea0003c00000 */
[----:B------:R0:W1:Y:S02]  /*ed70*/  SHFL.IDX P6, R14, R13, R12, R11 ;  /* 0x0000000c0d0e7389 */ /* 0x00006400000c000b */
[----:B01----:R-:W-:Y:S01]  /*ed80*/  ENDCOLLECTIVE ;  /* 0x000000000000791b */ /* 0x003fe20003800000 */
.L_x_309:
[----:B------:R-:W-:Y:S02]  /*ed90*/  @!P2 IMAD.X R7, RZ, RZ, R7, P4 ;  /* 0x000000ffff07a224 */ /* 0x000fe400020e0607 */
[----:B------:R-:W-:Y:S02]  /*eda0*/  @!P2 IMAD.MOV.U32 R6, RZ, RZ, R5 ;  /* 0x000000ffff06a224 */ /* 0x000fe400078e0005 */
[----:B------:R-:W-:-:S03]  /*edb0*/  VIADD R5, R17, 0x60 ;  /* 0x0000006011057836 */ /* 0x000fc60000000000 */
[----:B------:R-:W-:Y:S01]  /*edc0*/  @!PT LDS RZ, [RZ] ;  /* 0x00000000fffff984 */ /* 0x000fe20000000800 */
[----:B------:R-:W-:Y:S01]  /*edd0*/  @!PT LDS RZ, [RZ] ;  /* 0x00000000fffff984 */ /* 0x000fe20000000800 */
[----:B------:R-:W-:Y:S01]  /*ede0*/  @!PT LDS RZ, [RZ] ;  /* 0x00000000fffff984 */ /* 0x000fe20000000800 */
[----:B------:R0:W-:Y:S04]  /*edf0*/  @!P2 LDGSTS.E.BYPASS.LTC128B.128 [R9+0xd400], desc[UR36][R6.64], !P3 ;  /* 0x0d4000000609afae */ /* 0x0001e8000d901d64 */
[----:B------:R0:W-:Y:S04]  /*ee00*/  @!P2 LDGSTS.E.BYPASS.LTC128B.128 [R9+0x10400], desc[UR36][R6.64+0x40], !P0 ;  /* 0x104000400609afae */ /* 0x0001e8000c101d64 */
[----:B------:R0:W-:Y:S01]  /*ee10*/  @!P2 LDGSTS.E.BYPASS.LTC128B.128 [R9+0x13400], desc[UR36][R6.64+0x80], !P1 ;  /* 0x134000800609afae */ /* 0x0001e2000c901d64 */
[----:B------:R-:W-:Y:S01]  /*ee20*/  ISETP.GE.AND P2, PT, R5, R2, PT ;  /* 0x000000020500720c */ /* 0x000fe20003f46270 */
[----:B------:R-:W-:-:S02]  /*ee30*/  IMAD.MOV.U32 R13, RZ, RZ, R3 ;  /* 0x000000ffff0d7224 */ /* 0x000fc400078e0003 */
[----:B------:R-:W-:Y:S02]  /*ee40*/  IMAD.MOV.U32 R12, RZ, RZ, RZ ;  /* 0x000000ffff0c7224 */ /* 0x000fe400078e00ff */
[----:B------:R-:W-:-:S08]  /*ee50*/  IMAD.MOV.U32 R4, RZ, RZ, R14 ;  /* 0x000000ffff047224 */ /* 0x000fd000078e000e */
[----:B0-----:R-:W-:Y:S05]  /*ee60*/  WARPSYNC.COLLECTIVE R15, `(.L_x_310) ;  /* 0x000000000f087348 */ /* 0x001fea0003c00000 */
[----:B------:R1:W2:Y:S02]  /*ee70*/  SHFL.IDX P6, R14, R13, R12, R11 ;  /* 0x0000000c0d0e7389 */ /* 0x0002a400000c000b */
[----:B012---:R-:W-:Y:S01]  /*ee80*/  ENDCOLLECTIVE ;  /* 0x000000000000791b */ /* 0x007fe20003800000 */
.L_x_310:
[----:B------:R-:W-:-:S04]  /*ee90*/  @!P2 LEA R4, P4, R20, R4, 0x1 ;  /* 0x000000041404a211 */ /* 0x000fc800078808ff */
[----:B------:R-:W-:-:S05]  /*eea0*/  @!P2 IADD3.X R0, RZ, R0, RZ, P4, !PT ;  /* 0x00000000ff00a210 */ /* 0x000fca00027fe4ff */
[----:B------:R-:W-:Y:S02]  /*eeb0*/  @!P2 IMAD.MOV.U32 R5, RZ, RZ, R0 ;  /* 0x000000ffff05a224 */ /* 0x000fe400078e0000 */
[----:B------:R-:W-:Y:S02]  /*eec0*/  VIADD R0, R17, 0x80 ;  /* 0x0000008011007836 */ /* 0x000fe40000000000 */
[----:B------:R-:W-:Y:S01]  /*eed0*/  IMAD.MOV.U32 R13, RZ, RZ, R8 ;  /* 0x000000ffff0d7224 */ /* 0x000fe200078e0008 */
[----:B------:R-:W-:Y:S01]  /*eee0*/  @!PT LDS RZ, [RZ] ;  /* 0x00000000fffff984 */ /* 0x000fe20000000800 */
[----:B------:R-:W-:Y:S01]  /*eef0*/  @!PT LDS RZ, [RZ] ;  /* 0x00000000fffff984 */ /* 0x000fe20000000800 */
[----:B------:R-:W-:Y:S01]  /*ef00*/  @!PT LDS RZ, [RZ] ;  /* 0x00000000fffff984 */ /* 0x000fe20000000800 */
[----:B------:R0:W-:Y:S04]  /*ef10*/  @!P2 LDGSTS.E.BYPASS.LTC128B.128 [R9+0xdc00], desc[UR36][R4.64], !P3 ;  /* 0x0dc000000409afae */ /* 0x0001e8000d901d64 */
[----:B------:R0:W-:Y:S04]  /*ef20*/  @!P2 LDGSTS.E.BYPASS.LTC128B.128 [R9+0x10c00], desc[UR36][R4.64+0x40], !P0 ;  /* 0x10c000400409afae */ /* 0x0001e8000c101d64 */
[----:B------:R0:W-:Y:S01]  /*ef30*/  @!P2 LDGSTS.E.BYPASS.LTC128B.128 [R9+0x13c00], desc[UR36][R4.64+0x80], !P1 ;  /* 0x13c000800409afae */ /* 0x0001e2000c901d64 */
[----:B------:R-:W-:-:S02]  /*ef40*/  ISETP.GE.AND P2, PT, R0, R2, PT ;  /* 0x000000020000720c */ /* 0x000fc40003f46270 */
[----:B------:R-:W-:-:S11]  /*ef50*/  MOV R0, R14 ;  /* 0x0000000e00007202 */ /* 0x000fd60000000f00 */
[----:B0-----:R-:W-:Y:S05]  /*ef60*/  WARPSYNC.COLLECTIVE R15, `(.L_x_311) ;  /* 0x000000000f087348 */ /* 0x001fea0003c00000 */
[----:B------:R1:W2:Y:S02]  /*ef70*/  SHFL.IDX P6, R14, R13, R12, R11 ;  /* 0x0000000c0d0e7389 */ /* 0x0002a400000c000b */
[----:B012---:R-:W-:Y:S01]  /*ef80*/  ENDCOLLECTIVE ;  /* 0x000000000000791b */ /* 0x007fe20003800000 */
.L_x_311:
[----:B------:R-:W-:Y:S01]  /*ef90*/  MOV R13, R3 ;  /* 0x00000003000d7202 */ /* 0x000fe20000000f00 */
[----:B------:R-:W-:Y:S02]  /*efa0*/  IMAD.MOV.U32 R12, RZ, RZ, 0x1 ;  /* 0x00000001ff0c7424 */ /* 0x000fe400078e00ff */
[----:B------:R-:W-:-:S07]  /*efb0*/  IMAD.MOV.U32 R4, RZ, RZ, R14 ;  /* 0x000000ffff047224 */ /* 0x000fce00078e000e */
[----:B------:R-:W-:Y:S05]  /*efc0*/  WARPSYNC.COLLECTIVE R15, `(.L_x_312) ;  /* 0x000000000f087348 */ /* 0x000fea0003c00000 */
[----:B------:R0:W1:Y:S02]  /*efd0*/  SHFL.IDX P6, R14, R13, R12, R11 ;  /* 0x0000000c0d0e7389 */ /* 0x00006400000c000b */
[----:B01----:R-:W-:Y:S01]  /*efe0*/  ENDCOLLECTIVE ;  /* 0x000000000000791b */ /* 0x003fe20003800000 */
.L_x_312:
[----:B------:R-:W-:-:S05]  /*eff0*/  @!P2 LEA R4, P4, R20, R4, 0x1 ;  /* 0x000000041404a211 */ /* 0x000fca00078808ff */
[----:B------:R-:W-:-:S04]  /*f000*/  @!P2 IMAD.X R0, RZ, RZ, R0, P4 ;  /* 0x000000ffff00a224 */ /* 0x000fc800020e0600 */
[----:B------:R-:W-:Y:S02]  /*f010*/  @!P2 IMAD.MOV.U32 R5, RZ, RZ, R0 ;  /* 0x000000ffff05a224 */ /* 0x000fe400078e0000 */
[----:B------:R-:W-:-:S03]  /*f020*/  IMAD.MOV.U32 R13, RZ, RZ, R8 ;  /* 0x000000ffff0d7224 */ /* 0x000fc600078e0008 */
[----:B------:R-:W-:Y:S01]  /*f030*/  @!PT LDS RZ, [RZ] ;  /* 0x00000000fffff984 */ /* 0x000fe20000000800 */
[----:B------:R-:W-:Y:S01]  /*f040*/  @!PT LDS RZ, [RZ] ;  /* 0x00000000fffff984 */ /* 0x000fe20000000800 */
[----:B------:R-:W-:Y:S01]  /*f050*/  @!PT LDS RZ, [RZ] ;  /* 0x00000000fffff984 */ /* 0x000fe20000000800 */
[----:B------:R0:W-:Y:S04]  /*f060*/  @!P2 LDGSTS.E.BYPASS.LTC128B.128 [R9+0xe400], desc[UR36][R4.64], !P3 ;  /* 0x0e4000000409afae */ /* 0x0001e8000d901d64 */
[----:B------:R0:W-:Y:S01]  /*f070*/  @!P2 LDGSTS.E.BYPASS.LTC128B.128 [R9+0x11400], desc[UR36][R4.64+0x40], !P0 ;  /* 0x114000400409afae */ /* 0x0001e2000c101d64 */
[----:B------:R-:W-:-:S03]  /*f080*/  IMAD.MOV.U32 R3, RZ, RZ, R14 ;  /* 0x000000ffff037224 */ /* 0x000fc600078e000e */
[----:B------:R0:W-:Y:S04]  /*f090*/  @!P2 LDGSTS.E.BYPASS.LTC128B.128 [R9+0x14400], desc[UR36][R4.64+0x80], !P1 ;  /* 0x144000800409afae */ /* 0x0001e8000c901d64 */
[----:B0-----:R-:W-:Y:S05]  /*f0a0*/  WARPSYNC.COLLECTIVE R15, `(.L_x_313) ;  /* 0x000000000f087348 */ /* 0x001fea0003c00000 */
[----:B------:R1:W2:Y:S02]  /*f0b0*/  SHFL.IDX P6, R14, R13, R12, R11 ;  /* 0x0000000c0d0e7389 */ /* 0x0002a400000c000b */
[----:B012---:R-:W-:Y:S01]  /*f0c0*/  ENDCOLLECTIVE ;  /* 0x000000000000791b */ /* 0x007fe20003800000 */
.L_x_313:
[----:B------:R-:W-:Y:S01]  /*f0d0*/  IMAD.MOV.U32 R8, RZ, RZ, R14 ;  /* 0x000000ffff087224 */ /* 0x000fe200078e000e */
[----:B------:R-:W-:Y:S06]  /*f0e0*/  BRA `(.L_x_314) ;  /* 0xffffffc800107947 */ /* 0x000fec000383ffff */
.L_x_236:
[----:B-1----:R1:W2:Y:S02]  /*f0f0*/  SYNCS.PHASECHK.TRANS64.TRYWAIT P0, [R23+URZ+0x2d820], R0 ;  /* 0x02d82000170075a7 */ /* 0x0022a4000800017f */
[----:B--2---:R-:W-:Y:S05]  /*f100*/  @!P0 NANOSLEEP.SYNCS 0x989680 ;  /* 0x009896800000895d */ /* 0x004fea0003900000 */
[----:B------:R-:W2:Y:S02]  /*f110*/  @!P0 SYNCS.PHASECHK.TRANS64 P0, [R23+URZ+0x2d820], R0 ;  /* 0x02d82000170085a7 */ /* 0x000ea4000800007f */
[----:B--2---:R-:W-:Y:S05]  /*f120*/  @!P0 BRA `(.L_x_236) ;  /* 0xfffffffc00f08947 */ /* 0x004fea000383ffff */
[----:B------:R-:W-:Y:S05]  /*f130*/  BRA `(.L_x_315) ;  /* 0xffffffc800787947 */ /* 0x000fea000383ffff */
.L_x_241:
[----:B0-----:R0:W1:Y:S02]  /*f140*/  SYNCS.PHASECHK.TRANS64.TRYWAIT P0, [R5+URZ+0x2d840], R0 ;  /* 0x02d84000050075a7 */ /* 0x001064000800017f */
[----:B-1----:R-:W-:Y:S05]  /*f150*/  @!P0 NANOSLEEP.SYNCS 0x989680 ;  /* 0x009896800000895d */ /* 0x002fea0003900000 */
[----:B------:R-:W1:Y:S02]  /*f160*/  @!P0 SYNCS.PHASECHK.TRANS64 P0, [R5+URZ+0x2d840], R0 ;  /* 0x02d84000050085a7 */ /* 0x000e64000800007f */
[----:B-1----:R-:W-:Y:S05]  /*f170*/  @!P0 BRA `(.L_x_241) ;  /* 0xfffffffc00f08947 */ /* 0x002fea000383ffff */
[----:B------:R-:W-:Y:S05]  /*f180*/  BRA `(.L_x_316) ;  /* 0xffffffcc006c7947 */ /* 0x000fea000383ffff */
.L_x_242:
        /* <DEDUP_REMOVED lines=8> */
.L_x_318:
[----:B------:R-:W-:Y:S05]  /*f210*/  BSYNC B1 ;  /* 0x0000000000017941 */ /* 0x000fea0003800000 */
.L_x_317:
[----:B------:R-:W0:Y:S01]  /*f220*/  S2R R21, SR_TID.X ;  /* 0x0000000000157919 */ /* 0x000e220000002100 */
[----:B------:R-:W-:Y:S01]  /*f230*/  MOV R13, R6 ;  /* 0x00000006000d7202 */ /* 0x000fe20000000f00 */
[----:B------:R-:W-:Y:S01]  /*f240*/  IMAD.MOV.U32 R12, RZ, RZ, RZ ;  /* 0x000000ffff0c7224 */ /* 0x000fe200078e00ff */
[----:B------:R-:W-:Y:S01]  /*f250*/  LOP3.LUT R22, R22, 0xffffff7f, RZ, 0xc0, !PT ;  /* 0xffffff7f16167812 */ /* 0x000fe200078ec0ff */
[----:B------:R-:W-:Y:S02]  /*f260*/  IMAD.MOV.U32 R11, RZ, RZ, 0x1c1f ;  /* 0x00001c1fff0b7424 */ /* 0x000fe400078e00ff */
[----:B------:R-:W-:Y:S01]  /*f270*/  IMAD.MOV.U32 R15, RZ, RZ, -0x1 ;  /* 0xffffffffff0f7424 */ /* 0x000fe200078e00ff */
[----:B------:R-:W-:Y:S01]  /*f280*/  @P1 LOP3.LUT R22, R22, 0x80, RZ, 0xfc, !PT ;  /* 0x0000008016161812 */ /* 0x000fe200078efcff */
[----:B------:R-:W-:Y:S02]  /*f290*/  IMAD.MOV.U32 R3, RZ, RZ, R14 ;  /* 0x000000ffff037224 */ /* 0x000fe400078e000e */
[----:B------:R-:W-:-:S07]  /*f2a0*/  IMAD R4, R4, 0x2, R23 ;  /* 0x0000000204047824 */ /* 0x000fce00078e0217 */
[----:B0-----:R-:W-:Y:S05]  /*f2b0*/  WARPSYNC.COLLECTIVE R15, `(.L_x_319) ;  /* 0x000000000f087348 */ /* 0x001fea0003c00000 */
[----:B------:R1:W2:Y:S02]  /*f2c0*/  SHFL.IDX P6, R14, R13, R12, R11 ;  /* 0x0000000c0d0e7389 */ /* 0x0002a400000c000b */
[----:B012---:R-:W-:Y:S01]  /*f2d0*/  ENDCOLLECTIVE ;  /* 0x000000000000791b */ /* 0x007fe20003800000 */
.L_x_319:
[----:B------:R-:W-:Y:S01]  /*f2e0*/  LOP3.LUT P1, RZ, R22, 0x4, RZ, 0xc0, !PT ;  /* 0x0000000416ff7812 */ /* 0x000fe2000782c0ff */
[----:B------:R-:W-:Y:S01]  /*f2f0*/  IMAD.MOV.U32 R13, RZ, RZ, R7 ;  /* 0x000000ffff0d7224 */ /* 0x000fe200078e0007 */
[----:B------:R-:W-:Y:S01]  /*f300*/  MOV R12, 0x1 ;  /* 0x00000001000c7802 */ /* 0x000fe20000000f00 */
[----:B------:R-:W-:Y:S01]  /*f310*/  IMAD.SHL.U32 R21, R21, 0x8, RZ ;  /* 0x0000000815157824 */ /* 0x000fe200078e00ff */
[----:B------:R-:W-:-:S09]  /*f320*/  MOV R2, R14 ;  /* 0x0000000e00027202 */ /* 0x000fd20000000f00 */
[----:B------:R-:W-:Y:S05]  /*f330*/  WARPSYNC.COLLECTIVE R15, `(.L_x_320) ;  /* 0x000000000f087348 */ /* 0x000fea0003c00000 */
[----:B------:R0:W1:Y:S02]  /*f340*/  SHFL.IDX P6, R14, R13, R12, R11 ;  /* 0x0000000c0d0e7389 */ /* 0x00006400000c000b */
[----:B01----:R-:W-:Y:S01]  /*f350*/  ENDCOLLECTIVE ;  /* 0x000000000000791b */ /* 0x003fe20003800000 */
.L_x_320:
        /* <DEDUP_REMOVED lines=15> */
.L_x_321:
[----:B------:R-:W-:Y:S01]  /*f450*/  MOV R13, R7 ;  /* 0x00000007000d7202 */ /* 0x000fe20000000f00 */
[----:B------:R-:W-:Y:S02]  /*f460*/  IMAD.MOV.U32 R12, RZ, RZ, 0x2 ;  /* 0x00000002ff0c7424 */ /* 0x000fe400078e00ff */
[----:B------:R-:W-:-:S07]  /*f470*/  IMAD.MOV.U32 R2, RZ, RZ, R14 ;  /* 0x000000ffff027224 */ /* 0x000fce00078e000e */
[----:B------:R-:W-:Y:S05]  /*f480*/  WARPSYNC.COLLECTIVE R15, `(.L_x_322) ;  /* 0x000000000f087348 */ /* 0x000fea0003c00000 */
[----:B------:R0:W1:Y:S02]  /*f490*/  SHFL.IDX P6, R14, R13, R12, R11 ;  /* 0x0000000c0d0e7389 */ /* 0x00006400000c000b */
[----:B01----:R-:W-:Y:S01]  /*f4a0*/  ENDCOLLECTIVE ;  /* 0x000000000000791b */ /* 0x003fe20003800000 */
.L_x_322:
        /* <DEDUP_REMOVED lines=13> */
.L_x_323:
[----:B------:R-:W-:Y:S02]  /*f580*/  IMAD.MOV.U32 R13, RZ, RZ, R7 ;  /* 0x000000ffff0d7224 */ /* 0x000fe400078e0007 */
[----:B------:R-:W-:Y:S02]  /*f590*/  IMAD.MOV.U32 R12, RZ, RZ, 0x3 ;  /* 0x00000003ff0c7424 */ /* 0x000fe400078e00ff */
[----:B------:R-:W-:-:S07]  /*f5a0*/  IMAD.MOV.U32 R2, RZ, RZ, R14 ;  /* 0x000000ffff027224 */ /* 0x000fce00078e000e */
[----:B------:R-:W-:Y:S05]  /*f5b0*/  WARPSYNC.COLLECTIVE R15, `(.L_x_324) ;  /* 0x000000000f087348 */ /* 0x000fea0003c00000 */
[----:B------:R0:W1:Y:S02]  /*f5c0*/  SHFL.IDX P6, R14, R13, R12, R11 ;  /* 0x0000000c0d0e7389 */ /* 0x00006400000c000b */
[----:B01----:R-:W-:Y:S01]  /*f5d0*/  ENDCOLLECTIVE ;  /* 0x000000000000791b */ /* 0x003fe20003800000 */
.L_x_324:
[----:B------:R-:W-:-:S04]  /*f5e0*/  IADD3 R2, P0, R2, R0, RZ ;  /* 0x0000000002027210 */ /* 0x000fc80007f1e0ff */
[----:B------:R-:W-:-:S05]  /*f5f0*/  IADD3.X R3, RZ, R21, RZ, P0, !PT ;  /* 0x00000015ff037210 */ /* 0x000fca00007fe4ff */
[----:B------:R-:W-:Y:S01]  /*f600*/  @!PT LDS RZ, [RZ] ;  /* 0x00000000fffff984 */ /* 0x000fe20000000800 */
[----:B------:R-:W-:Y:S01]  /*f610*/  @!PT LDS RZ, [RZ] ;  /* 0x00000000fffff984 */ /* 0x000fe20000000800 */
[----:B------:R-:W-:Y:S01]  /*f620*/  @!PT LDS RZ, [RZ] ;  /* 0x00000000fffff984 */ /* 0x000fe20000000800 */
[----:B------:R0:W-:Y:S01]  /*f630*/  LDGSTS.E.BYPASS.LTC128B.128 [R4+0x16400], desc[UR36][R2.64], !P1 ;  /* 0x1640000002047fae */ /* 0x0001e2000c901d64 */
[----:B------:R-:W-:Y:S01]  /*f640*/  LOP3.LUT P1, RZ, R22, 0x80, RZ, 0xc0, !PT ;  /* 0x0000008016ff7812 */ /* 0x000fe2000782c0ff */
[----:B------:R-:W-:Y:S02]  /*f650*/  IMAD.MOV.U32 R13, RZ, RZ, R6 ;  /* 0x000000ffff0d7224 */ /* 0x000fe400078e0006 */
[----:B------:R0:W-:Y:S04]  /*f660*/  LDGSTS.E.BYPASS.LTC128B.128 [R4+0x18400], desc[UR36][R2.64+0x40], !P5 ;  /* 0x1840004002047fae */ /* 0x0001e8000e901d64 */
[----:B------:R0:W-:Y:S01]  /*f670*/  LDGSTS.E.BYPASS.LTC128B.128 [R4+0x1a400], desc[UR36][R2.64+0x80], !P4 ;  /* 0x1a40008002047fae */ /* 0x0001e2000e101d64 */
[----:B------:R-:W-:-:S07]  /*f680*/  IMAD.MOV.U32 R21, RZ, RZ, R14 ;  /* 0x000000ffff157224 */ /* 0x000fce00078e000e */
[----:B0-----:R-:W-:Y:S05]  /*f690*/  WARPSYNC.COLLECTIVE R15, `(.L_x_325) ;  /* 0x000000000f087348 */ /* 0x001fea0003c00000 */
[----:B------:R1:W2:Y:S02]  /*f6a0*/  SHFL.IDX P6, R14, R13, R12, R11 ;  /* 0x0000000c0d0e7389 */ /* 0x0002a400000c000b */
[----:B012---:R-:W-:Y:S01]  /*f6b0*/  ENDCOLLECTIVE ;  /* 0x000000000000791b */ /* 0x007fe20003800000 */
.L_x_325:
[----:B------:R-:W-:Y:S01]  /*f6c0*/  MOV R2, R14 ;  /* 0x0000000e00027202 */ /* 0x000fe20000000f00 */
[----:B------:R-:W-:Y:S06]  /*f6d0*/  BRA `(.L_x_326) ;  /* 0xffffffcc000c7947 */ /* 0x000fec000383ffff */
.L_x_247:
[----:B-1----:R1:W2:Y:S02]  /*f6e0*/  SYNCS.PHASECHK.TRANS64.TRYWAIT P0, [R5+URZ+0x2d860], R2 ;  /* 0x02d86002050075a7 */ /* 0x0022a4000800017f */
[----:B--2---:R-:W-:Y:S05]  /*f6f0*/  @!P0 NANOSLEEP.SYNCS 0x989680 ;  /* 0x009896800000895d */ /* 0x004fea0003900000 */
[----:B------:R-:W2:Y:S02]  /*f700*/  @!P0 SYNCS.PHASECHK.TRANS64 P0, [R5+URZ+0x2d860], R2 ;  /* 0x02d86002050085a7 */ /* 0x000ea4000800007f */
[----:B--2---:R-:W-:Y:S05]  /*f710*/  @!P0 BRA `(.L_x_247) ;  /* 0xfffffffc00f08947 */ /* 0x004fea000383ffff */
[----:B------:R-:W-:Y:S05]  /*f720*/  BRA `(.L_x_327) ;  /* 0xffffffcc00707947 */ /* 0x000fea000383ffff */
.L_x_248:
[----:B------:R-:W-:Y:S01]  /*f730*/  BSSY B1, `(.L_x_328) ;  /* 0x0000008000017945 */ /* 0x000fe20003800000 */
[----:B------:R-:W-:Y:S02]  /*f740*/  IMAD.MOV.U32 R13, RZ, RZ, R25 ;  /* 0x000000ffff0d7224 */ /* 0x000fe400078e0019 */
[----:B------:R-:W-:Y:S02]  /*f750*/  IMAD.MOV.U32 R12, RZ, RZ, RZ ;  /* 0x000000ffff0c7224 */ /* 0x000fe400078e00ff */
[----:B------:R-:W-:Y:S02]  /*f760*/  IMAD.MOV.U32 R11, RZ, RZ, 0x1c1f ;  /* 0x00001c1fff0b7424 */ /* 0x000fe400078e00ff */
[----:B------:R-:W-:-:S07]  /*f770*/  IMAD.MOV.U32 R15, RZ, RZ, -0x1 ;  /* 0xffffffffff0f7424 */ /* 0x000fce00078e00ff */
[----:B-1----:R-:W-:Y:S05]  /*f780*/  WARPSYNC.COLLECTIVE R15, `(.L_x_329) ;  /* 0x000000000f087348 */ /* 0x002fea0003c00000 */
[----:B------:R0:W2:Y:S02]  /*f790*/  SHFL.IDX P6, R14, R13, R12, R11 ;  /* 0x0000000c0d0e7389 */ /* 0x0000a400000c000b */
[----:B012---:R-:W-:Y:S01]  /*f7a0*/  ENDCOLLECTIVE ;  /* 0x000000000000791b */ /* 0x007fe20003800000 */
.L_x_329:
[----:B------:R-:W-:Y:S05]  /*f7b0*/  BSYNC B1 ;  /* 0x0000000000017941 */ /* 0x000fea0003800000 */
.L_x_328:
[----:B------:R-:W-:Y:S01]  /*f7c0*/  IMAD.MOV.U32 R13, RZ, RZ, R24 ;  /* 0x000000ffff0d7224 */ /* 0x000fe200078e0018 */
[----:B------:R-:W-:Y:S01]  /*f7d0*/  MOV R15, 0xffffffff ;  /* 0xffffffff000f7802 */ /* 0x000fe20000000f00 */
[----:B------:R-:W-:Y:S01]  /*f7e0*/  IMAD.MOV.U32 R12, RZ, RZ, RZ ;  /* 0x000000ffff0c7224 */ /* 0x000fe200078e00ff */
[----:B------:R-:W-:Y:S01]  /*f7f0*/  MOV R3, R14 ;  /* 0x0000000e00037202 */ /* 0x000fe20000000f00 */
[----:B------:R-:W-:Y:S02]  /*f800*/  IMAD.MOV.U32 R11, RZ, RZ, 0x1c1f ;  /* 0x00001c1fff0b7424 */ /* 0x000fe400078e00ff */
[----:B------:R-:W-:-:S07]  /*f810*/  IMAD R4, R4, 0x2, R23 ;  /* 0x0000000204047824 */ /* 0x000fce00078e0217 */
[----:B------:R-:W-:Y:S05]  /*f820*/  WARPSYNC.COLLECTIVE R15, `(.L_x_330) ;  /* 0x000000000f087348 */ /* 0x000fea0003c00000 */
[----:B------:R0:W1:Y:S02]  /*f830*/  SHFL.IDX P6, R14, R13, R12, R11 ;  /* 0x0000000c0d0e7389 */ /* 0x00006400000c000b */
[----:B01----:R-:W-:Y:S01]  /*f840*/  ENDCOLLECTIVE ;  /* 0x000000000000791b */ /* 0x003fe20003800000 */
.L_x_330:
[----:B------:R-:W-:Y:S01]  /*f850*/  MOV R13, R25 ;  /* 0x00000019000d7202 */ /* 0x000fe20000000f00 */
[----:B------:R-:W-:Y:S02]  /*f860*/  IMAD.MOV.U32 R12, RZ, RZ, 0x1 ;  /* 0x00000001ff0c7424 */ /* 0x000fe400078e00ff */
[----:B------:R-:W-:-:S07]  /*f870*/  IMAD.MOV.U32 R2, RZ, RZ, R14 ;  /* 0x000000ffff027224 */ /* 0x000fce00078e000e */
[----:B------:R-:W-:Y:S05]  /*f880*/  WARPSYNC.COLLECTIVE R15, `(.L_x_331) ;  /* 0x000000000f087348 */ /* 0x000fea0003c00000 */
[----:B------:R0:W1:Y:S02]  /*f890*/  SHFL.IDX P6, R14, R13, R12, R11 ;  /* 0x0000000c0d0e7389 */ /* 0x00006400000c000b */
[----:B01----:R-:W-:Y:S01]  /*f8a0*/  ENDCOLLECTIVE ;  /* 0x000000000000791b */ /* 0x003fe20003800000 */
.L_x_331:
        /* <DEDUP_REMOVED lines=16> */
.L_x_332:
[----:B------:R-:W-:Y:S02]  /*f9b0*/  IMAD.MOV.U32 R13, RZ, RZ, R25 ;  /* 0x000000ffff0d7224 */ /* 0x000fe400078e0019 */
[----:B------:R-:W-:Y:S01]  /*f9c0*/  IMAD.MOV.U32 R12, RZ, RZ, 0x2 ;  /* 0x00000002ff0c7424 */ /* 0x000fe200078e00ff */
[----:B------:R-:W-:-:S07]  /*f9d0*/  MOV R2, R14 ;  /* 0x0000000e00027202 */ /* 0x000fce0000000f00 */
[----:B------:R-:W-:Y:S05]  /*f9e0*/  WARPSYNC.COLLECTIVE R15, `(.L_x_333) ;  /* 0x000000000f087348 */ /* 0x000fea0003c00000 */
[----:B------:R0:W1:Y:S02]  /*f9f0*/  SHFL.IDX P6, R14, R13, R12, R11 ;  /* 0x0000000c0d0e7389 */ /* 0x00006400000c000b */
[----:B01----:R-:W-:Y:S01]  /*fa00*/  ENDCOLLECTIVE ;  /* 0x000000000000791b */ /* 0x003fe20003800000 */
.L_x_333:
        /* <DEDUP_REMOVED lines=12> */
[----:B0-----:R-:W-:-:S07]  /*fad0*/  MOV R3, R14 ;  /* 0x0000000e00037202 */ /* 0x001fce0000000f00 */
[----:B------:R-:W-:Y:S05]  /*fae0*/  WARPSYNC.COLLECTIVE R15, `(.L_x_334) ;  /* 0x000000000f087348 */ /* 0x000fea0003c00000 */
[----:B------:R0:W1:Y:S02]  /*faf0*/  SHFL.IDX P6, R14, R13, R12, R11 ;  /* 0x0000000c0d0e7389 */ /* 0x00006400000c000b */
[----:B01----:R-:W-:Y:S01]  /*fb00*/  ENDCOLLECTIVE ;  /* 0x000000000000791b */ /* 0x003fe20003800000 */
.L_x_334:
[----:B------:R-:W-:Y:S01]  /*fb10*/  MOV R13, R25 ;  /* 0x00000019000d7202 */ /* 0x000fe20000000f00 */
[----:B------:R-:W-:Y:S02]  /*fb20*/  IMAD.MOV.U32 R12, RZ, RZ, 0x3 ;  /* 0x00000003ff0c7424 */ /* 0x000fe400078e00ff */
[----:B------:R-:W-:-:S07]  /*fb30*/  IMAD.MOV.U32 R2, RZ, RZ, R14 ;  /* 0x000000ffff027224 */ /* 0x000fce00078e000e */
[----:B------:R-:W-:Y:S05]  /*fb40*/  WARPSYNC.COLLECTIVE R15, `(.L_x_335) ;  /* 0x000000000f087348 */ /* 0x000fea0003c00000 */
[----:B------:R0:W1:Y:S02]  /*fb50*/  SHFL.IDX P6, R14, R13, R12, R11 ;  /* 0x0000000c0d0e7389 */ /* 0x00006400000c000b */
[----:B01----:R-:W-:Y:S01]  /*fb60*/  ENDCOLLECTIVE ;  /* 0x000000000000791b */ /* 0x003fe20003800000 */
.L_x_335:
        /* <DEDUP_REMOVED lines=13> */
.L_x_336:
[----:B------:R-:W-:Y:S01]  /*fc40*/  @!PT LDS RZ, [RZ] ;  /* 0x00000000fffff984 */ /* 0x000fe20000000800 */
[----:B------:R-:W-:Y:S01]  /*fc50*/  @!PT LDS RZ, [RZ] ;  /* 0x00000000fffff984 */ /* 0x000fe20000000800 */
[----:B------:R-:W-:Y:S01]  /*fc60*/  @!PT LDS RZ, [RZ] ;  /* 0x00000000fffff984 */ /* 0x000fe20000000800 */
[----:B------:R-:W-:Y:S01]  /*fc70*/  LDGSTS.E.BYPASS.LTC128B.128 [R4+0x3400], desc[UR36][R2.64+0x40], !P0 ;  /* 0x0340004002047fae */ /* 0x000fe2000c101d64 */
[----:B------:R-:W-:-:S13]  /*fc80*/  ISETP.LT.OR P0, PT, R6, 0x41, P1 ;  /* 0x000000410600780c */ /* 0x000fda0000f01670 */
[----:B------:R0:W-:Y:S02]  /*fc90*/  LDGSTS.E.BYPASS.LTC128B.128 [R4+0x5400], desc[UR36][R2.64+0x80], !P0 ;  /* 0x0540008002047fae */ /* 0x0001e4000c101d64 */
[----:B0-----:R-:W-:Y:S01]  /*fca0*/  MOV R2, R14 ;  /* 0x0000000e00027202 */ /* 0x001fe20000000f00 */
[----:B------:R-:W-:Y:S06]  /*fcb0*/  BRA `(.L_x_337) ;  /* 0xffffffc800d47947 */ /* 0x000fec000383ffff */
.L_x_256:
[----:B-1----:R1:W2:Y:S02]  /*fcc0*/  SYNCS.PHASECHK.TRANS64.TRYWAIT P0, [R0+URZ+0x2d860], R3 ;  /* 0x02d86003000075a7 */ /* 0x0022a4000800017f */
[----:B--2---:R-:W-:Y:S05]  /*fcd0*/  @!P0 NANOSLEEP.SYNCS 0x989680 ;  /* 0x009896800000895d */ /* 0x004fea0003900000 */
[----:B------:R-:W2:Y:S02]  /*fce0*/  @!P0 SYNCS.PHASECHK.TRANS64 P0, [R0+URZ+0x2d860], R3 ;  /* 0x02d86003000085a7 */ /* 0x000ea4000800007f */
[----:B--2---:R-:W-:Y:S05]  /*fcf0*/  @!P0 BRA `(.L_x_256) ;  /* 0xfffffffc00f08947 */ /* 0x004fea000383ffff */
[----:B------:R-:W-:Y:S05]  /*fd00*/  BRA `(.L_x_338) ;  /* 0xffffffd000047947 */ /* 0x000fea000383ffff */
.L_x_257:
[----:B------:R-:W-:Y:S01]  /*fd10*/  BSSY B0, `(.L_x_339) ;  /* 0x0000008000007945 */ /* 0x000fe20003800000 */
[----:B------:R-:W-:Y:S01]  /*fd20*/  IMAD.MOV.U32 R13, RZ, RZ, R25 ;  /* 0x000000ffff0d7224 */ /* 0x000fe200078e0019 */
[----:B------:R-:W-:Y:S01]  /*fd30*/  MOV R15, 0xffffffff ;  /* 0xffffffff000f7802 */ /* 0x000fe20000000f00 */
[----:B------:R-:W-:Y:S02]  /*fd40*/  IMAD.MOV.U32 R12, RZ, RZ, RZ ;  /* 0x000000ffff0c7224 */ /* 0x000fe400078e00ff */
[----:B------:R-:W-:-:S07]  /*fd50*/  IMAD.MOV.U32 R11, RZ, RZ, 0x1c1f ;  /* 0x00001c1fff0b7424 */ /* 0x000fce00078e00ff */
[----:B-1----:R-:W-:Y:S05]  /*fd60*/  WARPSYNC.COLLECTIVE R15, `(.L_x_340) ;  /* 0x000000000f087348 */ /* 0x002fea0003c00000 */
[----:B------:R0:W2:Y:S02]  /*fd70*/  SHFL.IDX P6, R14, R13, R12, R11 ;  /* 0x0000000c0d0e7389 */ /* 0x0000a400000c000b */
[----:B012---:R-:W-:Y:S01]  /*fd80*/  ENDCOLLECTIVE ;  /* 0x000000000000791b */ /* 0x007fe20003800000 */
.L_x_340:
[----:B------:R-:W-:Y:S05]  /*fd90*/  BSYNC B0 ;  /* 0x0000000000007941 */ /* 0x000fea0003800000 */
.L_x_339:
[----:B------:R-:W0:Y:S01]  /*fda0*/  S2R R2, SR_TID.X ;  /* 0x0000000000027919 */ /* 0x000e220000002100 */
[----:B------:R-:W-:Y:S01]  /*fdb0*/  IMAD.MOV.U32 R13, RZ, RZ, R24 ;  /* 0x000000ffff0d7224 */ /* 0x000fe200078e0018 */
[----:B------:R-:W-:Y:S01]  /*fdc0*/  MOV R11, 0x1c1f ;  /* 0x00001c1f000b7802 */ /* 0x000fe20000000f00 */
[----:B------:R-:W-:Y:S02]  /*fdd0*/  IMAD.MOV.U32 R12, RZ, RZ, RZ ;  /* 0x000000ffff0c7224 */ /* 0x000fe400078e00ff */
[----:B------:R-:W-:Y:S02]  /*fde0*/  IMAD.MOV.U32 R15, RZ, RZ, -0x1 ;  /* 0xffffffffff0f7424 */ /* 0x000fe400078e00ff */
[----:B------:R-:W-:Y:S02]  /*fdf0*/  IMAD.MOV.U32 R3, RZ, RZ, R14 ;  /* 0x000000ffff037224 */ /* 0x000fe400078e000e */
[----:B------:R-:W-:-:S07]  /*fe00*/  IMAD R4, R4, 0x2, R23 ;  /* 0x0000000204047824 */ /* 0x000fce00078e0217 */
[----:B0-----:R-:W-:Y:S05]  /*fe10*/  WARPSYNC.COLLECTIVE R15, `(.L_x_341) ;  /* 0x000000000f087348 */ /* 0x001fea0003c00000 */
[----:B------:R1:W2:Y:S02]  /*fe20*/  SHFL.IDX P6, R14, R13, R12, R11 ;  /* 0x0000000c0d0e7389 */ /* 0x0002a400000c000b */
[----:B012---:R-:W-:Y:S01]  /*fe30*/  ENDCOLLECTIVE ;  /* 0x000000000000791b */ /* 0x007fe20003800000 */
.L_x_341:
[----:B------:R-:W-:Y:S01]  /*fe40*/  ULDC UR4, c[0x0][0x2f4] ;  /* 0x0000bd0000047ab9 */ /* 0x000fe20000000800 */
[----:B------:R-:W-:Y:S02]  /*fe50*/  IMAD.MOV.U32 R13, RZ, RZ, R25 ;  /* 0x000000ffff0d7224 */ /* 0x000fe400078e0019 */
[----:B------:R-:W-:Y:S02]  /*fe60*/  IMAD.MOV.U32 R12, RZ, RZ, 0x1 ;  /* 0x00000001ff0c7424 */ /* 0x000fe400078e00ff */
[----:B------:R-:W-:-:S05]  /*fe70*/  IMAD.SHL.U32 R7, R2, 0x8, RZ ;  /* 0x0000000802077824 */ /* 0x000fca00078e00ff */
[----:B------:R-:W-:-:S04]  /*fe80*/  LOP3.LUT R7, R7, 0x18, RZ, 0xc0, !PT ;  /* 0x0000001807077812 */ /* 0x000fc800078ec0ff */
[C---:B------:R-:W-:Y:S01]  /*fe90*/  ISETP.GE.AND P2, PT, R7.reuse, UR4, PT ;  /* 0x0000000407007c0c */ /* 0x040fe2000bf46270 */
[C---:B------:R-:W-:Y:S01]  /*fea0*/  IMAD.SHL.U32 R5, R7.reuse, 0x2, RZ ;  /* 0x0000000207057824 */ /* 0x040fe200078e00ff */
[C---:B------:R-:W-:Y:S02]  /*feb0*/  LOP3.LUT R8, R7.reuse, 0x20, RZ, 0xfc, !PT ;  /* 0x0000002007087812 */ /* 0x040fe400078efcff */
[----:B------:R-:W-:Y:S02]  /*fec0*/  LOP3.LUT R7, R7, 0x40, RZ, 0xfc, !PT ;  /* 0x0000004007077812 */ /* 0x000fe400078efcff */
[----:B------:R-:W-:Y:S02]  /*fed0*/  IADD3 R2, P0, R14, R5, RZ ;  /* 0x000000050e027210 */ /* 0x000fe40007f1e0ff */
[----:B------:R-:W-:Y:S02]  /*fee0*/  ISETP.LT.OR P3, PT, R6, 0x1, P2 ;  /* 0x000000010600780c */ /* 0x000fe40001761670 */
[----:B------:R-:W-:-:S02]  /*fef0*/  IADD3.X R3, RZ, R3, RZ, P0, !PT ;  /* 0x00000003ff037210 */ /* 0x000fc400007fe4ff */
[----:B------:R-:W-:Y:S02]  /*ff00*/  ISETP.GE.AND P1, PT, R8, UR4, PT ;  /* 0x0000000408007c0c */ /* 0x000fe4000bf26270 */
[----:B------:R-:W-:-:S13]  /*ff10*/  ISETP.GE.AND P0, PT, R7, UR4, PT ;  /* 0x0000000407007c0c */ /* 0x000fda000bf06270 */
[----:B------:R-:W-:Y:S05]  /*ff20*/  WARPSYNC.COLLECTIVE R15, `(.L_x_342) ;  /* 0x000000000f087348 */ /* 0x000fea0003c00000 */
[----:B------:R0:W1:Y:S02]  /*ff30*/  SHFL.IDX P6, R14, R13, R12, R11 ;  /* 0x0000000c0d0e7389 */ /* 0x00006400000c000b */
[----:B01----:R-:W-:Y:S01]  /*ff40*/  ENDCOLLECTIVE ;  /* 0x000000000000791b */ /* 0x003fe20003800000 */
.L_x_342:
[C---:B------:R-:W-:Y:S01]  /*ff50*/  ISETP.LT.OR P4, PT, R6.reuse, 0x1, P1 ;  /* 0x000000010600780c */ /* 0x040fe20000f81670 */
[----:B------:R-:W-:Y:S01]  /*ff60*/  @!PT LDS RZ, [RZ] ;  /* 0x00000000fffff984 */ /* 0x000fe20000000800 */
[----:B------:R-:W-:Y:S01]  /*ff70*/  @!PT LDS RZ, [RZ] ;  /* 0x00000000fffff984 */ /* 0x000fe20000000800 */
[----:B------:R-:W-:Y:S01]  /*ff80*/  @!PT LDS RZ, [RZ] ;  /* 0x00000000fffff984 */ /* 0x000fe20000000800 */
[----:B------:R-:W-:Y:S01]  /*ff90*/  LDGSTS.E.BYPASS.LTC128B.128 [R4+0x400], desc[UR36][R2.64], !P3 ;  /* 0x0040000002047fae */ /* 0x000fe2000d901d64 */
[----:B------:R-:W-:Y:S01]  /*ffa0*/  ISETP.LT.OR P3, PT, R6, 0x1, P0 ;  /* 0x000000010600780c */ /* 0x000fe20000761670 */
[----:B------:R-:W-:-:S10]  /*ffb0*/  IMAD.MOV.U32 R13, RZ, RZ, R24 ;  /* 0x000000ffff0d7224 */ /* 0x000fd400078e0018 */
[----:B------:R-:W-:Y:S04]  /*ffc0*/  LDGSTS.E.BYPASS.LTC128B.128 [R4+0x2400], desc[UR36][R2.64+0x40], !P4 ;  /* 0x0240004002047fae */ /* 0x000fe8000e101d64 */
[----:B------:R0:W-:Y:S01]  /*ffd0*/  LDGSTS.E.BYPASS.LTC128B.128 [R4+0x4400], desc[UR36][R2.64+0x80], !P3 ;  /* 0x0440008002047fae */ /* 0x0001e2000d901d64 */
[----:B------:R-:W-:Y:S02]  /*ffe0*/  ISETP.LT.OR P3, PT, R6, 0x21, P2 ;  /* 0x000000210600780c */ /* 0x000fe40001761670 */
[----:B0-----:R-:W-:-:S11]  /*fff0*/  MOV R3, R14 ;  /* 0x0000000e00037202 */ /* 0x001fd60000000f00 */
[----:B------:R-:W-:Y:S05]  /*10000*/  WARPSYNC.COLLECTIVE R15, `(.L_x_343) ;  /* 0x000000000f087348 */ /* 0x000fea0003c00000 */
[----:B------:R0:W1:Y:S02]  /*10010*/  SHFL.IDX P6, R14, R13, R12, R11 ;  /* 0x0000000c0d0e7389 */ /* 0x00006400000c000b */
[----:B01----:R-:W-:Y:S01]  /*10020*/  ENDCOLLECTIVE ;  /* 0x000000000000791b */ /* 0x003fe20003800000 */
.L_x_343:
[----:B------:R-:W-:Y:S01]  /*10030*/  IMAD.MOV.U32 R13, RZ, RZ, R25 ;  /* 0x000000ffff0d7224 */ /* 0x000fe200078e0019 */
[----:B------:R-:W-:Y:S02]  /*10040*/  MOV R12, 0x2 ;  /* 0x00000002000c7802 */ /* 0x000fe40000000f00 */
[----:B------:R-:W-:-:S13]  /*10050*/  IADD3 R2, P4, R14, R5, RZ ;  /* 0x000000050e027210 */ /* 0x000fda0007f9e0ff */
[----:B------:R-:W-:Y:S05]  /*10060*/  WARPSYNC.COLLECTIVE R15, `(.L_x_344) ;  /* 0x000000000f087348 */ /* 0x000fea0003c00000 */
[----:B------:R0:W1:Y:S02]  /*10070*/  SHFL.IDX P6, R14, R13, R12, R11 ;  /* 0x0000000c0d0e7389 */ /* 0x00006400000c000b */
[----:B01----:R-:W-:Y:S01]  /*10080*/  ENDCOLLECTIVE ;  /* 0x000000000000791b */ /* 0x003fe20003800000 */
.L_x_344:
[----:B------:R-:W-:Y:S01]  /*10090*/  IMAD.X R3, RZ, RZ, R3, P4 ;  /* 0x000000ffff037224 */ /* 0x000fe200020e0603 */
[----:B------:R-:W-:-:S04]  /*100a0*/  ISETP.LT.OR P4, PT, R6, 0x21, P1 ;  /* 0x000000210600780c */ /* 0x000fc80000f81670 */
[----:B------:R-:W-:Y:S01]  /*100b0*/  @!PT LDS RZ, [RZ] ;  /* 0x00000000fffff984 */ /* 0x000fe20000000800 */
[----:B------:R-:W-:Y:S01]  /*100c0*/  @!PT LDS RZ, [RZ] ;  /* 0x00000000fffff984 */ /* 0x000fe20000000800 */
[----:B------:R-:W-:Y:S01]  /*100d0*/  @!PT LDS RZ, [RZ] ;  /* 0x00000000fffff984 */ /* 0x000fe20000000800 */
[----:B------:R-:W-:Y:S01]  /*100e0*/  LDGSTS.E.BYPASS.LTC128B.128 [R4+0xc00], desc[UR36][R2.64], !P3 ;  /* 0x00c0000002047fae */ /* 0x000fe2000d901d64 */
[----:B------:R-:W-:Y:S01]  /*100f0*/  ISETP.LT.OR P3, PT, R6, 0x21, P0 ;  /* 0x000000210600780c */ /* 0x000fe20000761670 */
[----:B------:R-:W-:-:S07]  /*10100*/  IMAD.MOV.U32 R13, RZ, RZ, R24 ;  /* 0x000000ffff0d7224 */ /* 0x000fce00078e0018 */
[----:B------:R-:W-:Y:S05]  /*10110*/  LDGSTS.E.BYPASS.LTC128B.128 [R4+0x2c00], desc[UR36][R2.64+0x40], !P4 ;  /* 0x02c0004002047fae */ /* 0x000fea000e101d64 */
[----:B------:R0:W-:Y:S01]  /*10120*/  LDGSTS.E.BYPASS.LTC128B.128 [R4+0x4c00], desc[UR36][R2.64+0x80], !P3 ;  /* 0x04c0008002047fae */ /* 0x0001e2000d901d64 */
[----:B------:R-:W-:Y:S01]  /*10130*/  ISETP.LT.OR P3, PT, R6, 0x41, P2 ;  /* 0x000000410600780c */ /* 0x000fe20001761670 */
[----:B0-----:R-:W-:-:S12]  /*10140*/  IMAD.MOV.U32 R3, RZ, RZ, R14 ;  /* 0x000000ffff037224 */ /* 0x001fd800078e000e */
[----:B------:R-:W-:Y:S05]  /*10150*/  WARPSYNC.COLLECTIVE R15, `(.L_x_345) ;  /* 0x000000000f087348 */ /* 0x000fea0003c00000 */
[----:B------:R0:W1:Y:S02]  /*10160*/  SHFL.IDX P6, R14, R13, R12, R11 ;  /* 0x0000000c0d0e7389 */ /* 0x00006400000c000b */
[----:B01----:R-:W-:Y:S01]  /*10170*/  ENDCOLLECTIVE ;  /* 0x000000000000791b */ /* 0x003fe20003800000 */
.L_x_345:
[----:B------:R-:W-:Y:S01]  /*10180*/  MOV R13, R25 ;  /* 0x00000019000d7202 */ /* 0x000fe20000000f00 */
[----:B------:R-:W-:Y:S01]  /*10190*/  IMAD.MOV.U32 R12, RZ, RZ, 0x3 ;  /* 0x00000003ff0c7424 */ /* 0x000fe200078e00ff */
[----:B------:R-:W-:-:S13]  /*101a0*/  IADD3 R2, P4, R14, R5, RZ ;  /* 0x000000050e027210 */ /* 0x000fda0007f9e0ff */
[----:B------:R-:W-:Y:S05]  /*101b0*/  WARPSYNC.COLLECTIVE R15, `(.L_x_346) ;  /* 0x000000000f087348 */ /* 0x000fea0003c00000 */
[----:B------:R0:W1:Y:S02]  /*101c0*/  SHFL.IDX P6, R14, R13, R12, R11 ;  /* 0x0000000c0d0e7389 */ /* 0x00006400000c000b */
[----:B01----:R-:W-:Y:S01]  /*101d0*/  ENDCOLLECTIVE ;  /* 0x000000000000791b */ /* 0x003fe20003800000 */
.L_x_346:
[----:B------:R-:W-:Y:S01]  /*101e0*/  IMAD.X R3, RZ, RZ, R3, P4 ;  /* 0x000000ffff037224 */ /* 0x000fe200020e0603 */
[----:B------:R-:W-:-:S04]  /*101f0*/  ISETP.LT.OR P4, PT, R6, 0x41, P1 ;  /* 0x000000410600780c */ /* 0x000fc80000f81670 */
[----:B------:R-:W-:Y:S01]  /*10200*/  @!PT LDS RZ, [RZ] ;  /* 0x00000000fffff984 */ /* 0x000fe20000000800 */
[----:B------:R-:W-:Y:S01]  /*10210*/  @!PT LDS RZ, [RZ] ;  /* 0x00000000fffff984 */ /* 0x000fe20000000800 */
[----:B------:R-:W-:Y:S01]  /*10220*/  @!PT LDS RZ, [RZ] ;  /* 0x00000000fffff984 */ /* 0x000fe20000000800 */
[----:B------:R0:W-:Y:S01]  /*10230*/  LDGSTS.E.BYPASS.LTC128B.128 [R4+0x1400], desc[UR36][R2.64], !P3 ;  /* 0x0140000002047fae */ /* 0x0001e2000d901d64 */
[----:B------:R-:W-:Y:S01]  /*10240*/  ISETP.LT.OR P3, PT, R6, 0x41, P0 ;  /* 0x000000410600780c */ /* 0x000fe20000761670 */
[----:B------:R-:W-:-:S07]  /*10250*/  IMAD.MOV.U32 R13, RZ, RZ, R24 ;  /* 0x000000ffff0d7224 */ /* 0x000fce00078e0018 */
[----:B------:R0:W-:Y:S05]  /*10260*/  LDGSTS.E.BYPASS.LTC128B.128 [R4+0x3400], desc[UR36][R2.64+0x40], !P4 ;  /* 0x0340004002047fae */ /* 0x0001ea000e101d64 */
[----:B------:R0:W-:Y:S01]  /*10270*/  LDGSTS.E.BYPASS.LTC128B.128 [R4+0x5400], desc[UR36][R2.64+0x80], !P3 ;  /* 0x0540008002047fae */ /* 0x0001e2000d901d64 */
[----:B------:R-:W-:-:S07]  /*10280*/  IMAD.MOV.U32 R25, RZ, RZ, R14 ;  /* 0x000000ffff197224 */ /* 0x000fce00078e000e */
[----:B0-----:R-:W-:Y:S05]  /*10290*/  WARPSYNC.COLLECTIVE R15, `(.L_x_347) ;  /* 0x000000000f087348 */ /* 0x001fea0003c00000 */
[----:B------:R1:W2:Y:S02]  /*102a0*/  SHFL.IDX P6, R14, R13, R12, R11 ;  /* 0x0000000c0d0e7389 */ /* 0x0002a400000c000b */
[----:B012---:R-:W-:Y:S01]  /*102b0*/  ENDCOLLECTIVE ;  /* 0x000000000000791b */ /* 0x007fe20003800000 */
.L_x_347:
[----:B------:R-:W-:Y:S05]  /*102c0*/  BRA `(.L_x_348) ;  /* 0xffffffcc00787947 */ /* 0x000fea000383ffff */
.L_x_262:
        /* <DEDUP_REMOVED lines=8> */
.L_x_350:
[----:B------:R-:W-:Y:S05]  /*10350*/  BSYNC B0 ;  /* 0x0000000000007941 */ /* 0x000fea0003800000 */
.L_x_349:
[----:B------:R-:W-:Y:S01]  /*10360*/  IMAD.MOV.U32 R13, RZ, RZ, R16 ;  /* 0x000000ffff0d7224 */ /* 0x000fe200078e0010 */
[----:B------:R-:W-:Y:S01]  /*10370*/  MOV R15, 0xffffffff ;  /* 0xffffffff000f7802 */ /* 0x000fe20000000f00 */
[----:B------:R-:W-:Y:S01]  /*10380*/  IMAD.MOV.U32 R12, RZ, RZ, 0x1 ;  /* 0x00000001ff0c7424 */ /* 0x000fe200078e00ff */
[----:B------:R-:W-:Y:S01]  /*10390*/  MOV R0, R14 ;  /* 0x0000000e00007202 */ /* 0x000fe20000000f00 */
[----:B------:R-:W-:Y:S02]  /*103a0*/  IMAD.MOV.U32 R11, RZ, RZ, 0x1f ;  /* 0x0000001fff0b7424 */ /* 0x000fe400078e00ff */
[----:B------:R-:W-:-:S07]  /*103b0*/  IMAD.IADD R5, R19, 0x1, R8 ;  /* 0x0000000113057824 */ /* 0x000fce00078e0208 */
[----:B------:R-:W-:Y:S05]  /*103c0*/  WARPSYNC.COLLECTIVE R15, `(.L_x_351) ;  /* 0x000000000f087348 */ /* 0x000fea0003c00000 */
[----:B------:R0:W1:Y:S02]  /*103d0*/  SHFL.IDX P6, R14, R13, R12, R11 ;  /* 0x0000000c0d0e7389 */ /* 0x00006400000c000b */
[----:B01----:R-:W-:Y:S01]  /*103e0*/  ENDCOLLECTIVE ;  /* 0x000000000000791b */ /* 0x003fe20003800000 */
.L_x_351:
[----:B------:R-:W-:Y:S02]  /*103f0*/  ULDC UR4, c[0x0][0xc3c] ;  /* 0x00030f0000047ab9 */ /* 0x000fe40000000800 */
[----:B------:R-:W-:-:S13]  /*10400*/  ISETP.GE.OR P1, PT, R5, UR4, !P0 ;  /* 0x0000000405007c0c */ /* 0x000fda000c726670 */
[----:B------:R-:W0:Y:S01]  /*10410*/  @!P1 LDC.64 R2, c[0x0][0xc80] ;  /* 0x00032000ff029b82 */ /* 0x000e220000000a00 */
[----:B------:R-:W-:Y:S02]  /*10420*/  IMAD.MOV.U32 R11, RZ, RZ, RZ ;  /* 0x000000ffff0b7224 */ /* 0x000fe400078e00ff */
[----:B------:R-:W-:Y:S02]  /*10430*/  IMAD.MOV.U32 R4, RZ, RZ, R14 ;  /* 0x000000ffff047224 */ /* 0x000fe400078e000e */
[----:B0-----:R-:W-:-:S06]  /*10440*/  @!P1 IMAD.WIDE R2, R5, 0x4, R2 ;  /* 0x0000000405029825 */ /* 0x001fcc00078e0202 */
[----:B------:R0:W2:Y:S01]  /*10450*/  @!P1 LDG.E R3, desc[UR36][R2.64] ;  /* 0x0000002402039981 */ /* 0x0000a2000c1e1900 */
[C---:B------:R-:W-:Y:S02]  /*10460*/  ISETP.GE.U32.AND P2, PT, R8.reuse, 0x2, PT ;  /* 0x000000020800780c */ /* 0x040fe40003f46070 */
[C---:B------:R-:W-:Y:S02]  /*10470*/  ISETP.GE.U32.AND P3, PT, R8.reuse, 0x4, PT ;  /* 0x000000040800780c */ /* 0x040fe40003f66070 */
[C---:B------:R-:W-:Y:S02]  /*10480*/  ISETP.GE.U32.AND P4, PT, R8.reuse, 0x8, PT ;  /* 0x000000080800780c */ /* 0x040fe40003f86070 */
[C---:B------:R-:W-:Y:S01]  /*10490*/  ISETP.GE.U32.AND P5, PT, R8.reuse, 0x10, PT ;  /* 0x000000100800780c */ /* 0x040fe20003fa6070 */
[----:B0-----:R-:W-:Y:S01]  /*104a0*/  IMAD.MOV.U32 R2, RZ, RZ, RZ ;  /* 0x000000ffff027224 */ /* 0x001fe200078e00ff */
[----:B--2---:R-:W-:Y:S02]  /*104b0*/  @!P1 MOV R2, R3 ;  /* 0x0000000300029202 */ /* 0x004fe40000000f00 */
[----:B------:R-:W-:-:S03]  /*104c0*/  ISETP.NE.AND P1, PT, R8, RZ, PT ;  /* 0x000000ff0800720c */ /* 0x000fc60003f25270 */
[----:B------:R-:W-:-:S10]  /*104d0*/  IMAD.MOV.U32 R13, RZ, RZ, R2 ;  /* 0x000000ffff0d7224 */ /* 0x000fd400078e0002 */
[----:B------:R-:W-:Y:S05]  /*104e0*/  WARPSYNC.COLLECTIVE R15, `(.L_x_352) ;  /* 0x000000000f087348 */ /* 0x000fea0003c00000 */
[----:B------:R0:W1:Y:S02]  /*104f0*/  SHFL.UP P6, R14, R13, R12, R11 ;  /* 0x0400000c0d0e7389 */ /* 0x00006400000c000b */
[----:B01----:R-:W-:Y:S01]  /*10500*/  ENDCOLLECTIVE ;  /* 0x000000000000791b */ /* 0x003fe20003800000 */
.L_x_352:
[----:B------:R-:W-:Y:S01]  /*10510*/  IMAD.MOV.U32 R12, RZ, RZ, 0x2 ;  /* 0x00000002ff0c7424 */ /* 0x000fe200078e00ff */
[----:B------:R-:W-:-:S05]  /*10520*/  SEL R5, R14, RZ, P1 ;  /* 0x000000ff0e057207 */ /* 0x000fca0000800000 */
[----:B------:R-:W-:-:S05]  /*10530*/  IMAD.IADD R5, R2, 0x1, R5 ;  /* 0x0000000102057824 */ /* 0x000fca00078e0205 */
[----:B------:R-:W-:-:S07]  /*10540*/  MOV R13, R5 ;  /* 0x00000005000d7202 */ /* 0x000fce0000000f00 */
[----:B------:R-:W-:Y:S05]  /*10550*/  WARPSYNC.COLLECTIVE R15, `(.L_x_353) ;  /* 0x000000000f087348 */ /* 0x000fea0003c00000 */
[----:B------:R0:W1:Y:S02]  /*10560*/  SHFL.UP P6, R14, R13, R12, R11 ;  /* 0x0400000c0d0e7389 */ /* 0x00006400000c000b */
[----:B01----:R-:W-:Y:S01]  /*10570*/  ENDCOLLECTIVE ;  /* 0x000000000000791b */ /* 0x003fe20003800000 */
.L_x_353:
[----:B------:R-:W-:Y:S02]  /*10580*/  MOV R12, 0x4 ;  /* 0x00000004000c7802 */ /* 0x000fe40000000f00 */
[----:B------:R-:W-:-:S05]  /*10590*/  SEL R6, R14, RZ, P2 ;  /* 0x000000ff0e067207 */ /* 0x000fca0001000000 */
[----:B------:R-:W-:-:S04]  /*105a0*/  IMAD.IADD R6, R5, 0x1, R6 ;  /* 0x0000000105067824 */ /* 0x000fc800078e0206 */
[----:B------:R-:W-:-:S07]  /*105b0*/  IMAD.MOV.U32 R13, RZ, RZ, R6 ;  /* 0x000000ffff0d7224 */ /* 0x000fce00078e0006 */
[----:B------:R-:W-:Y:S05]  /*105c0*/  WARPSYNC.COLLECTIVE R15, `(.L_x_354) ;  /* 0x000000000f087348 */ /* 0x000fea0003c00000 */
[----:B------:R0:W1:Y:S02]  /*105d0*/  SHFL.UP P6, R14, R13, R12, R11 ;  /* 0x0400000c0d0e7389 */ /* 0x00006400000c000b */
[----:B01----:R-:W-:Y:S01]  /*105e0*/  ENDCOLLECTIVE ;  /* 0x000000000000791b */ /* 0x003fe20003800000 */
.L_x_354:
[----:B------:R-:W-:Y:S01]  /*105f0*/  IMAD.MOV.U32 R12, RZ, RZ, 0x8 ;  /* 0x00000008ff0c7424 */ /* 0x000fe200078e00ff */
[----:B------:R-:W-:-:S05]  /*10600*/  SEL R7, R14, RZ, P3 ;  /* 0x000000ff0e077207 */ /* 0x000fca0001800000 */
[----:B------:R-:W-:-:S04]  /*10610*/  IMAD.IADD R7, R6, 0x1, R7 ;  /* 0x0000000106077824 */ /* 0x000fc800078e0207 */
[----:B------:R-:W-:-:S07]  /*10620*/  IMAD.MOV.U32 R13, RZ, RZ, R7 ;  /* 0x000000ffff0d7224 */ /* 0x000fce00078e0007 */
[----:B------:R-:W-:Y:S05]  /*10630*/  WARPSYNC.COLLECTIVE R15, `(.L_x_355) ;  /* 0x000000000f087348 */ /* 0x000fea0003c00000 */
[----:B------:R0:W1:Y:S02]  /*10640*/  SHFL.UP P6, R14, R13, R12, R11 ;  /* 0x0400000c0d0e7389 */ /* 0x00006400000c000b */
[----:B01----:R-:W-:Y:S01]  /*10650*/  ENDCOLLECTIVE ;  /* 0x000000000000791b */ /* 0x003fe20003800000 */
.L_x_355:
[----:B------:R-:W-:Y:S01]  /*10660*/  IMAD.MOV.U32 R12, RZ, RZ, 0x10 ;  /* 0x00000010ff0c7424 */ /* 0x000fe200078e00ff */
[----:B------:R-:W-:-:S04]  /*10670*/  SEL R14, R14, RZ, P4 ;  /* 0x000000ff0e0e7207 */ /* 0x000fc80002000000 */
[----:B------:R-:W-:-:S05]  /*10680*/  IADD3 R5, R7, R14, RZ ;  /* 0x0000000e07057210 */ /* 0x000fca0007ffe0ff */
[----:B------:R-:W-:-:S07]  /*10690*/  IMAD.MOV.U32 R13, RZ, RZ, R5 ;  /* 0x000000ffff0d7224 */ /* 0x000fce00078e0005 */
[----:B------:R-:W-:Y:S05]  /*106a0*/  WARPSYNC.COLLECTIVE R15, `(.L_x_356) ;  /* 0x000000000f087348 */ /* 0x000fea0003c00000 */
[----:B------:R0:W1:Y:S02]  /*106b0*/  SHFL.UP P6, R14, R13, R12, R11 ;  /* 0x0400000c0d0e7389 */ /* 0x00006400000c000b */
[----:B01----:R-:W-:Y:S01]  /*106c0*/  ENDCOLLECTIVE ;  /* 0x000000000000791b */ /* 0x003fe20003800000 */
.L_x_356:
[----:B------:R-:W-:Y:S02]  /*106d0*/  IMAD.MOV.U32 R12, RZ, RZ, 0x1f ;  /* 0x0000001fff0c7424 */ /* 0x000fe400078e00ff */
[----:B------:R-:W-:Y:S01]  /*106e0*/  IMAD.MOV.U32 R11, RZ, RZ, 0x1f ;  /* 0x0000001fff0b7424 */ /* 0x000fe200078e00ff */
[----:B------:R-:W-:-:S05]  /*106f0*/  SEL R14, R14, RZ, P5 ;  /* 0x000000ff0e0e7207 */ /* 0x000fca0002800000 */
[----:B------:R-:W-:-:S05]  /*10700*/  IMAD.IADD R3, R5, 0x1, R14 ;  /* 0x0000000105037824 */ /* 0x000fca00078e020e */
[----:B------:R-:W-:-:S07]  /*10710*/  MOV R13, R3 ;  /* 0x00000003000d7202 */ /* 0x000fce0000000f00 */
[----:B------:R-:W-:Y:S05]  /*10720*/  WARPSYNC.COLLECTIVE R15, `(.L_x_357) ;  /* 0x000000000f087348 */ /* 0x000fea0003c00000 */
[----:B------:R0:W1:Y:S02]  /*10730*/  SHFL.IDX P6, R14, R13, R12, R11 ;  /* 0x0000000c0d0e7389 */ /* 0x00006400000c000b */
[----:B01----:R-:W-:Y:S01]  /*10740*/  ENDCOLLECTIVE ;  /* 0x000000000000791b */ /* 0x003fe20003800000 */
.L_x_357:
[----:B------:R-:W-:Y:S05]  /*10750*/  BRA `(.L_x_358) ;  /* 0xffffffcc008c7947 */ /* 0x000fea000383ffff */
.L_x_267:
[----:B------:R-:W-:Y:S01]  /*10760*/  BSSY B0, `(.L_x_359) ;  /* 0x0000008000007945 */ /* 0x000fe20003800000 */
[----:B-----5:R-:W-:Y:S01]  /*10770*/  IMAD.MOV.U32 R13, RZ, RZ, R2 ;  /* 0x000000ffff0d7224 */ /* 0x020fe200078e0002 */
[----:B------:R-:W-:Y:S01]  /*10780*/  MOV R12, 0x1 ;  /* 0x00000001000c7802 */ /* 0x000fe20000000f00 */
[----:B------:R-:W-:Y:S02]  /*10790*/  IMAD.MOV.U32 R11, RZ, RZ, RZ ;  /* 0x000000ffff0b7224 */ /* 0x000fe400078e00ff */
[----:B------:R-:W-:-:S07]  /*107a0*/  IMAD.MOV.U32 R15, RZ, RZ, -0x1 ;  /* 0xffffffffff0f7424 */ /* 0x000fce00078e00ff */
[----:B01----:R-:W-:Y:S05]  /*107b0*/  WARPSYNC.COLLECTIVE R15, `(.L_x_360) ;  /* 0x000000000f087348 */ /* 0x003fea0003c00000 */
[----:B------:R2:W3:Y:S02]  /*107c0*/  SHFL.UP P6, R14, R13, R12, R11 ;  /* 0x0400000c0d0e7389 */ /* 0x0004e400000c000b */
[----:B0123--:R-:W-:Y:S01]  /*107d0*/  ENDCOLLECTIVE ;  /* 0x000000000000791b */ /* 0x00ffe20003800000 */
.L_x_360:
[----:B------:R-:W-:Y:S05]  /*107e0*/  BSYNC B0 ;  /* 0x0000000000007941 */ /* 0x000fea0003800000 */
.L_x_359:
[----:B------:R-:W-:Y:S01]  /*107f0*/  SEL R13, R14, RZ, P1 ;  /* 0x000000ff0e0d7207 */ /* 0x000fe20000800000 */
[----:B------:R-:W-:Y:S01]  /*10800*/  IMAD.MOV.U32 R11, RZ, RZ, RZ ;  /* 0x000000ffff0b7224 */ /* 0x000fe200078e00ff */
[----:B------:R-:W-:Y:S01]  /*10810*/  MOV R12, 0x2 ;  /* 0x00000002000c7802 */ /* 0x000fe20000000f00 */
[----:B------:R-:W-:Y:S02]  /*10820*/  IMAD.MOV.U32 R15, RZ, RZ, -0x1 ;  /* 0xffffffffff0f7424 */ /* 0x000fe400078e00ff */
[----:B------:R-:W-:-:S07]  /*10830*/  IMAD.IADD R13, R2, 0x1, R13 ;  /* 0x00000001020d7824 */ /* 0x000fce00078e020d */
[----:B------:R-:W-:Y:S05]  /*10840*/  WARPSYNC.COLLECTIVE R15, `(.L_x_361) ;  /* 0x000000000f087348 */ /* 0x000fea0003c00000 */
[----:B------:R0:W1:Y:S02]  /*10850*/  SHFL.UP P6, R14, R13, R12, R11 ;  /* 0x0400000c0d0e7389 */ /* 0x00006400000c000b */
[----:B01----:R-:W-:Y:S01]  /*10860*/  ENDCOLLECTIVE ;  /* 0x000000000000791b */ /* 0x003fe20003800000 */
.L_x_361:
[----:B------:R-:W-:Y:S01]  /*10870*/  IMAD.MOV.U32 R12, RZ, RZ, 0x4 ;  /* 0x00000004ff0c7424 */ /* 0x000fe200078e00ff */
[----:B------:R-:W-:-:S05]  /*10880*/  SEL R14, R14, RZ, P2 ;  /* 0x000000ff0e0e7207 */ /* 0x000fca0001000000 */
[----:B------:R-:W-:-:S05]  /*10890*/  IMAD.IADD R3, R13, 0x1, R14 ;  /* 0x000000010d037824 */ /* 0x000fca00078e020e */
[----:B------:R-:W-:-:S07]  /*108a0*/  MOV R13, R3 ;  /* 0x00000003000d7202 */ /* 0x000fce0000000f00 */
[----:B------:R-:W-:Y:S05]  /*108b0*/  WARPSYNC.COLLECTIVE R15, `(.L_x_362) ;  /* 0x000000000f087348 */ /* 0x000fea0003c00000 */
[----:B------:R0:W1:Y:S02]  /*108c0*/  SHFL.UP P6, R14, R13, R12, R11 ;  /* 0x0400000c0d0e7389 */ /* 0x00006400000c000b */
[----:B01----:R-:W-:Y:S01]  /*108d0*/  ENDCOLLECTIVE ;  /* 0x000000000000791b */ /* 0x003fe20003800000 */
.L_x_362:
[----:B------:R-:W-:Y:S02]  /*108e0*/  MOV R12, 0x8 ;  /* 0x00000008000c7802 */ /* 0x000fe40000000f00 */
[----:B------:R-:W-:-:S05]  /*108f0*/  SEL R14, R14, RZ, P3 ;  /* 0x000000ff0e0e7207 */ /* 0x000fca0001800000 */
[----:B------:R-:W-:-:S04]  /*10900*/  IMAD.IADD R5, R3, 0x1, R14 ;  /* 0x0000000103057824 */ /* 0x000fc800078e020e */
[----:B------:R-:W-:-:S07]  /*10910*/  IMAD.MOV.U32 R13, RZ, RZ, R5 ;  /* 0x000000ffff0d7224 */ /* 0x000fce00078e0005 */
[----:B------:R-:W-:Y:S05]  /*10920*/  WARPSYNC.COLLECTIVE R15, `(.L_x_363) ;  /* 0x000000000f087348 */ /* 0x000fea0003c00000 */
[----:B------:R0:W1:Y:S02]  /*10930*/  SHFL.UP P6, R14, R13, R12, R11 ;  /* 0x0400000c0d0e7389 */ /* 0x00006400000c000b */
[----:B01----:R-:W-:Y:S01]  /*10940*/  ENDCOLLECTIVE ;  /* 0x000000000000791b */ /* 0x003fe20003800000 */
.L_x_363:
[----:B------:R-:W-:Y:S01]  /*10950*/  IMAD.MOV.U32 R12, RZ, RZ, 0x10 ;  /* 0x00000010ff0c7424 */ /* 0x000fe200078e00ff */
[----:B------:R-:W-:-:S05]  /*10960*/  SEL R6, R14, RZ, P4 ;  /* 0x000000ff0e067207 */ /* 0x000fca0002000000 */
[----:B------:R-:W-:-:S04]  /*10970*/  IMAD.IADD R6, R5, 0x1, R6 ;  /* 0x0000000105067824 */ /* 0x000fc800078e0206 */
[----:B------:R-:W-:-:S07]  /*10980*/  IMAD.MOV.U32 R13, RZ, RZ, R6 ;  /* 0x000000ffff0d7224 */ /* 0x000fce00078e0006 */
[----:B------:R-:W-:Y:S05]  /*10990*/  WARPSYNC.COLLECTIVE R15, `(.L_x_364) ;  /* 0x000000000f087348 */ /* 0x000fea0003c00000 */
[----:B------:R0:W1:Y:S02]  /*109a0*/  SHFL.UP P6, R14, R13, R12, R11 ;  /* 0x0400000c0d0e7389 */ /* 0x00006400000c000b */
[----:B01----:R-:W-:Y:S01]  /*109b0*/  ENDCOLLECTIVE ;  /* 0x000000000000791b */ /* 0x003fe20003800000 */
.L_x_364:
[----:B------:R-:W-:Y:S02]  /*109c0*/  IMAD.MOV.U32 R12, RZ, RZ, 0x1f ;  /* 0x0000001fff0c7424 */ /* 0x000fe400078e00ff */
[----:B------:R-:W-:Y:S01]  /*109d0*/  IMAD.MOV.U32 R11, RZ, RZ, 0x1f ;  /* 0x0000001fff0b7424 */ /* 0x000fe200078e00ff */
[----:B------:R-:W-:-:S04]  /*109e0*/  SEL R3, R14, RZ, P5 ;  /* 0x000000ff0e037207 */ /* 0x000fc80002800000 */
[----:B------:R-:W-:-:S05]  /*109f0*/  IADD3 R3, R6, R3, RZ ;  /* 0x0000000306037210 */ /* 0x000fca0007ffe0ff */
[----:B------:R-:W-:-:S07]  /*10a00*/  IMAD.MOV.U32 R13, RZ, RZ, R3 ;  /* 0x000000ffff0d7224 */ /* 0x000fce00078e0003 */
[----:B------:R-:W-:Y:S05]  /*10a10*/  WARPSYNC.COLLECTIVE R15, `(.L_x_365) ;  /* 0x000000000f087348 */ /* 0x000fea0003c00000 */
[----:B------:R0:W1:Y:S02]  /*10a20*/  SHFL.IDX P6, R14, R13, R12, R11 ;  /* 0x0000000c0d0e7389 */ /* 0x00006400000c000b */
[----:B01----:R-:W-:Y:S01]  /*10a30*/  ENDCOLLECTIVE ;  /* 0x000000000000791b */ /* 0x003fe20003800000 */
.L_x_365:
[----:B------:R-:W-:Y:S05]  /*10a40*/  BRA `(.L_x_366) ;  /* 0xffffffcc006c7947 */ /* 0x000fea000383ffff */
.L_x_269:
[----:B------:R-:W-:Y:S01]  /*10a50*/  BSSY B0, `(.L_x_367) ;  /* 0x0000006000007945 */ /* 0x000fe20003800000 */
[----:B------:R-:W-:Y:S02]  /*10a60*/  PLOP3.LUT P6, PT, P6, PT, PT, 0x8, 0x0 ;  /* 0x000000000000781c */ /* 0x000fe400037ce170 */
[----:B------:R-:W-:-:S11]  /*10a70*/  MOV R15, 0xffffffff ;  /* 0xffffffff000f7802 */ /* 0x000fd60000000f00 */
[----:B0-----:R-:W-:Y:S05]  /*10a80*/  WARPSYNC.COLLECTIVE R15, `(.L_x_368) ;  /* 0x000000000f087348 */ /* 0x001fea0003c00000 */
[----:B------:R-:W-:Y:S01]  /*10a90*/  VOTE.ANY R14, PT, P6 ;  /* 0x00000000000e7806 */ /* 0x000fe200030e0100 */
[----:B0-----:R-:W-:Y:S06]  /*10aa0*/  ENDCOLLECTIVE ;  /* 0x000000000000791b */ /* 0x001fec0003800000 */
.L_x_368:
[----:B------:R-:W-:Y:S05]  /*10ab0*/  BSYNC B0 ;  /* 0x0000000000007941 */ /* 0x000fea0003800000 */
.L_x_367:
[----:B------:R-:W-:Y:S01]  /*10ac0*/  IMAD.MOV.U32 R6, RZ, RZ, R14 ;  /* 0x000000ffff067224 */ /* 0x000fe200078e000e */
[----:B------:R-:W-:Y:S01]  /*10ad0*/  MOV R11, 0x1f ;  /* 0x0000001f000b7802 */ /* 0x000fe20000000f00 */
[----:B------:R-:W-:Y:S02]  /*10ae0*/  IMAD.MOV.U32 R13, RZ, RZ, R2 ;  /* 0x000000ffff0d7224 */ /* 0x000fe400078e0002 */
[----:B------:R-:W0:Y:S01]  /*10af0*/  POPC R4, R6 ;  /* 0x0000000600047309 */ /* 0x000e220000000000 */
[----:B------:R-:W-:Y:S02]  /*10b00*/  IMAD.MOV.U32 R15, RZ, RZ, -0x1 ;  /* 0xffffffffff0f7424 */ /* 0x000fe400078e00ff */
[----:B0-----:R-:W-:-:S07]  /*10b10*/  IMAD.MOV.U32 R12, RZ, RZ, R4 ;  /* 0x000000ffff0c7224 */ /* 0x001fce00078e0004 */
[----:B------:R-:W-:Y:S05]  /*10b20*/  WARPSYNC.COLLECTIVE R15, `(.L_x_369) ;  /* 0x000000000f087348 */ /* 0x000fea0003c00000 */
[----:B------:R0:W1:Y:S02]  /*10b30*/  SHFL.IDX P6, R14, R13, R12, R11 ;  /* 0x0000000c0d0e7389 */ /* 0x00006400000c000b */
[----:B01----:R-:W-:Y:S01]  /*10b40*/  ENDCOLLECTIVE ;  /* 0x000000000000791b */ /* 0x003fe20003800000 */
.L_x_369:
[----:B------:R-:W-:Y:S01]  /*10b50*/  IMAD.MOV.U32 R17, RZ, RZ, R14 ;  /* 0x000000ffff117224 */ /* 0x000fe200078e000e */
[----:B------:R-:W-:Y:S06]  /*10b60*/  BRA `(.L_x_370) ;  /* 0xffffffcc005c7947 */ /* 0x000fec000383ffff */
.L_x_271:
[----:B------:R-:W-:Y:S01]  /*10b70*/  BSSY B0, `(.L_x_371) ;  /* 0x0000007000007945 */ /* 0x000fe20003800000 */
[----:B------:R-:W-:Y:S01]  /*10b80*/  IMAD.MOV.U32 R13, RZ, RZ, R3 ;  /* 0x000000ffff0d7224 */ /* 0x000fe200078e0003 */
[----:B------:R-:W-:Y:S01]  /*10b90*/  MOV R11, 0x1f ;  /* 0x0000001f000b7802 */ /* 0x000fe20000000f00 */
[----:B------:R-:W-:-:S07]  /*10ba0*/  IMAD.MOV.U32 R15, RZ, RZ, -0x1 ;  /* 0xffffffffff0f7424 */ /* 0x000fce00078e00ff */
[----:B012---:R-:W-:Y:S05]  /*10bb0*/  WARPSYNC.COLLECTIVE R15, `(.L_x_372) ;  /* 0x000000000f087348 */ /* 0x007fea0003c00000 */
[----:B------:R3:W4:Y:S02]  /*10bc0*/  SHFL.IDX P6, R14, R13, R12, R11 ;  /* 0x0000000c0d0e7389 */ /* 0x00072400000c000b */
[----:B01234-:R-:W-:Y:S01]  /*10bd0*/  ENDCOLLECTIVE ;  /* 0x000000000000791b */ /* 0x01ffe20003800000 */
.L_x_372:
[----:B------:R-:W-:Y:S05]  /*10be0*/  BSYNC B0 ;  /* 0x0000000000007941 */ /* 0x000fea0003800000 */
.L_x_371:
[----:B------:R-:W-:Y:S05]  /*10bf0*/  BRA `(.L_x_270) ;  /* 0xffffffcc00547947 */ /* 0x000fea000383ffff */
.L_x_275:
[----:B0-----:R0:W2:Y:S02]  /*10c00*/  SYNCS.PHASECHK.TRANS64.TRYWAIT P0, [R5+URZ+0x2d820], R0 ;  /* 0x02d82000050075a7 */ /* 0x0010a4000800017f */
[----:B--2---:R-:W-:Y:S05]  /*10c10*/  @!P0 NANOSLEEP.SYNCS 0x989680 ;  /* 0x009896800000895d */ /* 0x004fea0003900000 */
[----:B------:R-:W2:Y:S02]  /*10c20*/  @!P0 SYNCS.PHASECHK.TRANS64 P0, [R5+URZ+0x2d820], R0 ;  /* 0x02d82000050085a7 */ /* 0x000ea4000800007f */
[----:B--2---:R-:W-:Y:S05]  /*10c30*/  @!P0 BRA `(.L_x_275) ;  /* 0xfffffffc00f08947 */ /* 0x004fea000383ffff */
[----:B------:R-:W-:Y:S05]  /*10c40*/  BRA `(.L_x_373) ;  /* 0xffffffd000407947 */ /* 0x000fea000383ffff */
.L_x_276:
[----:B------:R-:W2:Y:S01]  /*10c50*/  S2R R2, SR_TID.X ;  /* 0x0000000000027919 */ /* 0x000ea20000002100 */
[----:B------:R-:W-:Y:S01]  /*10c60*/  BSSY B0, `(.L_x_374) ;  /* 0x000000a000007945 */ /* 0x000fe20003800000 */
[----:B------:R-:W-:Y:S01]  /*10c70*/  IMAD.MOV.U32 R12, RZ, RZ, RZ ;  /* 0x000000ffff0c7224 */ /* 0x000fe200078e00ff */
[----:B------:R-:W-:Y:S01]  /*10c80*/  MOV R11, 0x1f ;  /* 0x0000001f000b7802 */ /* 0x000fe20000000f00 */
[----:B------:R-:W-:Y:S01]  /*10c90*/  IMAD.MOV.U32 R15, RZ, RZ, -0x1 ;  /* 0xffffffffff0f7424 */ /* 0x000fe200078e00ff */
[----:B--2---:R-:W-:-:S04]  /*10ca0*/  SHF.R.U32.HI R2, RZ, 0x5, R2 ;  /* 0x00000005ff027819 */ /* 0x004fc80000011602 */
[----:B------:R-:W-:-:S05]  /*10cb0*/  LOP3.LUT R2, R2, 0x3, RZ, 0xc0, !PT ;  /* 0x0000000302027812 */ /* 0x000fca00078ec0ff */
[----:B------:R-:W-:-:S07]  /*10cc0*/  IMAD.MOV.U32 R13, RZ, RZ, R2 ;  /* 0x000000ffff0d7224 */ /* 0x000fce00078e0002 */
[----:B01----:R-:W-:Y:S05]  /*10cd0*/  WARPSYNC.COLLECTIVE R15, `(.L_x_375) ;  /* 0x000000000f087348 */ /* 0x003fea0003c00000 */
[----:B------:R2:W3:Y:S02]  /*10ce0*/  SHFL.IDX P6, R14, R13, R12, R11 ;  /* 0x0000000c0d0e7389 */ /* 0x0004e400000c000b */
[----:B0123--:R-:W-:Y:S01]  /*10cf0*/  ENDCOLLECTIVE ;  /* 0x000000000000791b */ /* 0x00ffe20003800000 */
.L_x_375:
[----:B------:R-:W-:Y:S05]  /*10d00*/  BSYNC B0 ;  /* 0x0000000000007941 */ /* 0x000fea0003800000 */
.L_x_374:
[----:B------:R-:W-:Y:S05]  /*10d10*/  BRA `(.L_x_376) ;  /* 0xffffffd000287947 */ /* 0x000fea000383ffff */
.L_x_279:
[----:B------:R-:W-:Y:S01]  /*10d20*/  BSSY B1, `(.L_x_377) ;  /* 0x0000006000017945 */ /* 0x000fe20003800000 */
[----:B------:R-:W-:-:S07]  /*10d30*/  IMAD.MOV.U32 R15, RZ, RZ, -0x1 ;  /* 0xffffffffff0f7424 */ /* 0x000fce00078e00ff */
[----:B01----:R-:W-:Y:S05]  /*10d40*/  WARPSYNC.COLLECTIVE R15, `(.L_x_378) ;  /* 0x000000000f0c7348 */ /* 0x003fea0003c00000 */
[----:B------:R-:W-:Y:S02]  /*10d50*/  ELECT P6, UR62, PT ;  /* 0x00000000003e782f */ /* 0x000fe400038c0000 */
[----:B------:R-:W-:Y:S01]  /*10d60*/  MOV R14, UR62 ;  /* 0x0000003e000e7c02 */ /* 0x000fe20008000f00 */
[----:B01----:R-:W-:Y:S10]  /*10d70*/  ENDCOLLECTIVE ;  /* 0x000000000000791b */ /* 0x003ff40003800000 */
.L_x_378:
[----:B------:R-:W-:Y:S05]  /*10d80*/  BSYNC B1 ;  /* 0x0000000000017941 */ /* 0x000fea0003800000 */
.L_x_377:
[----:B------:R-:W-:Y:S05]  /*10d90*/  BRA `(.L_x_379) ;  /* 0xffffffd000207947 */ /* 0x000fea000383ffff */
.L_x_281:
[----:B0-----:R0:W2:Y:S02]  /*10da0*/  SYNCS.PHASECHK.TRANS64.TRYWAIT P1, [R3+URZ+0x2d840], R2 ;  /* 0x02d84002030075a7 */ /* 0x0010a4000802017f */
[----:B--2---:R-:W-:Y:S05]  /*10db0*/  @!P1 NANOSLEEP.SYNCS 0x989680 ;  /* 0x009896800000995d */ /* 0x004fea0003900000 */
[----:B------:R-:W2:Y:S02]  /*10dc0*/  @!P1 SYNCS.PHASECHK.TRANS64 P1, [R3+URZ+0x2d840], R2 ;  /* 0x02d84002030095a7 */ /* 0x000ea4000802007f */
[----:B--2---:R-:W-:Y:S05]  /*10dd0*/  @!P1 BRA `(.L_x_281) ;  /* 0xfffffffc00f09947 */ /* 0x004fea000383ffff */
[----:B------:R-:W-:Y:S05]  /*10de0*/  BRA `(.L_x_380) ;  /* 0xffffffd000407947 */ /* 0x000fea000383ffff */
.L_x_283:
[----:B--2---:R2:W3:Y:S02]  /*10df0*/  SYNCS.PHASECHK.TRANS64.TRYWAIT P1, [R5+URZ+0x2d840], R0 ;  /* 0x02d84000050075a7 */ /* 0x0044e4000802017f */
[----:B---3--:R-:W-:Y:S05]  /*10e00*/  @!P1 NANOSLEEP.SYNCS 0x989680 ;  /* 0x009896800000995d */ /* 0x008fea0003900000 */
[----:B------:R-:W3:Y:S02]  /*10e10*/  @!P1 SYNCS.PHASECHK.TRANS64 P1, [R5+URZ+0x2d840], R0 ;  /* 0x02d84000050095a7 */ /* 0x000ee4000802007f */
[----:B---3--:R-:W-:Y:S05]  /*10e20*/  @!P1 BRA `(.L_x_283) ;  /* 0xfffffffc00f09947 */ /* 0x008fea000383ffff */
[----:B------:R-:W-:Y:S05]  /*10e30*/  BRA `(.L_x_381) ;  /* 0xffffffd0004c7947 */ /* 0x000fea000383ffff */
.L_x_285:
[----:B---3--:R3:W4:Y:S02]  /*10e40*/  SYNCS.PHASECHK.TRANS64.TRYWAIT P1, [R3+URZ+0x2d860], R2 ;  /* 0x02d86002030075a7 */ /* 0x008724000802017f */
[----:B----4-:R-:W-:Y:S05]  /*10e50*/  @!P1 NANOSLEEP.SYNCS 0x989680 ;  /* 0x009896800000995d */ /* 0x010fea0003900000 */
[----:B------:R-:W4:Y:S02]  /*10e60*/  @!P1 SYNCS.PHASECHK.TRANS64 P1, [R3+URZ+0x2d860], R2 ;  /* 0x02d86002030095a7 */ /* 0x000f24000802007f */
[----:B----4-:R-:W-:Y:S05]  /*10e70*/  @!P1 BRA `(.L_x_285) ;  /* 0xfffffffc00f09947 */ /* 0x010fea000383ffff */
[----:B------:R-:W-:Y:S05]  /*10e80*/  BRA `(.L_x_382) ;  /* 0xffffffd000487947 */ /* 0x000fea000383ffff */
.L_x_383:
        /* <DEDUP_REMOVED lines=15> */
.L_x_2729:


//--------------------- .text._ZN7cutlass13device_kernelIN5flash11enable_sm90INS1_16FlashAttnFwdSm90INS1_25CollectiveMainloopFwdSm90ILi2EN4cute5tupleIJNS5_1CILi1EEES8_S8_EEENS6_IJNS7_ILi192EEENS7_ILi128EEENS7_ILi96EEEEEELi96ENS_10bfloat16_tEfNS_4arch4Sm90ELb0ELb0ELb1ELb1ELb1ELb1ELb0ELb0ELb1ELb1ELb0ELb0EEENS1_21CollectiveEpilogueFwdINS6_IJSA_SC_SB_EEES9_SE_SG_Li384ELb1ELb1ELb0ELb0EEENS1_36VarlenDynamicPersistentTileSchedulerILi192ELi128ELi384ELi128ELb0ELb1ELb1ELb0ELb1ELb1EEEEEEEEEvNT_6ParamsE --------------------------
	.section	.text._ZN7cutlass13device_kernelIN5flash11enable_sm90INS1_16FlashAttnFwdSm90INS1_25CollectiveMainloopFwdSm90ILi2EN4cute5tupleIJNS5_1CILi1EEES8_S8_EEENS6_IJNS7_ILi192EEENS7_ILi128EEENS7_ILi96EEEEEELi96ENS_10bfloat16_tEfNS_4arch4Sm90ELb0ELb0ELb1ELb1ELb1ELb1ELb0ELb0ELb1ELb1ELb0ELb0EEENS1_21CollectiveEpilogueFwdINS6_IJSA_SC_SB_EEES9_SE_SG_Li384ELb1ELb1ELb0ELb0EEENS1_36VarlenDynamicPersistentTileSchedulerILi192ELi128ELi384ELi128ELb0ELb1ELb1ELb0ELb1ELb1EEEEEEEEEvNT_6ParamsE,"ax",@progbits
	.align	128
.text._ZN7cutlass13device_kernelIN5flash11enable_sm90INS1_16FlashAttnFwdSm90INS1_25CollectiveMainloopFwdSm90ILi2EN4cute5tupleIJNS5_1CILi1EEES8_S8_EEENS6_IJNS7_ILi192EEENS7_ILi128EEENS7_ILi96EEEEEELi96ENS_10bfloat16_tEfNS_4arch4Sm90ELb0ELb0ELb1ELb1ELb1ELb1ELb0ELb0ELb1ELb1ELb0ELb0EEENS1_21CollectiveEpilogueFwdINS6_IJSA_SC_SB_EEES9_SE_SG_Li384ELb1ELb1ELb0ELb0EEENS1_36VarlenDynamicPersistentTileSchedulerILi192ELi128ELi384ELi128ELb0ELb1ELb1ELb0ELb1ELb1EEEEEEEEEvNT_6ParamsE:
        .type           _ZN7cutlass13device_kernelIN5flash11enable_sm90INS1_16FlashAttnFwdSm90INS1_25CollectiveMainloopFwdSm90ILi2EN4cute5tupleIJNS5_1CILi1EEES8_S8_EEENS6_IJNS7_ILi192EEENS7_ILi128EEENS7_ILi96EEEEEELi96ENS_10bfloat16_tEfNS_4arch4Sm90ELb0ELb0ELb1ELb1ELb1ELb1ELb0ELb0ELb1ELb1ELb0ELb0EEENS1_21CollectiveEpilogueFwdINS6_IJSA_SC_SB_EEES9_SE_SG_Li384ELb1ELb1ELb0ELb0EEENS1_36VarlenDynamicPersistentTileSchedulerILi192ELi128ELi384ELi128ELb0ELb1ELb1ELb0ELb1ELb1EEEEEEEEEvNT_6ParamsE,@function
        .size           _ZN7cutlass13device_kernelIN5flash11enable_sm90INS1_16FlashAttnFwdSm90INS1_25CollectiveMainloopFwdSm90ILi2EN4cute5tupleIJNS5_1CILi1EEES8_S8_EEENS6_IJNS7_ILi192EEENS7_ILi128EEENS7_ILi96EEEEEELi96ENS_10bfloat16_tEfNS_4arch4Sm90ELb0ELb0ELb1ELb1ELb1ELb1ELb0ELb0ELb1ELb1ELb0ELb0EEENS1_21CollectiveEpilogueFwdINS6_IJSA_SC_SB_EEES9_SE_SG_Li384ELb1ELb1ELb0ELb0EEENS1_36VarlenDynamicPersistentTileSchedulerILi192ELi128ELi384ELi128ELb0ELb1ELb1ELb0ELb1ELb1EEEEEEEEEvNT_6ParamsE,(.L_x_2730 - _ZN7cutlass13device_kernelIN5flash11enable_sm90INS1_16FlashAttnFwdSm90INS1_25CollectiveMainloopFwdSm90ILi2EN4cute5tupleIJNS5_1CILi1EEES8_S8_EEENS6_IJNS7_ILi192EEENS7_ILi128EEENS7_ILi96EEEEEELi96ENS_10bfloat16_tEfNS_4arch4Sm90ELb0ELb0ELb1ELb1ELb1ELb1ELb0ELb0ELb1ELb1ELb0ELb0EEENS1_21CollectiveEpilogueFwdINS6_IJSA_SC_SB_EEES9_SE_SG_Li384ELb1ELb1ELb0ELb0EEENS1_36VarlenDynamicPersistentTileSchedulerILi192ELi128ELi384ELi128ELb0ELb1ELb1ELb0ELb1ELb1EEEEEEEEEvNT_6ParamsE)
        .other          _ZN7cutlass13device_kernelIN5flash11enable_sm90INS1_16FlashAttnFwdSm90INS1_25CollectiveMainloopFwdSm90ILi2EN4cute5tupleIJNS5_1CILi1EEES8_S8_EEENS6_IJNS7_ILi192EEENS7_ILi128EEENS7_ILi96EEEEEELi96ENS_10bfloat16_tEfNS_4arch4Sm90ELb0ELb0ELb1ELb1ELb1ELb1ELb0ELb0ELb1ELb1ELb0ELb0EEENS1_21CollectiveEpilogueFwdINS6_IJSA_SC_SB_EEES9_SE_SG_Li384ELb1ELb1ELb0ELb0EEENS1_36VarlenDynamicPersistentTileSchedulerILi192ELi128ELi384ELi128ELb0ELb1ELb1ELb0ELb1ELb1EEEEEEEEEvNT_6ParamsE,@"STO_CUDA_ENTRY STV_DEFAULT"
_ZN7cutlass13device_kernelIN5flash11enable_sm90INS1_16FlashAttnFwdSm90INS1_25CollectiveMainloopFwdSm90ILi2EN4cute5tupleIJNS5_1CILi1EEES8_S8_EEENS6_IJNS7_ILi192EEENS7_ILi128EEENS7_ILi96EEEEEELi96ENS_10bfloat16_tEfNS_4arch4Sm90ELb0ELb0ELb1ELb1ELb1ELb1ELb0ELb0ELb1ELb1ELb0ELb0EEENS1_21CollectiveEpilogueFwdINS6_IJSA_SC_SB_EEES9_SE_SG_Li384ELb1ELb1ELb0ELb0EEENS1_36VarlenDynamicPersistentTileSchedulerILi192ELi128ELi384ELi128ELb0ELb1ELb1ELb0ELb1ELb1EEEEEEEEEvNT_6ParamsE:
[----:B------:R-:W0:Y:S02]  /*0000*/  LDC R1, c[0x0][0x28] ;  /* 0x00000a00ff017b82 */ /* 0x000e240000000800 */
[----:B0-----:R-:W-:Y:S01]  /*0010*/  VIADD R1, R1, 0xffffff38 ;  /* 0xffffff3801017836 */ /* 0x001fe20000000000 */
[----:B------:R-:W0:Y:S01]  /*0020*/  S2R R3, SR_TID.X ;  /* 0x0000000000037919 */ /* 0x000e220000002100 */
[----:B------:R-:W-:Y:S01]  /*0030*/  ELECT P0, URZ, PT ;  /* 0x00000000003f782f */ /* 0x000fe20003800000 */
[----:B------:R-:W-:Y:S01]  /*0040*/  BSSY B0, `(.L_x_384) ;  /* 0x000000e000007945 */ /* 0x000fe20003800000 */
[--C-:B0-----:R-:W-:Y:S02]  /*0050*/  SHF.R.U32.HI R0, RZ, 0x5, R3.reuse ;  /* 0x00000005ff007819 */ /* 0x101fe40000011603 */
[----:B------:R-:W-:-:S03]  /*0060*/  SHF.R.U32.HI R3, RZ, 0x7, R3 ;  /* 0x00000007ff037819 */ /* 0x000fc60000011603 */
[----:B------:R-:W0:Y:S02]  /*0070*/  SHFL.IDX PT, R2, R0, RZ, 0x1f ;  /* 0x00001fff00027589 */ /* 0x000e2400000e0000 */
[----:B0-----:R-:W-:-:S13]  /*0080*/  ISETP.EQ.AND P0, PT, R2, RZ, P0 ;  /* 0x000000ff0200720c */ /* 0x001fda0000702270 */
[----:B------:R-:W-:Y:S05]  /*0090*/  @!P0 BRA `(.L_x_385) ;  /* 0x0000000000208947 */ /* 0x000fea0003800000 */
[----:B------:R-:W-:Y:S02]  /*00a0*/  ULDC.64 UR4, c[0x0][0x198] ;  /* 0x0000660000047ab9 */ /* 0x000fe40000000a00 */
[----:B------:R-:W-:Y:S02]  /*00b0*/  UIADD3 UR6, UP0, UR4, 0x570, URZ ;  /* 0x0000057004067890 */ /* 0x000fe4000ff1e03f */
[----:B------:R-:W-:Y:S02]  /*00c0*/  UIADD3 UR4, UP1, UR4, 0x670, URZ ;  /* 0x0000067004047890 */ /* 0x000fe4000ff3e03f */
[----:B------:R-:W-:Y:S02]  /*00d0*/  UIADD3.X UR7, URZ, UR5, URZ, UP0, !UPT ;  /* 0x000000053f077290 */ /* 0x000fe400087fe43f */
[----:B------:R-:W-:-:S07]  /*00e0*/  UIADD3.X UR5, URZ, UR5, URZ, UP1, !UPT ;  /* 0x000000053f057290 */ /* 0x000fce0008ffe43f */
[----:B------:R0:W-:Y:S02]  /*00f0*/  UTMACCTL.PF [UR6] ;  /* 0x00000000060079b9 */ /* 0x0001e40008040000 */
[----:B------:R0:W-:Y:S02]  /*0100*/  UTMACCTL.PF [UR4] ;  /* 0x00000000040079b9 */ /* 0x0001e40008040000 */
[----:B0-----:R-:W-:Y:S01]  /*0110*/  NOP ;  /* 0x0000000000007918 */ /* 0x001fe20000000000 */
.L_x_385:
[----:B------:R-:W-:Y:S05]  /*0120*/  BSYNC B0 ;  /* 0x0000000000007941 */ /* 0x000fea0003800000 */
.L_x_384:
[----:B------:R-:W-:Y:S01]  /*0130*/  VOTEU.ANY UP0, P0 ;  /* 0x00000000003f7886 */ /* 0x000fe20000000100 */
[----:B------:R-:W0:Y:S01]  /*0140*/  SHFL.IDX PT, R3, R3, RZ, 0x1f ;  /* 0x00001fff03037589 */ /* 0x000e2200000e0000 */
[----:B------:R-:W-:Y:S01]  /*0150*/  UMOV UR4, 0x80 ;  /* 0x0000008000047882 */ /* 0x000fe20000000000 */
[----:B------:R-:W-:Y:S01]  /*0160*/  UMOV UR7, 0x180 ;  /* 0x0000018000077882 */ /* 0x000fe20000000000 */
[----:B------:R-:W-:Y:S01]  /*0170*/  VOTEU.ANY UP1, P0 ;  /* 0x00000000003f7886 */ /* 0x000fe20000020100 */
[----:B------:R-:W1:Y:S01]  /*0180*/  @UP0 S2UR UR8, SR_CgaCtaId ;  /* 0x00000000000809c3 */ /* 0x000e620000008800 */
[----:B------:R-:W2:Y:S01]  /*0190*/  SHFL.IDX PT, R2, R0, RZ, 0x1f ;  /* 0x00001fff00027589 */ /* 0x000ea200000e0000 */
[----:B------:R-:W-:Y:S01]  /*01a0*/  @UP0 UMOV UR6, 0x400 ;  /* 0x0000040000060882 */ /* 0x000fe20000000000 */
[----:B------:R-:W-:-:S04]  /*01b0*/  @UP0 UIADD3 UR4, -UR4, 0x100000, URZ ;  /* 0x0010000004040890 */ /* 0x000fc8000fffe13f */
[----:B------:R-:W-:Y:S02]  /*01c0*/  @UP0 USHF.L.U32 UR5, UR4, 0xb, URZ ;  /* 0x0000000b04050899 */ /* 0x000fe4000800063f */
[----:B------:R-:W-:Y:S01]  /*01d0*/  @UP0 USHF.L.U32 UR4, UR4, 0x1, URZ ;  /* 0x0000000104040899 */ /* 0x000fe2000800063f */
[----:B------:R-:W-:Y:S01]  /*01e0*/  VOTEU.ANY UP2, P0 ;  /* 0x00000000003f7886 */ /* 0x000fe20000040100 */
[----:B0-----:R-:W-:Y:S01]  /*01f0*/  R2UR UR9, R3 ;  /* 0x00000000030972ca */ /* 0x001fe200000e0000 */
[----:B-1----:R-:W-:Y:S01]  /*0200*/  @UP0 ULEA UR8, UR8, UR6, 0x18 ;  /* 0x0000000608080291 */ /* 0x002fe2000f8ec03f */
[----:B--2---:R-:W-:Y:S01]  /*0210*/  ISETP.NE.AND P1, PT, R2, RZ, PT ;  /* 0x000000ff0200720c */ /* 0x004fe20003f25270 */
[----:B------:R-:W-:-:S04]  /*0220*/  @UP0 UIADD3 UR6, -UR7, 0x100000, URZ ;  /* 0x0010000007060890 */ /* 0x000fc8000fffe13f */
[----:B------:R-:W-:Y:S02]  /*0230*/  @UP0 USHF.L.U32 UR7, UR6, 0xb, URZ ;  /* 0x0000000b06070899 */ /* 0x000fe4000800063f */
[----:B------:R-:W-:-:S04]  /*0240*/  @UP0 USHF.L.U32 UR6, UR6, 0x1, URZ ;  /* 0x0000000106060899 */ /* 0x000fc8000800063f */
[----:B------:R-:W-:Y:S01]  /*0250*/  UISETP.NE.AND UP0, UPT, UR9, URZ, UPT ;  /* 0x0000003f0900728c */ /* 0x000fe2000bf05270 */
[----:B------:R-:W0:Y:S02]  /*0260*/  FENCE.VIEW.ASYNC.S ;  /* 0x00000000000073c6 */ /* 0x000e240000000000 */
[----:B0-----:R0:W1:Y:S05]  /*0270*/  @UP1 SYNCS.EXCH.64 URZ, [UR8+0x2d800], UR4 ;  /* 0x02d80004083f15b2 */ /* 0x00106a0008000100 */
[----:B------:R0:W2:Y:S01]  /*0280*/  @UP2 SYNCS.EXCH.64 URZ, [UR8+0x2d820], UR6 ;  /* 0x02d82006083f25b2 */ /* 0x0000a20008000100 */
        /* <DEDUP_REMOVED lines=14> */
[----:B0-----:R3:W4:Y:S08]  /*0370*/  SYNCS.EXCH.64 URZ, [UR8+0x2d830], UR4 ;  /* 0x02d83004083f75b2 */ /* 0x0017300008000100 */
[----:B------:R3:W0:Y:S01]  /*0380*/  SYNCS.EXCH.64 URZ, [UR8+0x2d840], UR6 ;  /* 0x02d84006083f75b2 */ /* 0x0006220008000100 */
[----:B------:R3:W0:Y:S01]  /*0390*/  SYNCS.EXCH.64 URZ, [UR8+0x2d838], UR4 ;  /* 0x02d83804083f75b2 */ /* 0x0006220008000100 */
[----:B------:R3:W0:Y:S02]  /*03a0*/  SYNCS.EXCH.64 URZ, [UR8+0x2d848], UR6 ;  /* 0x02d84806083f75b2 */ /* 0x0006240008000100 */
[----:B---3--:R-:W-:Y:S01]  /*03b0*/  NOP ;  /* 0x0000000000007918 */ /* 0x008fe20000000000 */
.L_x_386:
[----:B------:R-:W3:Y:S01]  /*03c0*/  SHFL.IDX PT, R2, R0, RZ, 0x1f ;  /* 0x00001fff00027589 */ /* 0x000ee200000e0000 */
[----:B------:R-:W-:Y:S01]  /*03d0*/  NOP ;  /* 0x0000000000007918 */ /* 0x000fe20000000000 */
[----:B---3--:R-:W-:-:S13]  /*03e0*/  ISETP.NE.AND P0, PT, R2, RZ, PT ;  /* 0x000000ff0200720c */ /* 0x008fda0003f05270 */
        /* <DEDUP_REMOVED lines=17> */
[----:B------:R3:W0:Y:S02]  /*0500*/  SYNCS.EXCH.64 URZ, [UR8+0x2d868], UR6 ;  /* 0x02d86806083f75b2 */ /* 0x0006240008000100 */
[----:B---3--:R-:W-:Y:S01]  /*0510*/  NOP ;  /* 0x0000000000007918 */ /* 0x008fe20000000000 */
.L_x_387:
[----:B------:R-:W3:Y:S01]  /*0520*/  SHFL.IDX PT, R2, R0, RZ, 0x1f ;  /* 0x00001fff00027589 */ /* 0x000ee200000e0000 */
[----:B------:R-:W-:Y:S01]  /*0530*/  NOP ;  /* 0x0000000000007918 */ /* 0x000fe20000000000 */
[----:B---3--:R-:W-:-:S13]  /*0540*/  ISETP.NE.AND P0, PT, R2, RZ, PT ;  /* 0x000000ff0200720c */ /* 0x008fda0003f05270 */
        /* <DEDUP_REMOVED lines=13> */
[----:B------:R3:W0:Y:S02]  /*0620*/  SYNCS.EXCH.64 URZ, [UR6+0x2d888], UR4 ;  /* 0x02d88804063f75b2 */ /* 0x0006240008000100 */
[----:B---3--:R-:W-:Y:S01]  /*0630*/  NOP ;  /* 0x0000000000007918 */ /* 0x008fe20000000000 */
.L_x_388:
        /* <DEDUP_REMOVED lines=22> */
.L_x_389:
        /* <DEDUP_REMOVED lines=22> */
.L_x_390:
[----:B------:R-:W-:Y:S01]  /*0900*/  PLOP3.LUT P0, PT, PT, PT, UP0, 0x80, 0x0 ;  /* 0x000000000000781c */ /* 0x000fe20003f0f008 */
[----:B------:R-:W-:Y:S01]  /*0910*/  UMOV UR36, 0x1 ;  /* 0x0000000100247882 */ /* 0x000fe20000000000 */
[----:B------:R-:W-:Y:S01]  /*0920*/  NOP ;  /* 0x0000000000007918 */ /* 0x000fe20000000000 */
[----:B------:R-:W-:Y:S01]  /*0930*/  USEL UR36, UR36, 0x2, !UP0 ;  /* 0x0000000224247887 */ /* 0x000fe2000c000000 */
[----:B------:R-:W-:Y:S01]  /*0940*/  BSSY B9, `(.L_x_391) ;  /* 0x0001975000097945 */ /* 0x000fe20003800000 */
[----:B------:R-:W-:Y:S01]  /*0950*/  ULDC.64 UR42, c[0x0][0x208] ;  /* 0x00008200002a7ab9 */ /* 0x000fe20000000a00 */
[----:B012-4-:R-:W-:Y:S07]  /*0960*/  BAR.SYNC.DEFER_BLOCKING 0x0 ;  /* 0x0000000000007b1d */ /* 0x017fee0000010000 */
[----:B------:R-:W-:Y:S05]  /*0970*/  @!P0 BRA `(.L_x_392) ;  /* 0x0000012c007c8947 */ /* 0x000fea0003800000 */
.L_x_393:
[----:B------:R-:W-:-:S08]  /*0980*/  NOP ;  /* 0x0000000000007918 */ /* 0x000fd00000000000 */
[----:B------:R-:W0:Y:S02]  /*0990*/  USETMAXREG.TRY_ALLOC.CTAPOOL UP0, 0xa0 ;  /* 0x000000a0000079c8 */ /* 0x000e240008000600 */
[----:B0-----:R-:W-:-:S13]  /*09a0*/  PLOP3.LUT P0, PT, PT, PT, UP0, 0x80, 0x0 ;  /* 0x000000000000781c */ /* 0x001fda0003f0f008 */
[----:B------:R-:W-:Y:S05]  /*09b0*/  @!P0 BRA `(.L_x_393) ;  /* 0xfffffffc00f08947 */ /* 0x000fea000383ffff */
[----:B------:R-:W0:Y:S01]  /*09c0*/  S2R R0, SR_TID.X ;  /* 0x0000000000007919 */ /* 0x000e220000002100 */
[----:B------:R-:W1:Y:S01]  /*09d0*/  S2UR UR38, SR_CgaCtaId ;  /* 0x00000000002679c3 */ /* 0x000e620000008800 */
[----:B------:R-:W-:Y:S01]  /*09e0*/  UMOV UR4, 0x400 ;  /* 0x0000040000047882 */ /* 0x000fe20000000000 */
[----:B------:R-:W-:-:S06]  /*09f0*/  LOP3.LUT R23, R23, 0xfffffff7, RZ, 0xc0, !PT ;  /* 0xfffffff717177812 */ /* 0x000fcc00078ec0ff */
[----:B------:R-:W-:Y:S06]  /*0a00*/  BAR.ARV 0x8, 0x200 ;  /* 0x0208000000007b1d */ /* 0x000fec0000002000 */
[----:B-1----:R-:W-:-:S06]  /*0a10*/  ULEA UR4, UR38, UR4, 0x18 ;  /* 0x0000000426047291 */ /* 0x002fcc000f8ec03f */
[----:B------:R-:W-:Y:S01]  /*0a20*/  IMAD.U32 R2, RZ, RZ, UR4 ;  /* 0x00000004ff027e24 */ /* 0x000fe2000f8e00ff */
[----:B0-----:R-:W-:Y:S01]  /*0a30*/  SHF.R.U32.HI R0, RZ, 0x7, R0 ;  /* 0x00000007ff007819 */ /* 0x001fe20000011600 */
[----:B------:R-:W-:-:S03]  /*0a40*/  ULDC UR4, c[0x0][0xc3c] ;  /* 0x00030f0000047ab9 */ /* 0x000fc60000000800 */
[----:B------:R-:W-:-:S13]  /*0a50*/  ISETP.NE.AND P0, PT, R0, 0x1, PT ;  /* 0x000000010000780c */ /* 0x000fda0003f05270 */
[----:B------:R-:W-:Y:S01]  /*0a60*/  @P0 LOP3.LUT R23, R23, 0x8, RZ, 0xfc, !PT ;  /* 0x0000000817170812 */ /* 0x000fe200078efcff */
[----:B------:R-:W-:Y:S08]  /*0a70*/  @!P0 BAR.ARV 0x9, 0x100 ;  /* 0x0244000000008b1d */ /* 0x000ff00000002000 */
[----:B------:R-:W-:Y:S06]  /*0a80*/  BAR.SYNC.DEFER_BLOCKING 0x5, 0x200 ;  /* 0x0148000000007b1d */ /* 0x000fec0000010000 */
[----:B------:R-:W0:Y:S02]  /*0a90*/  LDS.128 R28, [R2+0x2d8d0] ;  /* 0x02d8d000021c7984 */ /* 0x000e240000000c00 */
[----:B------:R-:W-:Y:S06]  /*0aa0*/  BAR.ARV 0x4, 0x200 ;  /* 0x0108000000007b1d */ /* 0x000fec0000002000 */
[----:B0-----:R-:W-:-:S13]  /*0ab0*/  ISETP.GE.AND P0, PT, R31, UR4, PT ;  /* 0x000000041f007c0c */ /* 0x001fda000bf06270 */
[----:B------:R-:W-:Y:S05]  /*0ac0*/  @P0 BRA `(.L_x_394) ;  /* 0x0000019400700947 */ /* 0x000fea0003800000 */
[----:B------:R-:W0:Y:S01]  /*0ad0*/  S2R R0, SR_TID.X ;  /* 0x0000000000007919 */ /* 0x000e220000002100 */
[----:B------:R-:W-:Y:S01]  /*0ae0*/  IMAD.MOV.U32 R19, RZ, RZ, -0x2 ;  /* 0xfffffffeff137424 */ /* 0x000fe200078e00ff */
[----:B------:R-:W-:Y:S01]  /*0af0*/  R2UR UR40, R2 ;  /* 0x00000000022872ca */ /* 0x000fe200000e0000 */
[----:B------:R-:W-:Y:S01]  /*0b00*/  IMAD.MOV.U32 R137, RZ, RZ, RZ ;  /* 0x000000ffff897224 */ /* 0x000fe200078e00ff */
[----:B------:R-:W-:Y:S01]  /*0b10*/  ULOP3.LUT UR39, UR36, 0x1, URZ, 0xfc, !UPT ;  /* 0x0000000124277892 */ /* 0x000fe2000f8efc3f */
[----:B------:R-:W-:Y:S01]  /*0b20*/  IMAD.MOV.U32 R157, RZ, RZ, RZ ;  /* 0x000000ffff9d7224 */ /* 0x000fe200078e00ff */
[----:B------:R-:W-:Y:S01]  /*0b30*/  UMOV UR37, URZ ;  /* 0x0000003f00257c82 */ /* 0x000fe20008000000 */
[----:B------:R-:W-:-:S08]  /*0b40*/  IMAD.MOV.U32 R141, RZ, RZ, RZ ;  /* 0x000000ffff8d7224 */ /* 0x000fd000078e00ff */
[----:B------:R-:W-:Y:S01]  /*0b50*/  UIADD3 UR40, UR40, 0xc400, URZ ;  /* 0x0000c40028287890 */ /* 0x000fe2000fffe03f */
[----:B0-----:R-:W-:-:S05]  /*0b60*/  VIADD R21, R0, 0xffffff80 ;  /* 0xffffff8000157836 */ /* 0x001fca0000000000 */
[-C--:B------:R-:W-:Y:S02]  /*0b70*/  LEA.HI R5, R21, R21.reuse, RZ, 0x1 ;  /* 0x0000001515057211 */ /* 0x080fe400078f08ff */
[----:B------:R-:W-:Y:S02]  /*0b80*/  SHF.R.S32.HI R0, RZ, 0x1f, R21 ;  /* 0x0000001fff007819 */ /* 0x000fe40000011415 */
[----:B------:R-:W-:Y:S02]  /*0b90*/  LOP3.LUT R3, R5, 0xfffffffe, RZ, 0xc0, !PT ;  /* 0xfffffffe05037812 */ /* 0x000fe400078ec0ff */
[----:B------:R-:W-:Y:S02]  /*0ba0*/  LEA.HI R4, R0, R21, RZ, 0x4 ;  /* 0x0000001500047211 */ /* 0x000fe400078f20ff */
[----:B------:R-:W-:Y:S01]  /*0bb0*/  SHF.R.S32.HI R140, RZ, 0x1, R5 ;  /* 0x00000001ff8c7819 */ /* 0x000fe20000011405 */
[----:B------:R-:W-:Y:S01]  /*0bc0*/  IMAD.IADD R22, R21, 0x1, -R3 ;  /* 0x0000000115167824 */ /* 0x000fe200078e0a03 */
[----:B------:R-:W-:-:S02]  /*0bd0*/  SHF.R.S32.HI R3, RZ, 0x4, R4 ;  /* 0x00000004ff037819 */ /* 0x000fc40000011404 */
[----:B------:R-:W-:Y:S01]  /*0be0*/  LEA.HI R6, R5, R140, RZ, 0x1 ;  /* 0x0000008c05067211 */ /* 0x000fe200078f08ff */
[----:B------:R-:W-:Y:S01]  /*0bf0*/  IMAD.SHL.U32 R138, R22, 0x4, RZ ;  /* 0x00000004168a7824 */ /* 0x000fe200078e00ff */
[----:B------:R-:W-:Y:S02]  /*0c00*/  LEA.HI R5, R4, R3, RZ, 0x1 ;  /* 0x0000000304057211 */ /* 0x000fe400078f08ff */
[----:B------:R-:W-:Y:S01]  /*0c10*/  LOP3.LUT R7, R6, 0x7fffffe, RZ, 0xc0, !PT ;  /* 0x07fffffe06077812 */ /* 0x000fe200078ec0ff */
[C---:B------:R-:W-:Y:S01]  /*0c20*/  VIADD R8, R138.reuse, 0x10 ;  /* 0x000000108a087836 */ /* 0x040fe20000000000 */
[----:B------:R-:W-:Y:S01]  /*0c30*/  LOP3.LUT R6, R5, 0x1ffffffe, RZ, 0xc0, !PT ;  /* 0x1ffffffe05067812 */ /* 0x000fe200078ec0ff */
[----:B------:R-:W-:Y:S01]  /*0c40*/  VIADD R20, R138, 0x20 ;  /* 0x000000208a147836 */ /* 0x000fe20000000000 */
[----:B------:R-:W-:Y:S01]  /*0c50*/  LOP3.LUT R4, R4, 0xfffffff0, RZ, 0xc0, !PT ;  /* 0xfffffff004047812 */ /* 0x000fe200078ec0ff */
[C---:B------:R-:W-:Y:S01]  /*0c60*/  IMAD.IADD R9, R138.reuse, 0x1, R8 ;  /* 0x000000018a097824 */ /* 0x040fe200078e0208 */
[----:B------:R0:W-:Y:S01]  /*0c70*/  STL [R1+0x24], R8 ;  /* 0x0000240801007387 */ /* 0x0001e20000100800 */
[----:B------:R-:W-:-:S02]  /*0c80*/  IMAD.IADD R5, R138, 0x1, R20 ;  /* 0x000000018a057824 */ /* 0x000fc400078e0214 */
[----:B------:R-:W-:Y:S01]  /*0c90*/  IMAD.IADD R6, R3, 0x1, -R6 ;  /* 0x0000000103067824 */ /* 0x000fe200078e0a06 */
[----:B------:R-:W-:Y:S01]  /*0ca0*/  SHF.R.S32.HI R10, RZ, 0x1f, R9 ;  /* 0x0000001fff0a7819 */ /* 0x000fe20000011409 */
[----:B------:R-:W-:Y:S01]  /*0cb0*/  IMAD.IADD R4, R21, 0x1, -R4 ;  /* 0x0000000115047824 */ /* 0x000fe200078e0a04 */
[----:B------:R-:W-:Y:S01]  /*0cc0*/  SHF.R.S32.HI R12, RZ, 0x1f, R5 ;  /* 0x0000001fff0c7819 */ /* 0x000fe20000011405 */
[----:B------:R-:W-:Y:S01]  /*0cd0*/  STL [R1+0x50], R20 ;  /* 0x0000501401007387 */ /* 0x000fe20000100800 */
[----:B------:R-:W-:Y:S01]  /*0ce0*/  LEA.HI R155, R10, R9, RZ, 0x3 ;  /* 0x000000090a9b7211 */ /* 0x000fe200078f18ff */
[----:B------:R-:W-:Y:S01]  /*0cf0*/  IMAD.SHL.U32 R6, R6, 0x8, RZ ;  /* 0x0000000806067824 */ /* 0x000fe200078e00ff */
[-C--:B------:R-:W-:Y:S01]  /*0d00*/  LEA.HI R15, R12, R5.reuse, RZ, 0x3 ;  /* 0x000000050c0f7211 */ /* 0x080fe200078f18ff */
[----:B0-----:R-:W-:Y:S01]  /*0d10*/  IMAD.IADD R8, R140, 0x1, -R7 ;  /* 0x000000018c087824 */ /* 0x001fe200078e0a07 */
[----:B------:R-:W-:Y:S02]  /*0d20*/  LEA.HI R16, R12, R5, RZ, 0x5 ;  /* 0x000000050c107211 */ /* 0x000fe400078f28ff */
[CC--:B------:R-:W-:Y:S01]  /*0d30*/  LEA.HI R5, R0.reuse, R21.reuse, RZ, 0x5 ;  /* 0x0000001500057211 */ /* 0x0c0fe200078f28ff */
[----:B------:R-:W-:Y:S01]  /*0d40*/  IMAD R151, R3, 0x8, R8 ;  /* 0x0000000803977824 */ /* 0x000fe200078e0208 */
[----:B------:R-:W-:-:S02]  /*0d50*/  LEA.HI R3, R0, R21, RZ, 0x7 ;  /* 0x0000001500037211 */ /* 0x000fc400078f38ff */
[----:B------:R-:W-:Y:S01]  /*0d60*/  LEA.HI R7, R0, R21, RZ, 0x2 ;  /* 0x0000001500077211 */ /* 0x000fe200078f10ff */
[----:B------:R-:W-:Y:S01]  /*0d70*/  IMAD.SHL.U32 R151, R151, 0x20, RZ ;  /* 0x0000002097977824 */ /* 0x000fe200078e00ff */
[----:B------:R-:W-:Y:S02]  /*0d80*/  LOP3.LUT R8, R3, 0xffffff80, RZ, 0xc0, !PT ;  /* 0xffffff8003087812 */ /* 0x000fe400078ec0ff */
[----:B------:R-:W-:Y:S02]  /*0d90*/  SHF.R.S32.HI R18, RZ, 0x7, R3 ;  /* 0x00000007ff127819 */ /* 0x000fe40000011403 */
[----:B------:R-:W-:Y:S01]  /*0da0*/  SHF.R.S32.HI R3, RZ, 0x1f, R4 ;  /* 0x0000001fff037819 */ /* 0x000fe20000011404 */
[----:B------:R-:W-:Y:S01]  /*0db0*/  IMAD.IADD R24, R21, 0x1, -R8 ;  /* 0x0000000115187824 */ /* 0x000fe200078e0a08 */
[----:B------:R-:W-:Y:S02]  /*0dc0*/  SHF.R.S32.HI R25, RZ, 0x2, R7 ;  /* 0x00000002ff197819 */ /* 0x000fe40000011407 */
[----:B------:R-:W-:-:S02]  /*0dd0*/  LEA.HI R3, R3, R4, RZ, 0x3 ;  /* 0x0000000403037211 */ /* 0x000fc400078f18ff */
[----:B------:R-:W-:Y:S02]  /*0de0*/  SHF.R.S32.HI R8, RZ, 0x1f, R7 ;  /* 0x0000001fff087819 */ /* 0x000fe40000011407 */
[----:B------:R-:W-:Y:S02]  /*0df0*/  SHF.R.S32.HI R0, RZ, 0x5, R5 ;  /* 0x00000005ff007819 */ /* 0x000fe40000011405 */
[----:B------:R-:W-:Y:S02]  /*0e00*/  LEA.HI R14, R10, R9, RZ, 0x5 ;  /* 0x000000090a0e7211 */ /* 0x000fe400078f28ff */
[C---:B------:R-:W-:Y:S01]  /*0e10*/  LOP3.LUT R5, R3.reuse, 0xfffffff8, RZ, 0xc0, !PT ;  /* 0xfffffff803057812 */ /* 0x040fe200078ec0ff */
[----:B------:R-:W-:Y:S01]  /*0e20*/  IMAD.SHL.U32 R3, R3, 0x40, RZ ;  /* 0x0000004003037824 */ /* 0x000fe200078e00ff */
[----:B------:R-:W-:Y:S01]  /*0e30*/  SHF.R.S32.HI R9, RZ, 0x1f, R24 ;  /* 0x0000001fff097819 */ /* 0x000fe20000011418 */
[----:B------:R-:W-:Y:S01]  /*0e40*/  IMAD R17, R0, 0x10, R4 ;  /* 0x0000001000117824 */ /* 0x000fe200078e0204 */
[----:B------:R-:W-:Y:S01]  /*0e50*/  LEA.HI R13, R8, R25, RZ, 0x2 ;  /* 0x00000019080d7211 */ /* 0x000fe200078f10ff */
[----:B------:R-:W-:Y:S01]  /*0e60*/  IMAD.IADD R5, R4, 0x1, -R5 ;  /* 0x0000000104057824 */ /* 0x000fe200078e0a05 */
[----:B------:R-:W-:Y:S01]  /*0e70*/  LEA.HI R10, R9, R24, RZ, 0x2 ;  /* 0x00000018090a7211 */ /* 0x000fe200078f10ff */
[----:B------:R-:W-:Y:S01]  /*0e80*/  IMAD.HI R8, R18, 0x55555556, RZ ;  /* 0x5555555612087827 */ /* 0x000fe200078e02ff */
[----:B------:R-:W-:-:S02]  /*0e90*/  LOP3.LUT R3, R3, 0x7ffffe00, RZ, 0xc0, !PT ;  /* 0x7ffffe0003037812 */ /* 0x000fc400078ec0ff */
[----:B------:R-:W-:Y:S02]  /*0ea0*/  LOP3.LUT R13, R13, 0xfffffffc, RZ, 0xc0, !PT ;  /* 0xfffffffc0d0d7812 */ /* 0x000fe400078ec0ff */
[--C-:B------:R-:W-:Y:S01]  /*0eb0*/  SHF.R.S32.HI R11, RZ, 0x2, R10.reuse ;  /* 0x00000002ff0b7819 */ /* 0x100fe2000001140a */
[----:B------:R-:W-:Y:S01]  /*0ec0*/  IMAD R3, R0, 0x400, R3 ;  /* 0x0000040000037824 */ /* 0x000fe200078e0203 */
[----:B------:R-:W-:Y:S01]  /*0ed0*/  SHF.R.S32.HI R12, RZ, 0x1f, R10 ;  /* 0x0000001fff0c7819 */ /* 0x000fe2000001140a */
[----:B------:R-:W-:Y:S01]  /*0ee0*/  IMAD.IADD R0, R25, 0x1, -R13 ;  /* 0x0000000119007824 */ /* 0x000fe200078e0a0d */
[----:B------:R-:W-:Y:S02]  /*0ef0*/  LOP3.LUT R10, R10, 0x7ffffffc, RZ, 0xc0, !PT ;  /* 0x7ffffffc0a0a7812 */ /* 0x000fe400078ec0ff */
[----:B------:R-:W-:Y:S01]  /*0f00*/  LEA.HI R12, R12, R11, RZ, 0x3 ;  /* 0x0000000b0c0c7211 */ /* 0x000fe200078f18ff */
[----:B------:R-:W-:Y:S01]  /*0f10*/  IMAD.SHL.U32 R142, R0, 0x40, RZ ;  /* 0x00000040008e7824 */ /* 0x000fe200078e00ff */
[----:B------:R-:W-:Y:S01]  /*0f20*/  SHF.R.S32.HI R16, RZ, 0x5, R16 ;  /* 0x00000005ff107819 */ /* 0x000fe20000011410 */
[----:B------:R-:W-:Y:S01]  /*0f30*/  IMAD.IADD R10, R24, 0x1, -R10 ;  /* 0x00000001180a7824 */ /* 0x000fe200078e0a0a */
[----:B------:R-:W-:-:S02]  /*0f40*/  LOP3.LUT R12, R12, 0xfffffff8, RZ, 0xc0, !PT ;  /* 0xfffffff80c0c7812 */ /* 0x000fc400078ec0ff */
[----:B------:R-:W-:Y:S01]  /*0f50*/  LOP3.LUT R142, R142, 0xc0, RZ, 0xc0, !PT ;  /* 0x000000c08e8e7812 */ /* 0x000fe200078ec0ff */
[----:B------:R-:W-:Y:S01]  /*0f60*/  IMAD R4, R10, R19, 0x80 ;  /* 0x000000800a047424 */ /* 0x000fe200078e0213 */
[----:B------:R-:W-:Y:S01]  /*0f70*/  LEA.HI R9, R9, R24, RZ, 0x5 ;  /* 0x0000001809097211 */ /* 0x000fe200078f28ff */
[----:B------:R-:W-:Y:S01]  /*0f80*/  IMAD R16, R16, 0x1800, R151 ;  /* 0x0000180010107824 */ /* 0x000fe200078e0297 */
[----:B------:R-:W-:Y:S01]  /*0f90*/  SHF.R.U32.HI R143, RZ, 0x3, R142 ;  /* 0x00000003ff8f7819 */ /* 0x000fe2000001168e */
[----:B------:R-:W-:Y:S01]  /*0fa0*/  IMAD.IADD R12, R11, 0x1, -R12 ;  /* 0x000000010b0c7824 */ /* 0x000fe200078e0a0c */
[----:B------:R0:W-:Y:S01]  /*0fb0*/  STL [R1+0xb8], R4 ;  /* 0x0000b80401007387 */ /* 0x0001e20000100800 */
[C---:B------:R-:W-:Y:S02]  /*0fc0*/  R2P PR, R5.reuse, 0x6 ;  /* 0x0000000605007804 */ /* 0x040fe40000000000 */
[----:B------:R-:W-:Y:S01]  /*0fd0*/  SHF.L.U32 R5, R5, 0x6, RZ ;  /* 0x0000000605057819 */ /* 0x000fe200000006ff */
[----:B------:R1:W-:Y:S01]  /*0fe0*/  STL [R1+0x7c], R0 ;  /* 0x00007c0001007387 */ /* 0x0003e20000100800 */
[----:B------:R-:W-:-:S02]  /*0ff0*/  LEA.HI R8, R8, R8, RZ, 0x1 ;  /* 0x0000000808087211 */ /* 0x000fc400078f08ff */
[----:B------:R-:W-:Y:S02]  /*1000*/  SHF.R.S32.HI R9, RZ, 0x5, R9 ;  /* 0x00000005ff097819 */ /* 0x000fe40000011409 */
[----:B------:R-:W-:Y:S01]  /*1010*/  LOP3.LUT R5, R5, 0x1c0, RZ, 0xc0, !PT ;  /* 0x000001c005057812 */ /* 0x000fe200078ec0ff */
[----:B------:R-:W-:Y:S01]  /*1020*/  IMAD R8, R8, -0x3, R18 ;  /* 0xfffffffd08087824 */ /* 0x000fe200078e0212 */
[----:B0-----:R-:W-:Y:S01]  /*1030*/  LOP3.LUT R4, R142, 0x18, R15, 0xf8, !PT ;  /* 0x000000188e047812 */ /* 0x001fe200078ef80f */
[----:B------:R-:W-:Y:S01]  /*1040*/  IMAD R9, R9, 0x10, R12 ;  /* 0x0000001009097824 */ /* 0x000fe200078e020c */
[----:B------:R-:W-:Y:S01]  /*1050*/  LOP3.LUT R7, R7, 0xfffffffc, RZ, 0xc0, !PT ;  /* 0xfffffffc07077812 */ /* 0x000fe200078ec0ff */
[--C-:B-1----:R-:W-:Y:S01]  /*1060*/  IMAD.U32 R0, R17, 0x20, R6.reuse ;  /* 0x0000002011007824 */ /* 0x102fe200078e0006 */
[----:B------:R-:W-:Y:S01]  /*1070*/  LOP3.LUT R13, R4, R143, RZ, 0x3c, !PT ;  /* 0x0000008f040d7212 */ /* 0x000fe200078e3cff */
[----:B------:R-:W-:Y:S01]  /*1080*/  IMAD R10, R8, 0x40, R9 ;  /* 0x00000040080a7824 */ /* 0x000fe200078e0209 */
[----:B------:R-:W-:Y:S01]  /*1090*/  LOP3.LUT R6, R5, 0x8, R6, 0xf8, !PT ;  /* 0x0000000805067812 */ /* 0x000fe200078ef806 */
[----:B------:R-:W-:Y:S01]  /*10a0*/  IMAD.IADD R21, R21, 0x1, -R7 ;  /* 0x0000000115157824 */ /* 0x000fe200078e0a07 */
[----:B------:R-:W-:Y:S01]  /*10b0*/  SHF.R.U32.HI R5, RZ, 0x3, R5 ;  /* 0x00000003ff057819 */ /* 0x000fe20000011605 */
[----:B------:R-:W-:Y:S01]  /*10c0*/  IMAD.IADD R13, R16, 0x1, R13 ;  /* 0x00000001100d7824 */ /* 0x000fe200078e020d */
[----:B------:R0:W-:Y:S01]  /*10d0*/  STL [R1+0xc0], R0 ;  /* 0x0000c00001007387 */ /* 0x0001e20000100800 */
[----:B------:R-:W-:Y:S01]  /*10e0*/  IMAD.SHL.U32 R16, R22, 0x8, RZ ;  /* 0x0000000816107824 */ /* 0x000fe200078e00ff */
[----:B------:R-:W-:Y:S01]  /*10f0*/  LOP3.LUT R6, R6, R5, RZ, 0x3c, !PT ;  /* 0x0000000506067212 */ /* 0x000fe200078e3cff */
[----:B------:R-:W-:Y:S01]  /*1100*/  VIADD R7, R138, 0x28 ;  /* 0x000000288a077836 */ /* 0x000fe20000000000 */
[----:B------:R-:W-:Y:S01]  /*1110*/  STL [R1+0xb4], R10 ;  /* 0x0000b40a01007387 */ /* 0x000fe20000100800 */
[C---:B------:R-:W-:Y:S01]  /*1120*/  VIADD R22, R16.reuse, 0x30 ;  /* 0x0000003010167836 */ /* 0x040fe20000000000 */
[----:B------:R-:W-:Y:S01]  /*1130*/  SHF.R.S32.HI R14, RZ, 0x5, R14 ;  /* 0x00000005ff0e7819 */ /* 0x000fe2000001140e */
[----:B------:R-:W-:Y:S01]  /*1140*/  VIADD R19, R16, 0x40 ;  /* 0x0000004010137836 */ /* 0x000fe20000000000 */
[----:B------:R-:W-:Y:S01]  /*1150*/  STL [R1+0x54], R7 ;  /* 0x0000540701007387 */ /* 0x000fe20000100800 */
[C---:B------:R-:W-:Y:S01]  /*1160*/  VIADD R4, R138.reuse, 0x8 ;  /* 0x000000088a047836 */ /* 0x040fe20000000000 */
[----:B------:R-:W-:Y:S01]  /*1170*/  SHF.R.S32.HI R12, RZ, 0x1f, R22 ;  /* 0x0000001fff0c7819 */ /* 0x000fe20000011416 */
[----:B------:R-:W-:Y:S01]  /*1180*/  VIADD R5, R138, 0x18 ;  /* 0x000000188a057836 */ /* 0x000fe20000000000 */
[----:B------:R-:W-:Y:S01]  /*1190*/  SHF.R.S32.HI R8, RZ, 0x1f, R19 ;  /* 0x0000001fff087819 */ /* 0x000fe20000011413 */
[----:B------:R-:W-:Y:S01]  /*11a0*/  VIADD R136, R16, 0x50 ;  /* 0x0000005010887836 */ /* 0x000fe20000000000 */
[----:B------:R1:W-:Y:S01]  /*11b0*/  STL [R1+0x4c], R4 ;  /* 0x00004c0401007387 */ /* 0x0003e20000100800 */
[----:B0-----:R-:W-:Y:S01]  /*11c0*/  LOP3.LUT R0, R142, 0x18, R155, 0xf8, !PT ;  /* 0x000000188e007812 */ /* 0x001fe200078ef89b */
[----:B------:R-:W-:Y:S01]  /*11d0*/  IMAD.IADD R3, R3, 0x1, R6 ;  /* 0x0000000103037824 */ /* 0x000fe200078e0206 */
[----:B------:R-:W-:Y:S01]  /*11e0*/  SHF.R.S32.HI R17, RZ, 0x1f, R16 ;  /* 0x0000001fff117819 */ /* 0x000fe20000011410 */
[----:B------:R0:W-:Y:S01]  /*11f0*/  STL [R1+0x48], R5 ;  /* 0x0000480501007387 */ /* 0x0001e20000100800 */
[----:B------:R-:W-:Y:S01]  /*1200*/  SHF.R.S32.HI R9, RZ, 0x1f, R136 ;  /* 0x0000001fff097819 */ /* 0x000fe20000011488 */
[----:B------:R-:W-:Y:S01]  /*1210*/  IMAD R14, R14, 0x1800, R151 ;  /* 0x000018000e0e7824 */ /* 0x000fe200078e0297 */
[----:B------:R-:W-:Y:S01]  /*1220*/  LOP3.LUT R11, R0, R143, RZ, 0x3c, !PT ;  /* 0x0000008f000b7212 */ /* 0x000fe200078e3cff */
[----:B------:R-:W-:Y:S01]  /*1230*/  STL [R1+0x20], R12 ;  /* 0x0000200c01007387 */ /* 0x000fe20000100800 */
[----:B------:R-:W-:Y:S01]  /*1240*/  LEA.HI R0, R21, R21, RZ, 0x1 ;  /* 0x0000001515007211 */ /* 0x000fe200078f08ff */
[----:B------:R-:W-:Y:S01]  /*1250*/  IMAD.MOV.U32 R6, RZ, RZ, 0x40 ;  /* 0x00000040ff067424 */ /* 0x000fe200078e00ff */
[----:B-1----:R-:W-:Y:S01]  /*1260*/  SHF.R.S32.HI R4, RZ, 0x1f, R20 ;  /* 0x0000001fff047819 */ /* 0x002fe20000011414 */
[----:B------:R1:W-:Y:S01]  /*1270*/  STL [R1+0x1c], R8 ;  /* 0x00001c0801007387 */ /* 0x0003e20000100800 */
[----:B------:R-:W-:Y:S01]  /*1280*/  IMAD.IADD R11, R14, 0x1, R11 ;  /* 0x000000010e0b7824 */ /* 0x000fe200078e020b */
[----:B0-----:R-:W-:Y:S01]  /*1290*/  SHF.R.S32.HI R5, RZ, 0x1f, R7 ;  /* 0x0000001fff057819 */ /* 0x001fe20000011407 */
[----:B------:R-:W-:Y:S01]  /*12a0*/  IMAD.MOV.U32 R18, RZ, RZ, RZ ;  /* 0x000000ffff127224 */ /* 0x000fe200078e00ff */
[----:B------:R-:W-:Y:S01]  /*12b0*/  STL [R1+0x18], R9 ;  /* 0x0000180901007387 */ /* 0x000fe20000100800 */
[----:B------:R-:W-:-:S02]  /*12c0*/  LOP3.LUT R0, R0, 0x1ffffffe, RZ, 0xc0, !PT ;  /* 0x1ffffffe00007812 */ /* 0x000fc400078ec0ff */
[----:B------:R-:W-:Y:S01]  /*12d0*/  SHF.L.U64.HI R5, R7, 0x1, R5 ;  /* 0x0000000107057819 */ /* 0x000fe20000010205 */
[----:B------:R-:W-:Y:S01]  /*12e0*/  IMAD R7, R3, 0x2, R2 ;  /* 0x0000000203077824 */ /* 0x000fe200078e0202 */
[----:B------:R-:W-:Y:S01]  /*12f0*/  SEL R6, R6, 0xffffffc0, !P2 ;  /* 0xffffffc006067807 */ /* 0x000fe20005000000 */
[----:B------:R-:W-:Y:S01]  /*1300*/  IMAD.IADD R0, R21, 0x1, -R0 ;  /* 0x0000000115007824 */ /* 0x000fe200078e0a00 */
[----:B-1----:R-:W-:Y:S01]  /*1310*/  SHF.L.U64.HI R8, R20, 0x1, R4 ;  /* 0x0000000114087819 */ /* 0x002fe20000010204 */
[----:B------:R-:W-:Y:S01]  /*1320*/  VIADD R3, R7, 0x21800 ;  /* 0x0002180007037836 */ /* 0x000fe20000000000 */
[----:B------:R-:W-:Y:S02]  /*1330*/  LOP3.LUT R4, R142, 0x8, R16, 0xf8, !PT ;  /* 0x000000088e047812 */ /* 0x000fe400078ef810 */
[----:B------:R-:W-:Y:S01]  /*1340*/  SHF.R.S32.HI R155, RZ, 0x3, R155 ;  /* 0x00000003ff9b7819 */ /* 0x000fe2000001149b */
[----:B------:R0:W-:Y:S01]  /*1350*/  STL [R1+0xa0], R8 ;  /* 0x0000a00801007387 */ /* 0x0001e20000100800 */
[----:B------:R-:W-:-:S02]  /*1360*/  LOP3.LUT R4, R4, R143, RZ, 0x3c, !PT ;  /* 0x0000008f04047212 */ /* 0x000fc400078e3cff */
[----:B------:R-:W-:Y:S01]  /*1370*/  SHF.R.S32.HI R156, RZ, 0x3, R15 ;  /* 0x00000003ff9c7819 */ /* 0x000fe2000001140f */
[----:B------:R1:W-:Y:S02]  /*1380*/  STL [R1+0xa4], R5 ;  /* 0x0000a40501007387 */ /* 0x0003e40000100800 */
[----:B------:R-:W-:Y:S02]  /*1390*/  IMAD.IADD R4, R151, 0x1, R4 ;  /* 0x0000000197047824 */ /* 0x000fe400078e0204 */
[----:B------:R-:W-:Y:S01]  /*13a0*/  STL [R1+0x60], R7 ;  /* 0x0000600701007387 */ /* 0x000fe20000100800 */
[----:B0-----:R-:W-:-:S03]  /*13b0*/  LOP3.LUT R8, R142, 0x18, R16, 0xf8, !PT ;  /* 0x000000188e087812 */ /* 0x001fc600078ef810 */
[----:B------:R0:W-:Y:S01]  /*13c0*/  STL [R1+0x78], R4 ;  /* 0x0000780401007387 */ /* 0x0001e20000100800 */
[----:B------:R-:W-:Y:S02]  /*13d0*/  LOP3.LUT R8, R8, R143, RZ, 0x3c, !PT ;  /* 0x0000008f08087212 */ /* 0x000fe400078e3cff */
[----:B-1----:R-:W-:-:S03]  /*13e0*/  LEA R5, R13, UR40, 0x1 ;  /* 0x000000280d057c11 */ /* 0x002fc6000f8e08ff */
[----:B------:R-:W-:Y:S02]  /*13f0*/  IMAD.IADD R8, R151, 0x1, R8 ;  /* 0x0000000197087824 */ /* 0x000fe400078e0208 */
[----:B0-----:R-:W-:Y:S01]  /*1400*/  VIADD R4, R7, 0x21820 ;  /* 0x0002182007047836 */ /* 0x001fe20000000000 */
[----:B------:R-:W-:Y:S01]  /*1410*/  LEA R7, R11, UR40, 0x1 ;  /* 0x000000280b077c11 */ /* 0x000fe2000f8e08ff */
[----:B------:R-:W-:-:S04]  /*1420*/  @P1 VIADD R4, R3, 0xffffffe0 ;  /* 0xffffffe003041836 */ /* 0x000fc80000000000 */
[----:B------:R0:W-:Y:S04]  /*1430*/  STL [R1+0xac], R7 ;  /* 0x0000ac0701007387 */ /* 0x0001e80000100800 */
[----:B------:R1:W-:Y:S01]  /*1440*/  STL [R1+0xa8], R5 ;  /* 0x0000a80501007387 */ /* 0x0003e20000100800 */
[----:B0-----:R-:W-:Y:S02]  /*1450*/  LEA R7, R8, UR40, 0x1 ;  /* 0x0000002808077c11 */ /* 0x001fe4000f8e08ff */
[----:B-1----:R-:W-:Y:S01]  /*1460*/  LEA R5, R0, R10, 0x3 ;  /* 0x0000000a00057211 */ /* 0x002fe200078e18ff */
[----:B------:R-:W-:Y:S02]  /*1470*/  IMAD.IADD R0, R3, 0x1, R6 ;  /* 0x0000000103007824 */ /* 0x000fe400078e0206 */
[----:B------:R-:W-:Y:S01]  /*1480*/  STL [R1+0xb0], R7 ;  /* 0x0000b00701007387 */ /* 0x000fe20000100800 */
[----:B------:R-:W-:-:S03]  /*1490*/  IMAD.IADD R3, R6, 0x1, R4 ;  /* 0x0000000106037824 */ /* 0x000fc600078e0204 */
[----:B------:R-:W-:Y:S04]  /*14a0*/  STL [R1+0x80], R4 ;  /* 0x0000800401007387 */ /* 0x000fe80000100800 */
[----:B------:R-:W-:Y:S04]  /*14b0*/  STL [R1+0xbc], R5 ;  /* 0x0000bc0501007387 */ /* 0x000fe80000100800 */
[----:B------:R0:W-:Y:S04]  /*14c0*/  STL [R1+0x68], R0 ;  /* 0x0000680001007387 */ /* 0x0001e80000100800 */
[----:B------:R1:W-:Y:S01]  /*14d0*/  STL [R1+0x64], R3 ;  /* 0x0000640301007387 */ /* 0x0003e20000100800 */
[----:B0-----:R-:W-:-:S05]  /*14e0*/  VIADD R0, R4, 0x6000 ;  /* 0x0000600004007836 */ /* 0x001fca0000000000 */
[----:B------:R1:W-:Y:S02]  /*14f0*/  STL [R1+0x84], R0 ;  /* 0x0000840001007387 */ /* 0x0003e40000100800 */
.L_x_536:
[----:B0-----:R-:W0:Y:S02]  /*1500*/  LDC.64 R4, c[0x0][0xc88] ;  /* 0x00032200ff047b82 */ /* 0x001e240000000a00 */
[----:B0-----:R-:W-:-:S05]  /*1510*/  IMAD.WIDE R4, R31, 0x4, R4 ;  /* 0x000000041f047825 */ /* 0x001fca00078e0204 */
[----:B-12---:R-:W2:Y:S01]  /*1520*/  LDG.E R0, desc[UR42][R4.64] ;  /* 0x0000002a04007981 */ /* 0x006ea2000c1e1900 */
[----:B------:R-:W-:Y:S05]  /*1530*/  YIELD ;  /* 0x0000000000007946 */ /* 0x000fea0003800000 */
[----:B------:R-:W-:Y:S01]  /*1540*/  ULDC.64 UR4, c[0x0][0xa28] ;  /* 0x00028a0000047ab9 */ /* 0x000fe20000000a00 */
[----:B------:R-:W-:Y:S01]  /*1550*/  ULDC.64 UR8, c[0x0][0xa18] ;  /* 0x0002860000087ab9 */ /* 0x000fe20000000a00 */
[----:B------:R-:W-:Y:S01]  /*1560*/  ISETP.NE.U32.AND P1, PT, RZ, UR4, PT ;  /* 0x00000004ff007c0c */ /* 0x000fe2000bf25070 */
[----:B------:R-:W-:Y:S01]  /*1570*/  ULDC.64 UR6, c[0x0][0xa08] ;  /* 0x0002820000067ab9 */ /* 0x000fe20000000a00 */
[----:B------:R-:W-:Y:S01]  /*1580*/  IMAD.MOV.U32 R85, RZ, RZ, RZ ;  /* 0x000000ffff557224 */ /* 0x000fe200078e00ff */
[----:B------:R-:W-:-:S02]  /*1590*/  ISETP.NE.U32.AND P0, PT, RZ, UR6, PT ;  /* 0x00000006ff007c0c */ /* 0x000fc4000bf05070 */
[----:B------:R-:W-:Y:S02]  /*15a0*/  ISETP.NE.AND.EX P1, PT, RZ, UR5, PT, P1 ;  /* 0x00000005ff007c0c */ /* 0x000fe4000bf25310 */
[----:B------:R-:W-:Y:S02]  /*15b0*/  ISETP.NE.AND.EX P0, PT, RZ, UR7, PT, P0 ;  /* 0x00000007ff007c0c */ /* 0x000fe4000bf05300 */
[----:B--2-4-:R-:W-:Y:S01]  /*15c0*/  SHF.R.S32.HI R3, RZ, 0x1f, R0 ;  /* 0x0000001fff037819 */ /* 0x014fe20000011400 */
[----:B------:R-:W-:Y:S08]  /*15d0*/  STL [R1+0x94], R0 ;  /* 0x0000940001007387 */ /* 0x000ff00000100800 */
[C---:B------:R-:W-:Y:S01]  /*15e0*/  @P1 LEA R6, P2, R0.reuse, UR4, 0x2 ;  /* 0x0000000400061c11 */ /* 0x040fe2000f8410ff */
[C---:B---3--:R-:W-:Y:S01]  /*15f0*/  IMAD.SHL.U32 R33, R0.reuse, 0x4, RZ ;  /* 0x0000000400217824 */ /* 0x048fe200078e00ff */
[C-C-:B------:R-:W-:Y:S01]  /*1600*/  SHF.L.U64.HI R32, R0.reuse, 0x2, R3.reuse ;  /* 0x0000000200207819 */ /* 0x140fe20000010203 */
[----:B------:R0:W-:Y:S01]  /*1610*/  STL [R1+0x9c], R3 ;  /* 0x00009c0301007387 */ /* 0x0001e20000100800 */
[----:B------:R-:W-:-:S02]  /*1620*/  @P1 LEA.HI.X R7, R0, UR5, R3, 0x2, P2 ;  /* 0x0000000500071c11 */ /* 0x000fc400090f1403 */
[----:B------:R-:W-:Y:S01]  /*1630*/  ISETP.NE.U32.AND P2, PT, RZ, UR8, PT ;  /* 0x00000008ff007c0c */ /* 0x000fe2000bf45070 */
[----:B------:R-:W-:Y:S01]  /*1640*/  ULDC UR4, c[0x0][0x288] ;  /* 0x0000a20000047ab9 */ /* 0x000fe20000000800 */
[C---:B------:R-:W-:Y:S01]  /*1650*/  IADD3 R8, P3, R33.reuse, UR6, RZ ;  /* 0x0000000621087c10 */ /* 0x040fe2000ff7e0ff */
[----:B------:R1:W-:Y:S01]  /*1660*/  STL [R1+0x8c], R33 ;  /* 0x00008c2101007387 */ /* 0x0003e20000100800 */
[----:B------:R-:W-:Y:S01]  /*1670*/  ISETP.NE.AND.EX P2, PT, RZ, UR9, PT, P2 ;  /* 0x00000009ff007c0c */ /* 0x000fe2000bf45320 */
[----:B0-----:R-:W-:Y:S01]  /*1680*/  IMAD.MOV.U32 R3, RZ, RZ, RZ ;  /* 0x000000ffff037224 */ /* 0x001fe200078e00ff */
[C---:B------:R-:W-:Y:S01]  /*1690*/  IADD3.X R9, R32.reuse, UR7, RZ, P3, !PT ;  /* 0x0000000720097c10 */ /* 0x040fe20009ffe4ff */
[----:B------:R-:W-:Y:S01]  /*16a0*/  IMAD.U32 R100, RZ, RZ, UR4 ;  /* 0x00000004ff647e24 */ /* 0x000fe2000f8e00ff */
[----:B------:R-:W-:Y:S01]  /*16b0*/  ULDC.64 UR4, c[0x0][0x418] ;  /* 0x0001060000047ab9 */ /* 0x000fe20000000a00 */
[----:B------:R1:W-:Y:S04]  /*16c0*/  STL [R1+0x90], R32 ;  /* 0x0000902001007387 */ /* 0x0003e80000100800 */
[----:B------:R1:W5:Y:S04]  /*16d0*/  @P1 LDG.E R3, desc[UR42][R6.64] ;  /* 0x0000002a06031981 */ /* 0x000368000c1e1900 */
[----:B------:R-:W-:Y:S01]  /*16e0*/  @P2 IADD3 R4, P1, R33, UR8, RZ ;  /* 0x0000000821042c10 */ /* 0x000fe2000ff3e0ff */
[----:B------:R1:W5:Y:S03]  /*16f0*/  @P0 LDG.E R85, desc[UR42][R8.64] ;  /* 0x0000002a08550981 */ /* 0x000366000c1e1900 */
[----:B------:R-:W-:-:S05]  /*1700*/  @P2 IADD3.X R5, R32, UR9, RZ, P1, !PT ;  /* 0x0000000920052c10 */ /* 0x000fca0008ffe4ff */
[----:B------:R1:W5:Y:S01]  /*1710*/  @P2 LDG.E R100, desc[UR42][R4.64] ;  /* 0x0000002a04642981 */ /* 0x000362000c1e1900 */
[----:B------:R-:W-:Y:S01]  /*1720*/  UISETP.NE.U32.AND UP0, UPT, UR4, URZ, UPT ;  /* 0x0000003f0400728c */ /* 0x000fe2000bf05070 */
[----:B------:R-:W-:Y:S02]  /*1730*/  IMAD.MOV.U32 R25, RZ, RZ, R0 ;  /* 0x000000ffff197224 */ /* 0x000fe400078e0000 */
[----:B------:R-:W-:Y:S01]  /*1740*/  ULDC UR4, c[0x0][0x424] ;  /* 0x0001090000047ab9 */ /* 0x000fe20000000800 */
[----:B------:R-:W-:-:S03]  /*1750*/  UISETP.NE.AND.EX UP0, UPT, UR5, URZ, UPT, UP0 ;  /* 0x0000003f0500728c */ /* 0x000fc6000bf05300 */
[----:B------:R-:W-:Y:S01]  /*1760*/  ULDC UR5, c[0x0][0x2f0] ;  /* 0x0000bc0000057ab9 */ /* 0x000fe20000000800 */
[----:B------:R-:W-:-:S04]  /*1770*/  USEL UR4, UR4, 0x1, UP0 ;  /* 0x0000000104047887 */ /* 0x000fc80008000000 */
[----:B------:R-:W-:-:S03]  /*1780*/  UIMAD UR4, UR4, UR5, URZ ;  /* 0x00000005040472a4 */ /* 0x000fc6000f8e023f */
[----:B------:R-:W-:Y:S02]  /*1790*/  ULDC UR5, c[0x0][0x348] ;  /* 0x0000d20000057ab9 */ /* 0x000fe40000000800 */
[----:B------:R-:W-:Y:S02]  /*17a0*/  IMAD.U32 R24, RZ, RZ, UR5 ;  /* 0x00000005ff187e24 */ /* 0x000fe4000f8e00ff */
[----:B------:R-:W-:Y:S01]  /*17b0*/  IMAD.U32 R28, RZ, RZ, UR4 ;  /* 0x00000004ff1c7e24 */ /* 0x000fe2000f8e00ff */
[----:B-1----:R-:W-:Y:S06]  /*17c0*/  @P2 BRA `(.L_x_395) ;  /* 0x0000000000242947 */ /* 0x002fec0003800000 */
[----:B------:R-:W-:Y:S02]  /*17d0*/  ULDC.64 UR4, c[0x0][0xa00] ;  /* 0x0002800000047ab9 */ /* 0x000fe40000000a00 */
[----:B------:R-:W-:-:S04]  /*17e0*/  ISETP.NE.U32.AND P1, PT, RZ, UR4, PT ;  /* 0x00000004ff007c0c */ /* 0x000fc8000bf25070 */
[----:B------:R-:W-:-:S13]  /*17f0*/  ISETP.NE.AND.EX P1, PT, RZ, UR5, PT, P1 ;  /* 0x00000005ff007c0c */ /* 0x000fda000bf25310 */
[----:B------:R-:W-:Y:S05]  /*1800*/  @!P1 BRA `(.L_x_395) ;  /* 0x0000000000149947 */ /* 0x000fea0003800000 */
[----:B------:R-:W0:Y:S02]  /*1810*/  LDC.64 R4, c[0x0][0xa00] ;  /* 0x00028000ff047b82 */ /* 0x000e240000000a00 */
[----:B0-----:R-:W-:-:S05]  /*1820*/  IMAD.WIDE R4, R25, 0x4, R4 ;  /* 0x0000000419047825 */ /* 0x001fca00078e0204 */
[----:B-----5:R-:W2:Y:S04]  /*1830*/  LDG.E R100, desc[UR42][R4.64] ;  /* 0x0000002a04647981 */ /* 0x020ea8000c1e1900 */
[----:B------:R-:W2:Y:S02]  /*1840*/  LDG.E R7, desc[UR42][R4.64+0x4] ;  /* 0x0000042a04077981 */ /* 0x000ea4000c1e1900 */
[----:B--2---:R-:W-:-:S07]  /*1850*/  IMAD.IADD R100, R7, 0x1, -R100 ;  /* 0x0000000107647824 */ /* 0x004fce00078e0a64 */
.L_x_395:
[----:B------:R-:W-:Y:S01]  /*1860*/  ULDC.64 UR4, c[0x0][0xa20] ;  /* 0x0002880000047ab9 */ /* 0x000fe20000000a00 */
[----:B------:R0:W-:Y:S01]  /*1870*/  STL [R1+0x98], R29 ;  /* 0x0000981d01007387 */ /* 0x0001e20000100800 */
[----:B------:R-:W-:-:S03]  /*1880*/  ISETP.NE.U32.AND P1, PT, RZ, UR4, PT ;  /* 0x00000004ff007c0c */ /* 0x000fc6000bf25070 */
[----:B------:R0:W-:Y:S01]  /*1890*/  STL [R1+0x88], R30 ;  /* 0x0000881e01007387 */ /* 0x0001e20000100800 */
[----:B------:R-:W-:-:S13]  /*18a0*/  ISETP.NE.AND.EX P1, PT, RZ, UR5, PT, P1 ;  /* 0x00000005ff007c0c */ /* 0x000fda000bf25310 */
[----:B0-----:R-:W-:Y:S05]  /*18b0*/  @!P1 BRA `(.L_x_396) ;  /* 0x0000000000109947 */ /* 0x001fea0003800000 */
[----:B------:R-:W-:-:S04]  /*18c0*/  IADD3 R4, P0, R33, UR4, RZ ;  /* 0x0000000421047c10 */ /* 0x000fc8000ff1e0ff */
[----:B------:R-:W-:-:S05]  /*18d0*/  IADD3.X R5, R32, UR5, RZ, P0, !PT ;  /* 0x0000000520057c10 */ /* 0x000fca00087fe4ff */
[----:B------:R0:W5:Y:S01]  /*18e0*/  LDG.E R28, desc[UR42][R4.64] ;  /* 0x0000002a041c7981 */ /* 0x000162000c1e1900 */
[----:B------:R-:W-:Y:S05]  /*18f0*/  BRA `(.L_x_397) ;  /* 0x0000000000107947 */ /* 0x000fea0003800000 */
.L_x_396:
[----:B------:R-:W-:Y:S05]  /*1900*/  @!P0 BRA `(.L_x_397) ;  /* 0x00000000000c8947 */ /* 0x000fea0003800000 */
[----:B------:R-:W2:Y:S04]  /*1910*/  LDG.E R5, desc[UR42][R8.64] ;  /* 0x0000002a08057981 */ /* 0x000ea8000c1e1900 */
[----:B------:R-:W2:Y:S02]  /*1920*/  LDG.E R28, desc[UR42][R8.64+0x4] ;  /* 0x0000042a081c7981 */ /* 0x000ea4000c1e1900 */
[----:B--2---:R-:W-:-:S07]  /*1930*/  IMAD.IADD R28, R28, 0x1, -R5 ;  /* 0x000000011c1c7824 */ /* 0x004fce00078e0a05 */
.L_x_397:
[----:B------:R-:W-:Y:S02]  /*1940*/  ULDC.64 UR4, c[0x0][0xa10] ;  /* 0x0002840000047ab9 */ /* 0x000fe40000000a00 */
[----:B------:R-:W-:-:S04]  /*1950*/  ISETP.NE.U32.AND P0, PT, RZ, UR4, PT ;  /* 0x00000004ff007c0c */ /* 0x000fc8000bf05070 */
[----:B------:R-:W-:Y:S01]  /*1960*/  ISETP.NE.AND.EX P0, PT, RZ, UR5, PT, P0 ;  /* 0x00000005ff007c0c */ /* 0x000fe2000bf05300 */
[----:B-----5:R-:W-:Y:S01]  /*1970*/  IMAD.IADD R11, R28, 0x1, -R3 ;  /* 0x000000011c0b7824 */ /* 0x020fe200078e0a03 */
[----:B------:R-:W-:-:S11]  /*1980*/  ULDC.64 UR4, c[0x0][0xa30] ;  /* 0x00028c0000047ab9 */ /* 0x000fd60000000a00 */
[----:B0-----:R-:W0:Y:S02]  /*1990*/  @P0 LDC.64 R4, c[0x0][0xa10] ;  /* 0x00028400ff040b82 */ /* 0x001e240000000a00 */
[----:B0-----:R-:W-:-:S05]  /*19a0*/  @P0 IMAD.WIDE R4, R25, 0x4, R4 ;  /* 0x0000000419040825 */ /* 0x001fca00078e0204 */
[----:B------:R-:W2:Y:S04]  /*19b0*/  @P0 LDG.E R0, desc[UR42][R4.64] ;  /* 0x0000002a04000981 */ /* 0x000ea8000c1e1900 */
[----:B------:R-:W2:Y:S01]  /*19c0*/  @P0 LDG.E R9, desc[UR42][R4.64+0x4] ;  /* 0x0000042a04090981 */ /* 0x000ea2000c1e1900 */
[----:B------:R-:W-:Y:S01]  /*19d0*/  IMAD.MOV R74, RZ, RZ, -R11 ;  /* 0x000000ffff4a7224 */ /* 0x000fe200078e0a0b */
[----:B------:R-:W-:Y:S01]  /*19e0*/  ISETP.NE.U32.AND P1, PT, RZ, UR4, PT ;  /* 0x00000004ff007c0c */ /* 0x000fe2000bf25070 */
[----:B------:R-:W-:-:S03]  /*19f0*/  IMAD.MOV.U32 R97, RZ, RZ, R28 ;  /* 0x000000ffff617224 */ /* 0x000fc600078e001c */
[----:B------:R-:W-:Y:S02]  /*1a00*/  VIMNMX R74, RZ, R74, !PT ;  /* 0x0000004aff4a7248 */ /* 0x000fe40007fe0100 */
[----:B------:R-:W-:-:S13]  /*1a10*/  ISETP.NE.AND.EX P1, PT, RZ, UR5, PT, P1 ;  /* 0x00000005ff007c0c */ /* 0x000fda000bf25310 */
[----:B------:R-:W-:-:S04]  /*1a20*/  @P1 IADD3 R6, P2, R33, UR4, RZ ;  /* 0x0000000421061c10 */ /* 0x000fc8000ff5e0ff */
[----:B------:R-:W-:-:S05]  /*1a30*/  @P1 IADD3.X R7, R32, UR5, RZ, P2, !PT ;  /* 0x0000000520071c10 */ /* 0x000fca00097fe4ff */
[----:B------:R0:W5:Y:S01]  /*1a40*/  @P1 LDG.E R97, desc[UR42][R6.64] ;  /* 0x0000002a06611981 */ /* 0x000162000c1e1900 */
[----:B--2---:R-:W-:-:S04]  /*1a50*/  @P0 IMAD.IADD R24, R9, 0x1, -R0 ;  /* 0x0000000109180824 */ /* 0x004fc800078e0a00 */
[----:B------:R-:W-:-:S04]  /*1a60*/  IMAD.IADD R101, R11, 0x1, R24 ;  /* 0x000000010b657824 */ /* 0x000fc800078e0218 */
[----:B------:R-:W-:-:S05]  /*1a70*/  VIADD R0, R101, 0x7f ;  /* 0x0000007f65007836 */ /* 0x000fca0000000000 */
[----:B------:R-:W-:-:S04]  /*1a80*/  SHF.R.S32.HI R3, RZ, 0x1f, R0 ;  /* 0x0000001fff037819 */ /* 0x000fc80000011400 */
[----:B------:R-:W-:-:S04]  /*1a90*/  LEA.HI R3, R3, R0, RZ, 0x7 ;  /* 0x0000000003037211 */ /* 0x000fc800078f38ff */
[----:B------:R-:W-:Y:S02]  /*1aa0*/  LOP3.LUT R5, R3, 0xffffff80, RZ, 0xc0, !PT ;  /* 0xffffff8003057812 */ /* 0x000fe400078ec0ff */
[----:B------:R-:W-:Y:S02]  /*1ab0*/  SHF.R.S32.HI R144, RZ, 0x7, R3 ;  /* 0x00000007ff907819 */ /* 0x000fe40000011403 */
[----:B------:R-:W-:-:S04]  /*1ac0*/  VIADDMNMX R5, R5, -R11, R24, PT ;  /* 0x8000000b05057246 */ /* 0x000fc80003800118 */
[----:B------:R-:W-:Y:S02]  /*1ad0*/  ISETP.GT.AND P0, PT, R5, R74, PT ;  /* 0x0000004a0500720c */ /* 0x000fe40003f04270 */
[----:B------:R-:W-:-:S05]  /*1ae0*/  SHF.R.U32.HI R74, RZ, 0x7, R74 ;  /* 0x00000007ff4a7819 */ /* 0x000fca000001164a */
[----:B------:R-:W-:-:S06]  /*1af0*/  IMAD.MOV.U32 R26, RZ, RZ, R74 ;  /* 0x000000ffff1a7224 */ /* 0x000fcc00078e004a */
[----:B------:R-:W-:-:S05]  /*1b00*/  @P0 VIADD R0, R5, 0x7f ;  /* 0x0000007f05000836 */ /* 0x000fca0000000000 */
[----:B------:R-:W-:-:S04]  /*1b10*/  @P0 SHF.R.S32.HI R5, RZ, 0x1f, R0 ;  /* 0x0000001fff050819 */ /* 0x000fc80000011400 */
[----:B------:R-:W-:-:S04]  /*1b20*/  @P0 LEA.HI R5, R5, R0, RZ, 0x7 ;  /* 0x0000000005050211 */ /* 0x000fc800078f38ff */
[----:B------:R-:W-:Y:S02]  /*1b30*/  @P0 SHF.R.S32.HI R26, RZ, 0x7, R5 ;  /* 0x00000007ff1a0819 */ /* 0x000fe40000011405 */
[----:B------:R-:W-:Y:S02]  /*1b40*/  PLOP3.LUT P0, PT, PT, PT, PT, 0x80, 0x0 ;  /* 0x000000000000781c */ /* 0x000fe40003f0f070 */
[----:B------:R-:W-:-:S13]  /*1b50*/  ISETP.GT.AND P1, PT, R26, R74, PT ;  /* 0x0000004a1a00720c */ /* 0x000fda0003f24270 */
[----:B0-----:R-:W-:Y:S05]  /*1b60*/  @!P1 BRA `(.L_x_398) ;  /* 0x0000005400609947 */ /* 0x001fea0003800000 */
[----:B------:R-:W-:Y:S01]  /*1b70*/  VIADD R0, R2, 0x15400 ;  /* 0x0001540002007836 */ /* 0x000fe20000000000 */
[----:B------:R-:W-:Y:S04]  /*1b80*/  BSSY B6, `(.L_x_399) ;  /* 0x0000013000067945 */ /* 0x000fe80003800000 */
[----:B------:R-:W-:-:S13]  /*1b90*/  LOP3.LUT P0, RZ, R0, 0x1bf, RZ, 0xc0, !PT ;  /* 0x000001bf00ff7812 */ /* 0x000fda000780c0ff */
[----:B------:R-:W-:Y:S05]  /*1ba0*/  @!P0 BRA `(.L_x_400) ;  /* 0x0000000000408947 */ /* 0x000fea0003800000 */
[----:B------:R-:W-:Y:S01]  /*1bb0*/  MOV R14, 0x0 ;  /* 0x00000000000e7802 */ /* 0x000fe20000000f00 */
[----:B------:R-:W-:Y:S01]  /*1bc0*/  ULDC.64 UR4, c[0x4][0x88] ;  /* 0x0100220000047ab9 */ /* 0x000fe20000000a00 */
[----:B------:R-:W-:Y:S01]  /*1bd0*/  ULDC.64 UR6, c[0x4][0x18] ;  /* 0x0100060000067ab9 */ /* 0x000fe20000000a00 */
[----:B------:R-:W-:Y:S01]  /*1be0*/  IMAD.U32 R4, RZ, RZ, UR4 ;  /* 0x00000004ff047e24 */ /* 0x000fe2000f8e00ff */
[----:B------:R-:W-:Y:S01]  /*1bf0*/  MOV R10, UR6 ;  /* 0x00000006000a7c02 */ /* 0x000fe20008000f00 */
[----:B------:R-:W-:Y:S01]  /*1c00*/  IMAD.U32 R5, RZ, RZ, UR5 ;  /* 0x00000005ff057e24 */ /* 0x000fe2000f8e00ff */
[----:B------:R-:W0:Y:S01]  /*1c10*/  LDC.64 R14, c[0x4][R14] ;  /* 0x010000000e0e7b82 */ /* 0x000e220000000a00 */
[----:B------:R-:W-:Y:S01]  /*1c20*/  ULDC.64 UR4, c[0x4][0x90] ;  /* 0x0100240000047ab9 */ /* 0x000fe20000000a00 */
[----:B------:R-:W-:Y:S02]  /*1c30*/  IMAD.U32 R11, RZ, RZ, UR7 ;  /* 0x00000007ff0b7e24 */ /* 0x000fe4000f8e00ff */
[----:B------:R-:W-:-:S02]  /*1c40*/  IMAD.U32 R6, RZ, RZ, UR4 ;  /* 0x00000004ff067e24 */ /* 0x000fc4000f8e00ff */
[----:B------:R-:W-:Y:S02]  /*1c50*/  IMAD.U32 R7, RZ, RZ, UR5 ;  /* 0x00000005ff077e24 */ /* 0x000fe4000f8e00ff */
[----:B------:R-:W-:Y:S02]  /*1c60*/  IMAD.MOV.U32 R8, RZ, RZ, 0x70 ;  /* 0x00000070ff087424 */ /* 0x000fe400078e00ff */
[----:B------:R-:W-:Y:S02]  /*1c70*/  IMAD.MOV.U32 R12, RZ, RZ, 0x1 ;  /* 0x00000001ff0c7424 */ /* 0x000fe400078e00ff */
[----:B------:R-:W-:-:S07]  /*1c80*/  IMAD.MOV.U32 R13, RZ, RZ, RZ ;  /* 0x000000ffff0d7224 */ /* 0x000fce00078e00ff */
[----:B------:R-:W-:-:S07]  /*1c90*/  LEPC R20, `(.L_x_400) ;  /* 0x000000001014794e */ /* 0x000fce0000000000 */
[----:B0----5:R-:W-:Y:S05]  /*1ca0*/  CALL.ABS.NOINC R14 ;  /* 0x000000000e007343 */ /* 0x021fea0003c00000 */
.L_x_400:
[----:B------:R-:W-:Y:S05]  /*1cb0*/  BSYNC B6 ;  /* 0x0000000000067941 */ /* 0x000fea0003800000 */
.L_x_399:
[----:B------:R-:W-:Y:S01]  /*1cc0*/  VIADD R27, R2, 0x400 ;  /* 0x00000400021b7836 */ /* 0x000fe20000000000 */
[----:B------:R-:W-:Y:S04]  /*1cd0*/  BSSY B6, `(.L_x_401) ;  /* 0x0000013000067945 */ /* 0x000fe80003800000 */
[----:B------:R-:W-:-:S13]  /*1ce0*/  LOP3.LUT P0, RZ, R27, 0x1bf, RZ, 0xc0, !PT ;  /* 0x000001bf1bff7812 */ /* 0x000fda000780c0ff */
[----:B------:R-:W-:Y:S05]  /*1cf0*/  @!P0 BRA `(.L_x_402) ;  /* 0x0000000000408947 */ /* 0x000fea0003800000 */
[----:B------:R-:W-:Y:S01]  /*1d00*/  MOV R14, 0x0 ;  /* 0x00000000000e7802 */ /* 0x000fe20000000f00 */
[----:B------:R-:W-:Y:S01]  /*1d10*/  ULDC.64 UR4, c[0x4][0x88] ;  /* 0x0100220000047ab9 */ /* 0x000fe20000000a00 */
[----:B------:R-:W-:Y:S01]  /*1d20*/  ULDC.64 UR6, c[0x4][0x18] ;  /* 0x0100060000067ab9 */ /* 0x000fe20000000a00 */
[----:B------:R-:W-:Y:S02]  /*1d30*/  IMAD.U32 R4, RZ, RZ, UR4 ;  /* 0x00000004ff047e24 */ /* 0x000fe4000f8e00ff */
[----:B------:R-:W-:Y:S01]  /*1d40*/  IMAD.U32 R5, RZ, RZ, UR5 ;  /* 0x00000005ff057e24 */ /* 0x000fe2000f8e00ff */
[----:B------:R-:W0:Y:S01]  /*1d50*/  LDC.64 R14, c[0x4][R14] ;  /* 0x010000000e0e7b82 */ /* 0x000e220000000a00 */
[----:B------:R-:W-:Y:S01]  /*1d60*/  ULDC.64 UR4, c[0x4][0x90] ;  /* 0x0100240000047ab9 */ /* 0x000fe20000000a00 */
[----:B------:R-:W-:Y:S02]  /*1d70*/  IMAD.U32 R10, RZ, RZ, UR6 ;  /* 0x00000006ff0a7e24 */ /* 0x000fe4000f8e00ff */
[----:B------:R-:W-:-:S02]  /*1d80*/  IMAD.U32 R6, RZ, RZ, UR4 ;  /* 0x00000004ff067e24 */ /* 0x000fc4000f8e00ff */
[----:B------:R-:W-:Y:S02]  /*1d90*/  IMAD.U32 R7, RZ, RZ, UR5 ;  /* 0x00000005ff077e24 */ /* 0x000fe4000f8e00ff */
[----:B------:R-:W-:Y:S02]  /*1da0*/  IMAD.U32 R11, RZ, RZ, UR7 ;  /* 0x00000007ff0b7e24 */ /* 0x000fe4000f8e00ff */
[----:B------:R-:W-:Y:S02]  /*1db0*/  IMAD.MOV.U32 R8, RZ, RZ, 0x70 ;  /* 0x00000070ff087424 */ /* 0x000fe400078e00ff */
[----:B------:R-:W-:Y:S02]  /*1dc0*/  IMAD.MOV.U32 R12, RZ, RZ, 0x1 ;  /* 0x00000001ff0c7424 */ /* 0x000fe400078e00ff */
[----:B------:R-:W-:-:S07]  /*1dd0*/  IMAD.MOV.U32 R13, RZ, RZ, RZ ;  /* 0x000000ffff0d7224 */ /* 0x000fce00078e00ff */
[----:B------:R-:W-:-:S07]  /*1de0*/  LEPC R20, `(.L_x_402) ;  /* 0x000000001014794e */ /* 0x000fce0000000000 */
[----:B0----5:R-:W-:Y:S05]  /*1df0*/  CALL.ABS.NOINC R14 ;  /* 0x000000000e007343 */ /* 0x021fea0003c00000 */
.L_x_402:
[----:B------:R-:W-:Y:S05]  /*1e00*/  BSYNC B6 ;  /* 0x0000000000067941 */ /* 0x000fea0003800000 */
.L_x_401:
[----:B------:R-:W-:Y:S01]  /*1e10*/  ULDC.64 UR4, c[0x0][0x9f8] ;  /* 0x00027e0000047ab9 */ /* 0x000fe20000000a00 */
[----:B------:R-:W0:Y:S01]  /*1e20*/  S2R R20, SR_TID.X ;  /* 0x0000000000147919 */ /* 0x000e220000002100 */
[----:B------:R-:W-:Y:S01]  /*1e30*/  ISETP.NE.U32.AND P0, PT, RZ, UR4, PT ;  /* 0x00000004ff007c0c */ /* 0x000fe2000bf05070 */
[----:B------:R-:W-:Y:S01]  /*1e40*/  VIADD R0, R16, 0x10 ;  /* 0x0000001010007836 */ /* 0x000fe20000000000 */
[----:B------:R-:W1:Y:S02]  /*1e50*/  LDC.64 R4, c[0x0][0x408] ;  /* 0x00010200ff047b82 */ /* 0x000e640000000a00 */
[----:B------:R-:W-:-:S06]  /*1e60*/  ISETP.NE.AND.EX P0, PT, RZ, UR5, PT, P0 ;  /* 0x00000005ff007c0c */ /* 0x000fcc000bf05300 */
[----:B------:R-:W2:Y:S07]  /*1e70*/  LDC R99, c[0x0][0x3f4] ;  /* 0x0000fd00ff637b82 */ /* 0x000eae0000000800 */
[----:B------:R-:W-:Y:S02]  /*1e80*/  @P0 IADD3 R6, P1, R33, UR4, RZ ;  /* 0x0000000421060c10 */ /* 0x000fe4000ff3e0ff */
[----:B------:R-:W3:Y:S02]  /*1e90*/  LDL R33, [R1+0x7c] ;  /* 0x00007c0001217983 */ /* 0x000ee40000100800 */
[----:B------:R-:W-:-:S05]  /*1ea0*/  @P0 IADD3.X R7, R32, UR5, RZ, P1, !PT ;  /* 0x0000000520070c10 */ /* 0x000fca0008ffe4ff */
[----:B------:R4:W3:Y:S01]  /*1eb0*/  @P0 LDG.E R25, desc[UR42][R6.64] ;  /* 0x0000002a06190981 */ /* 0x0008e2000c1e1900 */
[----:B0-----:R-:W-:-:S04]  /*1ec0*/  SHF.R.U32.HI R31, RZ, 0x7, R20 ;  /* 0x00000007ff1f7819 */ /* 0x001fc80000011614 */
[----:B------:R-:W-:Y:S01]  /*1ed0*/  ISETP.NE.AND P6, PT, R31, 0x1, PT ;  /* 0x000000011f00780c */ /* 0x000fe20003fc5270 */
[----:B----4-:R-:W0:-:S12]  /*1ee0*/  LDC.64 R6, c[0x0][0x3f8] ;  /* 0x0000fe00ff067b82 */ /* 0x010e180000000a00 */
[----:B------:R-:W-:Y:S05]  /*1ef0*/  @!P6 WARPSYNC.ALL ;  /* 0x000000000000e948 */ /* 0x000fea0003800000 */
[----:B------:R-:W-:Y:S02]  /*1f00*/  ULDC UR4, c[0x0][0x2f4] ;  /* 0x0000bd0000047ab9 */ /* 0x000fe40000000800 */
[----:B------:R-:W-:Y:S02]  /*1f10*/  ISETP.GE.AND P1, PT, R0, UR4, PT ;  /* 0x0000000400007c0c */ /* 0x000fe4000bf26270 */
[----:B------:R-:W-:Y:S02]  /*1f20*/  ISETP.GE.AND P0, PT, R16, UR4, PT ;  /* 0x0000000410007c0c */ /* 0x000fe4000bf06270 */
[----:B------:R-:W-:-:S02]  /*1f30*/  SEL R8, RZ, 0xffffffff, P1 ;  /* 0xffffffffff087807 */ /* 0x000fc40000800000 */
[----:B------:R-:W-:-:S03]  /*1f40*/  SEL R3, RZ, 0x1, P0 ;  /* 0x00000001ff037807 */ /* 0x000fc60000000000 */
[----:B------:R-:W-:Y:S01]  /*1f50*/  IMAD.SHL.U32 R8, R8, 0x2, RZ ;  /* 0x0000000208087824 */ /* 0x000fe200078e00ff */
[----:B------:R-:W-:-:S04]  /*1f60*/  SHF.R.S32.HI R11, RZ, 0x1f, R140 ;  /* 0x0000001fff0b7819 */ /* 0x000fc8000001148c */
[----:B------:R-:W-:Y:S01]  /*1f70*/  LOP3.LUT R8, R8, 0x2, R3, 0xe2, !PT ;  /* 0x0000000208087812 */ /* 0x000fe200078ee203 */
[----:B------:R-:W-:Y:S02]  /*1f80*/  VIADD R3, R16, 0x20 ;  /* 0x0000002010037836 */ /* 0x000fe40000000000 */
[----:B-1----:R-:W-:Y:S01]  /*1f90*/  IMAD R9, R11, R4, RZ ;  /* 0x000000040b097224 */ /* 0x002fe200078e02ff */
[----:B------:R-:W1:Y:S02]  /*1fa0*/  S2R R32, SR_TID.X ;  /* 0x0000000000207919 */ /* 0x000e640000002100 */
[----:B------:R-:W-:Y:S01]  /*1fb0*/  ISETP.GE.AND P0, PT, R3, UR4, PT ;  /* 0x0000000403007c0c */ /* 0x000fe2000bf06270 */
[----:B------:R-:W-:Y:S01]  /*1fc0*/  IMAD R13, R140, R5, R9 ;  /* 0x000000058c0d7224 */ /* 0x000fe200078e0209 */
[----:B------:R-:W-:Y:S02]  /*1fd0*/  ISETP.GE.AND P1, PT, R22, UR4, PT ;  /* 0x0000000416007c0c */ /* 0x000fe4000bf26270 */
[----:B------:R-:W-:-:S02]  /*1fe0*/  SEL R9, RZ, 0x4, P0 ;  /* 0x00000004ff097807 */ /* 0x000fc40000000000 */
[----:B------:R-:W-:Y:S02]  /*1ff0*/  ISETP.GE.AND P0, PT, R19, UR4, PT ;  /* 0x0000000413007c0c */ /* 0x000fe4000bf06270 */
[----:B------:R-:W-:Y:S02]  /*2000*/  SHF.R.S32.HI R139, RZ, 0x1f, R138 ;  /* 0x0000001fff8b7819 */ /* 0x000fe4000001148a */
[----:B------:R-:W-:Y:S02]  /*2010*/  SEL R10, RZ, 0x8, P1 ;  /* 0x00000008ff0a7807 */ /* 0x000fe40000800000 */
[----:B------:R-:W-:Y:S02]  /*2020*/  SEL R21, RZ, 0x10, P0 ;  /* 0x00000010ff157807 */ /* 0x000fe40000000000 */
[-C--:B--2---:R-:W-:Y:S02]  /*2030*/  ISETP.GE.AND P0, PT, R16, R99.reuse, PT ;  /* 0x000000631000720c */ /* 0x084fe40003f06270 */
[----:B------:R-:W-:Y:S01]  /*2040*/  ISETP.GE.AND P3, PT, R0, R99, PT ;  /* 0x000000630000720c */ /* 0x000fe20003f66270 */
[----:B------:R-:W-:Y:S01]  /*2050*/  IMAD.WIDE.U32 R70, R140, R4, R16 ;  /* 0x000000048c467225 */ /* 0x000fe200078e0010 */
[----:B------:R-:W-:-:S03]  /*2060*/  LOP3.LUT R8, R10, R8, R9, 0xfe, !PT ;  /* 0x000000080a087212 */ /* 0x000fc600078efe09 */
[----:B------:R-:W-:Y:S01]  /*2070*/  IMAD.WIDE.U32 R68, R140, R4, R138 ;  /* 0x000000048c447225 */ /* 0x000fe200078e008a */
[----:B------:R-:W-:Y:S02]  /*2080*/  ISETP.GE.AND P2, PT, R3, R99, PT ;  /* 0x000000630300720c */ /* 0x000fe40003f46270 */
[----:B------:R-:W-:Y:S01]  /*2090*/  SEL R9, R99, RZ, P0 ;  /* 0x000000ff63097207 */ /* 0x000fe20000000000 */
[----:B0-----:R-:W-:Y:S01]  /*20a0*/  IMAD R11, R11, R6, RZ ;  /* 0x000000060b0b7224 */ /* 0x001fe200078e02ff */
[----:B------:R-:W-:Y:S01]  /*20b0*/  LOP3.LUT R21, R8, R21, RZ, 0xfc, !PT ;  /* 0x0000001508157212 */ /* 0x000fe200078efcff */
[----:B------:R-:W-:Y:S02]  /*20c0*/  IMAD.IADD R71, R71, 0x1, R13 ;  /* 0x0000000147477824 */ /* 0x000fe400078e020d */
[----:B------:R-:W-:Y:S01]  /*20d0*/  IMAD.IADD R69, R13, 0x1, R69 ;  /* 0x000000010d457824 */ /* 0x000fe200078e0245 */
[C---:B------:R-:W-:Y:S01]  /*20e0*/  SEL R8, R99.reuse, RZ, P2 ;  /* 0x000000ff63087207 */ /* 0x040fe20001000000 */
[----:B------:R-:W-:Y:S01]  /*20f0*/  IMAD R13, R140, R7, R11 ;  /* 0x000000078c0d7224 */ /* 0x000fe200078e020b */
[----:B------:R-:W-:Y:S01]  /*2100*/  SEL R11, R99, RZ, P3 ;  /* 0x000000ff630b7207 */ /* 0x000fe20001800000 */
[----:B------:R-:W-:Y:S01]  /*2110*/  IMAD.IADD R9, R16, 0x1, R9 ;  /* 0x0000000110097824 */ /* 0x000fe200078e0209 */
[----:B------:R-:W-:Y:S01]  /*2120*/  LOP3.LUT R23, R23, 0xfffffffe, RZ, 0xc0, !PT ;  /* 0xfffffffe17177812 */ /* 0x000fe200078ec0ff */
[----:B------:R-:W-:-:S02]  /*2130*/  IMAD.IADD R12, R3, 0x1, R8 ;  /* 0x00000001030c7824 */ /* 0x000fc400078e0208 */
[----:B------:R-:W-:Y:S01]  /*2140*/  IMAD.IADD R11, R0, 0x1, R11 ;  /* 0x00000001000b7824 */ /* 0x000fe200078e020b */
[----:B------:R-:W-:Y:S02]  /*2150*/  @P3 LOP3.LUT R23, R23, 0x1, RZ, 0xfc, !PT ;  /* 0x0000000117173812 */ /* 0x000fe400078efcff */
[----:B------:R-:W-:Y:S01]  /*2160*/  SHF.R.S32.HI R8, RZ, 0x1f, R9 ;  /* 0x0000001fff087819 */ /* 0x000fe20000011409 */
[CC--:B------:R-:W-:Y:S01]  /*2170*/  IMAD.WIDE.U32 R66, R140.reuse, R6.reuse, R16 ;  /* 0x000000068c427225 */ /* 0x0c0fe200078e0010 */
[----:B------:R-:W-:Y:S02]  /*2180*/  LOP3.LUT R23, R23, 0xfffffffd, RZ, 0xc0, !PT ;  /* 0xfffffffd17177812 */ /* 0x000fe400078ec0ff */
[----:B------:R-:W-:Y:S01]  /*2190*/  SHF.R.S32.HI R10, RZ, 0x1f, R11 ;  /* 0x0000001fff0a7819 */ /* 0x000fe2000001140b */
[----:B------:R-:W-:Y:S01]  /*21a0*/  IMAD.WIDE.U32 R64, R140, R6, R138 ;  /* 0x000000068c407225 */ /* 0x000fe200078e008a */
[CC--:B------:R-:W-:Y:S02]  /*21b0*/  LEA.HI R73, R8.reuse, R9.reuse, RZ, 0x3 ;  /* 0x0000000908497211 */ /* 0x0c0fe400078f18ff */
[----:B------:R-:W-:Y:S01]  /*21c0*/  LEA.HI R8, R8, R9, RZ, 0x5 ;  /* 0x0000000908087211 */ /* 0x000fe200078f28ff */
[----:B------:R-:W-:Y:S01]  /*21d0*/  IMAD.IADD R67, R67, 0x1, R13 ;  /* 0x0000000143437824 */ /* 0x000fe200078e020d */
[----:B------:R-:W-:Y:S01]  /*21e0*/  @P2 LOP3.LUT R23, R23, 0x2, RZ, 0xfc, !PT ;  /* 0x0000000217172812 */ /* 0x000fe200078efcff */
[----:B------:R-:W-:Y:S01]  /*21f0*/  IMAD.IADD R65, R13, 0x1, R65 ;  /* 0x000000010d417824 */ /* 0x000fe200078e0241 */
[----:B------:R-:W-:-:S02]  /*2200*/  SHF.R.S32.HI R13, RZ, 0x1f, R12 ;  /* 0x0000001fff0d7819 */ /* 0x000fc4000001140c */
[-C--:B------:R-:W-:Y:S01]  /*2210*/  LEA.HI R72, R10, R11.reuse, RZ, 0x3 ;  /* 0x0000000b0a487211 */ /* 0x080fe200078f18ff */
[----:B-1----:R-:W-:Y:S01]  /*2220*/  VIADD R34, R32, 0xffffff80 ;  /* 0xffffff8020227836 */ /* 0x002fe20000000000 */
[----:B------:R-:W-:Y:S02]  /*2230*/  LEA.HI R10, R10, R11, RZ, 0x5 ;  /* 0x0000000b0a0a7211 */ /* 0x000fe400078f28ff */
[----:B------:R-:W-:Y:S02]  /*2240*/  SHF.L.U32 R9, R8, 0x7, RZ ;  /* 0x0000000708097819 */ /* 0x000fe400000006ff */
[----:B-----5:R-:W-:Y:S02]  /*2250*/  SHF.R.S32.HI R15, RZ, 0x1f, R97 ;  /* 0x0000001fff0f7819 */ /* 0x020fe40000011461 */
[----:B------:R-:W-:Y:S02]  /*2260*/  LOP3.LUT R8, R142, 0x18, R73, 0xf8, !PT ;  /* 0x000000188e087812 */ /* 0x000fe400078ef849 */
[----:B------:R-:W-:-:S02]  /*2270*/  LOP3.LUT R23, R23, 0xfffffffb, RZ, 0xc0, !PT ;  /* 0xfffffffb17177812 */ /* 0x000fc400078ec0ff */
[CC--:B------:R-:W-:Y:S01]  /*2280*/  LEA.HI R63, R13.reuse, R12.reuse, RZ, 0x3 ;  /* 0x0000000c0d3f7211 */ /* 0x0c0fe200078f18ff */
[----:B------:R-:W-:Y:S01]  /*2290*/  IMAD.SHL.U32 R11, R10, 0x80, RZ ;  /* 0x000000800a0b7824 */ /* 0x000fe200078e00ff */
[----:B------:R-:W-:Y:S01]  /*22a0*/  LEA.HI R12, R13, R12, RZ, 0x5 ;  /* 0x0000000c0d0c7211 */ /* 0x000fe200078f28ff */
[----:B------:R-:W-:Y:S01]  /*22b0*/  IMAD R20, R15, R4, RZ ;  /* 0x000000040f147224 */ /* 0x000fe200078e02ff */
[----:B------:R-:W-:Y:S02]  /*22c0*/  LOP3.LUT R96, R9, 0xfffff000, RZ, 0xc0, !PT ;  /* 0xfffff00009607812 */ /* 0x000fe400078ec0ff */
[----:B------:R-:W-:Y:S02]  /*22d0*/  LOP3.LUT R8, R8, R143, RZ, 0x3c, !PT ;  /* 0x0000008f08087212 */ /* 0x000fe400078e3cff */
[----:B------:R-:W-:Y:S02]  /*22e0*/  LOP3.LUT R10, R142, 0x18, R72, 0xf8, !PT ;  /* 0x000000188e0a7812 */ /* 0x000fe400078ef848 */
[----:B------:R-:W-:Y:S01]  /*22f0*/  LEA.HI R32, R34, R34, RZ, 0x1 ;  /* 0x0000002222207211 */ /* 0x000fe200078f08ff */
[----:B------:R-:W-:Y:S01]  /*2300*/  IMAD.SHL.U32 R13, R12, 0x80, RZ ;  /* 0x000000800c0d7824 */ /* 0x000fe200078e00ff */
[----:B------:R-:W-:Y:S01]  /*2310*/  IADD3 R96, R8, R96, R151 ;  /* 0x0000006008607210 */ /* 0x000fe20007ffe097 */
[----:B------:R-:W-:Y:S01]  /*2320*/  IMAD R9, R97, R5, R20 ;  /* 0x0000000561097224 */ /* 0x000fe200078e0214 */
[----:B------:R-:W-:Y:S01]  /*2330*/  LOP3.LUT R12, R11, 0xfffff000, RZ, 0xc0, !PT ;  /* 0xfffff0000b0c7812 */ /* 0x000fe200078ec0ff */
[----:B------:R-:W-:Y:S01]  /*2340*/  IMAD R8, R15, R6, RZ ;  /* 0x000000060f087224 */ /* 0x000fe200078e02ff */
[----:B------:R-:W-:Y:S01]  /*2350*/  LOP3.LUT R10, R10, R143, RZ, 0x3c, !PT ;  /* 0x0000008f0a0a7212 */ /* 0x000fe200078e3cff */
[----:B------:R-:W-:Y:S01]  /*2360*/  IMAD.WIDE.U32 R70, R97, R4, R70 ;  /* 0x0000000461467225 */ /* 0x000fe200078e0046 */
[----:B------:R-:W-:-:S02]  /*2370*/  LOP3.LUT R32, R32, 0xfffffffe, RZ, 0xc0, !PT ;  /* 0xfffffffe20207812 */ /* 0x000fc400078ec0ff */
[----:B------:R-:W-:Y:S01]  /*2380*/  LOP3.LUT R14, R142, 0x18, R63, 0xf8, !PT ;  /* 0x000000188e0e7812 */ /* 0x000fe200078ef83f */
[----:B------:R-:W-:Y:S01]  /*2390*/  IMAD.WIDE.U32 R68, R97, R4, R68 ;  /* 0x0000000461447225 */ /* 0x000fe200078e0044 */
[----:B------:R-:W-:Y:S02]  /*23a0*/  IADD3 R95, R10, R12, R151 ;  /* 0x0000000c0a5f7210 */ /* 0x000fe40007ffe097 */
[----:B------:R-:W-:Y:S01]  /*23b0*/  LOP3.LUT R94, R13, 0xfffff000, RZ, 0xc0, !PT ;  /* 0xfffff0000d5e7812 */ /* 0x000fe200078ec0ff */
[C---:B------:R-:W-:Y:S01]  /*23c0*/  IMAD R75, R97.reuse, R7, R8 ;  /* 0x00000007614b7224 */ /* 0x040fe200078e0208 */
[----:B------:R-:W-:Y:S01]  /*23d0*/  LOP3.LUT R14, R14, R143, RZ, 0x3c, !PT ;  /* 0x0000008f0e0e7212 */ /* 0x000fe200078e3cff */
[----:B------:R-:W-:Y:S01]  /*23e0*/  IMAD.WIDE.U32 R66, R97, R6, R66 ;  /* 0x0000000661427225 */ /* 0x000fe200078e0042 */
[----:B------:R-:W-:Y:S02]  /*23f0*/  LOP3.LUT R8, R73, 0xfffffff8, RZ, 0xc0, !PT ;  /* 0xfffffff849087812 */ /* 0x000fe400078ec0ff */
[----:B------:R-:W-:Y:S01]  /*2400*/  LOP3.LUT R10, R63, 0xfffffff8, RZ, 0xc0, !PT ;  /* 0xfffffff83f0a7812 */ /* 0x000fe200078ec0ff */
[----:B------:R-:W-:-:S02]  /*2410*/  IMAD.IADD R84, R71, 0x1, R9 ;  /* 0x0000000147547824 */ /* 0x000fc400078e0209 */
[----:B------:R-:W-:Y:S01]  /*2420*/  IMAD.IADD R82, R9, 0x1, R69 ;  /* 0x0000000109527824 */ /* 0x000fe200078e0245 */
[----:B------:R-:W-:Y:S01]  /*2430*/  LOP3.LUT R9, R72, 0xfffffff8, RZ, 0xc0, !PT ;  /* 0xfffffff848097812 */ /* 0x000fe200078ec0ff */
[----:B------:R-:W-:Y:S01]  /*2440*/  IMAD.WIDE.U32 R64, R97, R6, R64 ;  /* 0x0000000661407225 */ /* 0x000fe200078e0040 */
[----:B------:R-:W-:-:S03]  /*2450*/  SHF.L.U64.HI R89, R4, 0x7, R5 ;  /* 0x0000000704597819 */ /* 0x000fc60000010205 */
[----:B------:R-:W-:Y:S01]  /*2460*/  IMAD.IADD R32, R34, 0x1, -R32 ;  /* 0x0000000122207824 */ /* 0x000fe200078e0a20 */
[----:B------:R-:W-:Y:S01]  /*2470*/  SHF.L.U64.HI R90, R6, 0x7, R7 ;  /* 0x00000007065a7819 */ /* 0x000fe20000010207 */
[----:B------:R-:W-:Y:S01]  /*2480*/  IMAD.IADD R85, R85, 0x1, R28 ;  /* 0x0000000155557824 */ /* 0x000fe200078e021c */
[----:B------:R-:W-:Y:S01]  /*2490*/  IADD3 R94, R14, R94, R151 ;  /* 0x0000005e0e5e7210 */ /* 0x000fe20007ffe097 */
[----:B------:R-:W-:Y:S01]  /*24a0*/  IMAD.SHL.U32 R5, R6, 0x80, RZ ;  /* 0x0000008006057824 */ /* 0x000fe200078e00ff */
[----:B------:R-:W-:Y:S01]  /*24b0*/  SHF.R.S32.HI R6, RZ, 0x1f, R30 ;  /* 0x0000001fff067819 */ /* 0x000fe2000001141e */
[----:B------:R-:W-:Y:S01]  /*24c0*/  VIADD R102, R31, 0x8 ;  /* 0x000000081f667836 */ /* 0x000fe20000000000 */
[----:B------:R-:W-:Y:S01]  /*24d0*/  SHF.R.S32.HI R93, RZ, 0x1f, R8 ;  /* 0x0000001fff5d7819 */ /* 0x000fe20000011408 */
[----:B------:R-:W-:Y:S01]  /*24e0*/  IMAD.IADD R83, R67, 0x1, R75 ;  /* 0x0000000143537824 */ /* 0x000fe200078e024b */
[----:B------:R-:W-:Y:S01]  /*24f0*/  SHF.R.S32.HI R92, RZ, 0x1f, R9 ;  /* 0x0000001fff5c7819 */ /* 0x000fe20000011409 */
[----:B------:R-:W-:Y:S01]  /*2500*/  IMAD.SHL.U32 R4, R4, 0x80, RZ ;  /* 0x0000008004047824 */ /* 0x000fe200078e00ff */
[----:B------:R-:W-:Y:S01]  /*2510*/  SHF.R.S32.HI R91, RZ, 0x1f, R10 ;  /* 0x0000001fff5b7819 */ /* 0x000fe2000001140a */
[----:B------:R-:W-:-:S02]  /*2520*/  IMAD R7, R32, 0xc0, R140 ;  /* 0x000000c020077824 */ /* 0x000fc400078e028c */
[----:B------:R-:W-:Y:S02]  /*2530*/  IMAD.SHL.U32 R99, R99, 0x2, RZ ;  /* 0x0000000263637824 */ /* 0x000fe400078e00ff */
[----:B------:R-:W-:Y:S01]  /*2540*/  IMAD.IADD R75, R75, 0x1, R65 ;  /* 0x000000014b4b7824 */ /* 0x000fe200078e0241 */
[----:B------:R-:W-:Y:S01]  /*2550*/  @!P6 BAR.SYNC.DEFER_BLOCKING 0x9, 0x100 ;  /* 0x024400000000eb1d */ /* 0x000fe20000010000 */
[----:B---3--:R-:W-:-:S13]  /*2560*/  LOP3.LUT P1, RZ, R33, 0x2, RZ, 0xc0, !PT ;  /* 0x0000000221ff7812 */ /* 0x008fda000782c0ff */
[----:B------:R-:W-:Y:S02]  /*2570*/  @P1 LOP3.LUT R23, R23, 0x4, RZ, 0xfc, !PT ;  /* 0x0000000417171812 */ /* 0x000fe400078efcff */
[----:B------:R-:W-:-:S04]  /*2580*/  ISETP.GE.AND P1, PT, R136, UR4, PT ;  /* 0x0000000488007c0c */ /* 0x000fc8000bf26270 */
[----:B------:R-:W-:-:S04]  /*2590*/  SEL R20, RZ, 0x20, P1 ;  /* 0x00000020ff147807 */ /* 0x000fc80000800000 */
[C---:B------:R-:W-:Y:S02]  /*25a0*/  LOP3.LUT R20, R21.reuse, R20, RZ, 0xfc, !PT ;  /* 0x0000001415147212 */ /* 0x040fe400078efcff */
[----:B------:R-:W-:Y:S02]  /*25b0*/  SHF.R.S32.HI R88, RZ, 0x1f, R25 ;  /* 0x0000001fff587819 */ /* 0x000fe40000011419 */
[----:B------:R-:W-:Y:S02]  /*25c0*/  LOP3.LUT R21, R21, 0x1, RZ, 0xc0, !PT ;  /* 0x0000000115157812 */ /* 0x000fe400078ec0ff */
[C---:B------:R-:W-:Y:S02]  /*25d0*/  LOP3.LUT R28, R20.reuse, 0x2, RZ, 0xc0, !PT ;  /* 0x00000002141c7812 */ /* 0x040fe400078ec0ff */
[----:B------:R-:W-:-:S07]  /*25e0*/  LOP3.LUT R31, R20, 0x4, RZ, 0xc0, !PT ;  /* 0x00000004141f7812 */ /* 0x000fce00078ec0ff */
.L_x_461:
[----:B--2---:R-:W2:Y:S01]  /*25f0*/  LDL R35, [R1+0x7c] ;  /* 0x00007c0001237983 */ /* 0x004ea20000100800 */
[----:B------:R-:W0:Y:S03]  /*2600*/  LDC R77, c[0x0][0x430] ;  /* 0x00010c00ff4d7b82 */ /* 0x000e260000000800 */
[----:B---3--:R-:W3:Y:S01]  /*2610*/  LDL R37, [R1+0x78] ;  /* 0x0000780001257983 */ /* 0x008ee20000100800 */
[----:B------:R-:W-:-:S04]  /*2620*/  VIADD R26, R26, 0xffffffff ;  /* 0xffffffff1a1a7836 */ /* 0x000fc80000000000 */
[----:B------:R-:W-:Y:S01]  /*2630*/  IMAD R12, R26, 0x80, R7 ;  /* 0x000000801a0c7824 */ /* 0x000fe200078e0207 */
[----:B-1----:R-:W1:Y:S04]  /*2640*/  LDC R98, c[0x0][0x3f4] ;  /* 0x0000fd00ff627b82 */ /* 0x002e680000000800 */
[----:B------:R-:W-:Y:S02]  /*2650*/  ISETP.GE.AND P1, PT, R12, R24, PT ;  /* 0x000000180c00720c */ /* 0x000fe40003f26270 */
[----:B0-----:R-:W-:Y:S02]  /*2660*/  ISETP.NE.AND P2, PT, R77, 0x1, PT ;  /* 0x000000014d00780c */ /* 0x001fe40003f45270 */
[----:B------:R-:W-:-:S11]  /*2670*/  ISETP.GT.OR P1, PT, R7, 0x7f, P1 ;  /* 0x0000007f0700780c */ /* 0x000fd60000f24670 */
[----:B------:R-:W0:Y:S08]  /*2680*/  @P2 LDC R11, c[0x0][0x434] ;  /* 0x00010d00ff0b2b82 */ /* 0x000e300000000800 */
[----:B------:R-:W4:Y:S08]  /*2690*/  @P2 LDC R34, c[0x0][0x438] ;  /* 0x00010e00ff222b82 */ /* 0x000f300000000800 */
[----:B------:R-:W1:Y:S01]  /*26a0*/  @!P1 LDC.64 R14, c[0x0][0x428] ;  /* 0x00010a00ff0e9b82 */ /* 0x000e620000000a00 */
[----:B------:R-:W-:-:S07]  /*26b0*/  IMAD.IADD R36, R85, 0x1, R12 ;  /* 0x0000000155247824 */ /* 0x000fce00078e020c */
[----:B------:R-:W1:Y:S01]  /*26c0*/  @!P1 LDC.64 R12, c[0x0][0x418] ;  /* 0x00010600ff0c9b82 */ /* 0x000e620000000a00 */
[----:B0-----:R-:W-:-:S04]  /*26d0*/  @P2 IMAD.HI.U32 R11, R36, R11, RZ ;  /* 0x0000000b240b2227 */ /* 0x001fc800078e00ff */
[----:B------:R-:W-:Y:S01]  /*26e0*/  IMAD.MOV.U32 R32, RZ, RZ, R36 ;  /* 0x000000ffff207224 */ /* 0x000fe200078e0024 */
[----:B----4-:R-:W-:-:S04]  /*26f0*/  @P2 SHF.R.U32.HI R32, RZ, R34, R11 ;  /* 0x00000022ff202219 */ /* 0x010fc8000001160b */
[----:B------:R-:W-:Y:S01]  /*2700*/  @!P1 SHF.R.S32.HI R33, RZ, 0x1f, R32 ;  /* 0x0000001fff219819 */ /* 0x000fe20000011420 */
[----:B-1----:R-:W-:-:S04]  /*2710*/  @!P1 IMAD R34, R88, R14, RZ ;  /* 0x0000000e58229224 */ /* 0x002fc800078e02ff */
[C---:B------:R-:W-:Y:S02]  /*2720*/  @!P1 IMAD R11, R25.reuse, R15, R34 ;  /* 0x0000000f190b9224 */ /* 0x040fe400078e0222 */
[----:B------:R-:W-:-:S04]  /*2730*/  @!P1 IMAD.WIDE.U32 R14, R25, R14, R32 ;  /* 0x0000000e190e9225 */ /* 0x000fc800078e0020 */
[----:B------:R-:W-:Y:S01]  /*2740*/  @!P1 IMAD.IADD R11, R15, 0x1, R11 ;  /* 0x000000010f0b9824 */ /* 0x000fe200078e020b */
[----:B------:R-:W-:-:S04]  /*2750*/  @!P1 LEA R12, P2, R14, R12, 0x2 ;  /* 0x0000000c0e0c9211 */ /* 0x000fc800078410ff */
[----:B------:R-:W-:Y:S02]  /*2760*/  @!P1 LEA.HI.X R13, R14, R13, R11, 0x2, P2 ;  /* 0x0000000d0e0d9211 */ /* 0x000fe400010f140b */
[----:B------:R-:W-:Y:S01]  /*2770*/  ISETP.GE.AND P2, PT, R98, 0x1, PT ;  /* 0x000000016200780c */ /* 0x000fe20003f46270 */
[----:B------:R-:W-:Y:S01]  /*2780*/  IMAD.MOV.U32 R76, RZ, RZ, RZ ;  /* 0x000000ffff4c7224 */ /* 0x000fe200078e00ff */
[----:B------:R-:W-:Y:S05]  /*2790*/  YIELD ;  /* 0x0000000000007946 */ /* 0x000fea0003800000 */
[----:B------:R-:W-:Y:S01]  /*27a0*/  IMAD.MOV R32, RZ, RZ, -R32 ;  /* 0x000000ffff207224 */ /* 0x000fe200078e0a20 */
[----:B------:R-:W-:Y:S01]  /*27b0*/  BSSY B0, `(.L_x_403) ;  /* 0x000042d000007945 */ /* 0x000fe20003800000 */
[----:B------:R0:W5:Y:S01]  /*27c0*/  @!P1 LDG.E R76, desc[UR42][R12.64] ;  /* 0x0000002a0c4c9981 */ /* 0x000162000c1e1900 */
[----:B------:R-:W-:Y:S01]  /*27d0*/  ISETP.GT.AND P1, PT, R26, R74, PT ;  /* 0x0000004a1a00720c */ /* 0x000fe20003f24270 */
[----:B------:R-:W-:Y:S01]  /*27e0*/  IMAD R77, R77, R32, R36 ;  /* 0x000000204d4d7224 */ /* 0x000fe200078e0224 */
[----:B--2---:R-:W-:Y:S01]  /*27f0*/  LOP3.LUT P3, RZ, R35, 0x2, RZ, 0xc0, !PT ;  /* 0x0000000223ff7812 */ /* 0x004fe2000786c0ff */
[----:B---3--:R-:W-:-:S04]  /*2800*/  IMAD R62, R18, 0x3000, R37 ;  /* 0x00003000123e7824 */ /* 0x008fc800078e0225 */
[----:B------:R-:W-:-:S08]  /*2810*/  VIADD R14, R62, 0x10 ;  /* 0x000000103e0e7836 */ /* 0x000fd00000000000 */
[C---:B------:R-:W-:Y:S02]  /*2820*/  @P3 VIADD R14, R62.reuse, 0xfffffff0 ;  /* 0xfffffff03e0e3836 */ /* 0x040fe40000000000 */
[--C-:B------:R-:W-:Y:S02]  /*2830*/  IMAD R62, R62, 0x2, R27.reuse ;  /* 0x000000023e3e7824 */ /* 0x100fe400078e021b */
[----:B------:R-:W-:Y:S01]  /*2840*/  IMAD R61, R14, 0x2, R27 ;  /* 0x000000020e3d7824 */ /* 0x000fe200078e021b */
[----:B0-----:R-:W-:Y:S06]  /*2850*/  @!P2 BRA `(.L_x_404) ;  /* 0x0000003c0058a947 */ /* 0x001fec0003800000 */
[----:B------:R-:W-:Y:S01]  /*2860*/  SHF.R.S32.HI R78, RZ, 0x1f, R77 ;  /* 0x0000001fff4e7819 */ /* 0x000fe2000001144d */
[----:B------:R-:W-:Y:S01]  /*2870*/  ULDC.64 UR4, c[0x0][0x300] ;  /* 0x0000c00000047ab9 */ /* 0x000fe20000000a00 */
[----:B-----5:R-:W-:Y:S01]  /*2880*/  SHF.R.S32.HI R79, RZ, 0x1f, R76 ;  /* 0x0000001fff4f7819 */ /* 0x020fe2000001144c */
[----:B------:R-:W-:-:S04]  /*2890*/  IMAD.WIDE.U32 R12, R77, UR4, RZ ;  /* 0x000000044d0c7c25 */ /* 0x000fc8000f8e00ff */
[----:B------:R-:W-:Y:S02]  /*28a0*/  IMAD R14, R78, UR4, RZ ;  /* 0x000000044e0e7c24 */ /* 0x000fe4000f8e02ff */
[----:B------:R-:W-:Y:S02]  /*28b0*/  IMAD R80, R26, -0x80, R24 ;  /* 0xffffff801a507824 */ /* 0x000fe400078e0218 */
[----:B------:R-:W-:Y:S01]  /*28c0*/  IMAD R11, R77, UR5, R14 ;  /* 0x000000054d0b7c24 */ /* 0x000fe2000f8e020e */
[----:B------:R-:W-:Y:S01]  /*28d0*/  ULDC.64 UR4, c[0x0][0x310] ;  /* 0x0000c40000047ab9 */ /* 0x000fe20000000a00 */
[----:B------:R-:W-:Y:S01]  /*28e0*/  IMAD R14, R90, R26, RZ ;  /* 0x0000001a5a0e7224 */ /* 0x000fe200078e02ff */
[----:B------:R-:W-:Y:S01]  /*28f0*/  VIMNMX R80, R80, 0x80, PT ;  /* 0x0000008050507848 */ /* 0x000fe20003fe0100 */
[----:B------:R-:W-:Y:S02]  /*2900*/  IMAD R15, R79, UR4, RZ ;  /* 0x000000044f0f7c24 */ /* 0x000fe4000f8e02ff */
[----:B------:R-:W-:-:S02]  /*2910*/  IMAD.IADD R13, R13, 0x1, R11 ;  /* 0x000000010d0d7824 */ /* 0x000fc400078e020b */
[C---:B------:R-:W-:Y:S02]  /*2920*/  IMAD R15, R76.reuse, UR5, R15 ;  /* 0x000000054c0f7c24 */ /* 0x040fe4000f8e020f */
[----:B------:R-:W-:Y:S01]  /*2930*/  IMAD.WIDE.U32 R12, R76, UR4, R12 ;  /* 0x000000044c0c7c25 */ /* 0x000fe2000f8e000c */
[----:B------:R-:W-:-:S03]  /*2940*/  ULDC.64 UR4, c[0x0][0x308] ;  /* 0x0000c20000047ab9 */ /* 0x000fc60000000a00 */
[----:B------:R-:W-:Y:S02]  /*2950*/  IMAD R11, R6, UR4, RZ ;  /* 0x00000004060b7c24 */ /* 0x000fe4000f8e02ff */
[----:B------:R-:W-:Y:S02]  /*2960*/  IMAD.IADD R13, R13, 0x1, R15 ;  /* 0x000000010d0d7824 */ /* 0x000fe400078e020f */
[C---:B------:R-:W-:Y:S01]  /*2970*/  IMAD R57, R30.reuse, UR5, R11 ;  /* 0x000000051e397c24 */ /* 0x040fe2000f8e020b */
[----:B------:R-:W-:Y:S01]  /*2980*/  SHF.R.S32.HI R11, RZ, 0x1f, R26 ;  /* 0x0000001fff0b7819 */ /* 0x000fe2000001141a */
[----:B------:R-:W-:Y:S01]  /*2990*/  IMAD.WIDE.U32 R12, R30, UR4, R12 ;  /* 0x000000041e0c7c25 */ /* 0x000fe2000f8e000c */
[----:B------:R-:W-:-:S03]  /*29a0*/  ULDC.64 UR4, c[0x0][0x2e8] ;  /* 0x0000ba0000047ab9 */ /* 0x000fc60000000a00 */
[----:B------:R-:W-:Y:S01]  /*29b0*/  IMAD R15, R89, R26, RZ ;  /* 0x0000001a590f7224 */ /* 0x000fe200078e02ff */
[----:B------:R-:W-:Y:S01]  /*29c0*/  IADD3 R57, R13, R57, RZ ;  /* 0x000000390d397210 */ /* 0x000fe20007ffe0ff */
[C---:B------:R-:W-:Y:S01]  /*29d0*/  IMAD R33, R11.reuse, R5, R14 ;  /* 0x000000050b217224 */ /* 0x040fe200078e020e */
[C---:B------:R-:W-:Y:S01]  /*29e0*/  LEA R56, P2, R12.reuse, UR4, 0x1 ;  /* 0x000000040c387c11 */ /* 0x040fe2000f8408ff */
[----:B------:R-:W-:Y:S01]  /*29f0*/  ULDC.U8 UR4, c[0x0][0x410] ;  /* 0x0001040000047ab9 */ /* 0x000fe20000000000 */
[----:B------:R-:W-:Y:S02]  /*2a00*/  IMAD R35, R11, R4, R15 ;  /* 0x000000040b237224 */ /* 0x000fe400078e020f */
[----:B------:R-:W-:Y:S01]  /*2a10*/  LEA.HI.X R57, R12, UR5, R57, 0x1, P2 ;  /* 0x000000050c397c11 */ /* 0x000fe200090f0c39 */
[----:B------:R-:W-:Y:S01]  /*2a20*/  IMAD.WIDE.U32 R14, R5, R26, RZ ;  /* 0x0000001a050e7225 */ /* 0x000fe200078e00ff */
[----:B------:R-:W-:-:S03]  /*2a30*/  ISETP.NE.AND P2, PT, RZ, UR4, PT ;  /* 0x00000004ff007c0c */ /* 0x000fc6000bf45270 */
[----:B------:R-:W-:-:S04]  /*2a40*/  IMAD.WIDE.U32 R12, R4, R26, RZ ;  /* 0x0000001a040c7225 */ /* 0x000fc800078e00ff */
[----:B------:R-:W-:Y:S02]  /*2a50*/  IMAD.IADD R11, R15, 0x1, R33 ;  /* 0x000000010f0b7824 */ /* 0x000fe400078e0221 */
[----:B------:R-:W-:-:S04]  /*2a60*/  IMAD.IADD R58, R13, 0x1, R35 ;  /* 0x000000010d3a7824 */ /* 0x000fc800078e0223 */
[----:B------:R-:W-:Y:S05]  /*2a70*/  @!P2 BRA `(.L_x_405) ;  /* 0x0000001c0058a947 */ /* 0x000fea0003800000 */
[----:B------:R-:W-:Y:S01]  /*2a80*/  ISETP.GE.AND P3, PT, R140, R80, PT ;  /* 0x000000508c00720c */ /* 0x000fe20003f66270 */
[----:B------:R-:W-:Y:S01]  /*2a90*/  BSSY B1, `(.L_x_406) ;  /* 0x000003b000017945 */ /* 0x000fe20003800000 */
        /* <DEDUP_REMOVED lines=12> */
[----:B------:R-:W-:Y:S06]  /*2b60*/  @P3 BRA `(.L_x_407) ;  /* 0x0000000000b43947 */ /* 0x000fec0003800000 */
[----:B------:R-:W2:Y:S04]  /*2b70*/  LDL R87, [R1+0x4c] ;  /* 0x00004c0001577983 */ /* 0x000ea80000100800 */
[----:B------:R-:W3:Y:S04]  /*2b80*/  LDL R86, [R1+0x24] ;  /* 0x0000240001567983 */ /* 0x000ee80000100800 */
[----:B------:R-:W4:Y:S04]  /*2b90*/  LDL R81, [R1+0x48] ;  /* 0x0000480001517983 */ /* 0x000f280000100800 */
[----:B------:R-:W4:Y:S04]  /*2ba0*/  LDL R60, [R1+0x50] ;  /* 0x00005000013c7983 */ /* 0x000f280000100800 */
[----:B------:R-:W4:Y:S01]  /*2bb0*/  LDL R59, [R1+0x54] ;  /* 0x00005400013b7983 */ /* 0x000f220000100800 */
[----:B------:R-:W-:Y:S01]  /*2bc0*/  IADD3 R14, P2, R64, R14, RZ ;  /* 0x0000000e400e7210 */ /* 0x000fe20007f5e0ff */
[----:B------:R-:W-:Y:S01]  /*2bd0*/  ULDC.64 UR4, c[0x0][0x3e8] ;  /* 0x0000fa0000047ab9 */ /* 0x000fe20000000a00 */
[----:B------:R-:W-:-:S02]  /*2be0*/  CS2R R52, SRZ ;  /* 0x0000000000347805 */ /* 0x000fc4000001ff00 */
[----:B------:R-:W-:Y:S01]  /*2bf0*/  CS2R R54, SRZ ;  /* 0x0000000000367805 */ /* 0x000fe2000001ff00 */
[----:B------:R-:W-:Y:S01]  /*2c00*/  IMAD.X R13, R11, 0x1, R75, P2 ;  /* 0x000000010b0d7824 */ /* 0x000fe200010e064b */
[----:B------:R-:W-:-:S05]  /*2c10*/  IADD3 R11, P2, R68, R12, RZ ;  /* 0x0000000c440b7210 */ /* 0x000fca0007f5e0ff */
[----:B------:R-:W-:Y:S01]  /*2c20*/  IMAD.X R58, R58, 0x1, R82, P2 ;  /* 0x000000013a3a7824 */ /* 0x000fe200010e0652 */
[----:B------:R-:W-:-:S04]  /*2c30*/  LEA R12, P2, R14, UR4, 0x1 ;  /* 0x000000040e0c7c11 */ /* 0x000fc8000f8408ff */
[----:B------:R-:W-:Y:S01]  /*2c40*/  LEA.HI.X R13, R14, UR5, R13, 0x1, P2 ;  /* 0x000000050e0d7c11 */ /* 0x000fe200090f0c0d */
[----:B------:R-:W-:Y:S02]  /*2c50*/  ULDC.64 UR4, c[0x0][0x400] ;  /* 0x0001000000047ab9 */ /* 0x000fe40000000a00 */
[----:B------:R-:W-:-:S04]  /*2c60*/  LEA R14, P2, R11, UR4, 0x1 ;  /* 0x000000040b0e7c11 */ /* 0x000fc8000f8408ff */
[----:B------:R-:W-:Y:S02]  /*2c70*/  LEA.HI.X R15, R11, UR5, R58, 0x1, P2 ;  /* 0x000000050b0f7c11 */ /* 0x000fe400090f0c3a */
[----:B------:R-:W-:Y:S02]  /*2c80*/  ISETP.GE.AND P2, PT, R138, R98, PT ;  /* 0x000000628a00720c */ /* 0x000fe40003f46270 */
[----:B------:R-:W-:Y:S02]  /*2c90*/  CS2R R48, SRZ ;  /* 0x0000000000307805 */ /* 0x000fe4000001ff00 */
[----:B------:R-:W-:-:S09]  /*2ca0*/  CS2R R50, SRZ ;  /* 0x0000000000327805 */ /* 0x000fd2000001ff00 */
[----:B------:R0:W5:Y:S04]  /*2cb0*/  @!P2 LDG.E.64 R52, desc[UR42][R12.64] ;  /* 0x0000002a0c34a981 */ /* 0x000168000c1e1b00 */
[----:B------:R0:W5:Y:S01]  /*2cc0*/  @!P2 LDG.E.64 R54, desc[UR42][R14.64] ;  /* 0x0000002a0e36a981 */ /* 0x000162000c1e1b00 */
        /* <DEDUP_REMOVED lines=8> */
[----:B--2---:R-:W-:-:S13]  /*2d50*/  ISETP.GE.AND P2, PT, R87, R98, PT ;  /* 0x000000625700720c */ /* 0x004fda0003f46270 */
[----:B------:R0:W5:Y:S04]  /*2d60*/  @!P2 LDG.E.64 R48, desc[UR42][R12.64+0x10] ;  /* 0x0000102a0c30a981 */ /* 0x000168000c1e1b00 */
[----:B------:R0:W5:Y:S01]  /*2d70*/  @!P2 LDG.E.64 R50, desc[UR42][R14.64+0x10] ;  /* 0x0000102a0e32a981 */ /* 0x000162000c1e1b00 */
[----:B---3--:R-:W-:-:S13]  /*2d80*/  ISETP.GE.AND P2, PT, R86, R98, PT ;  /* 0x000000625600720c */ /* 0x008fda0003f46270 */
[----:B------:R0:W5:Y:S04]  /*2d90*/  @!P2 LDG.E.64 R44, desc[UR42][R12.64+0x20] ;  /* 0x0000202a0c2ca981 */ /* 0x000168000c1e1b00 */
[----:B------:R0:W5:Y:S01]  /*2da0*/  @!P2 LDG.E.64 R46, desc[UR42][R14.64+0x20] ;  /* 0x0000202a0e2ea981 */ /* 0x000162000c1e1b00 */
[----:B----4-:R-:W-:-:S13]  /*2db0*/  ISETP.GE.AND P2, PT, R81, R98, PT ;  /* 0x000000625100720c */ /* 0x010fda0003f46270 */
[----:B------:R0:W5:Y:S04]  /*2dc0*/  @!P2 LDG.E.64 R40, desc[UR42][R12.64+0x30] ;  /* 0x0000302a0c28a981 */ /* 0x000168000c1e1b00 */
[----:B------:R0:W5:Y:S01]  /*2dd0*/  @!P2 LDG.E.64 R42, desc[UR42][R14.64+0x30] ;  /* 0x0000302a0e2aa981 */ /* 0x000162000c1e1b00 */
[----:B------:R-:W-:-:S13]  /*2de0*/  ISETP.GE.AND P2, PT, R60, R98, PT ;  /* 0x000000623c00720c */ /* 0x000fda0003f46270 */
[----:B------:R0:W5:Y:S04]  /*2df0*/  @!P2 LDG.E.64 R36, desc[UR42][R12.64+0x40] ;  /* 0x0000402a0c24a981 */ /* 0x000168000c1e1b00 */
[----:B------:R0:W5:Y:S01]  /*2e00*/  @!P2 LDG.E.64 R38, desc[UR42][R14.64+0x40] ;  /* 0x0000402a0e26a981 */ /* 0x000162000c1e1b00 */
[----:B------:R-:W-:-:S13]  /*2e10*/  ISETP.GE.AND P2, PT, R59, R98, PT ;  /* 0x000000623b00720c */ /* 0x000fda0003f46270 */
[----:B------:R0:W5:Y:S04]  /*2e20*/  @!P2 LDG.E.64 R32, desc[UR42][R12.64+0x50] ;  /* 0x0000502a0c20a981 */ /* 0x000168000c1e1b00 */
[----:B------:R0:W5:Y:S02]  /*2e30*/  @!P2 LDG.E.64 R34, desc[UR42][R14.64+0x50] ;  /* 0x0000502a0e22a981 */ /* 0x000164000c1e1b00 */
.L_x_407:
[----:B------:R-:W-:Y:S05]  /*2e40*/  BSYNC B1 ;  /* 0x0000000000017941 */ /* 0x000fea0003800000 */
.L_x_406:
[----:B-----5:R-:W-:Y:S01]  /*2e50*/  IMAD.MOV.U32 R11, RZ, RZ, R32 ;  /* 0x000000ffff0b7224 */ /* 0x020fe200078e0020 */
[----:B------:R-:W-:Y:S01]  /*2e60*/  UISETP.NE.AND UP0, UPT, UR39, 0x3, UPT ;  /* 0x000000032700788c */ /* 0x000fe2000bf05270 */
[----:B0-----:R-:W-:Y:S02]  /*2e70*/  IMAD.MOV.U32 R12, RZ, RZ, R33 ;  /* 0x000000ffff0c7224 */ /* 0x001fe400078e0021 */
[----:B------:R-:W-:Y:S01]  /*2e80*/  IMAD.MOV.U32 R13, RZ, RZ, R36 ;  /* 0x000000ffff0d7224 */ /* 0x000fe200078e0024 */
[----:B------:R-:W-:Y:S01]  /*2e90*/  PRMT R58, R11, 0x7610, R58 ;  /* 0x000076100b3a7816 */ /* 0x000fe2000000003a */
[----:B------:R-:W-:Y:S01]  /*2ea0*/  IMAD.MOV.U32 R11, RZ, RZ, R37 ;  /* 0x000000ffff0b7224 */ /* 0x000fe200078e0025 */
[----:B------:R-:W-:Y:S01]  /*2eb0*/  PRMT R59, R12, 0x7610, R59 ;  /* 0x000076100c3b7816 */ /* 0x000fe2000000003b */
[----:B------:R-:W-:Y:S01]  /*2ec0*/  IMAD.MOV.U32 R12, RZ, RZ, R40 ;  /* 0x000000ffff0c7224 */ /* 0x000fe200078e0028 */
[----:B------:R-:W-:Y:S01]  /*2ed0*/  PLOP3.LUT P2, PT, PT, PT, UP0, 0x80, 0x0 ;  /* 0x000000000000781c */ /* 0x000fe20003f4f008 */
[----:B------:R-:W-:Y:S01]  /*2ee0*/  IMAD.MOV.U32 R14, RZ, RZ, R41 ;  /* 0x000000ffff0e7224 */ /* 0x000fe200078e0029 */
[----:B------:R-:W-:Y:S01]  /*2ef0*/  PRMT R109, R11, 0x7610, R109 ;  /* 0x000076100b6d7816 */ /* 0x000fe2000000006d */
[----:B------:R-:W-:Y:S01]  /*2f00*/  IMAD.MOV.U32 R11, RZ, RZ, R44 ;  /* 0x000000ffff0b7224 */ /* 0x000fe200078e002c */
[----:B------:R-:W-:Y:S01]  /*2f10*/  PRMT R112, R12, 0x7610, R112 ;  /* 0x000076100c707816 */ /* 0x000fe20000000070 */
[----:B------:R-:W-:Y:S01]  /*2f20*/  IMAD.MOV.U32 R12, RZ, RZ, R45 ;  /* 0x000000ffff0c7224 */ /* 0x000fe200078e002d */
[----:B------:R-:W-:-:S02]  /*2f30*/  PRMT R107, R13, 0x7610, R107 ;  /* 0x000076100d6b7816 */ /* 0x000fc4000000006b */
[----:B------:R-:W-:Y:S01]  /*2f40*/  PRMT R58, R58, 0x5410, R11 ;  /* 0x000054103a3a7816 */ /* 0x000fe2000000000b */
[----:B------:R-:W-:Y:S01]  /*2f50*/  IMAD.MOV.U32 R11, RZ, RZ, R48 ;  /* 0x000000ffff0b7224 */ /* 0x000fe200078e0030 */
[----:B------:R-:W-:Y:S01]  /*2f60*/  PRMT R59, R59, 0x5410, R12 ;  /* 0x000054103b3b7816 */ /* 0x000fe2000000000c */
[----:B------:R-:W-:Y:S01]  /*2f70*/  IMAD.MOV.U32 R12, RZ, RZ, R49 ;  /* 0x000000ffff0c7224 */ /* 0x000fe200078e0031 */
[----:B------:R-:W-:Y:S02]  /*2f80*/  PRMT R113, R14, 0x7610, R113 ;  /* 0x000076100e717816 */ /* 0x000fe40000000071 */
[----:B------:R-:W-:Y:S01]  /*2f90*/  PRMT R116, R11, 0x7610, R116 ;  /* 0x000076100b747816 */ /* 0x000fe20000000074 */
[----:B------:R-:W-:Y:S01]  /*2fa0*/  IMAD.MOV.U32 R11, RZ, RZ, R52 ;  /* 0x000000ffff0b7224 */ /* 0x000fe200078e0034 */
[----:B------:R-:W-:Y:S01]  /*2fb0*/  PRMT R104, R104, 0x5410, R12 ;  /* 0x0000541068687816 */ /* 0x000fe2000000000c */
[----:B------:R-:W-:-:S05]  /*2fc0*/  IMAD.MOV.U32 R12, RZ, RZ, R53 ;  /* 0x000000ffff0c7224 */ /* 0x000fca00078e0035 */
[----:B------:R-:W-:Y:S01]  /*2fd0*/  PRMT R86, R11, 0x5410, R12 ;  /* 0x000054100b567816 */ /* 0x000fe2000000000c */
[----:B------:R-:W-:Y:S02]  /*2fe0*/  IMAD.MOV.U32 R11, RZ, RZ, R34 ;  /* 0x000000ffff0b7224 */ /* 0x000fe400078e0022 */
[----:B------:R-:W-:-:S03]  /*2ff0*/  IMAD.MOV.U32 R12, RZ, RZ, R35 ;  /* 0x000000ffff0c7224 */ /* 0x000fc600078e0023 */
[----:B------:R-:W-:Y:S01]  /*3000*/  PRMT R104, R11, 0x7610, R104 ;  /* 0x000076100b687816 */ /* 0x000fe20000000068 */
[----:B------:R-:W-:Y:S01]  /*3010*/  IMAD.MOV.U32 R11, RZ, RZ, R39 ;  /* 0x000000ffff0b7224 */ /* 0x000fe200078e0027 */
[----:B------:R-:W-:Y:S01]  /*3020*/  PRMT R106, R12, 0x7610, R106 ;  /* 0x000076100c6a7816 */ /* 0x000fe2000000006a */
        /* <DEDUP_REMOVED lines=11> */
[----:B------:R-:W-:Y:S02]  /*30e0*/  PRMT R117, R12, 0x7610, R117 ;  /* 0x000076100c757816 */ /* 0x000fe40000000075 */
[----:B------:R-:W-:Y:S02]  /*30f0*/  MOV R12, R51 ;  /* 0x00000033000c7202 */ /* 0x000fe40000000f00 */
[----:B------:R-:W-:Y:S01]  /*3100*/  PRMT R118, R11, 0x7610, R118 ;  /* 0x000076100b767816 */ /* 0x000fe20000000076 */
[----:B------:R-:W-:Y:S01]  /*3110*/  IMAD.MOV.U32 R11, RZ, RZ, R54 ;  /* 0x000000ffff0b7224 */ /* 0x000fe200078e0036 */
[----:B------:R-:W-:Y:S01]  /*3120*/  PRMT R107, R107, 0x5410, R12 ;  /* 0x000054106b6b7816 */ /* 0x000fe2000000000c */
[----:B------:R-:W-:-:S05]  /*3130*/  IMAD.MOV.U32 R12, RZ, RZ, R55 ;  /* 0x000000ffff0c7224 */ /* 0x000fca00078e0037 */
[----:B------:R-:W-:Y:S01]  /*3140*/  PRMT R87, R11, 0x5410, R12 ;  /* 0x000054100b577816 */ /* 0x000fe2000000000c */
[----:B------:R-:W-:Y:S06]  /*3150*/  @!P2 BRA `(.L_x_408) ;  /* 0x000000000004a947 */ /* 0x000fec0003800000 */
[----:B------:R-:W-:Y:S01]  /*3160*/  BPT.TRAP 0x1 ;  /* 0x000000040000795c */ /* 0x000fe20000300000 */
.L_x_408:
[----:B------:R-:W-:Y:S01]  /*3170*/  IMAD R60, R18, 0x8, R2 ;  /* 0x00000008123c7824 */ /* 0x000fe200078e0202 */
[----:B------:R-:W-:Y:S01]  /*3180*/  SHF.L.U32 R81, R137, 0x1f, RZ ;  /* 0x0000001f89517819 */ /* 0x000fe200000006ff */
[----:B------:R-:W-:Y:S03]  /*3190*/  BSSY B1, `(.L_x_409) ;  /* 0x0000003000017945 */ /* 0x000fe60003800000 */
[----:B------:R-:W0:Y:S02]  /*31a0*/  SYNCS.PHASECHK.TRANS64.TRYWAIT P4, [R60+URZ+0x2d890], R81 ;  /* 0x02d890513c0075a7 */ /* 0x000e24000808017f */
[----:B0-----:R-:W-:Y:S05]  /*31b0*/  @!P4 BRA `(.L_x_410) ;  /* 0x0000016c00bcc947 */ /* 0x001fea0003800000 */
.L_x_659:
[----:B------:R-:W-:Y:S05]  /*31c0*/  BSYNC B1 ;  /* 0x0000000000017941 */ /* 0x000fea0003800000 */
.L_x_409:
[----:B------:R-:W-:-:S03]  /*31d0*/  UMOV UR4, 0xffffffff ;  /* 0xffffffff00047882 */ /* 0x000fc60000000000 */
[----:B------:R-:W-:Y:S05]  /*31e0*/  BRA.DIV UR4, `(.L_x_411) ;  /* 0x0000016e04c47947 */ /* 0x000fea000b800000 */
[----:B------:R-:W1:Y:S04]  /*31f0*/  SHFL.IDX PT, R57, R57, RZ, 0x1e1f ;  /* 0x001e1fff39397589 */ /* 0x000e6800000e0000 */
[----:B------:R-:W2:Y:S02]  /*3200*/  SHFL.IDX PT, R56, R56, RZ, 0x1e1f ;  /* 0x001e1fff38387589 */ /* 0x000ea400000e0000 */
.L_x_663:
[----:B------:R-:W-:Y:S05]  /*3210*/  @P3 BRA `(.L_x_412) ;  /* 0x0000003800183947 */ /* 0x000fea0003800000 */
[----:B------:R-:W-:Y:S01]  /*3220*/  ISETP.NE.AND P3, PT, R21, RZ, PT ;  /* 0x000000ff1500720c */ /* 0x000fe20003f65270 */
[----:B------:R-:W-:-:S12]  /*3230*/  BSSY B1, `(.L_x_413) ;  /* 0x0000036000017945 */ /* 0x000fd80003800000 */
[----:B------:R-:W-:Y:S05]  /*3240*/  @!P3 BRA `(.L_x_414) ;  /* 0x0000000000d0b947 */ /* 0x000fea0003800000 */
[----:B------:R3:W4:Y:S01]  /*3250*/  LDS.128 R12, [R62+0x15000] ;  /* 0x015000003e0c7984 */ /* 0x0007220000000c00 */
[----:B------:R-:W-:Y:S01]  /*3260*/  ISETP.GE.AND P3, PT, R138, R98, PT ;  /* 0x000000628a00720c */ /* 0x000fe20003f66270 */
[----:B------:R-:W-:-:S12]  /*3270*/  BSSY B2, `(.L_x_415) ;  /* 0x000002e000027945 */ /* 0x000fd80003800000 */
[----:B---3--:R-:W-:Y:S05]  /*3280*/  @P3 BRA `(.L_x_416) ;  /* 0x0000000000b03947 */ /* 0x008fea0003800000 */
[--C-:B------:R-:W-:Y:S02]  /*3290*/  SHF.R.U64 R11, R52, 0x10, R53.reuse ;  /* 0x00000010340b7819 */ /* 0x100fe40000001235 */
[----:B------:R-:W-:Y:S02]  /*32a0*/  SHF.R.U32.HI R52, RZ, 0x10, R53 ;  /* 0x00000010ff347819 */ /* 0x000fe40000011635 */
[--C-:B------:R-:W-:Y:S02]  /*32b0*/  SHF.R.U64 R53, R54, 0x10, R55.reuse ;  /* 0x0000001036357819 */ /* 0x100fe40000001237 */
[----:B------:R-:W-:Y:S02]  /*32c0*/  SHF.R.U32.HI R54, RZ, 0x10, R55 ;  /* 0x00000010ff367819 */ /* 0x000fe40000011637 */
[----:B------:R-:W-:Y:S02]  /*32d0*/  PRMT R53, R87, 0x5410, R53 ;  /* 0x0000541057357816 */ /* 0x000fe40000000035 */
[----:B------:R-:W-:-:S02]  /*32e0*/  PRMT R11, R86, 0x5410, R11 ;  /* 0x00005410560b7816 */ /* 0x000fc4000000000b */
[----:B------:R-:W-:Y:S01]  /*32f0*/  PRMT R55, R86, 0x5432, R52 ;  /* 0x0000543256377816 */ /* 0x000fe20000000034 */
[----:B----4-:R-:W-:Y:S01]  /*3300*/  IMAD.U32 R86, R13, 0x10000, RZ ;  /* 0x000100000d567824 */ /* 0x010fe200078e00ff */
[----:B------:R-:W-:Y:S02]  /*3310*/  PRMT R52, R87, 0x5432, R54 ;  /* 0x0000543257347816 */ /* 0x000fe40000000036 */
[----:B------:R-:W-:Y:S02]  /*3320*/  LOP3.LUT R108, R13, 0xffff0000, RZ, 0xc0, !PT ;  /* 0xffff00000d6c7812 */ /* 0x000fe400078ec0ff */
[C---:B------:R-:W-:Y:S01]  /*3330*/  LOP3.LUT R87, R53.reuse, 0xffff0000, RZ, 0xc0, !PT ;  /* 0xffff000035577812 */ /* 0x040fe200078ec0ff */
[----:B------:R-:W-:Y:S01]  /*3340*/  IMAD.U32 R53, R53, 0x10000, RZ ;  /* 0x0001000035357824 */ /* 0x000fe200078e00ff */
[C---:B------:R-:W-:Y:S01]  /*3350*/  LOP3.LUT R13, R11.reuse, 0xffff0000, RZ, 0xc0, !PT ;  /* 0xffff00000b0d7812 */ /* 0x040fe200078ec0ff */
[----:B------:R-:W-:Y:S02]  /*3360*/  IMAD.U32 R11, R11, 0x10000, RZ ;  /* 0x000100000b0b7824 */ /* 0x000fe400078e00ff */
[----:B------:R-:W-:-:S02]  /*3370*/  FMUL.FTZ R103, R108, R87 ;  /* 0x000000576c677220 */ /* 0x000fc40000410000 */
[-C--:B------:R-:W-:Y:S02]  /*3380*/  FMUL.FTZ R108, R108, R13.reuse ;  /* 0x0000000d6c6c7220 */ /* 0x080fe40000410000 */
[C---:B------:R-:W-:Y:S01]  /*3390*/  FFMA.FTZ R54, R86.reuse, R13, -R103 ;  /* 0x0000000d56367223 */ /* 0x040fe20000010867 */
[C---:B------:R-:W-:Y:S02]  /*33a0*/  IMAD.U32 R103, R55.reuse, 0x10000, RZ ;  /* 0x0001000037677824 */ /* 0x040fe400078e00ff */
[----:B------:R-:W-:Y:S01]  /*33b0*/  FFMA.FTZ R13, R86, R87, R108 ;  /* 0x00000057560d7223 */ /* 0x000fe2000001006c */
[----:B------:R-:W-:Y:S01]  /*33c0*/  LOP3.LUT R86, R14, 0xffff0000, RZ, 0xc0, !PT ;  /* 0xffff00000e567812 */ /* 0x000fe200078ec0ff */
[----:B------:R-:W-:Y:S01]  /*33d0*/  IMAD.U32 R87, R52, 0x10000, RZ ;  /* 0x0001000034577824 */ /* 0x000fe200078e00ff */
[----:B------:R-:W-:Y:S01]  /*33e0*/  LOP3.LUT R55, R55, 0xffff0000, RZ, 0xc0, !PT ;  /* 0xffff000037377812 */ /* 0x000fe200078ec0ff */
[----:B------:R-:W-:Y:S01]  /*33f0*/  IMAD.U32 R14, R14, 0x10000, RZ ;  /* 0x000100000e0e7824 */ /* 0x000fe200078e00ff */
[----:B------:R-:W-:Y:S01]  /*3400*/  F2FP.BF16.F32.PACK_AB R13, R13, R54 ;  /* 0x000000360d0d723e */ /* 0x000fe200000010ff */
[C---:B------:R-:W-:Y:S01]  /*3410*/  FMUL.FTZ R105, R86.reuse, R87 ;  /* 0x0000005756697220 */ /* 0x040fe20000410000 */
[----:B------:R-:W-:-:S03]  /*3420*/  FMUL.FTZ R86, R86, R103 ;  /* 0x0000006756567220 */ /* 0x000fc60000410000 */
[C---:B------:R-:W-:Y:S01]  /*3430*/  FFMA.FTZ R105, R14.reuse, R103, -R105 ;  /* 0x000000670e697223 */ /* 0x040fe20000010869 */
[----:B------:R-:W-:Y:S01]  /*3440*/  FFMA.FTZ R86, R14, R87, R86 ;  /* 0x000000570e567223 */ /* 0x000fe20000010056 */
[----:B------:R-:W-:Y:S01]  /*3450*/  LOP3.LUT R87, R52, 0xffff0000, RZ, 0xc0, !PT ;  /* 0xffff000034577812 */ /* 0x000fe200078ec0ff */
[C---:B------:R-:W-:Y:S01]  /*3460*/  IMAD.U32 R52, R15.reuse, 0x10000, RZ ;  /* 0x000100000f347824 */ /* 0x040fe200078e00ff */
[----:B------:R-:W-:-:S05]  /*3470*/  LOP3.LUT R14, R15, 0xffff0000, RZ, 0xc0, !PT ;  /* 0xffff00000f0e7812 */ /* 0x000fca00078ec0ff */
[C---:B------:R-:W-:Y:S01]  /*3480*/  FMUL.FTZ R15, R14.reuse, R87 ;  /* 0x000000570e0f7220 */ /* 0x040fe20000410000 */
[----:B------:R-:W-:-:S03]  /*3490*/  FMUL.FTZ R14, R14, R55 ;  /* 0x000000370e0e7220 */ /* 0x000fc60000410000 */
[C---:B------:R-:W-:Y:S01]  /*34a0*/  FFMA.FTZ R15, R52.reuse, R55, -R15 ;  /* 0x00000037340f7223 */ /* 0x040fe2000001080f */
[----:B------:R-:W-:Y:S01]  /*34b0*/  FFMA.FTZ R14, R52, R87, R14 ;  /* 0x00000057340e7223 */ /* 0x000fe2000001000e */
[C---:B------:R-:W-:Y:S01]  /*34c0*/  LOP3.LUT R52, R12.reuse, 0xffff0000, RZ, 0xc0, !PT ;  /* 0xffff00000c347812 */ /* 0x040fe200078ec0ff */
[----:B------:R-:W-:-:S03]  /*34d0*/  IMAD.U32 R12, R12, 0x10000, RZ ;  /* 0x000100000c0c7824 */ /* 0x000fc600078e00ff */
[----:B------:R-:W-:Y:S01]  /*34e0*/  F2FP.BF16.F32.PACK_AB R15, R14, R15 ;  /* 0x0000000f0e0f723e */ /* 0x000fe200000010ff */
[C---:B------:R-:W-:Y:S01]  /*34f0*/  FMUL.FTZ R55, R52.reuse, R53 ;  /* 0x0000003534377220 */ /* 0x040fe20000410000 */
[----:B------:R-:W-:Y:S01]  /*3500*/  FMUL.FTZ R52, R52, R11 ;  /* 0x0000000b34347220 */ /* 0x000fe20000410000 */
[----:B------:R-:W-:Y:S02]  /*3510*/  F2FP.BF16.F32.PACK_AB R14, R86, R105 ;  /* 0x00000069560e723e */ /* 0x000fe400000010ff */
[C---:B------:R-:W-:Y:S01]  /*3520*/  FFMA.FTZ R55, R12.reuse, R11, -R55 ;  /* 0x0000000b0c377223 */ /* 0x040fe20000010837 */
[----:B------:R-:W-:-:S05]  /*3530*/  FFMA.FTZ R52, R12, R53, R52 ;  /* 0x000000350c347223 */ /* 0x000fca0000010034 */
[----:B------:R-:W-:-:S07]  /*3540*/  F2FP.BF16.F32.PACK_AB R12, R52, R55 ;  /* 0x00000037340c723e */ /* 0x000fce00000010ff */
.L_x_416:
[----:B------:R-:W-:Y:S05]  /*3550*/  BSYNC B2 ;  /* 0x0000000000027941 */ /* 0x000fea0003800000 */
.L_x_415:
[----:B--2---:R-:W-:-:S04]  /*3560*/  LEA R52, P3, R16, R56, 0x1 ;  /* 0x0000003810347211 */ /* 0x004fc800078608ff */
[----:B-1----:R-:W-:-:S05]  /*3570*/  LEA.HI.X R53, R16, R57, R17, 0x1, P3 ;  /* 0x0000003910357211 */ /* 0x002fca00018f0c11 */
[----:B----4-:R3:W-:Y:S04]  /*3580*/  ST.E.128 desc[UR42][R52.64], R12 ;  /* 0x0000000c34007985 */ /* 0x0107e8000c101d2a */
.L_x_414:
[----:B------:R-:W-:Y:S05]  /*3590*/  BSYNC B1 ;  /* 0x0000000000017941 */ /* 0x000fea0003800000 */
.L_x_413:
[----:B------:R-:W-:Y:S01]  /*35a0*/  ISETP.NE.AND P3, PT, R28, RZ, PT ;  /* 0x000000ff1c00720c */ /* 0x000fe20003f65270 */
[----:B------:R-:W-:-:S12]  /*35b0*/  BSSY B1, `(.L_x_417) ;  /* 0x0000039000017945 */ /* 0x000fd80003800000 */
[----:B------:R-:W-:Y:S05]  /*35c0*/  @!P3 BRA `(.L_x_418) ;  /* 0x0000000000dcb947 */ /* 0x000fea0003800000 */
[----:B------:R-:W4:Y:S01]  /*35d0*/  LDL R11, [R1+0x4c] ;  /* 0x00004c00010b7983 */ /* 0x000f220000100800 */
[----:B------:R-:W-:Y:S03]  /*35e0*/  BSSY B2, `(.L_x_419) ;  /* 0x0000030000027945 */ /* 0x000fe60003800000 */
[----:B---3--:R3:W0:Y:S01]  /*35f0*/  LDS.128 R12, [R61+0x15000] ;  /* 0x015000003d0c7984 */ /* 0x0086220000000c00 */
[----:B----4-:R-:W-:-:S13]  /*3600*/  ISETP.GE.AND P3, PT, R11, R98, PT ;  /* 0x000000620b00720c */ /* 0x010fda0003f66270 */
[----:B0--3--:R-:W-:Y:S05]  /*3610*/  @P3 BRA `(.L_x_420) ;  /* 0x0000000000b03947 */ /* 0x009fea0003800000 */
[--C-:B------:R-:W-:Y:S01]  /*3620*/  SHF.R.U64 R11, R48, 0x10, R49.reuse ;  /* 0x00000010300b7819 */ /* 0x100fe20000001231 */
[C---:B------:R-:W-:Y:S01]  /*3630*/  IMAD.U32 R52, R13.reuse, 0x10000, RZ ;  /* 0x000100000d347824 */ /* 0x040fe200078e00ff */
[----:B------:R-:W-:Y:S02]  /*3640*/  SHF.R.U32.HI R48, RZ, 0x10, R49 ;  /* 0x00000010ff307819 */ /* 0x000fe40000011631 */
[----:B------:R-:W-:Y:S02]  /*3650*/  SHF.R.U64 R49, R50, 0x10, R51 ;  /* 0x0000001032317819 */ /* 0x000fe40000001233 */
[----:B------:R-:W-:Y:S02]  /*3660*/  PRMT R11, R116, 0x5410, R11 ;  /* 0x00005410740b7816 */ /* 0x000fe4000000000b */
[----:B------:R-:W-:Y:S02]  /*3670*/  PRMT R49, R118, 0x5410, R49 ;  /* 0x0000541076317816 */ /* 0x000fe40000000031 */
[----:B------:R-:W-:-:S02]  /*3680*/  LOP3.LUT R54, R13, 0xffff0000, RZ, 0xc0, !PT ;  /* 0xffff00000d367812 */ /* 0x000fc400078ec0ff */
[C---:B------:R-:W-:Y:S01]  /*3690*/  LOP3.LUT R53, R49.reuse, 0xffff0000, RZ, 0xc0, !PT ;  /* 0xffff000031357812 */ /* 0x040fe200078ec0ff */
[----:B------:R-:W-:Y:S01]  /*36a0*/  IMAD.U32 R49, R49, 0x10000, RZ ;  /* 0x0001000031317824 */ /* 0x000fe200078e00ff */
[C---:B------:R-:W-:Y:S01]  /*36b0*/  LOP3.LUT R13, R11.reuse, 0xffff0000, RZ, 0xc0, !PT ;  /* 0xffff00000b0d7812 */ /* 0x040fe200078ec0ff */
[----:B------:R-:W-:Y:S01]  /*36c0*/  IMAD.U32 R11, R11, 0x10000, RZ ;  /* 0x000100000b0b7824 */ /* 0x000fe200078e00ff */
[----:B------:R-:W-:Y:S01]  /*36d0*/  SHF.R.U32.HI R50, RZ, 0x10, R51 ;  /* 0x00000010ff327819 */ /* 0x000fe20000011633 */
[----:B------:R-:W-:Y:S01]  /*36e0*/  FMUL.FTZ R55, R54, R53 ;  /* 0x0000003536377220 */ /* 0x000fe20000410000 */
[----:B------:R-:W-:Y:S01]  /*36f0*/  PRMT R51, R104, 0x5432, R48 ;  /* 0x0000543268337816 */ /* 0x000fe20000000030 */
[-C--:B------:R-:W-:Y:S01]  /*3700*/  FMUL.FTZ R54, R54, R13.reuse ;  /* 0x0000000d36367220 */ /* 0x080fe20000410000 */
[----:B------:R-:W-:Y:S01]  /*3710*/  PRMT R48, R107, 0x5432, R50 ;  /* 0x000054326b307816 */ /* 0x000fe20000000032 */
[C---:B------:R-:W-:Y:S02]  /*3720*/  FFMA.FTZ R50, R52.reuse, R13, -R55 ;  /* 0x0000000d34327223 */ /* 0x040fe40000010837 */
[----:B------:R-:W-:Y:S01]  /*3730*/  FFMA.FTZ R13, R52, R53, R54 ;  /* 0x00000035340d7223 */ /* 0x000fe20000010036 */
[----:B------:R-:W-:Y:S01]  /*3740*/  LOP3.LUT R52, R14, 0xffff0000, RZ, 0xc0, !PT ;  /* 0xffff00000e347812 */ /* 0x000fe200078ec0ff */
[----:B------:R-:W-:-:S02]  /*3750*/  IMAD.U32 R53, R48, 0x10000, RZ ;  /* 0x0001000030357824 */ /* 0x000fc400078e00ff */
[C---:B------:R-:W-:Y:S01]  /*3760*/  IMAD.U32 R55, R51.reuse, 0x10000, RZ ;  /* 0x0001000033377824 */ /* 0x040fe200078e00ff */
[----:B------:R-:W-:Y:S01]  /*3770*/  LOP3.LUT R51, R51, 0xffff0000, RZ, 0xc0, !PT ;  /* 0xffff000033337812 */ /* 0x000fe200078ec0ff */
[----:B------:R-:W-:Y:S01]  /*3780*/  FMUL.FTZ R87, R52, R53 ;  /* 0x0000003534577220 */ /* 0x000fe20000410000 */
[----:B------:R-:W-:Y:S02]  /*3790*/  IMAD.U32 R14, R14, 0x10000, RZ ;  /* 0x000100000e0e7824 */ /* 0x000fe400078e00ff */
[-C--:B------:R-:W-:Y:S01]  /*37a0*/  FMUL.FTZ R52, R52, R55.reuse ;  /* 0x0000003734347220 */ /* 0x080fe20000410000 */
[----:B------:R-:W-:Y:S01]  /*37b0*/  F2FP.BF16.F32.PACK_AB R13, R13, R50 ;  /* 0x000000320d0d723e */ /* 0x000fe200000010ff */
[C---:B------:R-:W-:Y:S02]  /*37c0*/  FFMA.FTZ R87, R14.reuse, R55, -R87 ;  /* 0x000000370e577223 */ /* 0x040fe40000010857 */
        /* <DEDUP_REMOVED lines=17> */
.L_x_420:
[----:B------:R-:W-:Y:S05]  /*38e0*/  BSYNC B2 ;  /* 0x0000000000027941 */ /* 0x000fea0003800000 */
.L_x_419:
[----:B------:R-:W-:Y:S02]  /*38f0*/  IMAD.SHL.U32 R11, R155, 0x8, RZ ;  /* 0x000000089b0b7824 */ /* 0x000fe400078e00ff */
[----:B--2---:R-:W-:Y:S02]  /*3900*/  IMAD.MOV.U32 R48, RZ, RZ, R56 ;  /* 0x000000ffff307224 */ /* 0x004fe400078e0038 */
[----:B-1----:R-:W-:Y:S02]  /*3910*/  IMAD.MOV.U32 R49, RZ, RZ, R57 ;  /* 0x000000ffff317224 */ /* 0x002fe400078e0039 */
[----:B------:R-:W-:-:S05]  /*3920*/  IMAD.WIDE R48, R11, 0x2, R48 ;  /* 0x000000020b307825 */ /* 0x000fca00078e0230 */
[----:B------:R4:W-:Y:S02]  /*3930*/  ST.E.128 desc[UR42][R48.64], R12 ;  /* 0x0000000c30007985 */ /* 0x0009e4000c101d2a */
.L_x_418:
[----:B------:R-:W-:Y:S05]  /*3940*/  BSYNC B1 ;  /* 0x0000000000017941 */ /* 0x000fea0003800000 */
.L_x_417:
[----:B------:R-:W-:Y:S01]  /*3950*/  ISETP.NE.AND P3, PT, R31, RZ, PT ;  /* 0x000000ff1f00720c */ /* 0x000fe20003f65270 */
[----:B------:R-:W-:-:S12]  /*3960*/  BSSY B1, `(.L_x_421) ;  /* 0x0000039000017945 */ /* 0x000fd80003800000 */
[----:B------:R-:W-:Y:S05]  /*3970*/  @!P3 BRA `(.L_x_422) ;  /* 0x0000000000dcb947 */ /* 0x000fea0003800000 */
[----:B------:R-:W5:Y:S01]  /*3980*/  LDL R11, [R1+0x24] ;  /* 0x00002400010b7983 */ /* 0x000f620000100800 */
[----:B------:R-:W-:Y:S03]  /*3990*/  BSSY B2, `(.L_x_423) ;  /* 0x0000030000027945 */ /* 0x000fe60003800000 */
[----:B---34-:R3:W4:Y:S01]  /*39a0*/  LDS.128 R12, [R62+0x17000] ;  /* 0x017000003e0c7984 */ /* 0x0187220000000c00 */
[----:B-----5:R-:W-:-:S13]  /*39b0*/  ISETP.GE.AND P3, PT, R11, R98, PT ;  /* 0x000000620b00720c */ /* 0x020fda0003f66270 */
[----:B---34-:R-:W-:Y:S05]  /*39c0*/  @P3 BRA `(.L_x_424) ;  /* 0x0000000000b03947 */ /* 0x018fea0003800000 */
[----:B------:R-:W-:Y:S02]  /*39d0*/  SHF.R.U64 R46, R46, 0x10, R47 ;  /* 0x000000102e2e7819 */ /* 0x000fe4000000122f */
[----:B------:R-:W-:Y:S01]  /*39e0*/  SHF.R.U64 R11, R44, 0x10, R45 ;  /* 0x000000102c0b7819 */ /* 0x000fe2000000122d */
[C---:B------:R-:W-:Y:S01]  /*39f0*/  IMAD.U32 R44, R13.reuse, 0x10000, RZ ;  /* 0x000100000d2c7824 */ /* 0x040fe200078e00ff */
[----:B------:R-:W-:Y:S02]  /*3a00*/  PRMT R46, R106, 0x5432, R46 ;  /* 0x000054326a2e7816 */ /* 0x000fe4000000002e */
[----:B------:R-:W-:Y:S02]  /*3a10*/  PRMT R11, R58, 0x5432, R11 ;  /* 0x000054323a0b7816 */ /* 0x000fe4000000000b */
[----:B------:R-:W-:Y:S02]  /*3a20*/  LOP3.LUT R50, R13, 0xffff0000, RZ, 0xc0, !PT ;  /* 0xffff00000d327812 */ /* 0x000fe400078ec0ff */
[C---:B------:R-:W-:Y:S01]  /*3a30*/  LOP3.LUT R49, R46.reuse, 0xffff0000, RZ, 0xc0, !PT ;  /* 0xffff00002e317812 */ /* 0x040fe200078ec0ff */
[----:B------:R-:W-:Y:S01]  /*3a40*/  IMAD.U32 R46, R46, 0x10000, RZ ;  /* 0x000100002e2e7824 */ /* 0x000fe200078e00ff */
[----:B------:R-:W-:-:S02]  /*3a50*/  SHF.R.U32.HI R48, RZ, 0x10, R45 ;  /* 0x00000010ff307819 */ /* 0x000fc4000001162d */
[C---:B------:R-:W-:Y:S01]  /*3a60*/  LOP3.LUT R45, R11.reuse, 0xffff0000, RZ, 0xc0, !PT ;  /* 0xffff00000b2d7812 */ /* 0x040fe200078ec0ff */
[C---:B------:R-:W-:Y:S01]  /*3a70*/  FMUL.FTZ R13, R50.reuse, R49 ;  /* 0x00000031320d7220 */ /* 0x040fe20000410000 */
[----:B------:R-:W-:Y:S01]  /*3a80*/  SHF.R.U32.HI R47, RZ, 0x10, R47 ;  /* 0x00000010ff2f7819 */ /* 0x000fe2000001162f */
[----:B------:R-:W-:Y:S02]  /*3a90*/  IMAD.U32 R11, R11, 0x10000, RZ ;  /* 0x000100000b0b7824 */ /* 0x000fe400078e00ff */
[-C--:B------:R-:W-:Y:S01]  /*3aa0*/  FMUL.FTZ R50, R50, R45.reuse ;  /* 0x0000002d32327220 */ /* 0x080fe20000410000 */
[C---:B------:R-:W-:Y:S01]  /*3ab0*/  FFMA.FTZ R45, R44.reuse, R45, -R13 ;  /* 0x0000002d2c2d7223 */ /* 0x040fe2000001080d */
[----:B------:R-:W-:Y:S02]  /*3ac0*/  PRMT R47, R117, 0x5410, R47 ;  /* 0x00005410752f7816 */ /* 0x000fe4000000002f */
[----:B------:R-:W-:Y:S01]  /*3ad0*/  PRMT R13, R59, 0x5432, R48 ;  /* 0x000054323b0d7816 */ /* 0x000fe20000000030 */
[----:B------:R-:W-:Y:S01]  /*3ae0*/  FFMA.FTZ R44, R44, R49, R50 ;  /* 0x000000312c2c7223 */ /* 0x000fe20000010032 */
[C---:B------:R-:W-:Y:S01]  /*3af0*/  LOP3.LUT R48, R14.reuse, 0xffff0000, RZ, 0xc0, !PT ;  /* 0xffff00000e307812 */ /* 0x040fe200078ec0ff */
[----:B------:R-:W-:Y:S01]  /*3b00*/  IMAD.U32 R49, R47, 0x10000, RZ ;  /* 0x000100002f317824 */ /* 0x000fe200078e00ff */
[----:B------:R-:W-:Y:S01]  /*3b10*/  SHF.L.U32 R14, R14, 0x10, RZ ;  /* 0x000000100e0e7819 */ /* 0x000fe200000006ff */
[----:B------:R-:W-:Y:S01]  /*3b20*/  IMAD.U32 R51, R13, 0x10000, RZ ;  /* 0x000100000d337824 */ /* 0x000fe200078e00ff */
[----:B------:R-:W-:Y:S01]  /*3b30*/  LOP3.LUT R47, R47, 0xffff0000, RZ, 0xc0, !PT ;  /* 0xffff00002f2f7812 */ /* 0x000fe200078ec0ff */
[C---:B------:R-:W-:Y:S01]  /*3b40*/  FMUL.FTZ R53, R48.reuse, R49 ;  /* 0x0000003130357220 */ /* 0x040fe20000410000 */
[----:B------:R-:W-:Y:S01]  /*3b50*/  LOP3.LUT R13, R13, 0xffff0000, RZ, 0xc0, !PT ;  /* 0xffff00000d0d7812 */ /* 0x000fe200078ec0ff */
[----:B------:R-:W-:Y:S01]  /*3b60*/  FMUL.FTZ R48, R48, R51 ;  /* 0x0000003330307220 */ /* 0x000fe20000410000 */
[----:B------:R-:W-:-:S02]  /*3b70*/  IMAD.U32 R50, R15, 0x10000, RZ ;  /* 0x000100000f327824 */ /* 0x000fc400078e00ff */
[C---:B------:R-:W-:Y:S01]  /*3b80*/  FFMA.FTZ R53, R14.reuse, R51, -R53 ;  /* 0x000000330e357223 */ /* 0x040fe20000010835 */
[----:B------:R-:W-:Y:S01]  /*3b90*/  FFMA.FTZ R48, R14, R49, R48 ;  /* 0x000000310e307223 */ /* 0x000fe20000010030 */
[----:B------:R-:W-:-:S05]  /*3ba0*/  LOP3.LUT R14, R15, 0xffff0000, RZ, 0xc0, !PT ;  /* 0xffff00000f0e7812 */ /* 0x000fca00078ec0ff */
[C---:B------:R-:W-:Y:S01]  /*3bb0*/  FMUL.FTZ R15, R14.reuse, R47 ;  /* 0x0000002f0e0f7220 */ /* 0x040fe20000410000 */
[----:B------:R-:W-:-:S03]  /*3bc0*/  FMUL.FTZ R14, R14, R13 ;  /* 0x0000000d0e0e7220 */ /* 0x000fc60000410000 */
[----:B------:R-:W-:Y:S01]  /*3bd0*/  FFMA.FTZ R15, R50, R13, -R15 ;  /* 0x0000000d320f7223 */ /* 0x000fe2000001080f */
[----:B------:R-:W-:Y:S01]  /*3be0*/  LOP3.LUT R13, R12, 0xffff0000, RZ, 0xc0, !PT ;  /* 0xffff00000c0d7812 */ /* 0x000fe200078ec0ff */
[----:B------:R-:W-:Y:S01]  /*3bf0*/  FFMA.FTZ R14, R50, R47, R14 ;  /* 0x0000002f320e7223 */ /* 0x000fe2000001000e */
[----:B------:R-:W-:-:S03]  /*3c00*/  IMAD.U32 R12, R12, 0x10000, RZ ;  /* 0x000100000c0c7824 */ /* 0x000fc600078e00ff */
[CC--:B------:R-:W-:Y:S01]  /*3c10*/  FMUL.FTZ R47, R13.reuse, R46.reuse ;  /* 0x0000002e0d2f7220 */ /* 0x0c0fe20000410000 */
[----:B------:R-:W-:Y:S01]  /*3c20*/  FMUL.FTZ R13, R13, R11 ;  /* 0x0000000b0d0d7220 */ /* 0x000fe20000410000 */
[----:B------:R-:W-:Y:S02]  /*3c30*/  F2FP.BF16.F32.PACK_AB R15, R14, R15 ;  /* 0x0000000f0e0f723e */ /* 0x000fe400000010ff */
[C---:B------:R-:W-:Y:S01]  /*3c40*/  FFMA.FTZ R11, R12.reuse, R11, -R47 ;  /* 0x0000000b0c0b7223 */ /* 0x040fe2000001082f */
[----:B------:R-:W-:Y:S01]  /*3c50*/  FFMA.FTZ R12, R12, R46, R13 ;  /* 0x0000002e0c0c7223 */ /* 0x000fe2000001000d */
[----:B------:R-:W-:Y:S02]  /*3c60*/  F2FP.BF16.F32.PACK_AB R13, R44, R45 ;  /* 0x0000002d2c0d723e */ /* 0x000fe400000010ff */
[----:B------:R-:W-:Y:S02]  /*3c70*/  F2FP.BF16.F32.PACK_AB R14, R48, R53 ;  /* 0x00000035300e723e */ /* 0x000fe400000010ff */
[----:B------:R-:W-:-:S07]  /*3c80*/  F2FP.BF16.F32.PACK_AB R12, R12, R11 ;  /* 0x0000000b0c0c723e */ /* 0x000fce00000010ff */
.L_x_424:
[----:B------:R-:W-:Y:S05]  /*3c90*/  BSYNC B2 ;  /* 0x0000000000027941 */ /* 0x000fea0003800000 */
.L_x_423:
[----:B------:R-:W-:Y:S02]  /*3ca0*/  IMAD.SHL.U32 R11, R156, 0x8, RZ ;  /* 0x000000089c0b7824 */ /* 0x000fe400078e00ff */
[----:B--2---:R-:W-:Y:S02]  /*3cb0*/  IMAD.MOV.U32 R44, RZ, RZ, R56 ;  /* 0x000000ffff2c7224 */ /* 0x004fe400078e0038 */
[----:B-1----:R-:W-:Y:S02]  /*3cc0*/  IMAD.MOV.U32 R45, RZ, RZ, R57 ;  /* 0x000000ffff2d7224 */ /* 0x002fe400078e0039 */
[----:B------:R-:W-:-:S05]  /*3cd0*/  IMAD.WIDE R44, R11, 0x2, R44 ;  /* 0x000000020b2c7825 */ /* 0x000fca00078e022c */
[----:B------:R1:W-:Y:S02]  /*3ce0*/  ST.E.128 desc[UR42][R44.64], R12 ;  /* 0x0000000c2c007985 */ /* 0x0003e4000c101d2a */
.L_x_422:
[----:B------:R-:W-:Y:S05]  /*3cf0*/  BSYNC B1 ;  /* 0x0000000000017941 */ /* 0x000fea0003800000 */
.L_x_421:
[----:B------:R-:W-:Y:S01]  /*3d00*/  LOP3.LUT P3, RZ, R20, 0x8, RZ, 0xc0, !PT ;  /* 0x0000000814ff7812 */ /* 0x000fe2000786c0ff */
[----:B------:R-:W-:-:S12]  /*3d10*/  BSSY B1, `(.L_x_425) ;  /* 0x0000039000017945 */ /* 0x000fd80003800000 */
[----:B------:R-:W-:Y:S05]  /*3d20*/  @!P3 BRA `(.L_x_426) ;  /* 0x0000000000dcb947 */ /* 0x000fea0003800000 */
[----:B-1-34-:R-:W3:Y:S04]  /*3d30*/  LDL R12, [R1+0x20] ;  /* 0x00002000010c7983 */ /* 0x01aee80000100800 */
[----:B------:R-:W4:Y:S01]  /*3d40*/  LDL R11, [R1+0x48] ;  /* 0x00004800010b7983 */ /* 0x000f220000100800 */
[C---:B--2---:R-:W-:Y:S01]  /*3d50*/  LEA R44, P3, R22.reuse, R56, 0x1 ;  /* 0x00000038162c7211 */ /* 0x044fe200078608ff */
[----:B------:R-:W-:Y:S03]  /*3d60*/  BSSY B2, `(.L_x_427) ;  /* 0x0000032000027945 */ /* 0x000fe60003800000 */
[----:B---3--:R-:W-:Y:S02]  /*3d70*/  LEA.HI.X R45, R22, R57, R12, 0x1, P3 ;  /* 0x00000039162d7211 */ /* 0x008fe400018f0c0c */
[----:B------:R1:W2:Y:S01]  /*3d80*/  LDS.128 R12, [R61+0x17000] ;  /* 0x017000003d0c7984 */ /* 0x0002a20000000c00 */
[----:B----4-:R-:W-:-:S13]  /*3d90*/  ISETP.GE.AND P3, PT, R11, R98, PT ;  /* 0x000000620b00720c */ /* 0x010fda0003f66270 */
[----:B-1----:R-:W-:Y:S05]  /*3da0*/  @P3 BRA `(.L_x_428) ;  /* 0x0000000000b43947 */ /* 0x002fea0003800000 */
[----:B------:R-:W-:Y:S02]  /*3db0*/  SHF.R.U64 R11, R42, 0x10, R43 ;  /* 0x000000102a0b7819 */ /* 0x000fe4000000122b */
[----:B------:R-:W-:Y:S02]  /*3dc0*/  SHF.R.U64 R47, R40, 0x10, R41 ;  /* 0x00000010282f7819 */ /* 0x000fe40000001229 */
[----:B------:R-:W-:Y:S02]  /*3dd0*/  PRMT R114, R114, 0x5410, R11 ;  /* 0x0000541072727816 */ /* 0x000fe4000000000b */
[----:B------:R-:W-:Y:S02]  /*3de0*/  PRMT R112, R112, 0x5410, R47 ;  /* 0x0000541070707816 */ /* 0x000fe4000000002f */
[----:B------:R-:W-:Y:S02]  /*3df0*/  SHF.R.U32.HI R40, RZ, 0x10, R43 ;  /* 0x00000010ff287819 */ /* 0x000fe4000001162b */
[----:B------:R-:W-:-:S02]  /*3e00*/  SHF.R.U32.HI R46, RZ, 0x10, R41 ;  /* 0x00000010ff2e7819 */ /* 0x000fc40000011629 */
[----:B--2---:R-:W-:Y:S02]  /*3e10*/  LOP3.LUT R11, R13, 0xffff0000, RZ, 0xc0, !PT ;  /* 0xffff00000d0b7812 */ /* 0x004fe400078ec0ff */
[C---:B------:R-:W-:Y:S01]  /*3e20*/  LOP3.LUT R42, R114.reuse, 0xffff0000, RZ, 0xc0, !PT ;  /* 0xffff0000722a7812 */ /* 0x040fe200078ec0ff */
[----:B------:R-:W-:Y:S01]  /*3e30*/  IMAD.U32 R114, R114, 0x10000, RZ ;  /* 0x0001000072727824 */ /* 0x000fe200078e00ff */
[C---:B------:R-:W-:Y:S01]  /*3e40*/  LOP3.LUT R41, R112.reuse, 0xffff0000, RZ, 0xc0, !PT ;  /* 0xffff000070297812 */ /* 0x040fe200078ec0ff */
[----:B------:R-:W-:Y:S01]  /*3e50*/  IMAD.U32 R112, R112, 0x10000, RZ ;  /* 0x0001000070707824 */ /* 0x000fe200078e00ff */
[----:B------:R-:W-:Y:S01]  /*3e60*/  PRMT R115, R115, 0x5410, R40 ;  /* 0x0000541073737816 */ /* 0x000fe20000000028 */
[----:B------:R-:W-:Y:S02]  /*3e70*/  IMAD.U32 R40, R13, 0x10000, RZ ;  /* 0x000100000d287824 */ /* 0x000fe400078e00ff */
[C---:B------:R-:W-:Y:S01]  /*3e80*/  FMUL.FTZ R13, R11.reuse, R42 ;  /* 0x0000002a0b0d7220 */ /* 0x040fe20000410000 */
[----:B------:R-:W-:Y:S01]  /*3e90*/  FMUL.FTZ R43, R11, R41 ;  /* 0x000000290b2b7220 */ /* 0x000fe20000410000 */
[----:B------:R-:W-:-:S02]  /*3ea0*/  PRMT R113, R113, 0x5410, R46 ;  /* 0x0000541071717816 */ /* 0x000fc4000000002e */
[C---:B------:R-:W-:Y:S01]  /*3eb0*/  FFMA.FTZ R11, R40.reuse, R41, -R13 ;  /* 0x00000029280b7223 */ /* 0x040fe2000001080d */
[----:B------:R-:W-:Y:S01]  /*3ec0*/  FFMA.FTZ R40, R40, R42, R43 ;  /* 0x0000002a28287223 */ /* 0x000fe2000001002b */
[C---:B------:R-:W-:Y:S01]  /*3ed0*/  LOP3.LUT R13, R14.reuse, 0xffff0000, RZ, 0xc0, !PT ;  /* 0xffff00000e0d7812 */ /* 0x040fe200078ec0ff */
[C---:B------:R-:W-:Y:S01]  /*3ee0*/  IMAD.U32 R42, R115.reuse, 0x10000, RZ ;  /* 0x00010000732a7824 */ /* 0x040fe200078e00ff */
[----:B------:R-:W-:Y:S01]  /*3ef0*/  LOP3.LUT R115, R115, 0xffff0000, RZ, 0xc0, !PT ;  /* 0xffff000073737812 */ /* 0x000fe200078ec0ff */
[C---:B------:R-:W-:Y:S01]  /*3f00*/  IMAD.U32 R41, R113.reuse, 0x10000, RZ ;  /* 0x0001000071297824 */ /* 0x040fe200078e00ff */
[----:B------:R-:W-:Y:S01]  /*3f10*/  LOP3.LUT R113, R113, 0xffff0000, RZ, 0xc0, !PT ;  /* 0xffff000071717812 */ /* 0x000fe200078ec0ff */
[----:B------:R-:W-:Y:S02]  /*3f20*/  IMAD.U32 R14, R14, 0x10000, RZ ;  /* 0x000100000e0e7824 */ /* 0x000fe400078e00ff */
[C---:B------:R-:W-:Y:S01]  /*3f30*/  FMUL.FTZ R43, R13.reuse, R42 ;  /* 0x0000002a0d2b7220 */ /* 0x040fe20000410000 */
[----:B------:R-:W-:Y:S01]  /*3f40*/  FMUL.FTZ R47, R13, R41 ;  /* 0x000000290d2f7220 */ /* 0x000fe20000410000 */
[----:B------:R-:W-:-:S02]  /*3f50*/  F2FP.BF16.F32.PACK_AB R11, R40, R11 ;  /* 0x0000000b280b723e */ /* 0x000fc400000010ff */
[----:B------:R-:W-:Y:S01]  /*3f60*/  FFMA.FTZ R13, R14, R41, -R43 ;  /* 0x000000290e0d7223 */ /* 0x000fe2000001082b */
[----:B------:R-:W-:Y:S01]  /*3f70*/  LOP3.LUT R43, R12, 0xffff0000, RZ, 0xc0, !PT ;  /* 0xffff00000c2b7812 */ /* 0x000fe200078ec0ff */
[----:B------:R-:W-:Y:S01]  /*3f80*/  FFMA.FTZ R14, R14, R42, R47 ;  /* 0x0000002a0e0e7223 */ /* 0x000fe2000001002f */
[C---:B------:R-:W-:Y:S01]  /*3f90*/  LOP3.LUT R41, R15.reuse, 0xffff0000, RZ, 0xc0, !PT ;  /* 0xffff00000f297812 */ /* 0x040fe200078ec0ff */
[----:B------:R-:W-:Y:S02]  /*3fa0*/  IMAD.U32 R42, R15, 0x10000, RZ ;  /* 0x000100000f2a7824 */ /* 0x000fe400078e00ff */
[----:B------:R-:W-:Y:S02]  /*3fb0*/  IMAD.U32 R15, R12, 0x10000, RZ ;  /* 0x000100000c0f7824 */ /* 0x000fe400078e00ff */
[----:B------:R-:W-:Y:S01]  /*3fc0*/  FMUL.FTZ R12, R43, R114 ;  /* 0x000000722b0c7220 */ /* 0x000fe20000410000 */
[C---:B------:R-:W-:Y:S01]  /*3fd0*/  FMUL.FTZ R47, R41.reuse, R115 ;  /* 0x00000073292f7220 */ /* 0x040fe20000410000 */
[-C--:B------:R-:W-:Y:S01]  /*3fe0*/  FMUL.FTZ R46, R41, R113.reuse ;  /* 0x00000071292e7220 */ /* 0x080fe20000410000 */
[-C--:B------:R-:W-:Y:S01]  /*3ff0*/  FMUL.FTZ R43, R43, R112.reuse ;  /* 0x000000702b2b7220 */ /* 0x080fe20000410000 */
[C---:B------:R-:W-:Y:S01]  /*4000*/  FFMA.FTZ R12, R15.reuse, R112, -R12 ;  /* 0x000000700f0c7223 */ /* 0x040fe2000001080c */
[C---:B------:R-:W-:Y:S01]  /*4010*/  FFMA.FTZ R47, R42.reuse, R113, -R47 ;  /* 0x000000712a2f7223 */ /* 0x040fe2000001082f */
[----:B------:R-:W-:Y:S01]  /*4020*/  FFMA.FTZ R46, R42, R115, R46 ;  /* 0x000000732a2e7223 */ /* 0x000fe2000001002e */
[----:B------:R-:W-:Y:S01]  /*4030*/  FFMA.FTZ R43, R15, R114, R43 ;  /* 0x000000720f2b7223 */ /* 0x000fe2000001002b */
[----:B------:R-:W-:Y:S01]  /*4040*/  F2FP.BF16.F32.PACK_AB R14, R14, R13 ;  /* 0x0000000d0e0e723e */ /* 0x000fe200000010ff */
[----:B------:R-:W-:-:S02]  /*4050*/  IMAD.MOV.U32 R13, RZ, RZ, R11 ;  /* 0x000000ffff0d7224 */ /* 0x000fc400078e000b */
[----:B------:R-:W-:Y:S02]  /*4060*/  F2FP.BF16.F32.PACK_AB R15, R46, R47 ;  /* 0x0000002f2e0f723e */ /* 0x000fe400000010ff */
[----:B------:R-:W-:-:S07]  /*4070*/  F2FP.BF16.F32.PACK_AB R12, R43, R12 ;  /* 0x0000000c2b0c723e */ /* 0x000fce00000010ff */
.L_x_428:
[----:B------:R-:W-:Y:S05]  /*4080*/  BSYNC B2 ;  /* 0x0000000000027941 */ /* 0x000fea0003800000 */
.L_x_427:
[----:B--2---:R1:W-:Y:S02]  /*4090*/  ST.E.128 desc[UR42][R44.64], R12 ;  /* 0x0000000c2c007985 */ /* 0x0043e4000c101d2a */
.L_x_426:
[----:B------:R-:W-:Y:S05]  /*40a0*/  BSYNC B1 ;  /* 0x0000000000017941 */ /* 0x000fea0003800000 */
.L_x_425:
        /* <DEDUP_REMOVED lines=12> */
[----:B------:R-:W-:Y:S01]  /*4170*/  SHF.R.U64 R44, R36, 0x10, R37 ;  /* 0x00000010242c7819 */ /* 0x000fe20000001225 */
[----:B--2---:R-:W-:Y:S01]  /*4180*/  IMAD.U32 R36, R14, 0x10000, RZ ;  /* 0x000100000e247824 */ /* 0x004fe200078e00ff */
[----:B------:R-:W-:Y:S01]  /*4190*/  SHF.R.U32.HI R38, RZ, 0x10, R39 ;  /* 0x00000010ff267819 */ /* 0x000fe20000011627 */
[----:B------:R-:W-:Y:S01]  /*41a0*/  IMAD.U32 R39, R13, 0x10000, RZ ;  /* 0x000100000d277824 */ /* 0x000fe200078e00ff */
[----:B------:R-:W-:Y:S02]  /*41b0*/  SHF.R.U32.HI R42, RZ, 0x10, R37 ;  /* 0x00000010ff2a7819 */ /* 0x000fe40000011625 */
[----:B------:R-:W-:Y:S02]  /*41c0*/  PRMT R110, R110, 0x5410, R43 ;  /* 0x000054106e6e7816 */ /* 0x000fe4000000002b */
[----:B------:R-:W-:-:S02]  /*41d0*/  PRMT R107, R107, 0x5410, R44 ;  /* 0x000054106b6b7816 */ /* 0x000fc4000000002c */
[----:B------:R-:W-:Y:S02]  /*41e0*/  PRMT R111, R111, 0x5410, R38 ;  /* 0x000054106f6f7816 */ /* 0x000fe40000000026 */
[----:B------:R-:W-:Y:S02]  /*41f0*/  PRMT R109, R109, 0x5410, R42 ;  /* 0x000054106d6d7816 */ /* 0x000fe4000000002a */
[----:B------:R-:W-:Y:S01]  /*4200*/  LOP3.LUT R38, R13, 0xffff0000, RZ, 0xc0, !PT ;  /* 0xffff00000d267812 */ /* 0x000fe200078ec0ff */
[----:B------:R-:W-:Y:S01]  /*4210*/  IMAD.U32 R13, R12, 0x10000, RZ ;  /* 0x000100000c0d7824 */ /* 0x000fe200078e00ff */
[C---:B------:R-:W-:Y:S01]  /*4220*/  LOP3.LUT R44, R110.reuse, 0xffff0000, RZ, 0xc0, !PT ;  /* 0xffff00006e2c7812 */ /* 0x040fe200078ec0ff */
[----:B------:R-:W-:Y:S01]  /*4230*/  IMAD.U32 R43, R109, 0x10000, RZ ;  /* 0x000100006d2b7824 */ /* 0x000fe200078e00ff */
[----:B------:R-:W-:Y:S01]  /*4240*/  LOP3.LUT R42, R107, 0xffff0000, RZ, 0xc0, !PT ;  /* 0xffff00006b2a7812 */ /* 0x000fe200078ec0ff */
[----:B------:R-:W-:Y:S01]  /*4250*/  IMAD.U32 R110, R110, 0x10000, RZ ;  /* 0x000100006e6e7824 */ /* 0x000fe200078e00ff */
[----:B------:R-:W-:Y:S01]  /*4260*/  LOP3.LUT R37, R14, 0xffff0000, RZ, 0xc0, !PT ;  /* 0xffff00000e257812 */ /* 0x000fe200078ec0ff */
[C---:B------:R-:W-:Y:S01]  /*4270*/  FMUL.FTZ R46, R38.reuse, R44 ;  /* 0x0000002c262e7220 */ /* 0x040fe20000410000 */
[C---:B------:R-:W-:Y:S01]  /*4280*/  LOP3.LUT R11, R15.reuse, 0xffff0000, RZ, 0xc0, !PT ;  /* 0xffff00000f0b7812 */ /* 0x040fe200078ec0ff */
[----:B------:R-:W-:Y:S01]  /*4290*/  FMUL.FTZ R45, R38, R42 ;  /* 0x0000002a262d7220 */ /* 0x000fe20000410000 */
[----:B------:R-:W-:Y:S01]  /*42a0*/  IMAD.U32 R14, R15, 0x10000, RZ ;  /* 0x000100000f0e7824 */ /* 0x000fe200078e00ff */
[----:B------:R-:W-:Y:S01]  /*42b0*/  LOP3.LUT R38, R12, 0xffff0000, RZ, 0xc0, !PT ;  /* 0xffff00000c267812 */ /* 0x000fe200078ec0ff */
[----:B------:R-:W-:-:S02]  /*42c0*/  IMAD.U32 R15, R111, 0x10000, RZ ;  /* 0x000100006f0f7824 */ /* 0x000fc400078e00ff */
[C---:B------:R-:W-:Y:S01]  /*42d0*/  FFMA.FTZ R12, R39.reuse, R42, -R46 ;  /* 0x0000002a270c7223 */ /* 0x040fe2000001082e */
[----:B------:R-:W-:Y:S01]  /*42e0*/  FFMA.FTZ R39, R39, R44, R45 ;  /* 0x0000002c27277223 */ /* 0x000fe2000001002d */
[----:B------:R-:W-:Y:S01]  /*42f0*/  FMUL.FTZ R45, R37, R43 ;  /* 0x0000002b252d7220 */ /* 0x000fe20000410000 */
[----:B------:R-:W-:Y:S01]  /*4300*/  LOP3.LUT R111, R111, 0xffff0000, RZ, 0xc0, !PT ;  /* 0xffff00006f6f7812 */ /* 0x000fe200078ec0ff */
[-C--:B------:R-:W-:Y:S01]  /*4310*/  FMUL.FTZ R47, R37, R15.reuse ;  /* 0x0000000f252f7220 */ /* 0x080fe20000410000 */
[----:B------:R-:W-:Y:S01]  /*4320*/  LOP3.LUT R109, R109, 0xffff0000, RZ, 0xc0, !PT ;  /* 0xffff00006d6d7812 */ /* 0x000fe200078ec0ff */
[----:B------:R-:W-:Y:S02]  /*4330*/  IMAD.U32 R107, R107, 0x10000, RZ ;  /* 0x000100006b6b7824 */ /* 0x000fe400078e00ff */
[C---:B------:R-:W-:Y:S01]  /*4340*/  FFMA.FTZ R42, R36.reuse, R15, R45 ;  /* 0x0000000f242a7223 */ /* 0x040fe2000001002d */
[----:B------:R-:W-:Y:S01]  /*4350*/  FFMA.FTZ R37, R36, R43, -R47 ;  /* 0x0000002b24257223 */ /* 0x000fe2000001082f */
[C---:B------:R-:W-:Y:S01]  /*4360*/  FMUL.FTZ R15, R11.reuse, R111 ;  /* 0x0000006f0b0f7220 */ /* 0x040fe20000410000 */
[----:B------:R-:W-:Y:S01]  /*4370*/  FMUL.FTZ R44, R11, R109 ;  /* 0x0000006d0b2c7220 */ /* 0x000fe20000410000 */
[CC--:B------:R-:W-:Y:S01]  /*4380*/  FMUL.FTZ R36, R38.reuse, R110.reuse ;  /* 0x0000006e26247220 */ /* 0x0c0fe20000410000 */
[----:B------:R-:W-:Y:S01]  /*4390*/  FMUL.FTZ R11, R38, R107 ;  /* 0x0000006b260b7220 */ /* 0x000fe20000410000 */
[C---:B------:R-:W-:Y:S01]  /*43a0*/  FFMA.FTZ R15, R14.reuse, R109, -R15 ;  /* 0x0000006d0e0f7223 */ /* 0x040fe2000001080f */
[----:B------:R-:W-:Y:S01]  /*43b0*/  FFMA.FTZ R44, R14, R111, R44 ;  /* 0x0000006f0e2c7223 */ /* 0x000fe2000001002c */
[C---:B------:R-:W-:Y:S01]  /*43c0*/  FFMA.FTZ R36, R13.reuse, R107, -R36 ;  /* 0x0000006b0d247223 */ /* 0x040fe20000010824 */
[----:B------:R-:W-:Y:S01]  /*43d0*/  FFMA.FTZ R11, R13, R110, R11 ;  /* 0x0000006e0d0b7223 */ /* 0x000fe2000001000b */
[----:B------:R-:W-:-:S02]  /*43e0*/  F2FP.BF16.F32.PACK_AB R13, R39, R12 ;  /* 0x0000000c270d723e */ /* 0x000fc400000010ff */
[----:B------:R-:W-:Y:S02]  /*43f0*/  F2FP.BF16.F32.PACK_AB R15, R44, R15 ;  /* 0x0000000f2c0f723e */ /* 0x000fe400000010ff */
[----:B------:R-:W-:Y:S02]  /*4400*/  F2FP.BF16.F32.PACK_AB R14, R42, R37 ;  /* 0x000000252a0e723e */ /* 0x000fe400000010ff */
[----:B------:R-:W-:-:S07]  /*4410*/  F2FP.BF16.F32.PACK_AB R12, R11, R36 ;  /* 0x000000240b0c723e */ /* 0x000fce00000010ff */
.L_x_432:
[----:B------:R-:W-:Y:S05]  /*4420*/  BSYNC B2 ;  /* 0x0000000000027941 */ /* 0x000fea0003800000 */
.L_x_431:
[----:B--2---:R1:W-:Y:S02]  /*4430*/  ST.E.128 desc[UR42][R40.64], R12 ;  /* 0x0000000c28007985 */ /* 0x0043e4000c101d2a */
.L_x_430:
[----:B------:R-:W-:Y:S05]  /*4440*/  BSYNC B1 ;  /* 0x0000000000017941 */ /* 0x000fea0003800000 */
.L_x_429:
[----:B------:R-:W-:-:S13]  /*4450*/  LOP3.LUT P3, RZ, R20, 0x20, RZ, 0xc0, !PT ;  /* 0x0000002014ff7812 */ /* 0x000fda000786c0ff */
        /* <DEDUP_REMOVED lines=9> */
[--C-:B------:R-:W-:Y:S01]  /*44f0*/  SHF.R.U64 R39, R32, 0x10, R33.reuse ;  /* 0x0000001020277819 */ /* 0x100fe20000001221 */
[----:B--2---:R-:W-:Y:S01]  /*4500*/  IMAD.U32 R32, R14, 0x10000, RZ ;  /* 0x000100000e207824 */ /* 0x004fe200078e00ff */
[----:B------:R-:W-:Y:S02]  /*4510*/  SHF.R.U32.HI R38, RZ, 0x10, R33 ;  /* 0x00000010ff267819 */ /* 0x000fe40000011621 */
[----:B------:R-:W-:Y:S02]  /*4520*/  SHF.R.U64 R33, R34, 0x10, R35 ;  /* 0x0000001022217819 */ /* 0x000fe40000001223 */
[----:B------:R-:W-:Y:S02]  /*4530*/  PRMT R58, R58, 0x5410, R39 ;  /* 0x000054103a3a7816 */ /* 0x000fe40000000027 */
[----:B------:R-:W-:Y:S02]  /*4540*/  PRMT R104, R104, 0x5410, R33 ;  /* 0x0000541068687816 */ /* 0x000fe40000000021 */
[----:B------:R-:W-:-:S02]  /*4550*/  SHF.R.U32.HI R35, RZ, 0x10, R35 ;  /* 0x00000010ff237819 */ /* 0x000fc40000011623 */
[----:B------:R-:W-:Y:S02]  /*4560*/  PRMT R59, R59, 0x5410, R38 ;  /* 0x000054103b3b7816 */ /* 0x000fe40000000026 */
[----:B------:R-:W-:Y:S02]  /*4570*/  LOP3.LUT R33, R13, 0xffff0000, RZ, 0xc0, !PT ;  /* 0xffff00000d217812 */ /* 0x000fe400078ec0ff */
[C---:B------:R-:W-:Y:S01]  /*4580*/  LOP3.LUT R40, R104.reuse, 0xffff0000, RZ, 0xc0, !PT ;  /* 0xffff000068287812 */ /* 0x040fe200078ec0ff */
[----:B------:R-:W-:Y:S01]  /*4590*/  IMAD.U32 R104, R104, 0x10000, RZ ;  /* 0x0001000068687824 */ /* 0x000fe200078e00ff */
[C---:B------:R-:W-:Y:S01]  /*45a0*/  LOP3.LUT R38, R58.reuse, 0xffff0000, RZ, 0xc0, !PT ;  /* 0xffff00003a267812 */ /* 0x040fe200078ec0ff */
[----:B------:R-:W-:Y:S01]  /*45b0*/  IMAD.U32 R58, R58, 0x10000, RZ ;  /* 0x000100003a3a7824 */ /* 0x000fe200078e00ff */
[----:B------:R-:W-:Y:S01]  /*45c0*/  PRMT R106, R106, 0x5410, R35 ;  /* 0x000054106a6a7816 */ /* 0x000fe20000000023 */
[C---:B------:R-:W-:Y:S01]  /*45d0*/  FMUL.FTZ R42, R33.reuse, R40 ;  /* 0x00000028212a7220 */ /* 0x040fe20000410000 */
[----:B------:R-:W-:Y:S01]  /*45e0*/  LOP3.LUT R34, R14, 0xffff0000, RZ, 0xc0, !PT ;  /* 0xffff00000e227812 */ /* 0x000fe200078ec0ff */
[-C--:B------:R-:W-:Y:S01]  /*45f0*/  FMUL.FTZ R33, R33, R38.reuse ;  /* 0x0000002621217220 */ /* 0x080fe20000410000 */
[----:B------:R-:W-:Y:S01]  /*4600*/  LOP3.LUT R11, R15, 0xffff0000, RZ, 0xc0, !PT ;  /* 0xffff00000f0b7812 */ /* 0x000fe200078ec0ff */
[----:B------:R-:W-:Y:S01]  /*4610*/  IMAD.U32 R35, R59, 0x10000, RZ ;  /* 0x000100003b237824 */ /* 0x000fe200078e00ff */
[----:B------:R-:W-:Y:S01]  /*4620*/  SHF.L.U32 R14, R15, 0x10, RZ ;  /* 0x000000100f0e7819 */ /* 0x000fe200000006ff */
[----:B------:R-:W-:Y:S01]  /*4630*/  IMAD.U32 R15, R13, 0x10000, RZ ;  /* 0x000100000d0f7824 */ /* 0x000fe200078e00ff */
[----:B------:R-:W-:Y:S01]  /*4640*/  LOP3.LUT R59, R59, 0xffff0000, RZ, 0xc0, !PT ;  /* 0xffff00003b3b7812 */ /* 0x000fe200078ec0ff */
[C---:B------:R-:W-:Y:S01]  /*4650*/  IMAD.U32 R39, R106.reuse, 0x10000, RZ ;  /* 0x000100006a277824 */ /* 0x040fe200078e00ff */
[----:B------:R-:W-:Y:S01]  /*4660*/  LOP3.LUT R106, R106, 0xffff0000, RZ, 0xc0, !PT ;  /* 0xffff00006a6a7812 */ /* 0x000fe200078ec0ff */
[C---:B------:R-:W-:Y:S01]  /*4670*/  FFMA.FTZ R42, R15.reuse, R38, -R42 ;  /* 0x000000260f2a7223 */ /* 0x040fe2000001082a */
[----:B------:R-:W-:Y:S01]  /*4680*/  FFMA.FTZ R33, R15, R40, R33 ;  /* 0x000000280f217223 */ /* 0x000fe20000010021 */
[----:B------:R-:W-:Y:S01]  /*4690*/  FMUL.FTZ R15, R34, R35 ;  /* 0x00000023220f7220 */ /* 0x000fe20000410000 */
[----:B------:R-:W-:-:S02]  /*46a0*/  IMAD.U32 R13, R12, 0x10000, RZ ;  /* 0x000100000c0d7824 */ /* 0x000fc400078e00ff */
[-C--:B------:R-:W-:Y:S01]  /*46b0*/  FMUL.FTZ R41, R34, R39.reuse ;  /* 0x0000002722297220 */ /* 0x080fe20000410000 */
[----:B------:R-:W-:Y:S01]  /*46c0*/  LOP3.LUT R12, R12, 0xffff0000, RZ, 0xc0, !PT ;  /* 0xffff00000c0c7812 */ /* 0x000fe200078ec0ff */
[C---:B------:R-:W-:Y:S01]  /*46d0*/  FFMA.FTZ R34, R32.reuse, R39, R15 ;  /* 0x0000002720227223 */ /* 0x040fe2000001000f */
[C---:B------:R-:W-:Y:S01]  /*46e0*/  FMUL.FTZ R15, R11.reuse, R106 ;  /* 0x0000006a0b0f7220 */ /* 0x040fe20000410000 */
[----:B------:R-:W-:Y:S01]  /*46f0*/  FFMA.FTZ R41, R32, R35, -R41 ;  /* 0x0000002320297223 */ /* 0x000fe20000010829 */
[-C--:B------:R-:W-:Y:S01]  /*4700*/  FMUL.FTZ R35, R11, R59.reuse ;  /* 0x0000003b0b237220 */ /* 0x080fe20000410000 */
[C---:B------:R-:W-:Y:S01]  /*4710*/  FMUL.FTZ R32, R12.reuse, R104 ;  /* 0x000000680c207220 */ /* 0x040fe20000410000 */
        /* <DEDUP_REMOVED lines=9> */
.L_x_434:
[----:B------:R-:W-:Y:S05]  /*47b0*/  BSYNC B1 ;  /* 0x0000000000017941 */ /* 0x000fea0003800000 */
.L_x_433:
[----:B--2---:R1:W-:Y:S01]  /*47c0*/  ST.E.128 desc[UR42][R36.64], R12 ;  /* 0x0000000c24007985 */ /* 0x0043e2000c101d2a */
[----:B------:R-:W-:Y:S05]  /*47d0*/  BRA `(.L_x_412) ;  /* 0x0000002000a87947 */ /* 0x000fea0003800000 */
.L_x_405:
        /* <DEDUP_REMOVED lines=15> */
[----:B------:R-:W-:Y:S01]  /*48d0*/  IADD3 R14, P2, R66, R14, RZ ;  /* 0x0000000e420e7210 */ /* 0x000fe20007f5e0ff */
[----:B------:R-:W-:Y:S01]  /*48e0*/  ULDC.64 UR4, c[0x0][0x3e8] ;  /* 0x0000fa0000047ab9 */ /* 0x000fe20000000a00 */
[----:B------:R-:W-:Y:S02]  /*48f0*/  CS2R R42, SRZ ;  /* 0x00000000002a7805 */ /* 0x000fe4000001ff00 */
[----:B------:R-:W-:Y:S02]  /*4900*/  CS2R R40, SRZ ;  /* 0x0000000000287805 */ /* 0x000fe4000001ff00 */
[----:B------:R-:W-:Y:S01]  /*4910*/  CS2R R54, SRZ ;  /* 0x0000000000367805 */ /* 0x000fe2000001ff00 */
[----:B------:R-:W-:Y:S01]  /*4920*/  IMAD.X R13, R11, 0x1, R83, P2 ;  /* 0x000000010b0d7824 */ /* 0x000fe200010e0653 */
[----:B------:R-:W-:Y:S02]  /*4930*/  IADD3 R11, P2, R70, R12, RZ ;  /* 0x0000000c460b7210 */ /* 0x000fe40007f5e0ff */
[----:B------:R-:W-:-:S03]  /*4940*/  CS2R R52, SRZ ;  /* 0x0000000000347805 */ /* 0x000fc6000001ff00 */
        /* <DEDUP_REMOVED lines=8> */
[----:B------:R-:W-:Y:S02]  /*49d0*/  CS2R R36, SRZ ;  /* 0x0000000000247805 */ /* 0x000fe4000001ff00 */
[----:B------:R-:W-:Y:S02]  /*49e0*/  CS2R R50, SRZ ;  /* 0x0000000000327805 */ /* 0x000fe4000001ff00 */
[----:B------:R-:W-:-:S05]  /*49f0*/  CS2R R48, SRZ ;  /* 0x0000000000307805 */ /* 0x000fca000001ff00 */
[----:B------:R0:W5:Y:S04]  /*4a00*/  @!P2 LDG.E.128 R40, desc[UR42][R12.64] ;  /* 0x0000002a0c28a981 */ /* 0x000168000c1e1d00 */
[----:B------:R0:W5:Y:S01]  /*4a10*/  @!P2 LDG.E.128 R52, desc[UR42][R14.64] ;  /* 0x0000002a0e34a981 */ /* 0x000162000c1e1d00 */
[----:B------:R-:W-:Y:S02]  /*4a20*/  ISETP.GE.AND P2, PT, R0, R98, PT ;  /* 0x000000620000720c */ /* 0x000fe40003f46270 */
[----:B------:R-:W-:Y:S02]  /*4a30*/  CS2R R34, SRZ ;  /* 0x0000000000227805 */ /* 0x000fe4000001ff00 */
[----:B------:R-:W-:Y:S02]  /*4a40*/  CS2R R32, SRZ ;  /* 0x0000000000207805 */ /* 0x000fe4000001ff00 */
[----:B------:R-:W-:-:S02]  /*4a50*/  CS2R R46, SRZ ;  /* 0x00000000002e7805 */ /* 0x000fc4000001ff00 */
[----:B------:R-:W-:-:S05]  /*4a60*/  CS2R R44, SRZ ;  /* 0x00000000002c7805 */ /* 0x000fca000001ff00 */
[----:B------:R0:W5:Y:S04]  /*4a70*/  @!P2 LDG.E.128 R36, desc[UR42][R12.64+0x20] ;  /* 0x0000202a0c24a981 */ /* 0x000168000c1e1d00 */
[----:B------:R0:W5:Y:S01]  /*4a80*/  @!P2 LDG.E.128 R48, desc[UR42][R14.64+0x20] ;  /* 0x0000202a0e30a981 */ /* 0x000162000c1e1d00 */
[----:B------:R-:W-:-:S13]  /*4a90*/  ISETP.GE.AND P2, PT, R3, R98, PT ;  /* 0x000000620300720c */ /* 0x000fda0003f46270 */
[----:B------:R0:W5:Y:S04]  /*4aa0*/  @!P2 LDG.E.128 R32, desc[UR42][R12.64+0x40] ;  /* 0x0000402a0c20a981 */ /* 0x000168000c1e1d00 */
[----:B------:R0:W5:Y:S02]  /*4ab0*/  @!P2 LDG.E.128 R44, desc[UR42][R14.64+0x40] ;  /* 0x0000402a0e2ca981 */ /* 0x000164000c1e1d00 */
.L_x_436:
[----:B------:R-:W-:Y:S05]  /*4ac0*/  BSYNC B1 ;  /* 0x0000000000017941 */ /* 0x000fea0003800000 */
.L_x_435:
[----:B-----5:R-:W-:Y:S01]  /*4ad0*/  IMAD.MOV.U32 R11, RZ, RZ, R34 ;  /* 0x000000ffff0b7224 */ /* 0x020fe200078e0022 */
[----:B------:R-:W-:Y:S01]  /*4ae0*/  UISETP.NE.AND UP0, UPT, UR39, 0x3, UPT ;  /* 0x000000032700788c */ /* 0x000fe2000bf05270 */
[----:B0-----:R-:W-:Y:S02]  /*4af0*/  IMAD.MOV.U32 R12, RZ, RZ, R35 ;  /* 0x000000ffff0c7224 */ /* 0x001fe400078e0023 */
[----:B------:R-:W-:Y:S02]  /*4b00*/  IMAD.MOV.U32 R13, RZ, RZ, R32 ;  /* 0x000000ffff0d7224 */ /* 0x000fe400078e0020 */
[----:B------:R-:W-:Y:S01]  /*4b10*/  IMAD.MOV.U32 R14, RZ, RZ, R39 ;  /* 0x000000ffff0e7224 */ /* 0x000fe200078e0027 */
[----:B------:R-:W-:Y:S01]  /*4b20*/  PRMT R110, R11, 0x5410, R12 ;  /* 0x000054100b6e7816 */ /* 0x000fe2000000000c */
[----:B------:R-:W-:Y:S01]  /*4b30*/  IMAD.MOV.U32 R11, RZ, RZ, R33 ;  /* 0x000000ffff0b7224 */ /* 0x000fe200078e0021 */
[----:B------:R-:W-:Y:S01]  /*4b40*/  PLOP3.LUT P2, PT, PT, PT, UP0, 0x80, 0x0 ;  /* 0x000000000000781c */ /* 0x000fe20003f4f008 */
[----:B------:R-:W-:-:S03]  /*4b50*/  IMAD.MOV.U32 R12, RZ, RZ, R38 ;  /* 0x000000ffff0c7224 */ /* 0x000fc600078e0026 */
[----:B------:R-:W-:Y:S01]  /*4b60*/  PRMT R111, R13, 0x5410, R11 ;  /* 0x000054100d6f7816 */ /* 0x000fe2000000000b */
[----:B------:R-:W-:Y:S01]  /*4b70*/  IMAD.MOV.U32 R11, RZ, RZ, R36 ;  /* 0x000000ffff0b7224 */ /* 0x000fe200078e0024 */
[----:B------:R-:W-:Y:S01]  /*4b80*/  PRMT R116, R14, 0x5410, R12 ;  /* 0x000054100e747816 */ /* 0x000fe2000000000c */
[----:B------:R-:W-:-:S05]  /*4b90*/  IMAD.MOV.U32 R12, RZ, RZ, R37 ;  /* 0x000000ffff0c7224 */ /* 0x000fca00078e0025 */
[----:B------:R-:W-:Y:S01]  /*4ba0*/  PRMT R117, R12, 0x5410, R11 ;  /* 0x000054100c757816 */ /* 0x000fe2000000000b */
[----:B------:R-:W-:Y:S02]  /*4bb0*/  IMAD.MOV.U32 R11, RZ, RZ, R42 ;  /* 0x000000ffff0b7224 */ /* 0x000fe400078e002a */
        /* <DEDUP_REMOVED lines=11> */
[----:B------:R-:W-:Y:S01]  /*4c70*/  IMAD.MOV.U32 R12, RZ, RZ, R50 ;  /* 0x000000ffff0c7224 */ /* 0x000fe200078e0032 */
[----:B------:R-:W-:-:S04]  /*4c80*/  MOV R11, R51 ;  /* 0x00000033000b7202 */ /* 0x000fc80000000f00 */
        /* <DEDUP_REMOVED lines=10> */
[----:B------:R-:W-:Y:S06]  /*4d30*/  @!P2 BRA `(.L_x_437) ;  /* 0x000000000004a947 */ /* 0x000fec0003800000 */
[----:B------:R-:W-:Y:S01]  /*4d40*/  BPT.TRAP 0x1 ;  /* 0x000000040000795c */ /* 0x000fe20000300000 */
.L_x_437:
[----:B------:R-:W-:Y:S01]  /*4d50*/  IMAD R60, R18, 0x8, R2 ;  /* 0x00000008123c7824 */ /* 0x000fe200078e0202 */
[----:B------:R-:W-:Y:S01]  /*4d60*/  SHF.L.U32 R81, R137, 0x1f, RZ ;  /* 0x0000001f89517819 */ /* 0x000fe200000006ff */
[----:B------:R-:W-:Y:S03]  /*4d70*/  BSSY B1, `(.L_x_438) ;  /* 0x0000003000017945 */ /* 0x000fe60003800000 */
[----:B------:R-:W0:Y:S02]  /*4d80*/  SYNCS.PHASECHK.TRANS64.TRYWAIT P4, [R60+URZ+0x2d890], R81 ;  /* 0x02d890513c0075a7 */ /* 0x000e24000808017f */
[----:B0-----:R-:W-:Y:S05]  /*4d90*/  @!P4 BRA `(.L_x_439) ;  /* 0x000001540024c947 */ /* 0x001fea0003800000 */
.L_x_664:
[----:B------:R-:W-:Y:S05]  /*4da0*/  BSYNC B1 ;  /* 0x0000000000017941 */ /* 0x000fea0003800000 */
.L_x_438:
[----:B------:R-:W-:-:S03]  /*4db0*/  UMOV UR4, 0xffffffff ;  /* 0xffffffff00047882 */ /* 0x000fc60000000000 */
[----:B------:R-:W-:Y:S05]  /*4dc0*/  BRA.DIV UR4, `(.L_x_440) ;  /* 0x00000156042c7947 */ /* 0x000fea000b800000 */
[----:B------:R1:W2:Y:S04]  /*4dd0*/  SHFL.IDX PT, R87, R57, RZ, 0x1e1f ;  /* 0x001e1fff39577589 */ /* 0x0002a800000e0000 */
[----:B------:R1:W3:Y:S02]  /*4de0*/  SHFL.IDX PT, R86, R56, RZ, 0x1e1f ;  /* 0x001e1fff38567589 */ /* 0x0002e400000e0000 */
.L_x_668:
[----:B------:R-:W-:Y:S05]  /*4df0*/  @P3 BRA `(.L_x_412) ;  /* 0x0000001c00203947 */ /* 0x000fea0003800000 */
[----:B------:R-:W4:Y:S01]  /*4e00*/  LDC R11, c[0x0][0x2f4] ;  /* 0x0000bd00ff0b7b82 */ /* 0x000f220000000800 */
[----:B------:R-:W-:Y:S01]  /*4e10*/  ISETP.NE.AND P3, PT, R21, RZ, PT ;  /* 0x000000ff1500720c */ /* 0x000fe20003f65270 */
[----:B------:R-:W-:Y:S01]  /*4e20*/  BSSY B1, `(.L_x_441) ;  /* 0x000007d000017945 */ /* 0x000fe20003800000 */
[----:B----4-:R-:W-:-:S11]  /*4e30*/  IMAD.IADD R103, R11, 0x1, -R99 ;  /* 0x000000010b677824 */ /* 0x010fd600078e0a63 */
[----:B------:R-:W-:Y:S05]  /*4e40*/  @!P3 BRA `(.L_x_442) ;  /* 0x0000000400e8b947 */ /* 0x000fea0003800000 */
[----:B------:R-:W-:Y:S01]  /*4e50*/  SEL R12, R99, R103, !P0 ;  /* 0x00000067630c7207 */ /* 0x000fe20004000000 */
[----:B------:R-:W-:Y:S01]  /*4e60*/  BSSY B2, `(.L_x_443) ;  /* 0x0000072000027945 */ /* 0x000fe20003800000 */
[----:B------:R-:W-:Y:S02]  /*4e70*/  ISETP.GE.AND P3, PT, R16, R98, PT ;  /* 0x000000621000720c */ /* 0x000fe40003f66270 */
[----:B------:R-:W-:-:S04]  /*4e80*/  SHF.R.S32.HI R13, RZ, 0x1f, R12 ;  /* 0x0000001fff0d7819 */ /* 0x000fc8000001140c */
[----:B------:R-:W-:-:S04]  /*4e90*/  LEA.HI R13, R13, R12, RZ, 0x4 ;  /* 0x0000000c0d0d7211 */ /* 0x000fc800078f20ff */
[----:B------:R-:W-:-:S04]  /*4ea0*/  SHF.R.S32.HI R13, RZ, 0x4, R13 ;  /* 0x00000004ff0d7819 */ /* 0x000fc8000001140d */
[----:B------:R-:W-:-:S04]  /*4eb0*/  LEA.HI.SX32 R104, R73, R13, 0x1d ;  /* 0x0000000d49687211 */ /* 0x000fc800078feaff */
[----:B------:R-:W-:-:S04]  /*4ec0*/  SHF.R.S32.HI R12, RZ, 0x1f, R104 ;  /* 0x0000001fff0c7819 */ /* 0x000fc80000011468 */
[----:B------:R-:W-:Y:S01]  /*4ed0*/  LEA.HI R12, R12, R104, RZ, 0x2 ;  /* 0x000000680c0c7211 */ /* 0x000fe200078f10ff */
[----:B------:R-:W-:-:S04]  /*4ee0*/  IMAD.SHL.U32 R104, R104, 0x8, RZ ;  /* 0x0000000868687824 */ /* 0x000fc800078e00ff */
[----:B------:R-:W-:Y:S01]  /*4ef0*/  IMAD.SHL.U32 R12, R12, 0x400, RZ ;  /* 0x000004000c0c7824 */ /* 0x000fe200078e00ff */
[----:B------:R-:W-:-:S04]  /*4f00*/  LOP3.LUT R13, R142, 0x18, R104, 0xf8, !PT ;  /* 0x000000188e0d7812 */ /* 0x000fc800078ef868 */
[----:B------:R-:W-:Y:S02]  /*4f10*/  LOP3.LUT R13, R13, R143, RZ, 0x3c, !PT ;  /* 0x0000008f0d0d7212 */ /* 0x000fe400078e3cff */
[----:B------:R-:W-:-:S04]  /*4f20*/  LOP3.LUT R12, R12, 0x7ffff000, RZ, 0xc0, !PT ;  /* 0x7ffff0000c0c7812 */ /* 0x000fc800078ec0ff */
[----:B------:R-:W-:-:S05]  /*4f30*/  IADD3 R12, R13, R12, R151 ;  /* 0x0000000c0d0c7210 */ /* 0x000fca0007ffe097 */
[C---:B-1----:R-:W-:Y:S02]  /*4f40*/  IMAD R56, R18.reuse, 0x3000, R12 ;  /* 0x0000300012387824 */ /* 0x042fe400078e020c */
[----:B------:R-:W-:Y:S02]  /*4f50*/  IMAD R12, R18, 0x3000, R96 ;  /* 0x00003000120c7824 */ /* 0x000fe400078e0260 */
[--C-:B------:R-:W-:Y:S02]  /*4f60*/  IMAD R56, R56, 0x2, R2.reuse ;  /* 0x0000000238387824 */ /* 0x100fe400078e0202 */
[----:B------:R-:W-:-:S04]  /*4f70*/  IMAD R12, R12, 0x2, R2 ;  /* 0x000000020c0c7824 */ /* 0x000fc800078e0202 */
[----:B------:R-:W1:Y:S04]  /*4f80*/  LDS.128 R56, [R56+0x15400] ;  /* 0x0154000038387984 */ /* 0x000e680000000c00 */
[----:B------:R-:W4:Y:S01]  /*4f90*/  LDS.128 R12, [R12+0x15400] ;  /* 0x015400000c0c7984 */ /* 0x000f220000000c00 */
[----:B------:R-:W-:Y:S05]  /*4fa0*/  @P3 BRA `(.L_x_444) ;  /* 0x0000000400743947 */ /* 0x000fea0003800000 */
[--C-:B------:R-:W-:Y:S02]  /*4fb0*/  SHF.R.U64 R40, R40, 0x10, R41.reuse ;  /* 0x0000001028287819 */ /* 0x100fe40000001229 */
[----:B------:R-:W-:Y:S02]  /*4fc0*/  SHF.R.U32.HI R105, RZ, 0x10, R41 ;  /* 0x00000010ff697819 */ /* 0x000fe40000011629 */
[C---:B------:R-:W-:Y:S02]  /*4fd0*/  PRMT R40, R106.reuse, 0x5432, R40 ;  /* 0x000054326a287816 */ /* 0x040fe40000000028 */
[----:B------:R-:W-:Y:S02]  /*4fe0*/  PRMT R105, R106, 0x5410, R105 ;  /* 0x000054106a697816 */ /* 0x000fe40000000069 */
[----:B------:R-:W-:Y:S02]  /*4ff0*/  SHF.R.U32.HI R106, RZ, 0x10, R53 ;  /* 0x00000010ff6a7819 */ /* 0x000fe40000011635 */
[----:B------:R-:W-:-:S02]  /*5000*/  SHF.R.U64 R41, R42, 0x10, R43 ;  /* 0x000000102a297819 */ /* 0x000fc4000000122b */
[----:B------:R-:W-:Y:S02]  /*5010*/  SHF.R.U32.HI R42, RZ, 0x10, R43 ;  /* 0x00000010ff2a7819 */ /* 0x000fe4000001162b */
[----:B------:R-:W-:Y:S02]  /*5020*/  SHF.R.U64 R43, R52, 0x10, R53 ;  /* 0x00000010342b7819 */ /* 0x000fe40000001235 */
[--C-:B------:R-:W-:Y:S02]  /*5030*/  SHF.R.U64 R52, R54, 0x10, R55.reuse ;  /* 0x0000001036347819 */ /* 0x100fe40000001237 */
[----:B------:R-:W-:Y:S01]  /*5040*/  SHF.R.U32.HI R53, RZ, 0x10, R55 ;  /* 0x00000010ff357819 */ /* 0x000fe20000011637 */
[----:B------:R-:W-:Y:S01]  /*5050*/  IMAD.U32 R55, R105, 0x10000, RZ ;  /* 0x0001000069377824 */ /* 0x000fe200078e00ff */
[C---:B------:R-:W-:Y:S02]  /*5060*/  PRMT R106, R109.reuse, 0x5432, R106 ;  /* 0x000054326d6a7816 */ /* 0x040fe4000000006a */
[----:B------:R-:W-:Y:S01]  /*5070*/  PRMT R43, R109, 0x5410, R43 ;  /* 0x000054106d2b7816 */ /* 0x000fe2000000002b */
[----:B-1----:R-:W-:Y:S01]  /*5080*/  IMAD.U32 R109, R57, 0x10000, RZ ;  /* 0x00010000396d7824 */ /* 0x002fe200078e00ff */
[----:B------:R-:W-:-:S02]  /*5090*/  PRMT R52, R108, 0x5432, R52 ;  /* 0x000054326c347816 */ /* 0x000fc40000000034 */
[----:B------:R-:W-:Y:S01]  /*50a0*/  PRMT R53, R108, 0x5410, R53 ;  /* 0x000054106c357816 */ /* 0x000fe20000000035 */
[C---:B------:R-:W-:Y:S01]  /*50b0*/  IMAD.U32 R108, R106.reuse, 0x10000, RZ ;  /* 0x000100006a6c7824 */ /* 0x040fe200078e00ff */
[C---:B------:R-:W-:Y:S02]  /*50c0*/  PRMT R41, R107.reuse, 0x5410, R41 ;  /* 0x000054106b297816 */ /* 0x040fe40000000029 */
[----:B------:R-:W-:Y:S01]  /*50d0*/  PRMT R42, R107, 0x5432, R42 ;  /* 0x000054326b2a7816 */ /* 0x000fe2000000002a */
[----:B----4-:R-:W-:Y:S02]  /*50e0*/  IMAD.U32 R107, R13, 0x10000, RZ ;  /* 0x000100000d6b7824 */ /* 0x010fe400078e00ff */
[----:B------:R-:W-:Y:S01]  /*50f0*/  FMUL.FTZ R54, R109, R108 ;  /* 0x0000006c6d367220 */ /* 0x000fe20000410000 */
[----:B------:R-:W-:Y:S02]  /*5100*/  LOP3.LUT R106, R106, 0xffff0000, RZ, 0xc0, !PT ;  /* 0xffff00006a6a7812 */ /* 0x000fe400078ec0ff */
[----:B------:R-:W-:Y:S01]  /*5110*/  LOP3.LUT R57, R57, 0xffff0000, RZ, 0xc0, !PT ;  /* 0xffff000039397812 */ /* 0x000fe200078ec0ff */
[-C--:B------:R-:W-:Y:S01]  /*5120*/  FFMA.FTZ R54, R107, R55.reuse, -R54 ;  /* 0x000000376b367223 */ /* 0x080fe20000010836 */
[----:B------:R-:W-:Y:S01]  /*5130*/  FMUL.FTZ R55, R109, R55 ;  /* 0x000000376d377220 */ /* 0x000fe20000410000 */
[----:B------:R-:W-:-:S03]  /*5140*/  LOP3.LUT R105, R105, 0xffff0000, RZ, 0xc0, !PT ;  /* 0xffff000069697812 */ /* 0x000fc600078ec0ff */
[----:B------:R-:W-:Y:S01]  /*5150*/  FFMA.FTZ R55, R107, R108, R55 ;  /* 0x0000006c6b377223 */ /* 0x000fe20000010037 */
[----:B------:R-:W-:Y:S01]  /*5160*/  LOP3.LUT R107, R13, 0xffff0000, RZ, 0xc0, !PT ;  /* 0xffff00000d6b7812 */ /* 0x000fe200078ec0ff */
[CC--:B------:R-:W-:Y:S01]  /*5170*/  FMUL.FTZ R13, R57.reuse, R106.reuse ;  /* 0x0000006a390d7220 */ /* 0x0c0fe20000410000 */
[-C--:B------:R-:W-:Y:S01]  /*5180*/  FMUL.FTZ R57, R57, R105.reuse ;  /* 0x0000006939397220 */ /* 0x080fe20000410000 */
[C---:B------:R-:W-:Y:S01]  /*5190*/  IMAD.U32 R108, R59.reuse, 0x10000, RZ ;  /* 0x000100003b6c7824 */ /* 0x040fe200078e00ff */
[----:B------:R-:W-:Y:S01]  /*51a0*/  LOP3.LUT R59, R59, 0xffff0000, RZ, 0xc0, !PT ;  /* 0xffff00003b3b7812 */ /* 0x000fe200078ec0ff */
[C---:B------:R-:W-:Y:S01]  /*51b0*/  FFMA.FTZ R13, R107.reuse, R105, -R13 ;  /* 0x000000696b0d7223 */ /* 0x040fe2000001080d */
[----:B------:R-:W-:Y:S01]  /*51c0*/  FFMA.FTZ R57, R107, R106, R57 ;  /* 0x0000006a6b397223 */ /* 0x000fe20000010039 */
[C---:B------:R-:W-:Y:S01]  /*51d0*/  IMAD.U32 R107, R53.reuse, 0x10000, RZ ;  /* 0x00010000356b7824 */ /* 0x040fe200078e00ff */
[----:B------:R-:W-:Y:S01]  /*51e0*/  LOP3.LUT R53, R53, 0xffff0000, RZ, 0xc0, !PT ;  /* 0xffff000035357812 */ /* 0x000fe200078ec0ff */
[C---:B------:R-:W-:Y:S01]  /*51f0*/  IMAD.U32 R106, R15.reuse, 0x10000, RZ ;  /* 0x000100000f6a7824 */ /* 0x040fe200078e00ff */
[----:B------:R-:W-:Y:S01]  /*5200*/  LOP3.LUT R15, R15, 0xffff0000, RZ, 0xc0, !PT ;  /* 0xffff00000f0f7812 */ /* 0x000fe200078ec0ff */
[----:B------:R-:W-:-:S02]  /*5210*/  IMAD.U32 R105, R42, 0x10000, RZ ;  /* 0x000100002a697824 */ /* 0x000fc400078e00ff */
[----:B------:R-:W-:Y:S01]  /*5220*/  FMUL.FTZ R109, R108, R107 ;  /* 0x0000006b6c6d7220 */ /* 0x000fe20000410000 */
[----:B------:R-:W-:Y:S02]  /*5230*/  LOP3.LUT R42, R42, 0xffff0000, RZ, 0xc0, !PT ;  /* 0xffff00002a2a7812 */ /* 0x000fe400078ec0ff */
[----:B------:R-:W-:Y:S01]  /*5240*/  F2FP.BF16.F32.PACK_AB R13, R13, R54 ;  /* 0x000000360d0d723e */ /* 0x000fe200000010ff */
[-C--:B------:R-:W-:Y:S01]  /*5250*/  FFMA.FTZ R109, R106, R105.reuse, -R109 ;  /* 0x000000696a6d7223 */ /* 0x080fe2000001086d */
[----:B------:R-:W-:Y:S01]  /*5260*/  FMUL.FTZ R105, R108, R105 ;  /* 0x000000696c697220 */ /* 0x000fe20000410000 */
[----:B------:R-:W-:Y:S01]  /*5270*/  F2FP.BF16.F32.PACK_AB R57, R57, R55 ;  /* 0x000000373939723e */ /* 0x000fe200000010ff */
[----:B------:R-:W-:Y:S02]  /*5280*/  IMAD.U32 R54, R56, 0x10000, RZ ;  /* 0x0001000038367824 */ /* 0x000fe400078e00ff */
[----:B------:R-:W-:Y:S01]  /*5290*/  FFMA.FTZ R106, R106, R107, R105 ;  /* 0x0000006b6a6a7223 */ /* 0x000fe20000010069 */
[----:B------:R-:W-:Y:S01]  /*52a0*/  FMUL.FTZ R105, R59, R53 ;  /* 0x000000353b697220 */ /* 0x000fe20000410000 */
[C---:B------:R-:W-:Y:S01]  /*52b0*/  IMAD.U32 R55, R40.reuse, 0x10000, RZ ;  /* 0x0001000028377824 */ /* 0x040fe200078e00ff */
[----:B------:R-:W-:-:S02]  /*52c0*/  LOP3.LUT R40, R40, 0xffff0000, RZ, 0xc0, !PT ;  /* 0xffff000028287812 */ /* 0x000fc400078ec0ff */
[-C--:B------:R-:W-:Y:S01]  /*52d0*/  FFMA.FTZ R105, R15, R42.reuse, -R105 ;  /* 0x0000002a0f697223 */ /* 0x080fe20000010869 */
[----:B------:R-:W-:-:S04]  /*52e0*/  FMUL.FTZ R42, R59, R42 ;  /* 0x0000002a3b2a7220 */ /* 0x000fc80000410000 */
[----:B------:R-:W-:Y:S01]  /*52f0*/  FFMA.FTZ R42, R15, R53, R42 ;  /* 0x000000350f2a7223 */ /* 0x000fe2000001002a */
[C---:B------:R-:W-:Y:S01]  /*5300*/  IMAD.U32 R53, R43.reuse, 0x10000, RZ ;  /* 0x000100002b357824 */ /* 0x040fe200078e00ff */
[----:B------:R-:W-:Y:S01]  /*5310*/  LOP3.LUT R43, R43, 0xffff0000, RZ, 0xc0, !PT ;  /* 0xffff00002b2b7812 */ /* 0x000fe200078ec0ff */
[----:B------:R-:W-:Y:S01]  /*5320*/  IMAD.U32 R15, R12, 0x10000, RZ ;  /* 0x000100000c0f7824 */ /* 0x000fe200078e00ff */
[----:B------:R-:W-:Y:S01]  /*5330*/  F2FP.BF16.F32.PACK_AB R105, R105, R109 ;  /* 0x0000006d6969723e */ /* 0x000fe200000010ff */
[C---:B------:R-:W-:Y:S01]  /*5340*/  FMUL.FTZ R59, R54.reuse, R53 ;  /* 0x00000035363b7220 */ /* 0x040fe20000410000 */
[-C--:B------:R-:W-:Y:S01]  /*5350*/  FMUL.FTZ R54, R54, R55.reuse ;  /* 0x0000003736367220 */ /* 0x080fe20000410000 */
[----:B------:R-:W-:Y:S02]  /*5360*/  F2FP.BF16.F32.PACK_AB R42, R42, R106 ;  /* 0x0000006a2a2a723e */ /* 0x000fe400000010ff */
[C---:B------:R-:W-:Y:S01]  /*5370*/  FFMA.FTZ R59, R15.reuse, R55, -R59 ;  /* 0x000000370f3b7223 */ /* 0x040fe2000001083b */
[----:B------:R-:W-:Y:S01]  /*5380*/  FFMA.FTZ R54, R15, R53, R54 ;  /* 0x000000350f367223 */ /* 0x000fe20000010036 */
[----:B------:R-:W-:Y:S01]  /*5390*/  LOP3.LUT R15, R56, 0xffff0000, RZ, 0xc0, !PT ;  /* 0xffff0000380f7812 */ /* 0x000fe200078ec0ff */
[----:B------:R-:W-:Y:S01]  /*53a0*/  IMAD.U32 R56, R58, 0x10000, RZ ;  /* 0x000100003a387824 */ /* 0x000fe200078e00ff */
[----:B------:R-:W-:-:S03]  /*53b0*/  LOP3.LUT R53, R12, 0xffff0000, RZ, 0xc0, !PT ;  /* 0xffff00000c357812 */ /* 0x000fc600078ec0ff */
[C---:B------:R-:W-:Y:S01]  /*53c0*/  FMUL.FTZ R12, R15.reuse, R43 ;  /* 0x0000002b0f0c7220 */ /* 0x040fe20000410000 */
[----:B------:R-:W-:-:S03]  /*53d0*/  FMUL.FTZ R15, R15, R40 ;  /* 0x000000280f0f7220 */ /* 0x000fc60000410000 */
[C---:B------:R-:W-:Y:S01]  /*53e0*/  FFMA.FTZ R12, R53.reuse, R40, -R12 ;  /* 0x00000028350c7223 */ /* 0x040fe2000001080c */
[----:B------:R-:W-:Y:S01]  /*53f0*/  FFMA.FTZ R15, R53, R43, R15 ;  /* 0x0000002b350f7223 */ /* 0x000fe2000001000f */
[C---:B------:R-:W-:Y:S01]  /*5400*/  SHF.L.U32 R43, R52.reuse, 0x10, RZ ;  /* 0x00000010342b7819 */ /* 0x040fe200000006ff */
[C---:B------:R-:W-:Y:S01]  /*5410*/  IMAD.U32 R53, R41.reuse, 0x10000, RZ ;  /* 0x0001000029357824 */ /* 0x040fe200078e00ff */
[----:B------:R-:W-:Y:S01]  /*5420*/  LOP3.LUT R52, R52, 0xffff0000, RZ, 0xc0, !PT ;  /* 0xffff000034347812 */ /* 0x000fe200078ec0ff */
[----:B------:R-:W-:Y:S01]  /*5430*/  IMAD.U32 R40, R14, 0x10000, RZ ;  /* 0x000100000e287824 */ /* 0x000fe200078e00ff */
[----:B------:R-:W-:Y:S01]  /*5440*/  LOP3.LUT R41, R41, 0xffff0000, RZ, 0xc0, !PT ;  /* 0xffff000029297812 */ /* 0x000fe200078ec0ff */
[C---:B------:R-:W-:Y:S01]  /*5450*/  FMUL.FTZ R55, R56.reuse, R43 ;  /* 0x0000002b38377220 */ /* 0x040fe20000410000 */
[-C--:B------:R-:W-:Y:S01]  /*5460*/  FMUL.FTZ R56, R56, R53.reuse ;  /* 0x0000003538387220 */ /* 0x080fe20000410000 */
[----:B------:R-:W-:Y:S02]  /*5470*/  LOP3.LUT R14, R14, 0xffff0000, RZ, 0xc0, !PT ;  /* 0xffff00000e0e7812 */ /* 0x000fe400078ec0ff */
[C---:B------:R-:W-:Y:S01]  /*5480*/  FFMA.FTZ R55, R40.reuse, R53, -R55 ;  /* 0x0000003528377223 */ /* 0x040fe20000010837 */
[----:B------:R-:W-:Y:S01]  /*5490*/  FFMA.FTZ R56, R40, R43, R56 ;  /* 0x0000002b28387223 */ /* 0x000fe20000010038 */
[----:B------:R-:W-:-:S02]  /*54a0*/  LOP3.LUT R40, R58, 0xffff0000, RZ, 0xc0, !PT ;  /* 0xffff00003a287812 */ /* 0x000fc400078ec0ff */
[----:B------:R-:W-:Y:S02]  /*54b0*/  F2FP.BF16.F32.PACK_AB R15, R15, R54 ;  /* 0x000000360f0f723e */ /* 0x000fe400000010ff */
[----:B------:R-:W-:Y:S01]  /*54c0*/  F2FP.BF16.F32.PACK_AB R12, R12, R59 ;  /* 0x0000003b0c0c723e */ /* 0x000fe200000010ff */
[CC--:B------:R-:W-:Y:S01]  /*54d0*/  FMUL.FTZ R43, R40.reuse, R52.reuse ;  /* 0x00000034282b7220 */ /* 0x0c0fe20000410000 */
[-C--:B------:R-:W-:Y:S01]  /*54e0*/  FMUL.FTZ R40, R40, R41.reuse ;  /* 0x0000002928287220 */ /* 0x080fe20000410000 */
[----:B------:R-:W-:Y:S02]  /*54f0*/  IMAD.MOV.U32 R59, RZ, RZ, R42 ;  /* 0x000000ffff3b7224 */ /* 0x000fe400078e002a */
[C---:B------:R-:W-:Y:S01]  /*5500*/  FFMA.FTZ R43, R14.reuse, R41, -R43 ;  /* 0x000000290e2b7223 */ /* 0x040fe2000001082b */
[----:B------:R-:W-:-:S04]  /*5510*/  FFMA.FTZ R40, R14, R52, R40 ;  /* 0x000000340e287223 */ /* 0x000fc80000010028 */
[----:B------:R-:W-:Y:S02]  /*5520*/  F2FP.BF16.F32.PACK_AB R43, R43, R55 ;  /* 0x000000372b2b723e */ /* 0x000fe400000010ff */
[----:B------:R-:W-:Y:S01]  /*5530*/  F2FP.BF16.F32.PACK_AB R40, R40, R56 ;  /* 0x000000382828723e */ /* 0x000fe200000010ff */
[----:B------:R-:W-:Y:S02]  /*5540*/  IMAD.MOV.U32 R56, RZ, RZ, R15 ;  /* 0x000000ffff387224 */ /* 0x000fe400078e000f */
[----:B------:R-:W-:Y:S02]  /*5550*/  IMAD.MOV.U32 R14, RZ, RZ, R43 ;  /* 0x000000ffff0e7224 */ /* 0x000fe400078e002b */
[----:B------:R-:W-:Y:S02]  /*5560*/  IMAD.MOV.U32 R15, RZ, RZ, R105 ;  /* 0x000000ffff0f7224 */ /* 0x000fe400078e0069 */
[----:B------:R-:W-:-:S07]  /*5570*/  IMAD.MOV.U32 R58, RZ, RZ, R40 ;  /* 0x000000ffff3a7224 */ /* 0x000fce00078e0028 */
.L_x_444:
[----:B------:R-:W-:Y:S05]  /*5580*/  BSYNC B2 ;  /* 0x0000000000027941 */ /* 0x000fea0003800000 */
.L_x_443:
[----:B---3--:R-:W-:-:S04]  /*5590*/  LEA R40, P3, R8, R86, 0x1 ;  /* 0x0000005608287211 */ /* 0x008fc800078608ff */
[----:B--2---:R-:W-:Y:S02]  /*55a0*/  LEA.HI.X R41, R8, R87, R93, 0x1, P3 ;  /* 0x0000005708297211 */ /* 0x004fe400018f0c5d */
[----:B------:R-:W-:-:S03]  /*55b0*/  ISETP.GE.AND P3, PT, R104, R11, PT ;  /* 0x0000000b6800720c */ /* 0x000fc60003f66270 */
[----:B----4-:R2:W-:Y:S10]  /*55c0*/  ST.E.128 desc[UR42][R40.64], R12 ;  /* 0x0000000c28007985 */ /* 0x0105f4000c101d2a */
[----:B--2---:R-:W-:-:S05]  /*55d0*/  @!P3 IMAD.WIDE R12, R104, 0x2, R86 ;  /* 0x00000002680cb825 */ /* 0x004fca00078e0256 */
[----:B-1----:R4:W-:Y:S02]  /*55e0*/  @!P3 ST.E.128 desc[UR42][R12.64], R56 ;  /* 0x000000380c00b985 */ /* 0x0029e4000c101d2a */
.L_x_442:
[----:B------:R-:W-:Y:S05]  /*55f0*/  BSYNC B1 ;  /* 0x0000000000017941 */ /* 0x000fea0003800000 */
.L_x_441:
[----:B------:R-:W-:Y:S01]  /*5600*/  ISETP.NE.AND P3, PT, R28, RZ, PT ;  /* 0x000000ff1c00720c */ /* 0x000fe20003f65270 */
[----:B------:R-:W-:-:S12]  /*5610*/  BSSY B1, `(.L_x_445) ;  /* 0x000007b000017945 */ /* 0x000fd80003800000 */
[----:B------:R-:W-:Y:S05]  /*5620*/  @!P3 BRA `(.L_x_446) ;  /* 0x0000000400e4b947 */ /* 0x000fea0003800000 */
[----:B------:R-:W-:Y:S01]  /*5630*/  LOP3.LUT P4, RZ, R23, 0x1, RZ, 0xc0, !PT ;  /* 0x0000000117ff7812 */ /* 0x000fe2000788c0ff */
[----:B------:R-:W-:Y:S01]  /*5640*/  BSSY B2, `(.L_x_447) ;  /* 0x0000071000027945 */ /* 0x000fe20003800000 */
[----:B------:R-:W-:Y:S02]  /*5650*/  ISETP.GE.AND P3, PT, R0, R98, PT ;  /* 0x000000620000720c */ /* 0x000fe40003f66270 */
[----:B----4-:R-:W-:-:S04]  /*5660*/  SEL R12, R99, R103, !P4 ;  /* 0x00000067630c7207 */ /* 0x010fc80006000000 */
        /* <DEDUP_REMOVED lines=12> */
[C---:B------:R-:W-:Y:S02]  /*5730*/  IMAD R40, R18.reuse, 0x3000, R12 ;  /* 0x0000300012287824 */ /* 0x040fe400078e020c */
[----:B------:R-:W-:Y:S02]  /*5740*/  IMAD R12, R18, 0x3000, R95 ;  /* 0x00003000120c7824 */ /* 0x000fe400078e025f */
[--C-:B------:R-:W-:Y:S02]  /*5750*/  IMAD R40, R40, 0x2, R2.reuse ;  /* 0x0000000228287824 */ /* 0x100fe400078e0202 */
[----:B------:R-:W-:-:S04]  /*5760*/  IMAD R12, R12, 0x2, R2 ;  /* 0x000000020c0c7824 */ /* 0x000fc800078e0202 */
[----:B------:R-:W4:Y:S04]  /*5770*/  LDS.128 R40, [R40+0x15400] ;  /* 0x0154000028287984 */ /* 0x000f280000000c00 */
[----:B------:R-:W0:Y:S01]  /*5780*/  LDS.128 R12, [R12+0x15400] ;  /* 0x015400000c0c7984 */ /* 0x000e220000000c00 */
[----:B------:R-:W-:Y:S05]  /*5790*/  @P3 BRA `(.L_x_448) ;  /* 0x00000004006c3947 */ /* 0x000fea0003800000 */
[----:B------:R-:W-:Y:S01]  /*57a0*/  SHF.R.U32.HI R54, RZ, 0x10, R49 ;  /* 0x00000010ff367819 */ /* 0x000fe20000011631 */
[----:B-1--4-:R-:W-:Y:S01]  /*57b0*/  IMAD.U32 R57, R41, 0x10000, RZ ;  /* 0x0001000029397824 */ /* 0x012fe200078e00ff */
[--C-:B------:R-:W-:Y:S01]  /*57c0*/  SHF.R.U64 R36, R36, 0x10, R37.reuse ;  /* 0x0000001024247819 */ /* 0x100fe20000001225 */
[----:B0-----:R-:W-:Y:S01]  /*57d0*/  IMAD.U32 R55, R13, 0x10000, RZ ;  /* 0x000100000d377824 */ /* 0x001fe200078e00ff */
[----:B------:R-:W-:Y:S02]  /*57e0*/  SHF.R.U32.HI R37, RZ, 0x10, R37 ;  /* 0x00000010ff257819 */ /* 0x000fe40000011625 */
[----:B------:R-:W-:Y:S02]  /*57f0*/  PRMT R54, R115, 0x5410, R54 ;  /* 0x0000541073367816 */ /* 0x000fe40000000036 */
[----:B------:R-:W-:Y:S02]  /*5800*/  SHF.R.U64 R38, R38, 0x10, R39 ;  /* 0x0000001026267819 */ /* 0x000fe40000001227 */
[----:B------:R-:W-:Y:S01]  /*5810*/  PRMT R37, R117, 0x5410, R37 ;  /* 0x0000541075257816 */ /* 0x000fe20000000025 */
[----:B------:R-:W-:Y:S01]  /*5820*/  IMAD.U32 R56, R54, 0x10000, RZ ;  /* 0x0001000036387824 */ /* 0x000fe200078e00ff */
[----:B------:R-:W-:-:S02]  /*5830*/  SHF.R.U32.HI R53, RZ, 0x10, R39 ;  /* 0x00000010ff357819 */ /* 0x000fc40000011627 */
[----:B------:R-:W-:Y:S02]  /*5840*/  SHF.R.U64 R39, R48, 0x10, R49 ;  /* 0x0000001030277819 */ /* 0x000fe40000001231 */
[--C-:B------:R-:W-:Y:S02]  /*5850*/  SHF.R.U64 R48, R50, 0x10, R51.reuse ;  /* 0x0000001032307819 */ /* 0x100fe40000001233 */
[C---:B------:R-:W-:Y:S02]  /*5860*/  PRMT R49, R116.reuse, 0x5432, R38 ;  /* 0x0000543274317816 */ /* 0x040fe40000000026 */
[----:B------:R-:W-:Y:S01]  /*5870*/  SHF.R.U32.HI R50, RZ, 0x10, R51 ;  /* 0x00000010ff327819 */ /* 0x000fe20000011633 */
[----:B------:R-:W-:Y:S01]  /*5880*/  IMAD.U32 R51, R37, 0x10000, RZ ;  /* 0x0001000025337824 */ /* 0x000fe200078e00ff */
[----:B------:R-:W-:Y:S01]  /*5890*/  PRMT R38, R116, 0x5410, R53 ;  /* 0x0000541074267816 */ /* 0x000fe20000000035 */
[----:B------:R-:W-:Y:S01]  /*58a0*/  FMUL.FTZ R53, R57, R56 ;  /* 0x0000003839357220 */ /* 0x000fe20000410000 */
[----:B------:R-:W-:-:S02]  /*58b0*/  LOP3.LUT R54, R54, 0xffff0000, RZ, 0xc0, !PT ;  /* 0xffff000036367812 */ /* 0x000fc400078ec0ff */
[----:B------:R-:W-:Y:S01]  /*58c0*/  LOP3.LUT R41, R41, 0xffff0000, RZ, 0xc0, !PT ;  /* 0xffff000029297812 */ /* 0x000fe200078ec0ff */
[-C--:B------:R-:W-:Y:S01]  /*58d0*/  FFMA.FTZ R53, R55, R51.reuse, -R53 ;  /* 0x0000003337357223 */ /* 0x080fe20000010835 */
[----:B------:R-:W-:Y:S01]  /*58e0*/  FMUL.FTZ R51, R57, R51 ;  /* 0x0000003339337220 */ /* 0x000fe20000410000 */
[----:B------:R-:W-:Y:S01]  /*58f0*/  LOP3.LUT R37, R37, 0xffff0000, RZ, 0xc0, !PT ;  /* 0xffff000025257812 */ /* 0x000fe200078ec0ff */
[----:B------:R-:W-:Y:S01]  /*5900*/  IMAD.U32 R57, R43, 0x10000, RZ ;  /* 0x000100002b397824 */ /* 0x000fe200078e00ff */
[----:B------:R-:W-:Y:S01]  /*5910*/  PRMT R50, R114, 0x5410, R50 ;  /* 0x0000541072327816 */ /* 0x000fe20000000032 */
[----:B------:R-:W-:Y:S01]  /*5920*/  FFMA.FTZ R51, R55, R56, R51 ;  /* 0x0000003837337223 */ /* 0x000fe20000010033 */
[----:B------:R-:W-:Y:S01]  /*5930*/  LOP3.LUT R55, R13, 0xffff0000, RZ, 0xc0, !PT ;  /* 0xffff00000d377812 */ /* 0x000fe200078ec0ff */
[----:B------:R-:W-:Y:S01]  /*5940*/  FMUL.FTZ R13, R41, R54 ;  /* 0x00000036290d7220 */ /* 0x000fe20000410000 */
[----:B------:R-:W-:Y:S01]  /*5950*/  LOP3.LUT R43, R43, 0xffff0000, RZ, 0xc0, !PT ;  /* 0xffff00002b2b7812 */ /* 0x000fe200078ec0ff */
[C---:B------:R-:W-:Y:S01]  /*5960*/  IMAD.U32 R56, R50.reuse, 0x10000, RZ ;  /* 0x0001000032387824 */ /* 0x040fe200078e00ff */
[----:B------:R-:W-:Y:S01]  /*5970*/  LOP3.LUT R50, R50, 0xffff0000, RZ, 0xc0, !PT ;  /* 0xffff000032327812 */ /* 0x000fe200078ec0ff */
[-C--:B------:R-:W-:Y:S01]  /*5980*/  FFMA.FTZ R13, R55, R37.reuse, -R13 ;  /* 0x00000025370d7223 */ /* 0x080fe2000001080d */
[----:B------:R-:W-:Y:S01]  /*5990*/  FMUL.FTZ R37, R41, R37 ;  /* 0x0000002529257220 */ /* 0x000fe20000410000 */
[----:B------:R-:W-:Y:S01]  /*59a0*/  FMUL.FTZ R41, R57, R56 ;  /* 0x0000003839297220 */ /* 0x000fe20000410000 */
[----:B------:R-:W-:-:S02]  /*59b0*/  PRMT R39, R115, 0x5432, R39 ;  /* 0x0000543273277816 */ /* 0x000fc40000000027 */
[----:B------:R-:W-:Y:S01]  /*59c0*/  FFMA.FTZ R37, R55, R54, R37 ;  /* 0x0000003637257223 */ /* 0x000fe20000010025 */
[C---:B------:R-:W-:Y:S01]  /*59d0*/  IMAD.U32 R55, R15.reuse, 0x10000, RZ ;  /* 0x000100000f377824 */ /* 0x040fe200078e00ff */
[----:B------:R-:W-:Y:S01]  /*59e0*/  LOP3.LUT R15, R15, 0xffff0000, RZ, 0xc0, !PT ;  /* 0xffff00000f0f7812 */ /* 0x000fe200078ec0ff */
[C---:B------:R-:W-:Y:S01]  /*59f0*/  IMAD.U32 R54, R38.reuse, 0x10000, RZ ;  /* 0x0001000026367824 */ /* 0x040fe200078e00ff */
[----:B------:R-:W-:Y:S02]  /*5a00*/  LOP3.LUT R38, R38, 0xffff0000, RZ, 0xc0, !PT ;  /* 0xffff000026267812 */ /* 0x000fe400078ec0ff */
[----:B------:R-:W-:Y:S01]  /*5a10*/  PRMT R36, R117, 0x5432, R36 ;  /* 0x0000543275247816 */ /* 0x000fe20000000024 */
[-C--:B------:R-:W-:Y:S01]  /*5a20*/  FFMA.FTZ R41, R55, R54.reuse, -R41 ;  /* 0x0000003637297223 */ /* 0x080fe20000010829 */
[----:B------:R-:W-:Y:S01]  /*5a30*/  FMUL.FTZ R54, R57, R54 ;  /* 0x0000003639367220 */ /* 0x000fe20000410000 */
[----:B------:R-:W-:Y:S02]  /*5a40*/  F2FP.BF16.F32.PACK_AB R37, R37, R51 ;  /* 0x000000332525723e */ /* 0x000fe400000010ff */
[----:B------:R-:W-:Y:S01]  /*5a50*/  PRMT R48, R114, 0x5432, R48 ;  /* 0x0000543272307816 */ /* 0x000fe20000000030 */
[----:B------:R-:W-:Y:S01]  /*5a60*/  FFMA.FTZ R54, R55, R56, R54 ;  /* 0x0000003837367223 */ /* 0x000fe20000010036 */
[----:B------:R-:W-:Y:S01]  /*5a70*/  FMUL.FTZ R55, R43, R50 ;  /* 0x000000322b377220 */ /* 0x000fe20000410000 */
[----:B------:R-:W-:-:S03]  /*5a80*/  F2FP.BF16.F32.PACK_AB R13, R13, R53 ;  /* 0x000000350d0d723e */ /* 0x000fc600000010ff */
[-C--:B------:R-:W-:Y:S01]  /*5a90*/  FFMA.FTZ R55, R15, R38.reuse, -R55 ;  /* 0x000000260f377223 */ /* 0x080fe20000010837 */
[----:B------:R-:W-:Y:S01]  /*5aa0*/  FMUL.FTZ R38, R43, R38 ;  /* 0x000000262b267220 */ /* 0x000fe20000410000 */
[----:B------:R-:W-:-:S03]  /*5ab0*/  IMAD.U32 R43, R40, 0x10000, RZ ;  /* 0x00010000282b7824 */ /* 0x000fc600078e00ff */
[----:B------:R-:W-:Y:S01]  /*5ac0*/  F2FP.BF16.F32.PACK_AB R55, R55, R41 ;  /* 0x000000293737723e */ /* 0x000fe200000010ff */
[----:B------:R-:W-:Y:S01]  /*5ad0*/  FFMA.FTZ R38, R15, R50, R38 ;  /* 0x000000320f267223 */ /* 0x000fe20000010026 */
[C---:B------:R-:W-:Y:S01]  /*5ae0*/  IMAD.U32 R41, R39.reuse, 0x10000, RZ ;  /* 0x0001000027297824 */ /* 0x040fe200078e00ff */
[----:B------:R-:W-:Y:S01]  /*5af0*/  LOP3.LUT R39, R39, 0xffff0000, RZ, 0xc0, !PT ;  /* 0xffff000027277812 */ /* 0x000fe200078ec0ff */
[C---:B------:R-:W-:Y:S01]  /*5b00*/  IMAD.U32 R50, R36.reuse, 0x10000, RZ ;  /* 0x0001000024327824 */ /* 0x040fe200078e00ff */
[----:B------:R-:W-:Y:S01]  /*5b10*/  LOP3.LUT R36, R36, 0xffff0000, RZ, 0xc0, !PT ;  /* 0xffff000024247812 */ /* 0x000fe200078ec0ff */
[C---:B------:R-:W-:Y:S01]  /*5b20*/  FMUL.FTZ R51, R43.reuse, R41 ;  /* 0x000000292b337220 */ /* 0x040fe20000410000 */
[----:B------:R-:W-:Y:S02]  /*5b30*/  IMAD.U32 R15, R12, 0x10000, RZ ;  /* 0x000100000c0f7824 */ /* 0x000fe400078e00ff */
[----:B------:R-:W-:Y:S01]  /*5b40*/  FMUL.FTZ R43, R43, R50 ;  /* 0x000000322b2b7220 */ /* 0x000fe20000410000 */
[----:B------:R-:W-:Y:S01]  /*5b50*/  F2FP.BF16.F32.PACK_AB R38, R38, R54 ;  /* 0x000000362626723e */ /* 0x000fe200000010ff */
[----:B------:R-:W-:-:S02]  /*5b60*/  FFMA.FTZ R51, R15, R50, -R51 ;  /* 0x000000320f337223 */ /* 0x000fc40000010833 */
        /* <DEDUP_REMOVED lines=8> */
[----:B------:R-:W-:Y:S01]  /*5bf0*/  IMAD.U32 R39, R48, 0x10000, RZ ;  /* 0x0001000030277824 */ /* 0x000fe200078e00ff */
[C---:B------:R-:W-:Y:S01]  /*5c00*/  SHF.L.U32 R40, R49.reuse, 0x10, RZ ;  /* 0x0000001031287819 */ /* 0x040fe200000006ff */
[----:B------:R-:W-:Y:S01]  /*5c10*/  IMAD.U32 R36, R14, 0x10000, RZ ;  /* 0x000100000e247824 */ /* 0x000fe200078e00ff */
[----:B------:R-:W-:Y:S01]  /*5c20*/  LOP3.LUT R49, R49, 0xffff0000, RZ, 0xc0, !PT ;  /* 0xffff000031317812 */ /* 0x000fe200078ec0ff */
[----:B------:R-:W-:Y:S01]  /*5c30*/  FMUL.FTZ R41, R50, R39 ;  /* 0x0000002732297220 */ /* 0x000fe20000410000 */
[----:B------:R-:W-:Y:S01]  /*5c40*/  LOP3.LUT R14, R14, 0xffff0000, RZ, 0xc0, !PT ;  /* 0xffff00000e0e7812 */ /* 0x000fe200078ec0ff */
[-C--:B------:R-:W-:Y:S01]  /*5c50*/  FMUL.FTZ R50, R50, R40.reuse ;  /* 0x0000002832327220 */ /* 0x080fe20000410000 */
[----:B------:R-:W-:Y:S01]  /*5c60*/  F2FP.BF16.F32.PACK_AB R12, R12, R51 ;  /* 0x000000330c0c723e */ /* 0x000fe200000010ff */
[----:B------:R-:W-:-:S02]  /*5c70*/  FFMA.FTZ R41, R36, R40, -R41 ;  /* 0x0000002824297223 */ /* 0x000fc40000010829 */
[----:B------:R-:W-:Y:S01]  /*5c80*/  FFMA.FTZ R50, R36, R39, R50 ;  /* 0x0000002724327223 */ /* 0x000fe20000010032 */
[----:B------:R-:W-:Y:S02]  /*5c90*/  LOP3.LUT R36, R42, 0xffff0000, RZ, 0xc0, !PT ;  /* 0xffff00002a247812 */ /* 0x000fe400078ec0ff */
[----:B------:R-:W-:-:S03]  /*5ca0*/  LOP3.LUT R39, R48, 0xffff0000, RZ, 0xc0, !PT ;  /* 0xffff000030277812 */ /* 0x000fc600078ec0ff */
[C---:B------:R-:W-:Y:S02]  /*5cb0*/  FMUL.FTZ R40, R36.reuse, R49 ;  /* 0x0000003124287220 */ /* 0x040fe40000410000 */
[-C--:B------:R-:W-:Y:S02]  /*5cc0*/  FMUL.FTZ R53, R36, R39.reuse ;  /* 0x0000002724357220 */ /* 0x080fe40000410000 */
[C---:B------:R-:W-:Y:S01]  /*5cd0*/  FFMA.FTZ R39, R14.reuse, R39, R40 ;  /* 0x000000270e277223 */ /* 0x040fe20000010028 */
[----:B------:R-:W-:Y:S01]  /*5ce0*/  F2FP.BF16.F32.PACK_AB R40, R15, R43 ;  /* 0x0000002b0f28723e */ /* 0x000fe200000010ff */
[----:B------:R-:W-:Y:S01]  /*5cf0*/  FFMA.FTZ R36, R14, R49, -R53 ;  /* 0x000000310e247223 */ /* 0x000fe20000010835 */
[----:B------:R-:W-:Y:S02]  /*5d00*/  IMAD.MOV.U32 R15, RZ, RZ, R55 ;  /* 0x000000ffff0f7224 */ /* 0x000fe400078e0037 */
[----:B------:R-:W-:Y:S01]  /*5d10*/  F2FP.BF16.F32.PACK_AB R42, R39, R50 ;  /* 0x00000032272a723e */ /* 0x000fe200000010ff */
[----:B------:R-:W-:Y:S01]  /*5d20*/  IMAD.MOV.U32 R43, RZ, RZ, R38 ;  /* 0x000000ffff2b7224 */ /* 0x000fe200078e0026 */
[----:B------:R-:W-:Y:S01]  /*5d30*/  F2FP.BF16.F32.PACK_AB R14, R36, R41 ;  /* 0x00000029240e723e */ /* 0x000fe200000010ff */
[----:B------:R-:W-:-:S07]  /*5d40*/  IMAD.MOV.U32 R41, RZ, RZ, R37 ;  /* 0x000000ffff297224 */ /* 0x000fce00078e0025 */
.L_x_448:
[----:B------:R-:W-:Y:S05]  /*5d50*/  BSYNC B2 ;  /* 0x0000000000027941 */ /* 0x000fea0003800000 */
.L_x_447:
[----:B---3--:R-:W-:-:S04]  /*5d60*/  LEA R36, P3, R9, R86, 0x1 ;  /* 0x0000005609247211 */ /* 0x008fc800078608ff */
[----:B--2---:R-:W-:Y:S02]  /*5d70*/  LEA.HI.X R37, R9, R87, R92, 0x1, P3 ;  /* 0x0000005709257211 */ /* 0x004fe400018f0c5c */
[----:B------:R-:W-:-:S03]  /*5d80*/  ISETP.GE.AND P3, PT, R52, R11, PT ;  /* 0x0000000b3400720c */ /* 0x000fc60003f66270 */
[----:B0-----:R0:W-:Y:S10]  /*5d90*/  ST.E.128 desc[UR42][R36.64], R12 ;  /* 0x0000000c24007985 */ /* 0x0011f4000c101d2a */
[----:B------:R-:W-:-:S05]  /*5da0*/  @!P3 IMAD.WIDE R38, R52, 0x2, R86 ;  /* 0x000000023426b825 */ /* 0x000fca00078e0256 */
[----:B----4-:R0:W-:Y:S02]  /*5db0*/  @!P3 ST.E.128 desc[UR42][R38.64], R40 ;  /* 0x000000282600b985 */ /* 0x0101e4000c101d2a */
.L_x_446:
[----:B------:R-:W-:Y:S05]  /*5dc0*/  BSYNC B1 ;  /* 0x0000000000017941 */ /* 0x000fea0003800000 */
.L_x_445:
[----:B------:R-:W-:-:S13]  /*5dd0*/  ISETP.NE.AND P3, PT, R31, RZ, PT ;  /* 0x000000ff1f00720c */ /* 0x000fda0003f65270 */
[----:B------:R-:W-:Y:S05]  /*5de0*/  @!P3 BRA `(.L_x_412) ;  /* 0x0000000c0024b947 */ /* 0x000fea0003800000 */
[----:B------:R-:W-:Y:S01]  /*5df0*/  LOP3.LUT P4, RZ, R23, 0x2, RZ, 0xc0, !PT ;  /* 0x0000000217ff7812 */ /* 0x000fe2000788c0ff */
[----:B------:R-:W-:Y:S01]  /*5e00*/  BSSY B1, `(.L_x_449) ;  /* 0x0000075000017945 */ /* 0x000fe20003800000 */
[C---:B0--3--:R-:W-:Y:S02]  /*5e10*/  LEA R40, P3, R10.reuse, R86, 0x1 ;  /* 0x000000560a287211 */ /* 0x049fe400078608ff */
[----:B------:R-:W-:Y:S02]  /*5e20*/  SEL R103, R99, R103, !P4 ;  /* 0x0000006763677207 */ /* 0x000fe40006000000 */
[----:B--2---:R-:W-:Y:S02]  /*5e30*/  LEA.HI.X R41, R10, R87, R91, 0x1, P3 ;  /* 0x000000570a297211 */ /* 0x004fe400018f0c5b */
[----:B----4-:R-:W-:Y:S02]  /*5e40*/  SHF.R.S32.HI R12, RZ, 0x1f, R103 ;  /* 0x0000001fff0c7819 */ /* 0x010fe40000011467 */
[----:B------:R-:W-:-:S02]  /*5e50*/  ISETP.GE.AND P3, PT, R3, R98, PT ;  /* 0x000000620300720c */ /* 0x000fc40003f66270 */
[----:B------:R-:W-:-:S04]  /*5e60*/  LEA.HI R12, R12, R103, RZ, 0x4 ;  /* 0x000000670c0c7211 */ /* 0x000fc800078f20ff */
[----:B------:R-:W-:-:S04]  /*5e70*/  SHF.R.S32.HI R12, RZ, 0x4, R12 ;  /* 0x00000004ff0c7819 */ /* 0x000fc8000001140c */
[----:B------:R-:W-:-:S04]  /*5e80*/  LEA.HI.SX32 R12, R63, R12, 0x1d ;  /* 0x0000000c3f0c7211 */ /* 0x000fc800078feaff */
[----:B------:R-:W-:Y:S01]  /*5e90*/  SHF.R.S32.HI R13, RZ, 0x1f, R12 ;  /* 0x0000001fff0d7819 */ /* 0x000fe2000001140c */
[----:B------:R-:W-:-:S03]  /*5ea0*/  IMAD.SHL.U32 R43, R12, 0x8, RZ ;  /* 0x000000080c2b7824 */ /* 0x000fc600078e00ff */
[----:B------:R-:W-:Y:S02]  /*5eb0*/  LEA.HI R13, R13, R12, RZ, 0x2 ;  /* 0x0000000c0d0d7211 */ /* 0x000fe400078f10ff */
[----:B------:R-:W-:-:S03]  /*5ec0*/  LOP3.LUT R12, R142, 0x18, R43, 0xf8, !PT ;  /* 0x000000188e0c7812 */ /* 0x000fc600078ef82b */
[----:B------:R-:W-:Y:S01]  /*5ed0*/  IMAD.SHL.U32 R13, R13, 0x400, RZ ;  /* 0x000004000d0d7824 */ /* 0x000fe200078e00ff */
[----:B------:R-:W-:-:S04]  /*5ee0*/  LOP3.LUT R14, R12, R143, RZ, 0x3c, !PT ;  /* 0x0000008f0c0e7212 */ /* 0x000fc800078e3cff */
[----:B------:R-:W-:Y:S01]  /*5ef0*/  LOP3.LUT R12, R13, 0x7ffff000, RZ, 0xc0, !PT ;  /* 0x7ffff0000d0c7812 */ /* 0x000fe200078ec0ff */
[----:B------:R-:W-:-:S03]  /*5f00*/  IMAD R13, R18, 0x3000, R94 ;  /* 0x00003000120d7824 */ /* 0x000fc600078e025e */
[----:B------:R-:W-:Y:S01]  /*5f10*/  IADD3 R15, R14, R12, R151 ;  /* 0x0000000c0e0f7210 */ /* 0x000fe20007ffe097 */
[----:B------:R-:W-:-:S04]  /*5f20*/  IMAD R13, R13, 0x2, R2 ;  /* 0x000000020d0d7824 */ /* 0x000fc800078e0202 */
[----:B------:R-:W-:-:S04]  /*5f30*/  IMAD R15, R18, 0x3000, R15 ;  /* 0x00003000120f7824 */ /* 0x000fc800078e020f */
[----:B------:R-:W-:Y:S02]  /*5f40*/  IMAD R36, R15, 0x2, R2 ;  /* 0x000000020f247824 */ /* 0x000fe400078e0202 */
[----:B------:R-:W0:Y:S04]  /*5f50*/  LDS.128 R12, [R13+0x15400] ;  /* 0x015400000d0c7984 */ /* 0x000e280000000c00 */
[----:B------:R-:W2:Y:S01]  /*5f60*/  LDS.128 R36, [R36+0x15400] ;  /* 0x0154000024247984 */ /* 0x000ea20000000c00 */
[----:B------:R-:W-:Y:S05]  /*5f70*/  @P3 BRA `(.L_x_450) ;  /* 0x0000000400743947 */ /* 0x000fea0003800000 */
[----:B------:R-:W-:Y:S01]  /*5f80*/  SHF.R.U32.HI R50, RZ, 0x10, R45 ;  /* 0x00000010ff327819 */ /* 0x000fe2000001162d */
[----:B--2---:R-:W-:Y:S01]  /*5f90*/  IMAD.U32 R48, R37, 0x10000, RZ ;  /* 0x0001000025307824 */ /* 0x004fe200078e00ff */
[----:B------:R-:W-:Y:S02]  /*5fa0*/  SHF.R.U32.HI R42, RZ, 0x10, R33 ;  /* 0x00000010ff2a7819 */ /* 0x000fe40000011621 */
[----:B------:R-:W-:Y:S02]  /*5fb0*/  PRMT R50, R113, 0x5432, R50 ;  /* 0x0000543271327816 */ /* 0x000fe40000000032 */
[----:B------:R-:W-:Y:S01]  /*5fc0*/  PRMT R49, R111, 0x5432, R42 ;  /* 0x000054326f317816 */ /* 0x000fe2000000002a */
[----:B0-----:R-:W-:Y:S01]  /*5fd0*/  IMAD.U32 R42, R13, 0x10000, RZ ;  /* 0x000100000d2a7824 */ /* 0x001fe200078e00ff */
[----:B------:R-:W-:Y:S01]  /*5fe0*/  LOP3.LUT R37, R37, 0xffff0000, RZ, 0xc0, !PT ;  /* 0xffff000025257812 */ /* 0x000fe200078ec0ff */
[----:B------:R-:W-:Y:S01]  /*5ff0*/  IMAD.U32 R53, R50, 0x10000, RZ ;  /* 0x0001000032357824 */ /* 0x000fe200078e00ff */
[----:B------:R-:W-:Y:S01]  /*6000*/  LOP3.LUT R13, R13, 0xffff0000, RZ, 0xc0, !PT ;  /* 0xffff00000d0d7812 */ /* 0x000fe200078ec0ff */
[----:B------:R-:W-:Y:S01]  /*6010*/  IMAD.U32 R51, R49, 0x10000, RZ ;  /* 0x0001000031337824 */ /* 0x000fe200078e00ff */
[----:B------:R-:W-:Y:S01]  /*6020*/  SHF.R.U64 R44, R44, 0x10, R45 ;  /* 0x000000102c2c7819 */ /* 0x000fe2000000122d */
[----:B------:R-:W-:Y:S01]  /*6030*/  FMUL.FTZ R55, R48, R53 ;  /* 0x0000003530377220 */ /* 0x000fe20000410000 */
[----:B------:R-:W-:Y:S01]  /*6040*/  SHF.R.U64 R32, R32, 0x10, R33 ;  /* 0x0000001020207819 */ /* 0x000fe20000001221 */
[-C--:B------:R-:W-:Y:S01]  /*6050*/  FMUL.FTZ R52, R48, R51.reuse ;  /* 0x0000003330347220 */ /* 0x080fe20000410000 */
[----:B------:R-:W-:Y:S01]  /*6060*/  PRMT R113, R113, 0x5410, R44 ;  /* 0x0000541071717816 */ /* 0x000fe2000000002c */
[C---:B------:R-:W-:Y:S01]  /*6070*/  FFMA.FTZ R48, R42.reuse, R51, -R55 ;  /* 0x000000332a307223 */ /* 0x040fe20000010837 */
[----:B------:R-:W-:Y:S01]  /*6080*/  SHF.R.U32.HI R51, RZ, 0x10, R47 ;  /* 0x00000010ff337819 */ /* 0x000fe2000001162f */
[----:B------:R-:W-:Y:S01]  /*6090*/  FFMA.FTZ R42, R42, R53, R52 ;  /* 0x000000352a2a7223 */ /* 0x000fe20000010034 */
[----:B------:R-:W-:Y:S01]  /*60a0*/  LOP3.LUT R52, R50, 0xffff0000, RZ, 0xc0, !PT ;  /* 0xffff000032347812 */ /* 0x000fe200078ec0ff */
[----:B------:R-:W-:Y:S01]  /*60b0*/  IMAD.U32 R33, R12, 0x10000, RZ ;  /* 0x000100000c217824 */ /* 0x000fe200078e00ff */
[----:B------:R-:W-:-:S02]  /*60c0*/  LOP3.LUT R50, R49, 0xffff0000, RZ, 0xc0, !PT ;  /* 0xffff000031327812 */ /* 0x000fc400078ec0ff */
[----:B------:R-:W-:Y:S01]  /*60d0*/  SHF.R.U64 R47, R46, 0x10, R47 ;  /* 0x000000102e2f7819 */ /* 0x000fe2000000122f */
[----:B------:R-:W-:Y:S01]  /*60e0*/  FMUL.FTZ R54, R37, R52 ;  /* 0x0000003425367220 */ /* 0x000fe20000410000 */
[----:B------:R-:W-:Y:S01]  /*60f0*/  LOP3.LUT R46, R39, 0xffff0000, RZ, 0xc0, !PT ;  /* 0xffff0000272e7812 */ /* 0x000fe200078ec0ff */
[-C--:B------:R-:W-:Y:S01]  /*6100*/  FMUL.FTZ R49, R37, R50.reuse ;  /* 0x0000003225317220 */ /* 0x080fe20000410000 */
[----:B------:R-:W-:Y:S01]  /*6110*/  LOP3.LUT R45, R15, 0xffff0000, RZ, 0xc0, !PT ;  /* 0xffff00000f2d7812 */ /* 0x000fe200078ec0ff */
[C---:B------:R-:W-:Y:S01]  /*6120*/  FFMA.FTZ R37, R13.reuse, R50, -R54 ;  /* 0x000000320d257223 */ /* 0x040fe20000010836 */
[----:B------:R-:W-:Y:S01]  /*6130*/  PRMT R50, R112, 0x5432, R51 ;  /* 0x0000543270327816 */ /* 0x000fe20000000033 */
[----:B------:R-:W-:Y:S01]  /*6140*/  FFMA.FTZ R13, R13, R52, R49 ;  /* 0x000000340d0d7223 */ /* 0x000fe20000010031 */
[--C-:B------:R-:W-:Y:S01]  /*6150*/  SHF.R.U32.HI R49, RZ, 0x10, R35.reuse ;  /* 0x00000010ff317819 */ /* 0x100fe20000011623 */
[----:B------:R-:W-:Y:S01]  /*6160*/  IMAD.U32 R52, R39, 0x10000, RZ ;  /* 0x0001000027347824 */ /* 0x000fe200078e00ff */
[----:B------:R-:W-:Y:S01]  /*6170*/  SHF.R.U64 R35, R34, 0x10, R35 ;  /* 0x0000001022237819 */ /* 0x000fe20000001223 */
[----:B------:R-:W-:Y:S01]  /*6180*/  IMAD.U32 R54, R50, 0x10000, RZ ;  /* 0x0001000032367824 */ /* 0x000fe200078e00ff */
[----:B------:R-:W-:Y:S01]  /*6190*/  PRMT R49, R110, 0x5432, R49 ;  /* 0x000054326e317816 */ /* 0x000fe20000000031 */
[----:B------:R-:W-:Y:S01]  /*61a0*/  IMAD.U32 R34, R36, 0x10000, RZ ;  /* 0x0001000024227824 */ /* 0x000fe200078e00ff */
[----:B------:R-:W-:Y:S01]  /*61b0*/  LOP3.LUT R50, R50, 0xffff0000, RZ, 0xc0, !PT ;  /* 0xffff000032327812 */ /* 0x000fe200078ec0ff */
[----:B------:R-:W-:Y:S01]  /*61c0*/  IMAD.U32 R51, R15, 0x10000, RZ ;  /* 0x000100000f337824 */ /* 0x000fe200078e00ff */
[----:B------:R-:W-:Y:S01]  /*61d0*/  PRMT R110, R110, 0x5410, R35 ;  /* 0x000054106e6e7816 */ /* 0x000fe20000000023 */
[C---:B------:R-:W-:Y:S01]  /*61e0*/  IMAD.U32 R53, R49.reuse, 0x10000, RZ ;  /* 0x0001000031357824 */ /* 0x040fe200078e00ff */
[----:B------:R-:W-:Y:S01]  /*61f0*/  LOP3.LUT R35, R49, 0xffff0000, RZ, 0xc0, !PT ;  /* 0xffff000031237812 */ /* 0x000fe200078ec0ff */
[----:B-1----:R-:W-:Y:S01]  /*6200*/  FMUL.FTZ R56, R52, R54 ;  /* 0x0000003634387220 */ /* 0x002fe20000410000 */
[----:B------:R-:W-:Y:S01]  /*6210*/  PRMT R111, R111, 0x5410, R32 ;  /* 0x000054106f6f7816 */ /* 0x000fe20000000020 */
[-C--:B------:R-:W-:Y:S01]  /*6220*/  FMUL.FTZ R32, R46, R50.reuse ;  /* 0x000000322e207220 */ /* 0x080fe20000410000 */
[----:B------:R-:W-:Y:S01]  /*6230*/  PRMT R112, R112, 0x5410, R47 ;  /* 0x0000541070707816 */ /* 0x000fe2000000002f */
[-C--:B------:R-:W-:Y:S01]  /*6240*/  FMUL.FTZ R47, R46, R35.reuse ;  /* 0x000000232e2f7220 */ /* 0x080fe20000410000 */
[----:B------:R-:W-:Y:S01]  /*6250*/  IMAD.U32 R46, R113, 0x10000, RZ ;  /* 0x00010000712e7824 */ /* 0x000fe200078e00ff */
[----:B------:R-:W-:Y:S01]  /*6260*/  LOP3.LUT R36, R36, 0xffff0000, RZ, 0xc0, !PT ;  /* 0xffff000024247812 */ /* 0x000fe200078ec0ff */
[----:B------:R-:W-:Y:S01]  /*6270*/  FFMA.FTZ R35, R45, R35, -R32 ;  /* 0x000000232d237223 */ /* 0x000fe20000010820 */
[----:B------:R-:W-:Y:S01]  /*6280*/  LOP3.LUT R113, R113, 0xffff0000, RZ, 0xc0, !PT ;  /* 0xffff000071717812 */ /* 0x000fe200078ec0ff */
[----:B------:R-:W-:Y:S01]  /*6290*/  FFMA.FTZ R32, R45, R50, R47 ;  /* 0x000000322d207223 */ /* 0x000fe2000001002f */
[C---:B------:R-:W-:Y:S01]  /*62a0*/  IMAD.U32 R44, R111.reuse, 0x10000, RZ ;  /* 0x000100006f2c7824 */ /* 0x040fe200078e00ff */
[----:B------:R-:W-:Y:S01]  /*62b0*/  LOP3.LUT R45, R111, 0xffff0000, RZ, 0xc0, !PT ;  /* 0xffff00006f2d7812 */ /* 0x000fe200078ec0ff */
[----:B------:R-:W-:Y:S01]  /*62c0*/  FMUL.FTZ R50, R34, R46 ;  /* 0x0000002e22327220 */ /* 0x000fe20000410000 */
[----:B------:R-:W-:Y:S01]  /*62d0*/  LOP3.LUT R12, R12, 0xffff0000, RZ, 0xc0, !PT ;  /* 0xffff00000c0c7812 */ /* 0x000fe200078ec0ff */
[----:B------:R-:W-:Y:S01]  /*62e0*/  FMUL.FTZ R49, R36, R113 ;  /* 0x0000007124317220 */ /* 0x000fe20000410000 */
[-C--:B------:R-:W-:Y:S01]  /*62f0*/  FMUL.FTZ R55, R52, R53.reuse ;  /* 0x0000003534377220 */ /* 0x080fe20000410000 */
[----:B------:R-:W-:Y:S01]  /*6300*/  FMUL.FTZ R47, R34, R44 ;  /* 0x0000002c222f7220 */ /* 0x000fe20000410000 */
[----:B------:R-:W-:Y:S01]  /*6310*/  FFMA.FTZ R52, R51, R53, -R56 ;  /* 0x0000003533347223 */ /* 0x000fe20000010838 */
[----:B------:R-:W-:Y:S01]  /*6320*/  FMUL.FTZ R53, R36, R45 ;  /* 0x0000002d24357220 */ /* 0x000fe20000410000 */
[----:B------:R-:W-:-:S02]  /*6330*/  IMAD.U32 R39, R38, 0x10000, RZ ;  /* 0x0001000026277824 */ /* 0x000fc400078e00ff */
[C---:B------:R-:W-:Y:S01]  /*6340*/  FFMA.FTZ R34, R33.reuse, R44, -R50 ;  /* 0x0000002c21227223 */ /* 0x040fe20000010832 */
[----:B------:R-:W-:Y:S01]  /*6350*/  FFMA.FTZ R45, R12, R45, -R49 ;  /* 0x0000002d0c2d7223 */ /* 0x000fe20000010831 */
[----:B------:R-:W-:Y:S01]  /*6360*/  LOP3.LUT R38, R38, 0xffff0000, RZ, 0xc0, !PT ;  /* 0xffff000026267812 */ /* 0x000fe200078ec0ff */
[----:B------:R-:W-:Y:S01]  /*6370*/  FFMA.FTZ R33, R33, R46, R47 ;  /* 0x0000002e21217223 */ /* 0x000fe2000001002f */
[C---:B------:R-:W-:Y:S01]  /*6380*/  LOP3.LUT R49, R112.reuse, 0xffff0000, RZ, 0xc0, !PT ;  /* 0xffff000070317812 */ /* 0x040fe200078ec0ff */
[----:B------:R-:W-:Y:S01]  /*6390*/  IMAD.U32 R44, R112, 0x10000, RZ ;  /* 0x00010000702c7824 */ /* 0x000fe200078e00ff */
[C---:B------:R-:W-:Y:S01]  /*63a0*/  LOP3.LUT R47, R110.reuse, 0xffff0000, RZ, 0xc0, !PT ;  /* 0xffff00006e2f7812 */ /* 0x040fe200078ec0ff */
[----:B------:R-:W-:Y:S02]  /*63b0*/  IMAD.U32 R36, R110, 0x10000, RZ ;  /* 0x000100006e247824 */ /* 0x000fe400078e00ff */
[----:B------:R-:W-:Y:S01]  /*63c0*/  FFMA.FTZ R12, R12, R113, R53 ;  /* 0x000000710c0c7223 */ /* 0x000fe20000010035 */
[C---:B------:R-:W-:Y:S01]  /*63d0*/  IMAD.U32 R15, R14.reuse, 0x10000, RZ ;  /* 0x000100000e0f7824 */ /* 0x040fe200078e00ff */
[----:B------:R-:W-:Y:S01]  /*63e0*/  LOP3.LUT R14, R14, 0xffff0000, RZ, 0xc0, !PT ;  /* 0xffff00000e0e7812 */ /* 0x000fe200078ec0ff */
[----:B------:R-:W-:Y:S01]  /*63f0*/  FMUL.FTZ R46, R39, R44 ;  /* 0x0000002c272e7220 */ /* 0x000fe20000410000 */
[C---:B------:R-:W-:Y:S01]  /*6400*/  FMUL.FTZ R53, R38.reuse, R49 ;  /* 0x0000003126357220 */ /* 0x040fe20000410000 */
[----:B------:R-:W-:Y:S01]  /*6410*/  FFMA.FTZ R51, R51, R54, R55 ;  /* 0x0000003633337223 */ /* 0x000fe20000010037 */
[-C--:B------:R-:W-:Y:S01]  /*6420*/  FMUL.FTZ R39, R39, R36.reuse ;  /* 0x0000002427277220 */ /* 0x080fe20000410000 */
[----:B------:R-:W-:Y:S01]  /*6430*/  FMUL.FTZ R38, R38, R47 ;  /* 0x0000002f26267220 */ /* 0x000fe20000410000 */
[----:B------:R-:W-:Y:S01]  /*6440*/  FFMA.FTZ R46, R15, R36, -R46 ;  /* 0x000000240f2e7223 */ /* 0x000fe2000001082e */
[----:B------:R-:W-:Y:S01]  /*6450*/  F2FP.BF16.F32.PACK_AB R36, R45, R34 ;  /* 0x000000222d24723e */ /* 0x000fe200000010ff */
[----:B------:R-:W-:Y:S01]  /*6460*/  FFMA.FTZ R39, R15, R44, R39 ;  /* 0x0000002c0f277223 */ /* 0x000fe20000010027 */
[C---:B------:R-:W-:Y:S01]  /*6470*/  FFMA.FTZ R38, R14.reuse, R49, R38 ;  /* 0x000000310e267223 */ /* 0x040fe20000010026 */
[----:B------:R-:W-:Y:S01]  /*6480*/  FFMA.FTZ R53, R14, R47, -R53 ;  /* 0x0000002f0e357223 */ /* 0x000fe20000010835 */
[----:B------:R-:W-:-:S02]  /*6490*/  F2FP.BF16.F32.PACK_AB R37, R37, R48 ;  /* 0x000000302525723e */ /* 0x000fc400000010ff */
[----:B------:R-:W-:Y:S02]  /*64a0*/  F2FP.BF16.F32.PACK_AB R42, R13, R42 ;  /* 0x0000002a0d2a723e */ /* 0x000fe400000010ff */
[----:B------:R-:W-:Y:S02]  /*64b0*/  F2FP.BF16.F32.PACK_AB R32, R32, R51 ;  /* 0x000000332020723e */ /* 0x000fe400000010ff */
[----:B------:R-:W-:Y:S01]  /*64c0*/  F2FP.BF16.F32.PACK_AB R33, R12, R33 ;  /* 0x000000210c21723e */ /* 0x000fe200000010ff */
[----:B------:R-:W-:Y:S01]  /*64d0*/  IMAD.MOV.U32 R12, RZ, RZ, R36 ;  /* 0x000000ffff0c7224 */ /* 0x000fe200078e0024 */
[----:B------:R-:W-:Y:S01]  /*64e0*/  F2FP.BF16.F32.PACK_AB R38, R38, R39 ;  /* 0x000000272626723e */ /* 0x000fe200000010ff */
[----:B------:R-:W-:Y:S01]  /*64f0*/  IMAD.MOV.U32 R39, RZ, RZ, R32 ;  /* 0x000000ffff277224 */ /* 0x000fe200078e0020 */
[----:B------:R-:W-:Y:S01]  /*6500*/  MOV R13, R37 ;  /* 0x00000025000d7202 */ /* 0x000fe20000000f00 */
[----:B------:R-:W-:Y:S01]  /*6510*/  IMAD.MOV.U32 R36, RZ, RZ, R33 ;  /* 0x000000ffff247224 */ /* 0x000fe200078e0021 */
[----:B------:R-:W-:Y:S01]  /*6520*/  F2FP.BF16.F32.PACK_AB R15, R35, R52 ;  /* 0x00000034230f723e */ /* 0x000fe200000010ff */
[----:B------:R-:W-:Y:S01]  /*6530*/  IMAD.MOV.U32 R37, RZ, RZ, R42 ;  /* 0x000000ffff257224 */ /* 0x000fe200078e002a */
[----:B------:R-:W-:-:S07]  /*6540*/  F2FP.BF16.F32.PACK_AB R14, R53, R46 ;  /* 0x0000002e350e723e */ /* 0x000fce00000010ff */
.L_x_450:
[----:B------:R-:W-:Y:S05]  /*6550*/  BSYNC B1 ;  /* 0x0000000000017941 */ /* 0x000fea0003800000 */
.L_x_449:
[----:B0-----:R0:W-:Y:S01]  /*6560*/  ST.E.128 desc[UR42][R40.64], R12 ;  /* 0x0000000c28007985 */ /* 0x0011e2000c101d2a */
[----:B------:R-:W-:-:S13]  /*6570*/  ISETP.GE.AND P3, PT, R43, R11, PT ;  /* 0x0000000b2b00720c */ /* 0x000fda0003f66270 */
[----:B------:R-:W-:Y:S05]  /*6580*/  @P3 BRA `(.L_x_412) ;  /* 0x00000004003c3947 */ /* 0x000fea0003800000 */
[----:B------:R-:W-:-:S05]  /*6590*/  IMAD.WIDE R86, R43, 0x2, R86 ;  /* 0x000000022b567825 */ /* 0x000fca00078e0256 */
[----:B--2---:R2:W-:Y:S01]  /*65a0*/  ST.E.128 desc[UR42][R86.64], R36 ;  /* 0x0000002456007985 */ /* 0x0045e2000c101d2a */
[----:B------:R-:W-:Y:S05]  /*65b0*/  BRA `(.L_x_412) ;  /* 0x0000000400307947 */ /* 0x000fea0003800000 */
.L_x_404:
[----:B------:R-:W-:-:S06]  /*65c0*/  UISETP.NE.AND UP0, UPT, UR39, 0x3, UPT ;  /* 0x000000032700788c */ /* 0x000fcc000bf05270 */
[----:B------:R-:W-:-:S13]  /*65d0*/  PLOP3.LUT P2, PT, PT, PT, UP0, 0x80, 0x0 ;  /* 0x000000000000781c */ /* 0x000fda0003f4f008 */
[----:B------:R-:W-:Y:S05]  /*65e0*/  @!P2 BRA `(.L_x_451) ;  /* 0x000000000004a947 */ /* 0x000fea0003800000 */
[----:B------:R-:W-:Y:S01]  /*65f0*/  BPT.TRAP 0x1 ;  /* 0x000000040000795c */ /* 0x000fe20000300000 */
.L_x_451:
[----:B------:R-:W-:Y:S01]  /*6600*/  IMAD R60, R18, 0x8, R2 ;  /* 0x00000008123c7824 */ /* 0x000fe200078e0202 */
[----:B------:R-:W-:Y:S01]  /*6610*/  SHF.L.U32 R81, R137, 0x1f, RZ ;  /* 0x0000001f89517819 */ /* 0x000fe200000006ff */
[----:B------:R-:W-:Y:S01]  /*6620*/  BSSY B1, `(.L_x_452) ;  /* 0x0000004000017945 */ /* 0x000fe20003800000 */
[----:B------:R-:W-:Y:S02]  /*6630*/  SHF.R.S32.HI R78, RZ, 0x1f, R77 ;  /* 0x0000001fff4e7819 */ /* 0x000fe4000001144d */
[----:B------:R-:W0:Y:S02]  /*6640*/  SYNCS.PHASECHK.TRANS64.TRYWAIT P3, [R60+URZ+0x2d890], R81 ;  /* 0x02d890513c0075a7 */ /* 0x000e24000806017f */
[----:B0-----:R-:W-:Y:S05]  /*6650*/  @!P3 BRA `(.L_x_453) ;  /* 0x0000013c0054b947 */ /* 0x001fea0003800000 */
.L_x_669:
[----:B------:R-:W-:Y:S05]  /*6660*/  BSYNC B1 ;  /* 0x0000000000017941 */ /* 0x000fea0003800000 */
.L_x_452:
[----:B------:R-:W-:Y:S01]  /*6670*/  ULDC.64 UR4, c[0x0][0x300] ;  /* 0x0000c00000047ab9 */ /* 0x000fe20000000a00 */
[----:B-----5:R-:W-:Y:S01]  /*6680*/  SHF.R.S32.HI R79, RZ, 0x1f, R76 ;  /* 0x0000001fff4f7819 */ /* 0x020fe2000001144c */
[----:B------:R-:W-:Y:S02]  /*6690*/  IMAD R14, R78, UR4, RZ ;  /* 0x000000044e0e7c24 */ /* 0x000fe4000f8e02ff */
[----:B------:R-:W-:-:S04]  /*66a0*/  IMAD.WIDE.U32 R12, R77, UR4, RZ ;  /* 0x000000044d0c7c25 */ /* 0x000fc8000f8e00ff */
[----:B------:R-:W-:Y:S01]  /*66b0*/  IMAD R11, R77, UR5, R14 ;  /* 0x000000054d0b7c24 */ /* 0x000fe2000f8e020e */
[----:B------:R-:W-:Y:S01]  /*66c0*/  ULDC.64 UR4, c[0x0][0x310] ;  /* 0x0000c40000047ab9 */ /* 0x000fe20000000a00 */
[----:B------:R-:W-:Y:S02]  /*66d0*/  IMAD R80, R26, -0x80, R24 ;  /* 0xffffff801a507824 */ /* 0x000fe400078e0218 */
[----:B------:R-:W-:Y:S02]  /*66e0*/  IMAD R15, R79, UR4, RZ ;  /* 0x000000044f0f7c24 */ /* 0x000fe4000f8e02ff */
[----:B------:R-:W-:Y:S01]  /*66f0*/  IMAD.IADD R13, R13, 0x1, R11 ;  /* 0x000000010d0d7824 */ /* 0x000fe200078e020b */
[----:B------:R-:W-:Y:S01]  /*6700*/  VIMNMX R80, R80, 0x80, PT ;  /* 0x0000008050507848 */ /* 0x000fe20003fe0100 */
[C---:B------:R-:W-:Y:S02]  /*6710*/  IMAD R15, R76.reuse, UR5, R15 ;  /* 0x000000054c0f7c24 */ /* 0x040fe4000f8e020f */
[----:B------:R-:W-:Y:S01]  /*6720*/  IMAD.WIDE.U32 R12, R76, UR4, R12 ;  /* 0x000000044c0c7c25 */ /* 0x000fe2000f8e000c */
[----:B------:R-:W-:-:S03]  /*6730*/  ULDC.64 UR4, c[0x0][0x308] ;  /* 0x0000c20000047ab9 */ /* 0x000fc60000000a00 */
[----:B------:R-:W-:Y:S02]  /*6740*/  IMAD R11, R6, UR4, RZ ;  /* 0x00000004060b7c24 */ /* 0x000fe4000f8e02ff */
[----:B------:R-:W-:Y:S02]  /*6750*/  IMAD.IADD R13, R13, 0x1, R15 ;  /* 0x000000010d0d7824 */ /* 0x000fe400078e020f */
[C---:B------:R-:W-:Y:S02]  /*6760*/  IMAD R11, R30.reuse, UR5, R11 ;  /* 0x000000051e0b7c24 */ /* 0x040fe4000f8e020b */
[----:B------:R-:W-:Y:S01]  /*6770*/  IMAD.WIDE.U32 R12, R30, UR4, R12 ;  /* 0x000000041e0c7c25 */ /* 0x000fe2000f8e000c */
[----:B------:R-:W-:-:S03]  /*6780*/  ULDC.64 UR4, c[0x0][0x2e8] ;  /* 0x0000ba0000047ab9 */ /* 0x000fc60000000a00 */
[----:B------:R-:W-:Y:S01]  /*6790*/  IMAD.IADD R11, R13, 0x1, R11 ;  /* 0x000000010d0b7824 */ /* 0x000fe200078e020b */
[----:B------:R-:W-:Y:S01]  /*67a0*/  LEA R38, P3, R12, UR4, 0x1 ;  /* 0x000000040c267c11 */ /* 0x000fe2000f8608ff */
[----:B------:R-:W-:-:S03]  /*67b0*/  UMOV UR4, 0xffffffff ;  /* 0xffffffff00047882 */ /* 0x000fc60000000000 */
[----:B------:R-:W-:Y:S02]  /*67c0*/  LEA.HI.X R13, R12, UR5, R11, 0x1, P3 ;  /* 0x000000050c0d7c11 */ /* 0x000fe400098f0c0b */
[----:B------:R-:W-:Y:S01]  /*67d0*/  ISETP.GT.AND P3, PT, R80, R140, PT ;  /* 0x0000008c5000720c */ /* 0x000fe20003f64270 */
[----:B------:R-:W-:-:S12]  /*67e0*/  BRA.DIV UR4, `(.L_x_454) ;  /* 0x0000013e04047947 */ /* 0x000fd8000b800000 */
[----:B------:R1:W2:Y:S04]  /*67f0*/  SHFL.IDX PT, R39, R13, RZ, 0x1e1f ;  /* 0x001e1fff0d277589 */ /* 0x0002a800000e0000 */
[----:B------:R-:W3:Y:S02]  /*6800*/  SHFL.IDX PT, R38, R38, RZ, 0x1e1f ;  /* 0x001e1fff26267589 */ /* 0x000ee400000e0000 */
.L_x_673:
[----:B------:R-:W-:Y:S05]  /*6810*/  @!P3 BRA `(.L_x_412) ;  /* 0x000000000098b947 */ /* 0x000fea0003800000 */
[----:B------:R-:W4:Y:S01]  /*6820*/  LDL R12, [R1+0x20] ;  /* 0x00002000010c7983 */ /* 0x000f220000100800 */
[----:B------:R-:W-:-:S03]  /*6830*/  ULDC UR4, c[0x0][0x2f4] ;  /* 0x0000bd0000047ab9 */ /* 0x000fc60000000800 */
[----:B------:R-:W5:Y:S04]  /*6840*/  LDL R11, [R1+0x1c] ;  /* 0x00001c00010b7983 */ /* 0x000f680000100800 */
[----:B------:R-:W5:Y:S01]  /*6850*/  LDL R40, [R1+0x18] ;  /* 0x0000180001287983 */ /* 0x000f620000100800 */
[----:B------:R-:W-:Y:S02]  /*6860*/  ISETP.GE.AND P5, PT, R16, UR4, PT ;  /* 0x0000000410007c0c */ /* 0x000fe4000bfa6270 */
[----:B------:R-:W-:-:S11]  /*6870*/  ISETP.GE.AND P4, PT, R22, UR4, PT ;  /* 0x0000000416007c0c */ /* 0x000fd6000bf86270 */
[----:B---3--:R-:W-:-:S04]  /*6880*/  @!P5 LEA R36, P3, R16, R38, 0x1 ;  /* 0x000000261024d211 */ /* 0x008fc800078608ff */
[----:B--2---:R-:W-:Y:S02]  /*6890*/  @!P5 LEA.HI.X R37, R16, R39, R17, 0x1, P3 ;  /* 0x000000271025d211 */ /* 0x004fe400018f0c11 */
[----:B------:R-:W-:-:S04]  /*68a0*/  @!P4 LEA R34, P3, R22, R38, 0x1 ;  /* 0x000000261622c211 */ /* 0x000fc800078608ff */
[----:B----4-:R-:W-:Y:S02]  /*68b0*/  @!P4 LEA.HI.X R35, R22, R39, R12, 0x1, P3 ;  /* 0x000000271623c211 */ /* 0x010fe400018f0c0c */
[----:B-1----:R-:W1:Y:S01]  /*68c0*/  @!P5 LDS.128 R12, [R62+0x15000] ;  /* 0x015000003e0cd984 */ /* 0x002e620000000c00 */
[----:B------:R-:W-:-:S13]  /*68d0*/  ISETP.GE.AND P3, PT, R19, UR4, PT ;  /* 0x0000000413007c0c */ /* 0x000fda000bf66270 */
[----:B------:R-:W-:-:S04]  /*68e0*/  @!P3 LEA R32, P6, R19, R38, 0x1 ;  /* 0x000000261320b211 */ /* 0x000fc800078c08ff */
[----:B-----5:R-:W-:Y:S01]  /*68f0*/  @!P3 LEA.HI.X R33, R19, R39, R11, 0x1, P6 ;  /* 0x000000271321b211 */ /* 0x020fe200030f0c0b */
[----:B-1----:R1:W-:Y:S01]  /*6900*/  @!P5 ST.E.128 desc[UR42][R36.64], R12 ;  /* 0x0000000c2400d985 */ /* 0x0023e2000c101d2a */
[----:B------:R-:W-:-:S13]  /*6910*/  ISETP.GE.AND P5, PT, R0, UR4, PT ;  /* 0x0000000400007c0c */ /* 0x000fda000bfa6270 */
[----:B------:R-:W2:Y:S01]  /*6920*/  @!P5 LDS.128 R12, [R61+0x15000] ;  /* 0x015000003d0cd984 */ /* 0x000ea20000000c00 */
[----:B------:R-:W-:Y:S02]  /*6930*/  @!P5 IMAD.SHL.U32 R11, R155, 0x8, RZ ;  /* 0x000000089b0bd824 */ /* 0x000fe400078e00ff */
[----:B-1----:R-:W-:Y:S02]  /*6940*/  @!P5 IMAD.MOV.U32 R36, RZ, RZ, R38 ;  /* 0x000000ffff24d224 */ /* 0x002fe400078e0026 */
[----:B------:R-:W-:Y:S02]  /*6950*/  @!P5 IMAD.MOV.U32 R37, RZ, RZ, R39 ;  /* 0x000000ffff25d224 */ /* 0x000fe400078e0027 */
[----:B------:R-:W-:-:S05]  /*6960*/  @!P5 IMAD.WIDE R36, R11, 0x2, R36 ;  /* 0x000000020b24d825 */ /* 0x000fca00078e0224 */
[----:B--2---:R1:W-:Y:S01]  /*6970*/  @!P5 ST.E.128 desc[UR42][R36.64], R12 ;  /* 0x0000000c2400d985 */ /* 0x0043e2000c101d2a */
[----:B------:R-:W-:-:S13]  /*6980*/  ISETP.GE.AND P5, PT, R3, UR4, PT ;  /* 0x0000000403007c0c */ /* 0x000fda000bfa6270 */
[----:B------:R-:W2:Y:S01]  /*6990*/  @!P5 LDS.128 R12, [R62+0x17000] ;  /* 0x017000003e0cd984 */ /* 0x000ea20000000c00 */
[----:B------:R-:W-:Y:S02]  /*69a0*/  @!P5 IMAD.SHL.U32 R11, R156, 0x8, RZ ;  /* 0x000000089c0bd824 */ /* 0x000fe400078e00ff */
[----:B-1----:R-:W-:Y:S02]  /*69b0*/  @!P5 IMAD.MOV.U32 R36, RZ, RZ, R38 ;  /* 0x000000ffff24d224 */ /* 0x002fe400078e0026 */
[----:B------:R-:W-:Y:S02]  /*69c0*/  @!P5 IMAD.MOV.U32 R37, RZ, RZ, R39 ;  /* 0x000000ffff25d224 */ /* 0x000fe400078e0027 */
[----:B------:R-:W-:-:S05]  /*69d0*/  @!P5 IMAD.WIDE R36, R11, 0x2, R36 ;  /* 0x000000020b24d825 */ /* 0x000fca00078e0224 */
[----:B--2---:R1:W-:Y:S01]  /*69e0*/  @!P5 ST.E.128 desc[UR42][R36.64], R12 ;  /* 0x0000000c2400d985 */ /* 0x0043e2000c101d2a */
[----:B------:R-:W-:-:S03]  /*69f0*/  ISETP.GE.AND P5, PT, R136, UR4, PT ;  /* 0x0000000488007c0c */ /* 0x000fc6000bfa6270 */
[----:B------:R-:W2:Y:S10]  /*6a00*/  @!P4 LDS.128 R12, [R61+0x17000] ;  /* 0x017000003d0cc984 */ /* 0x000eb40000000c00 */
[----:B-1----:R-:W-:-:S04]  /*6a10*/  @!P5 LEA R36, P6, R136, R38, 0x1 ;  /* 0x000000268824d211 */ /* 0x002fc800078c08ff */
[----:B------:R-:W-:Y:S01]  /*6a20*/  @!P5 LEA.HI.X R37, R136, R39, R40, 0x1, P6 ;  /* 0x000000278825d211 */ /* 0x000fe200030f0c28 */
[----:B--2---:R-:W-:Y:S04]  /*6a30*/  @!P4 ST.E.128 desc[UR42][R34.64], R12 ;  /* 0x0000000c2200c985 */ /* 0x004fe8000c101d2a */
[----:B------:R-:W1:Y:S04]  /*6a40*/  @!P3 LDS.128 R12, [R62+0x19000] ;  /* 0x019000003e0cb984 */ /* 0x000e680000000c00 */
[----:B-1----:R-:W-:Y:S04]  /*6a50*/  @!P3 ST.E.128 desc[UR42][R32.64], R12 ;  /* 0x0000000c2000b985 */ /* 0x002fe8000c101d2a */
[----:B------:R-:W1:Y:S04]  /*6a60*/  @!P5 LDS.128 R12, [R61+0x19000] ;  /* 0x019000003d0cd984 */ /* 0x000e680000000c00 */
[----:B-1----:R4:W-:Y:S02]  /*6a70*/  @!P5 ST.E.128 desc[UR42][R36.64], R12 ;  /* 0x0000000c2400d985 */ /* 0x0029e4000c101d2a */
.L_x_412:
[----:B------:R-:W-:Y:S05]  /*6a80*/  BSYNC B0 ;  /* 0x0000000000007941 */ /* 0x000fea0003800000 */
.L_x_403:
[----:B------:R-:W5:Y:S01]  /*6a90*/  S2R R11, SR_TID.X ;  /* 0x00000000000b7919 */ /* 0x000f620000002100 */
[----:B------:R-:W-:Y:S01]  /*6aa0*/  @!PT LDS RZ, [RZ] ;  /* 0x00000000fffff984 */ /* 0x000fe20000000800 */
[----:B------:R-:W-:Y:S01]  /*6ab0*/  @!PT LDS RZ, [RZ] ;  /* 0x00000000fffff984 */ /* 0x000fe20000000800 */
[----:B------:R-:W-:Y:S01]  /*6ac0*/  @!PT LDS RZ, [RZ] ;  /* 0x00000000fffff984 */ /* 0x000fe20000000800 */
[----:B------:R-:W-:Y:S01]  /*6ad0*/  @!PT LDS RZ, [RZ] ;  /* 0x00000000fffff984 */ /* 0x000fe20000000800 */
[----:B------:R0:W-:Y:S06]  /*6ae0*/  MEMBAR.ALL.CTA ;  /* 0x0000000000007992 */ /* 0x0001ec0000008000 */
[----:B0-----:R-:W0:Y:S01]  /*6af0*/  FENCE.VIEW.ASYNC.S ;  /* 0x00000000000073c6 */ /* 0x001e220000000000 */
[----:B------:R-:W-:Y:S05]  /*6b00*/  WARPSYNC.ALL ;  /* 0x0000000000007948 */ /* 0x000fea0003800000 */
[----:B------:R-:W-:Y:S01]  /*6b10*/  BSSY B0, `(.L_x_455) ;  /* 0x0000008000007945 */ /* 0x000fe20003800000 */
[----:B0-----:R0:W-:Y:S01]  /*6b20*/  BAR.SYNC.DEFER_BLOCKING R102, 0x80 ;  /* 0x000200660000751d */ /* 0x0011e20000010000 */
[----:B-----5:R-:W-:-:S13]  /*6b30*/  LOP3.LUT P3, RZ, R11, 0x7f, RZ, 0xc0, !PT ;  /* 0x0000007f0bff7812 */ /* 0x020fda000786c0ff */
[----:B------:R-:W-:-:S05]  /*6b40*/  @!P3 VIADD R11, R60, 0x2d8a0 ;  /* 0x0002d8a03c0bb836 */ /* 0x000fca0000000000 */
[----:B------:R-:W-:-:S04]  /*6b50*/  @!P3 PRMT R11, RZ, 0x654, R11 ;  /* 0x00000654ff0bb816 */ /* 0x000fc8000000000b */
[----:B------:R0:W-:Y:S01]  /*6b60*/  @!P3 SYNCS.ARRIVE.TRANS64.RED.A1T0 RZ, [R11+URZ], RZ ;  /* 0x000000ff0bffb9a7 */ /* 0x0001e2000810043f */
[----:B------:R-:W-:Y:S05]  /*6b70*/  @!P2 BRA `(.L_x_456) ;  /* 0x000000000004a947 */ /* 0x000fea0003800000 */
[----:B------:R-:W-:Y:S01]  /*6b80*/  BPT.TRAP 0x1 ;  /* 0x000000040000795c */ /* 0x000fe20000300000 */
.L_x_456:
[----:B------:R-:W-:Y:S05]  /*6b90*/  BSYNC B0 ;  /* 0x0000000000007941 */ /* 0x000fea0003800000 */
.L_x_455:
[----:B------:R-:W5:Y:S01]  /*6ba0*/  SYNCS.PHASECHK.TRANS64.TRYWAIT P2, [R60+URZ+0x2d8b0], R81 ;  /* 0x02d8b0513c0075a7 */ /* 0x000f62000804017f */
[----:B------:R-:W-:Y:S04]  /*6bb0*/  BSSY B0, `(.L_x_457) ;  /* 0x0000002000007945 */ /* 0x000fe80003800000 */
[----:B-----5:R-:W-:Y:S05]  /*6bc0*/  @!P2 BRA `(.L_x_458) ;  /* 0x000001380054a947 */ /* 0x020fea0003800000 */
.L_x_674:
[----:B------:R-:W-:Y:S05]  /*6bd0*/  BSYNC B0 ;  /* 0x0000000000007941 */ /* 0x000fea0003800000 */
.L_x_457:
[----:B------:R-:W-:Y:S01]  /*6be0*/  ULDC.64 UR4, c[0x0][0x328] ;  /* 0x0000ca0000047ab9 */ /* 0x000fe20000000a00 */
[----:B------:R-:W-:Y:S01]  /*6bf0*/  BSSY B0, `(.L_x_459) ;  /* 0x000003a000007945 */ /* 0x000fe20003800000 */
[----:B------:R-:W-:Y:S02]  /*6c00*/  IMAD R78, R78, UR4, RZ ;  /* 0x000000044e4e7c24 */ /* 0x000fe4000f8e02ff */
[----:B-1-34-:R-:W-:-:S04]  /*6c10*/  IMAD.WIDE.U32 R12, R77, UR4, RZ ;  /* 0x000000044d0c7c25 */ /* 0x01afc8000f8e00ff */
[----:B------:R-:W-:Y:S01]  /*6c20*/  IMAD R77, R77, UR5, R78 ;  /* 0x000000054d4d7c24 */ /* 0x000fe2000f8e024e */
[----:B------:R-:W-:Y:S02]  /*6c30*/  ULDC.64 UR4, c[0x0][0x338] ;  /* 0x0000ce0000047ab9 */ /* 0x000fe40000000a00 */
[----:B------:R-:W-:Y:S02]  /*6c40*/  IMAD R79, R79, UR4, RZ ;  /* 0x000000044f4f7c24 */ /* 0x000fe4000f8e02ff */
[----:B------:R-:W-:Y:S02]  /*6c50*/  IMAD.IADD R13, R13, 0x1, R77 ;  /* 0x000000010d0d7824 */ /* 0x000fe400078e024d */
[C---:B------:R-:W-:Y:S02]  /*6c60*/  IMAD R79, R76.reuse, UR5, R79 ;  /* 0x000000054c4f7c24 */ /* 0x040fe4000f8e024f */
[----:B------:R-:W-:Y:S01]  /*6c70*/  IMAD.WIDE.U32 R12, R76, UR4, R12 ;  /* 0x000000044c0c7c25 */ /* 0x000fe2000f8e000c */
[----:B------:R-:W-:-:S03]  /*6c80*/  ULDC.64 UR4, c[0x0][0x330] ;  /* 0x0000cc0000047ab9 */ /* 0x000fc60000000a00 */
[----:B0-----:R-:W-:Y:S02]  /*6c90*/  IMAD R11, R6, UR4, RZ ;  /* 0x00000004060b7c24 */ /* 0x001fe4000f8e02ff */
[----:B------:R-:W-:Y:S02]  /*6ca0*/  IMAD.IADD R13, R13, 0x1, R79 ;  /* 0x000000010d0d7824 */ /* 0x000fe400078e024f */
[C---:B------:R-:W-:Y:S02]  /*6cb0*/  IMAD R11, R30.reuse, UR5, R11 ;  /* 0x000000051e0b7c24 */ /* 0x040fe4000f8e020b */
[----:B------:R-:W-:Y:S01]  /*6cc0*/  IMAD.WIDE.U32 R12, R30, UR4, R12 ;  /* 0x000000041e0c7c25 */ /* 0x000fe2000f8e000c */
[----:B------:R-:W-:-:S03]  /*6cd0*/  ULDC.64 UR4, c[0x0][0x318] ;  /* 0x0000c60000047ab9 */ /* 0x000fc60000000a00 */
[----:B------:R-:W-:Y:S01]  /*6ce0*/  IMAD.IADD R13, R13, 0x1, R11 ;  /* 0x000000010d0d7824 */ /* 0x000fe200078e020b */
[----:B------:R-:W-:-:S04]  /*6cf0*/  LEA R11, P2, R12, UR4, 0x1 ;  /* 0x000000040c0b7c11 */ /* 0x000fc8000f8408ff */
[----:B------:R-:W-:Y:S01]  /*6d00*/  LEA.HI.X R12, R12, UR5, R13, 0x1, P2 ;  /* 0x000000050c0c7c11 */ /* 0x000fe200090f0c0d */
[----:B--2---:R0:W1:Y:S01]  /*6d10*/  SHFL.IDX PT, R36, R11, RZ, 0x1e1f ;  /* 0x001e1fff0b247589 */ /* 0x00406200000e0000 */
[----:B------:R-:W-:-:S03]  /*6d20*/  ISETP.GT.AND P2, PT, R80, R140, PT ;  /* 0x0000008c5000720c */ /* 0x000fc60003f44270 */
[----:B------:R0:W2:Y:S10]  /*6d30*/  SHFL.IDX PT, R37, R12, RZ, 0x1e1f ;  /* 0x001e1fff0c257589 */ /* 0x0000b400000e0000 */
[----:B0-----:R-:W-:Y:S05]  /*6d40*/  @!P2 BRA `(.L_x_460) ;  /* 0x000000000090a947 */ /* 0x001fea0003800000 */
[----:B------:R-:W3:Y:S01]  /*6d50*/  LDL R15, [R1+0x20] ;  /* 0x00002000010f7983 */ /* 0x000ee20000100800 */
[----:B------:R-:W-:-:S03]  /*6d60*/  ULDC UR4, c[0x0][0x2f4] ;  /* 0x0000bd0000047ab9 */ /* 0x000fc60000000800 */
[----:B------:R-:W4:Y:S01]  /*6d70*/  LDL R14, [R1+0x1c] ;  /* 0x00001c00010e7983 */ /* 0x000f220000100800 */
[----:B------:R-:W-:Y:S02]  /*6d80*/  ISETP.GE.AND P5, PT, R16, UR4, PT ;  /* 0x0000000410007c0c */ /* 0x000fe4000bfa6270 */
[----:B------:R-:W-:Y:S01]  /*6d90*/  ISETP.GE.AND P4, PT, R22, UR4, PT ;  /* 0x0000000416007c0c */ /* 0x000fe2000bf86270 */
[----:B------:R-:W5:Y:S10]  /*6da0*/  LDL R40, [R1+0x18] ;  /* 0x0000180001287983 */ /* 0x000f740000100800 */
[----:B-1----:R-:W-:-:S04]  /*6db0*/  @!P5 LEA R38, P2, R16, R36, 0x1 ;  /* 0x000000241026d211 */ /* 0x002fc800078408ff */
[----:B--2---:R-:W-:Y:S02]  /*6dc0*/  @!P5 LEA.HI.X R39, R16, R37, R17, 0x1, P2 ;  /* 0x000000251027d211 */ /* 0x004fe400010f0c11 */
[----:B------:R-:W-:-:S04]  /*6dd0*/  @!P4 LEA R34, P2, R22, R36, 0x1 ;  /* 0x000000241622c211 */ /* 0x000fc800078408ff */
[----:B---3--:R-:W-:Y:S02]  /*6de0*/  @!P4 LEA.HI.X R35, R22, R37, R15, 0x1, P2 ;  /* 0x000000251623c211 */ /* 0x008fe400010f0c0f */
[----:B------:R-:W-:-:S13]  /*6df0*/  ISETP.GE.AND P2, PT, R19, UR4, PT ;  /* 0x0000000413007c0c */ /* 0x000fda000bf46270 */
[----:B------:R-:W-:-:S04]  /*6e00*/  @!P2 LEA R32, P6, R19, R36, 0x1 ;  /* 0x000000241320a211 */ /* 0x000fc800078c08ff */
[----:B----4-:R-:W-:Y:S02]  /*6e10*/  @!P2 LEA.HI.X R33, R19, R37, R14, 0x1, P6 ;  /* 0x000000251321a211 */ /* 0x010fe400030f0c0e */
[----:B------:R-:W0:Y:S04]  /*6e20*/  @!P5 LDS.128 R12, [R62] ;  /* 0x000000003e0cd984 */ /* 0x000e280000000c00 */
[----:B0-----:R0:W-:Y:S01]  /*6e30*/  @!P5 ST.E.128 desc[UR42][R38.64], R12 ;  /* 0x0000000c2600d985 */ /* 0x0011e2000c101d2a */
[----:B------:R-:W-:-:S13]  /*6e40*/  ISETP.GE.AND P5, PT, R0, UR4, PT ;  /* 0x0000000400007c0c */ /* 0x000fda000bfa6270 */
[----:B------:R-:W1:Y:S01]  /*6e50*/  @!P5 LDS.128 R12, [R61] ;  /* 0x000000003d0cd984 */ /* 0x000e620000000c00 */
[----:B------:R-:W-:-:S04]  /*6e60*/  @!P5 IMAD.SHL.U32 R11, R155, 0x8, RZ ;  /* 0x000000089b0bd824 */ /* 0x000fc800078e00ff */
[----:B0-----:R-:W-:-:S05]  /*6e70*/  @!P5 IMAD.WIDE R38, R11, 0x2, R36 ;  /* 0x000000020b26d825 */ /* 0x001fca00078e0224 */
[----:B-1----:R0:W-:Y:S01]  /*6e80*/  @!P5 ST.E.128 desc[UR42][R38.64], R12 ;  /* 0x0000000c2600d985 */ /* 0x0021e2000c101d2a */
[----:B------:R-:W-:-:S13]  /*6e90*/  ISETP.GE.AND P5, PT, R3, UR4, PT ;  /* 0x0000000403007c0c */ /* 0x000fda000bfa6270 */
[----:B------:R-:W1:Y:S01]  /*6ea0*/  @!P5 LDS.128 R12, [R62+0x2000] ;  /* 0x002000003e0cd984 */ /* 0x000e620000000c00 */
[----:B------:R-:W-:Y:S02]  /*6eb0*/  @!P5 IMAD.SHL.U32 R11, R156, 0x8, RZ ;  /* 0x000000089c0bd824 */ /* 0x000fe400078e00ff */
[----:B0-----:R-:W-:Y:S02]  /*6ec0*/  @!P5 IMAD.MOV.U32 R38, RZ, RZ, R36 ;  /* 0x000000ffff26d224 */ /* 0x001fe400078e0024 */
[----:B------:R-:W-:Y:S02]  /*6ed0*/  @!P5 IMAD.MOV.U32 R39, RZ, RZ, R37 ;  /* 0x000000ffff27d224 */ /* 0x000fe400078e0025 */
[----:B------:R-:W-:-:S05]  /*6ee0*/  @!P5 IMAD.WIDE R38, R11, 0x2, R38 ;  /* 0x000000020b26d825 */ /* 0x000fca00078e0226 */
[----:B-1----:R-:W-:Y:S01]  /*6ef0*/  @!P5 ST.E.128 desc[UR42][R38.64], R12 ;  /* 0x0000000c2600d985 */ /* 0x002fe2000c101d2a */
[----:B------:R-:W-:-:S03]  /*6f00*/  ISETP.GE.AND P5, PT, R136, UR4, PT ;  /* 0x0000000488007c0c */ /* 0x000fc6000bfa6270 */
[----:B------:R-:W0:Y:S10]  /*6f10*/  @!P4 LDS.128 R12, [R61+0x2000] ;  /* 0x002000003d0cc984 */ /* 0x000e340000000c00 */
[----:B------:R-:W-:-:S04]  /*6f20*/  @!P5 LEA R36, P6, R136, R36, 0x1 ;  /* 0x000000248824d211 */ /* 0x000fc800078c08ff */
[----:B-----5:R-:W-:Y:S01]  /*6f30*/  @!P5 LEA.HI.X R37, R136, R37, R40, 0x1, P6 ;  /* 0x000000258825d211 */ /* 0x020fe200030f0c28 */
[----:B0-----:R-:W-:Y:S04]  /*6f40*/  @!P4 ST.E.128 desc[UR42][R34.64], R12 ;  /* 0x0000000c2200c985 */ /* 0x001fe8000c101d2a */
[----:B------:R-:W0:Y:S04]  /*6f50*/  @!P2 LDS.128 R12, [R62+0x4000] ;  /* 0x004000003e0ca984 */ /* 0x000e280000000c00 */
[----:B0-----:R-:W-:Y:S04]  /*6f60*/  @!P2 ST.E.128 desc[UR42][R32.64], R12 ;  /* 0x0000000c2000a985 */ /* 0x001fe8000c101d2a */
[----:B------:R-:W0:Y:S04]  /*6f70*/  @!P5 LDS.128 R12, [R61+0x4000] ;  /* 0x004000003d0cd984 */ /* 0x000e280000000c00 */
[----:B0-----:R0:W-:Y:S02]  /*6f80*/  @!P5 ST.E.128 desc[UR42][R36.64], R12 ;  /* 0x0000000c2400d985 */ /* 0x0011e4000c101d2a */
.L_x_460:
[----:B------:R-:W-:Y:S05]  /*6f90*/  BSYNC B0 ;  /* 0x0000000000007941 */ /* 0x000fea0003800000 */
.L_x_459:
[----:B------:R-:W-:Y:S01]  /*6fa0*/  @!PT LDS RZ, [RZ] ;  /* 0x00000000fffff984 */ /* 0x000fe20000000800 */
[----:B------:R-:W-:Y:S01]  /*6fb0*/  @!PT LDS RZ, [RZ] ;  /* 0x00000000fffff984 */ /* 0x000fe20000000800 */
[----:B------:R-:W-:Y:S01]  /*6fc0*/  @!PT LDS RZ, [RZ] ;  /* 0x00000000fffff984 */ /* 0x000fe20000000800 */
[----:B------:R-:W-:Y:S01]  /*6fd0*/  @!PT LDS RZ, [RZ] ;  /* 0x00000000fffff984 */ /* 0x000fe20000000800 */
[----:B------:R3:W-:Y:S06]  /*6fe0*/  MEMBAR.ALL.CTA ;  /* 0x0000000000007992 */ /* 0x0007ec0000008000 */
[----:B---3--:R-:W3:Y:S01]  /*6ff0*/  FENCE.VIEW.ASYNC.S ;  /* 0x00000000000073c6 */ /* 0x008ee20000000000 */
[----:B------:R-:W-:Y:S02]  /*7000*/  VIADD R18, R18, 0x1 ;  /* 0x0000000112127836 */ /* 0x000fe40000000000 */
[----:B------:R-:W-:Y:S01]  /*7010*/  @!P3 VIADD R60, R60, 0x2d8c0 ;  /* 0x0002d8c03c3cb836 */ /* 0x000fe20000000000 */
[----:B---3--:R3:W-:Y:S02]  /*7020*/  BAR.SYNC.DEFER_BLOCKING R102, 0x80 ;  /* 0x000200660000751d */ /* 0x0087e40000010000 */
[----:B------:R-:W-:-:S02]  /*7030*/  ISETP.NE.AND P2, PT, R18, 0x2, PT ;  /* 0x000000021200780c */ /* 0x000fc40003f45270 */
[----:B------:R-:W-:Y:S02]  /*7040*/  @!P3 PRMT R60, RZ, 0x654, R60 ;  /* 0x00000654ff3cb816 */ /* 0x000fe4000000003c */
[----:B0-----:R-:W-:Y:S02]  /*7050*/  SEL R12, RZ, 0x1, P2 ;  /* 0x00000001ff0c7807 */ /* 0x001fe40001000000 */
[----:B------:R-:W-:Y:S02]  /*7060*/  SEL R18, R18, RZ, P2 ;  /* 0x000000ff12127207 */ /* 0x000fe40001000000 */
[----:B------:R-:W-:Y:S01]  /*7070*/  LOP3.LUT R137, R137, R12, RZ, 0x3c, !PT ;  /* 0x0000000c89897212 */ /* 0x000fe200078e3cff */
[----:B------:R3:W-:Y:S01]  /*7080*/  @!P3 SYNCS.ARRIVE.TRANS64.RED.A1T0 RZ, [R60+URZ], RZ ;  /* 0x000000ff3cffb9a7 */ /* 0x0007e2000810043f */
[----:B------:R-:W-:Y:S05]  /*7090*/  @P1 BRA `(.L_x_461) ;  /* 0xffffffb400541947 */ /* 0x000fea000383ffff */
[----:B------:R-:W0:Y:S01]  /*70a0*/  S2R R11, SR_TID.X ;  /* 0x00000000000b7919 */ /* 0x000e220000002100 */
[----:B------:R-:W-:Y:S02]  /*70b0*/  PLOP3.LUT P0, PT, PT, PT, PT, 0x8, 0x0 ;  /* 0x000000000000781c */ /* 0x000fe40003f0e170 */
[----:B0-----:R-:W-:-:S04]  /*70c0*/  SHF.R.U32.HI R11, RZ, 0x7, R11 ;  /* 0x00000007ff0b7819 */ /* 0x001fc8000001160b */
[----:B------:R-:W-:-:S13]  /*70d0*/  ISETP.NE.AND P4, PT, R11, 0x1, PT ;  /* 0x000000010b00780c */ /* 0x000fda0003f85270 */
[----:B------:R-:W-:Y:S06]  /*70e0*/  @!P4 BAR.ARV 0x9, 0x100 ;  /* 0x024400000000cb1d */ /* 0x000fec0000002000 */
.L_x_398:
[----:B------:R-:W-:Y:S01]  /*70f0*/  ISETP.GE.AND P2, PT, R101, 0x1, PT ;  /* 0x000000016500780c */ /* 0x000fe20003f46270 */
[----:B------:R-:W-:Y:S01]  /*7100*/  IMAD.MOV.U32 R3, RZ, RZ, RZ ;  /* 0x000000ffff037224 */ /* 0x000fe200078e00ff */
[----:B------:R-:W-:Y:S01]  /*7110*/  PLOP3.LUT P1, PT, PT, PT, PT, 0x80, 0x0 ;  /* 0x000000000000781c */ /* 0x000fe20003f2f070 */
[----:B------:R-:W-:Y:S01]  /*7120*/  IMAD.MOV.U32 R0, RZ, RZ, RZ ;  /* 0x000000ffff007224 */ /* 0x000fe200078e00ff */
[----:B------:R-:W-:Y:S02]  /*7130*/  MOV R135, RZ ;  /* 0x000000ff00877202 */ /* 0x000fe40000000f00 */
        /* <DEDUP_REMOVED lines=11> */
[----:B-12---:R-:W-:Y:S02]  /*71f0*/  CS2R R36, SRZ ;  /* 0x0000000000247805 */ /* 0x006fe4000001ff00 */
[----:B------:R-:W-:Y:S02]  /*7200*/  CS2R R66, SRZ ;  /* 0x0000000000427805 */ /* 0x000fe4000001ff00 */
[----:B------:R-:W-:Y:S02]  /*7210*/  CS2R R58, SRZ ;  /* 0x00000000003a7805 */ /* 0x000fe4000001ff00 */
[----:B------:R-:W-:-:S02]  /*7220*/  CS2R R72, SRZ ;  /* 0x0000000000487805 */ /* 0x000fc4000001ff00 */
[----:B------:R-:W-:Y:S02]  /*7230*/  CS2R R46, SRZ ;  /* 0x00000000002e7805 */ /* 0x000fe4000001ff00 */
[----:B------:R-:W-:Y:S02]  /*7240*/  CS2R R26, SRZ ;  /* 0x00000000001a7805 */ /* 0x000fe4000001ff00 */
[----:B---3--:R-:W-:Y:S01]  /*7250*/  CS2R R60, SRZ ;  /* 0x00000000003c7805 */ /* 0x008fe2000001ff00 */
[----:B------:R-:W-:Y:S01]  /*7260*/  IMAD.MOV.U32 R74, RZ, RZ, RZ ;  /* 0x000000ffff4a7224 */ /* 0x000fe200078e00ff */
[----:B------:R-:W-:Y:S02]  /*7270*/  CS2R R48, SRZ ;  /* 0x0000000000307805 */ /* 0x000fe4000001ff00 */
[----:B------:R-:W-:Y:S02]  /*7280*/  CS2R R38, SRZ ;  /* 0x0000000000267805 */ /* 0x000fe4000001ff00 */
[----:B------:R-:W-:Y:S01]  /*7290*/  CS2R R62, SRZ ;  /* 0x00000000003e7805 */ /* 0x000fe2000001ff00 */
[----:B------:R-:W-:-:S02]  /*72a0*/  IMAD.MOV.U32 R51, RZ, RZ, RZ ;  /* 0x000000ffff337224 */ /* 0x000fc400078e00ff */
[----:B------:R-:W-:Y:S01]  /*72b0*/  IMAD.MOV.U32 R6, RZ, RZ, RZ ;  /* 0x000000ffff067224 */ /* 0x000fe200078e00ff */
[----:B------:R-:W-:Y:S06]  /*72c0*/  @P0 BRA `(.L_x_462) ;  /* 0x00000000000c0947 */ /* 0x000fec0003800000 */
[----:B------:R-:W0:Y:S01]  /*72d0*/  FENCE.VIEW.ASYNC.G ;  /* 0x00000000000073c6 */ /* 0x000e220000000100 */
[----:B------:R-:W-:Y:S05]  /*72e0*/  WARPSYNC.ALL ;  /* 0x0000000000007948 */ /* 0x000fea0003800000 */
[----:B0-----:R-:W-:Y:S06]  /*72f0*/  BAR.ARV 0xc, 0x200 ;  /* 0x0308000000007b1d */ /* 0x001fec0000002000 */
.L_x_462:
[----:B------:R-:W-:Y:S02]  /*7300*/  IMAD.MOV.U32 R50, RZ, RZ, RZ ;  /* 0x000000ffff327224 */ /* 0x000fe400078e00ff */
[----:B------:R-:W-:Y:S01]  /*7310*/  IMAD.MOV.U32 R7, RZ, RZ, RZ ;  /* 0x000000ffff077224 */ /* 0x000fe200078e00ff */
[----:B------:R-:W-:Y:S06]  /*7320*/  @!P2 BRA `(.L_x_463) ;  /* 0x000000a400a8a947 */ /* 0x000fec0003800000 */
[----:B------:R-:W-:-:S03]  /*7330*/  UMOV UR4, 0xffffffff ;  /* 0xffffffff00047882 */ /* 0x000fc60000000000 */
[----:B------:R-:W-:Y:S05]  /*7340*/  BRA.DIV UR4, `(.L_x_464) ;  /* 0x0000013204887947 */ /* 0x000fea000b800000 */
[----:B------:R-:W0:Y:S02]  /*7350*/  S2R R0, SR_TID.X ;  /* 0x0000000000007919 */ /* 0x000e240000002100 */
[----:B0-----:R-:W-:-:S05]  /*7360*/  VIADD R3, R0, 0xffffff80 ;  /* 0xffffff8000037836 */ /* 0x001fca0000000000 */
[----:B------:R-:W-:-:S04]  /*7370*/  SHF.R.S32.HI R0, RZ, 0x1f, R3 ;  /* 0x0000001fff007819 */ /* 0x000fc80000011403 */
[----:B------:R-:W-:-:S04]  /*7380*/  LEA.HI R0, R0, R3, RZ, 0x7 ;  /* 0x0000000300007211 */ /* 0x000fc800078f38ff */
[----:B------:R-:W-:-:S06]  /*7390*/  SHF.R.S32.HI R0, RZ, 0x7, R0 ;  /* 0x00000007ff007819 */ /* 0x000fcc0000011400 */
[----:B------:R-:W0:Y:S04]  /*73a0*/  SHFL.IDX PT, R0, R0, RZ, 0x1f ;  /* 0x00001fff00007589 */ /* 0x000e2800000e0000 */
[----:B0-----:R1:W-:Y:S02]  /*73b0*/  STL [R1+0x6c], R0 ;  /* 0x00006c0001007387 */ /* 0x0013e40000100800 */
.L_x_677:
[----:B------:R-:W1:Y:S01]  /*73c0*/  LDL R3, [R1+0x6c] ;  /* 0x00006c0001037983 */ /* 0x000e620000100800 */
[----:B------:R-:W-:Y:S01]  /*73d0*/  BSSY B6, `(.L_x_465) ;  /* 0x000001b000067945 */ /* 0x000fe20003800000 */
[----:B-1----:R-:W-:-:S05]  /*73e0*/  IMAD.HI R0, R3, 0x55555556, RZ ;  /* 0x5555555603007827 */ /* 0x002fca00078e02ff */
[----:B------:R-:W-:-:S05]  /*73f0*/  LEA.HI R44, R0, R0, RZ, 0x1 ;  /* 0x00000000002c7211 */ /* 0x000fca00078f08ff */
[----:B------:R-:W-:Y:S02]  /*7400*/  IMAD R44, R44, -0x3, R3 ;  /* 0xfffffffd2c2c7824 */ /* 0x000fe400078e0203 */
[----:B------:R-:W-:-:S04]  /*7410*/  VIADD R3, R2, 0x21800 ;  /* 0x0002180002037836 */ /* 0x000fc80000000000 */
[----:B------:R-:W-:Y:S01]  /*7420*/  IMAD R0, R44, 0x2000, R3 ;  /* 0x000020002c007824 */ /* 0x000fe200078e0203 */
[----:B------:R-:W-:-:S04]  /*7430*/  LOP3.LUT P0, RZ, R3, 0x3ff, RZ, 0xc0, !PT ;  /* 0x000003ff03ff7812 */ /* 0x000fc8000780c0ff */
[----:B------:R-:W-:-:S04]  /*7440*/  SHF.R.U32.HI R0, RZ, 0x4, R0 ;  /* 0x00000004ff007819 */ /* 0x000fc80000011600 */
[----:B------:R-:W-:-:S05]  /*7450*/  LOP3.LUT R0, R0, 0x3fff, RZ, 0xc0, !PT ;  /* 0x00003fff00007812 */ /* 0x000fca00078ec0ff */
[----:B------:R1:W-:Y:S01]  /*7460*/  STL [R1+0x74], R0 ;  /* 0x0000740001007387 */ /* 0x0003e20000100800 */
[----:B------:R-:W-:Y:S05]  /*7470*/  @!P0 BRA `(.L_x_466) ;  /* 0x0000000000408947 */ /* 0x000fea0003800000 */
[----:B-1----:R-:W-:Y:S01]  /*7480*/  MOV R0, 0x0 ;  /* 0x0000000000007802 */ /* 0x002fe20000000f00 */
[----:B------:R-:W-:Y:S01]  /*7490*/  ULDC.64 UR4, c[0x4][0x88] ;  /* 0x0100220000047ab9 */ /* 0x000fe20000000a00 */
[----:B------:R-:W-:Y:S01]  /*74a0*/  ULDC.64 UR6, c[0x4][0x90] ;  /* 0x0100240000067ab9 */ /* 0x000fe20000000a00 */
[----:B------:R-:W-:Y:S01]  /*74b0*/  IMAD.U32 R4, RZ, RZ, UR4 ;  /* 0x00000004ff047e24 */ /* 0x000fe2000f8e00ff */
[----:B0-----:R0:W1:Y:S01]  /*74c0*/  LDC.64 R14, c[0x4][R0] ;  /* 0x01000000000e7b82 */ /* 0x0010620000000a00 */
[----:B------:R-:W-:Y:S01]  /*74d0*/  IMAD.U32 R5, RZ, RZ, UR5 ;  /* 0x00000005ff057e24 */ /* 0x000fe2000f8e00ff */
[----:B------:R-:W-:Y:S01]  /*74e0*/  ULDC.64 UR4, c[0x4][0x28] ;  /* 0x01000a0000047ab9 */ /* 0x000fe20000000a00 */
        /* <DEDUP_REMOVED lines=8> */
[----:B-1---5:R-:W-:Y:S05]  /*7570*/  CALL.ABS.NOINC R14 ;  /* 0x000000000e007343 */ /* 0x022fea0003c00000 */
.L_x_466:
[----:B------:R-:W-:Y:S05]  /*7580*/  BSYNC B6 ;  /* 0x0000000000067941 */ /* 0x000fea0003800000 */
.L_x_465:
[----:B------:R-:W-:Y:S02]  /*7590*/  ULDC UR4, c[0x0][0x3f4] ;  /* 0x0000fd0000047ab9 */ /* 0x000fe40000000800 */
[----:B------:R-:W-:-:S13]  /*75a0*/  ISETP.LT.AND P0, PT, RZ, UR4, PT ;  /* 0x00000004ff007c0c */ /* 0x000fda000bf01270 */
[----:B------:R-:W-:Y:S05]  /*75b0*/  @P0 BRA `(.L_x_467) ;  /* 0x0000000000400947 */ /* 0x000fea0003800000 */
[----:B------:R-:W-:-:S04]  /*75c0*/  ULEA.HI UR4, UR37, UR37, URZ, 0x1 ;  /* 0x0000002525047291 */ /* 0x000fc8000f8f083f */
[----:B------:R-:W-:-:S04]  /*75d0*/  ULOP3.LUT UR4, UR4, 0xfffffffe, URZ, 0xc0, !UPT ;  /* 0xfffffffe04047892 */ /* 0x000fc8000f8ec03f */
[----:B------:R-:W-:-:S06]  /*75e0*/  UIADD3 UR4, UR37, -UR4, URZ ;  /* 0x8000000425047290 */ /* 0x000fcc000fffe03f */
[----:B------:R-:W-:-:S05]  /*75f0*/  IMAD.U32 R3, RZ, RZ, UR4 ;  /* 0x00000004ff037e24 */ /* 0x000fca000f8e00ff */
[----:B------:R-:W-:-:S04]  /*7600*/  SHF.L.U32 R3, R3, 0x1f, RZ ;  /* 0x0000001f03037819 */ /* 0x000fc800000006ff */
[----:B------:R2:W3:Y:S03]  /*7610*/  SYNCS.PHASECHK.TRANS64.TRYWAIT P0, [R2+URZ+0x2d800], R3 ;  /* 0x02d80003020075a7 */ /* 0x0004e6000800017f */
[----:B---3--:R-:W-:Y:S05]  /*7620*/  @!P0 NANOSLEEP.SYNCS 0x989680 ;  /* 0x009896800000895d */ /* 0x008fea0003900000 */
[----:B------:R-:W3:Y:S01]  /*7630*/  @!P0 SYNCS.PHASECHK.TRANS64 P0, [R2+URZ+0x2d800], R3 ;  /* 0x02d80003020085a7 */ /* 0x000ee2000800007f */
[----:B------:R-:W-:Y:S04]  /*7640*/  BSSY B0, `(.L_x_468) ;  /* 0x0000006000007945 */ /* 0x000fe80003800000 */
[----:B---3--:R-:W-:Y:S05]  /*7650*/  @P0 BRA `(.L_x_469) ;  /* 0x0000000000100947 */ /* 0x008fea0003800000 */
.L_x_470:
[----:B---3--:R3:W4:Y:S02]  /*7660*/  SYNCS.PHASECHK.TRANS64.TRYWAIT P0, [R2+URZ+0x2d800], R3 ;  /* 0x02d80003020075a7 */ /* 0x008724000800017f */
[----:B----4-:R-:W-:Y:S05]  /*7670*/  @!P0 NANOSLEEP.SYNCS 0x989680 ;  /* 0x009896800000895d */ /* 0x010fea0003900000 */
[----:B------:R-:W4:Y:S02]  /*7680*/  @!P0 SYNCS.PHASECHK.TRANS64 P0, [R2+URZ+0x2d800], R3 ;  /* 0x02d80003020085a7 */ /* 0x000f24000800007f */
[----:B----4-:R-:W-:Y:S05]  /*7690*/  @!P0 BRA `(.L_x_470) ;  /* 0xfffffffc00f08947 */ /* 0x010fea000383ffff */
.L_x_469:
[----:B------:R-:W-:Y:S05]  /*76a0*/  BSYNC B0 ;  /* 0x0000000000007941 */ /* 0x000fea0003800000 */
.L_x_468:
[----:B------:R-:W-:Y:S05]  /*76b0*/  BRA `(.L_x_471) ;  /* 0x0000003c001c7947 */ /* 0x000fea0003800000 */
.L_x_467:
[----:B-1---5:R-:W-:Y:S01]  /*76c0*/  SHF.R.S32.HI R0, RZ, 0x1f, R97 ;  /* 0x0000001fff007819 */ /* 0x022fe20000011461 */
[----:B------:R-:W-:Y:S01]  /*76d0*/  ULOP3.LUT UP0, URZ, UR40, 0x1bf, URZ, 0xc0, !UPT ;  /* 0x000001bf283f7892 */ /* 0x000fe2000f80c03f */
[----:B------:R-:W-:Y:S01]  /*76e0*/  ULDC.64 UR4, c[0x0][0x3f8] ;  /* 0x0000fe0000047ab9 */ /* 0x000fe20000000a00 */
[----:B------:R-:W-:Y:S02]  /*76f0*/  ULDC.64 UR6, c[0x0][0x408] ;  /* 0x0001020000067ab9 */ /* 0x000fe40000000a00 */
[C---:B------:R-:W-:Y:S02]  /*7700*/  IMAD R6, R0.reuse, UR4, RZ ;  /* 0x0000000400067c24 */ /* 0x040fe4000f8e02ff */
[----:B------:R-:W-:Y:S01]  /*7710*/  IMAD R0, R0, UR6, RZ ;  /* 0x0000000600007c24 */ /* 0x000fe2000f8e02ff */
[----:B------:R-:W-:Y:S01]  /*7720*/  PLOP3.LUT P2, PT, PT, PT, UP0, 0x80, 0x0 ;  /* 0x000000000000781c */ /* 0x000fe20003f4f008 */
[C---:B------:R-:W-:Y:S02]  /*7730*/  IMAD R25, R97.reuse, UR5, R6 ;  /* 0x0000000561197c24 */ /* 0x040fe4000f8e0206 */
[----:B------:R-:W-:Y:S01]  /*7740*/  IMAD.WIDE.U32 R4, R97, UR4, RZ ;  /* 0x0000000461047c25 */ /* 0x000fe2000f8e00ff */
[----:B------:R-:W-:-:S03]  /*7750*/  ULDC.64 UR4, c[0x0][0x3e8] ;  /* 0x0000fa0000047ab9 */ /* 0x000fc60000000a00 */
[C---:B------:R-:W-:Y:S01]  /*7760*/  IMAD R27, R97.reuse, UR7, R0 ;  /* 0x00000007611b7c24 */ /* 0x040fe2000f8e0200 */
[----:B------:R-:W-:Y:S01]  /*7770*/  LEA R24, P0, R4, UR4, 0x1 ;  /* 0x0000000404187c11 */ /* 0x000fe2000f8008ff */
[----:B------:R-:W-:Y:S01]  /*7780*/  IMAD.WIDE.U32 R6, R97, UR6, RZ ;  /* 0x0000000661067c25 */ /* 0x000fe2000f8e00ff */
[----:B------:R-:W-:-:S03]  /*7790*/  ULDC.64 UR6, c[0x0][0x400] ;  /* 0x0001000000067ab9 */ /* 0x000fc60000000a00 */
[----:B------:R-:W-:Y:S01]  /*77a0*/  IMAD.IADD R25, R25, 0x1, R5 ;  /* 0x0000000119197824 */ /* 0x000fe200078e0205 */
[----:B------:R-:W-:Y:S01]  /*77b0*/  LEA R26, P1, R6, UR6, 0x1 ;  /* 0x00000006061a7c11 */ /* 0x000fe2000f8208ff */
[----:B------:R-:W-:-:S03]  /*77c0*/  IMAD.IADD R27, R27, 0x1, R7 ;  /* 0x000000011b1b7824 */ /* 0x000fc600078e0207 */
[----:B------:R-:W-:Y:S02]  /*77d0*/  LEA.HI.X R25, R4, UR5, R25, 0x1, P0 ;  /* 0x0000000504197c11 */ /* 0x000fe400080f0c19 */
[----:B------:R-:W-:Y:S01]  /*77e0*/  LEA.HI.X R27, R6, UR7, R27, 0x1, P1 ;  /* 0x00000007061b7c11 */ /* 0x000fe200088f0c1b */
[----:B------:R-:W-:Y:S06]  /*77f0*/  @!P2 BRA `(.L_x_472) ;  /* 0x000000000040a947 */ /* 0x000fec0003800000 */
[----:B0-----:R-:W-:Y:S01]  /*7800*/  MOV R14, 0x0 ;  /* 0x00000000000e7802 */ /* 0x001fe20000000f00 */
[----:B------:R-:W-:Y:S01]  /*7810*/  ULDC.64 UR4, c[0x4][0x88] ;  /* 0x0100220000047ab9 */ /* 0x000fe20000000a00 */
[----:B------:R-:W-:Y:S01]  /*7820*/  ULDC.64 UR6, c[0x4][0x90] ;  /* 0x0100240000067ab9 */ /* 0x000fe20000000a00 */
[----:B------:R-:W-:Y:S02]  /*7830*/  IMAD.U32 R4, RZ, RZ, UR4 ;  /* 0x00000004ff047e24 */ /* 0x000fe4000f8e00ff */
[----:B------:R-:W-:Y:S01]  /*7840*/  IMAD.U32 R5, RZ, RZ, UR5 ;  /* 0x00000005ff057e24 */ /* 0x000fe2000f8e00ff */
[----:B------:R-:W0:Y:S01]  /*7850*/  LDC.64 R14, c[0x4][R14] ;  /* 0x010000000e0e7b82 */ /* 0x000e220000000a00 */
[----:B------:R-:W-:Y:S01]  /*7860*/  ULDC.64 UR4, c[0x4][0x20] ;  /* 0x0100080000047ab9 */ /* 0x000fe20000000a00 */
[----:B------:R-:W-:Y:S01]  /*7870*/  IMAD.U32 R6, RZ, RZ, UR6 ;  /* 0x00000006ff067e24 */ /* 0x000fe2000f8e00ff */
[----:B------:R-:W-:Y:S01]  /*7880*/  MOV R11, UR5 ;  /* 0x00000005000b7c02 */ /* 0x000fe20008000f00 */
[----:B------:R-:W-:-:S02]  /*7890*/  IMAD.U32 R7, RZ, RZ, UR7 ;  /* 0x00000007ff077e24 */ /* 0x000fc4000f8e00ff */
[----:B------:R-:W-:Y:S02]  /*78a0*/  IMAD.U32 R10, RZ, RZ, UR4 ;  /* 0x00000004ff0a7e24 */ /* 0x000fe4000f8e00ff */
[----:B------:R-:W-:Y:S02]  /*78b0*/  IMAD.MOV.U32 R8, RZ, RZ, 0x70 ;  /* 0x00000070ff087424 */ /* 0x000fe400078e00ff */
[----:B------:R-:W-:Y:S02]  /*78c0*/  IMAD.MOV.U32 R12, RZ, RZ, 0x1 ;  /* 0x00000001ff0c7424 */ /* 0x000fe400078e00ff */
[----:B------:R-:W-:-:S07]  /*78d0*/  IMAD.MOV.U32 R13, RZ, RZ, RZ ;  /* 0x000000ffff0d7224 */ /* 0x000fce00078e00ff */
[----:B------:R-:W-:-:S07]  /*78e0*/  LEPC R20, `(.L_x_472) ;  /* 0x000000001014794e */ /* 0x000fce0000000000 */
[----:B0-----:R-:W-:Y:S05]  /*78f0*/  CALL.ABS.NOINC R14 ;  /* 0x000000000e007343 */ /* 0x001fea0003c00000 */
.L_x_472:
[----:B------:R-:W-:Y:S01]  /*7900*/  ULDC.U8 UR4, c[0x0][0x410] ;  /* 0x0001040000047ab9 */ /* 0x000fe20000000000 */
[----:B------:R-:W-:Y:S01]  /*7910*/  BSSY B0, `(.L_x_473) ;  /* 0x0000399000007945 */ /* 0x000fe20003800000 */
[----:B------:R-:W-:Y:S01]  /*7920*/  ISETP.NE.AND P0, PT, RZ, UR4, PT ;  /* 0x00000004ff007c0c */ /* 0x000fe2000bf05270 */
[----:B------:R-:W-:-:S12]  /*7930*/  IMAD R6, R29, 0xc0, R140 ;  /* 0x000000c01d067824 */ /* 0x000fd800078e028c */
[----:B------:R-:W-:Y:S05]  /*7940*/  @!P0 BRA `(.L_x_474) ;  /* 0x0000001c00508947 */ /* 0x000fea0003800000 */
[----:B------:R-:W-:-:S03]  /*7950*/  UMOV UR4, 0xffffffff ;  /* 0xffffffff00047882 */ /* 0x000fc60000000000 */
[----:B------:R-:W-:Y:S05]  /*7960*/  BRA.DIV UR4, `(.L_x_475) ;  /* 0x0000012e04407947 */ /* 0x000fea000b800000 */
[----:B------:R1:W2:Y:S04]  /*7970*/  SHFL.IDX PT, R3, R25, RZ, 0x1e1f ;  /* 0x001e1fff19037589 */ /* 0x0002a800000e0000 */
[----:B------:R1:W3:Y:S04]  /*7980*/  SHFL.IDX PT, R0, R24, RZ, 0x1e1f ;  /* 0x001e1fff18007589 */ /* 0x0002e800000e0000 */
[----:B------:R1:W4:Y:S04]  /*7990*/  SHFL.IDX PT, R5, R27, RZ, 0x1e1f ;  /* 0x001e1fff1b057589 */ /* 0x00032800000e0000 */
[----:B------:R1:W0:Y:S02]  /*79a0*/  SHFL.IDX PT, R4, R26, RZ, 0x1e1f ;  /* 0x001e1fff1a047589 */ /* 0x00022400000e0000 */
.L_x_683:
[----:B------:R-:W-:Y:S01]  /*79b0*/  ULDC UR4, c[0x0][0x448] ;  /* 0x0001120000047ab9 */ /* 0x000fe20000000800 */
[----:B------:R-:W-:Y:S01]  /*79c0*/  BSSY B1, `(.L_x_476) ;  /* 0x000005a000017945 */ /* 0x000fe20003800000 */
[----:B------:R-:W-:Y:S01]  /*79d0*/  IMAD R45, R100, UR4, RZ ;  /* 0x00000004642d7c24 */ /* 0x000fe2000f8e02ff */
[----:B------:R-:W-:Y:S02]  /*79e0*/  CS2R R34, SRZ ;  /* 0x0000000000227805 */ /* 0x000fe4000001ff00 */
[----:B------:R-:W-:Y:S02]  /*79f0*/  CS2R R30, SRZ ;  /* 0x00000000001e7805 */ /* 0x000fe4000001ff00 */
[----:B-1----:R-:W-:Y:S02]  /*7a00*/  CS2R R26, SRZ ;  /* 0x00000000001a7805 */ /* 0x002fe4000001ff00 */
[----:B------:R-:W-:Y:S02]  /*7a10*/  CS2R R20, SRZ ;  /* 0x0000000000147805 */ /* 0x000fe4000001ff00 */
[----:B------:R-:W-:Y:S01]  /*7a20*/  ISETP.GE.AND P0, PT, R6, R45, PT ;  /* 0x0000002d0600720c */ /* 0x000fe20003f06270 */
[----:B------:R-:W-:Y:S01]  /*7a30*/  IMAD R45, R29, -0xc0, R45 ;  /* 0xffffff401d2d7824 */ /* 0x000fe200078e022d */
[----:B------:R-:W-:-:S02]  /*7a40*/  CS2R R12, SRZ ;  /* 0x00000000000c7805 */ /* 0x000fc4000001ff00 */
[----:B------:R-:W-:Y:S02]  /*7a50*/  CS2R R8, SRZ ;  /* 0x0000000000087805 */ /* 0x000fe4000001ff00 */
[----:B------:R-:W-:Y:S02]  /*7a60*/  CS2R R36, SRZ ;  /* 0x0000000000247805 */ /* 0x000fe4000001ff00 */
[----:B------:R-:W-:Y:S02]  /*7a70*/  CS2R R32, SRZ ;  /* 0x0000000000207805 */ /* 0x000fe4000001ff00 */
[----:B------:R-:W-:Y:S02]  /*7a80*/  CS2R R28, SRZ ;  /* 0x00000000001c7805 */ /* 0x000fe4000001ff00 */
[----:B------:R-:W-:Y:S02]  /*7a90*/  CS2R R24, SRZ ;  /* 0x0000000000187805 */ /* 0x000fe4000001ff00 */
[----:B0-----:R-:W-:-:S02]  /*7aa0*/  CS2R R14, SRZ ;  /* 0x00000000000e7805 */ /* 0x001fc4000001ff00 */
[----:B------:R-:W-:Y:S01]  /*7ab0*/  CS2R R10, SRZ ;  /* 0x00000000000a7805 */ /* 0x000fe2000001ff00 */
[----:B------:R-:W-:Y:S06]  /*7ac0*/  @P0 BRA `(.L_x_477) ;  /* 0x0000000400240947 */ /* 0x000fec0003800000 */
[----:B------:R-:W2:Y:S01]  /*7ad0*/  LDL R7, [R1+0x4c] ;  /* 0x00004c0001077983 */ /* 0x000ea20000100800 */
[----:B------:R-:W-:-:S03]  /*7ae0*/  ULDC UR4, c[0x0][0x3f4] ;  /* 0x0000fd0000047ab9 */ /* 0x000fc60000000800 */
[----:B------:R-:W4:Y:S04]  /*7af0*/  LDL R39, [R1+0x24] ;  /* 0x0000240001277983 */ /* 0x000f280000100800 */
[----:B------:R-:W4:Y:S04]  /*7b00*/  LDL R38, [R1+0x48] ;  /* 0x0000480001267983 */ /* 0x000f280000100800 */
[----:B------:R-:W4:Y:S04]  /*7b10*/  LDL R35, [R1+0x50] ;  /* 0x0000500001237983 */ /* 0x000f280000100800 */
[----:B------:R-:W4:Y:S04]  /*7b20*/  LDL R34, [R1+0x54] ;  /* 0x0000540001227983 */ /* 0x000f280000100800 */
[----:B------:R-:W4:Y:S04]  /*7b30*/  LDL R49, [R1+0xa0] ;  /* 0x0000a00001317983 */ /* 0x000f280000100800 */
[----:B------:R-:W4:Y:S01]  /*7b40*/  LDL R48, [R1+0xa4] ;  /* 0x0000a40001307983 */ /* 0x000f220000100800 */
[----:B------:R-:W-:-:S02]  /*7b50*/  CS2R R32, SRZ ;  /* 0x0000000000207805 */ /* 0x000fc4000001ff00 */
[----:B------:R-:W-:Y:S02]  /*7b60*/  CS2R R30, SRZ ;  /* 0x00000000001e7805 */ /* 0x000fe4000001ff00 */
[----:B------:R-:W-:Y:S02]  /*7b70*/  CS2R R28, SRZ ;  /* 0x00000000001c7805 */ /* 0x000fe4000001ff00 */
[----:B------:R-:W-:Y:S02]  /*7b80*/  CS2R R26, SRZ ;  /* 0x00000000001a7805 */ /* 0x000fe4000001ff00 */
[----:B------:R-:W-:Y:S02]  /*7b90*/  CS2R R24, SRZ ;  /* 0x0000000000187805 */ /* 0x000fe4000001ff00 */
[----:B------:R-:W-:Y:S02]  /*7ba0*/  CS2R R20, SRZ ;  /* 0x0000000000147805 */ /* 0x000fe4000001ff00 */
[----:B------:R-:W-:-:S02]  /*7bb0*/  CS2R R36, SRZ ;  /* 0x0000000000247805 */ /* 0x000fc4000001ff00 */
[C---:B--2---:R-:W-:Y:S01]  /*7bc0*/  ISETP.GE.AND P3, PT, R7.reuse, UR4, PT ;  /* 0x0000000407007c0c */ /* 0x044fe2000bf66270 */
[----:B------:R-:W-:Y:S01]  /*7bd0*/  IMAD.SHL.U32 R9, R7, 0x2, RZ ;  /* 0x0000000207097824 */ /* 0x000fe200078e00ff */
[----:B------:R-:W-:-:S04]  /*7be0*/  SHF.R.S32.HI R6, RZ, 0x1f, R7 ;  /* 0x0000001fff067819 */ /* 0x000fc80000011407 */
[----:B------:R-:W-:-:S07]  /*7bf0*/  SHF.L.U64.HI R10, R7, 0x1, R6 ;  /* 0x00000001070a7819 */ /* 0x000fce0000010206 */
[----:B---3--:R-:W-:Y:S02]  /*7c00*/  @!P3 IADD3 R6, P0, R0, R9, RZ ;  /* 0x000000090006b210 */ /* 0x008fe40007f1e0ff */
[----:B----4-:R-:W-:-:S03]  /*7c10*/  ISETP.GE.AND P1, PT, R39, UR4, PT ;  /* 0x0000000427007c0c */ /* 0x010fc6000bf26270 */
[--C-:B------:R-:W-:Y:S01]  /*7c20*/  @!P3 IMAD.X R7, R3, 0x1, R10.reuse, P0 ;  /* 0x000000010307b824 */ /* 0x100fe200000e060a */
[----:B------:R-:W-:Y:S01]  /*7c30*/  @!P3 IADD3 R8, P0, R4, R9, RZ ;  /* 0x000000090408b210 */ /* 0x000fe20007f1e0ff */
[----:B------:R-:W-:Y:S01]  /*7c40*/  IMAD.SHL.U32 R13, R39, 0x2, RZ ;  /* 0x00000002270d7824 */ /* 0x000fe200078e00ff */
[----:B------:R-:W-:Y:S02]  /*7c50*/  SHF.R.S32.HI R11, RZ, 0x1f, R39 ;  /* 0x0000001fff0b7819 */ /* 0x000fe40000011427 */
[----:B------:R0:W5:Y:S01]  /*7c60*/  @!P3 LD.E.64 R32, desc[UR42][R6.64] ;  /* 0x0000002a0620b980 */ /* 0x000162000c101b00 */
[----:B------:R-:W-:Y:S01]  /*7c70*/  @!P3 IMAD.X R9, R5, 0x1, R10, P0 ;  /* 0x000000010509b824 */ /* 0x000fe200000e060a */
[----:B------:R-:W-:Y:S02]  /*7c80*/  ISETP.GE.AND P0, PT, R38, UR4, PT ;  /* 0x0000000426007c0c */ /* 0x000fe4000bf06270 */
[----:B------:R-:W-:Y:S02]  /*7c90*/  SHF.L.U64.HI R14, R39, 0x1, R11 ;  /* 0x00000001270e7819 */ /* 0x000fe4000001020b */
[----:B------:R1:W5:Y:S01]  /*7ca0*/  @!P3 LD.E.64 R30, desc[UR42][R8.64] ;  /* 0x0000002a081eb980 */ /* 0x000362000c101b00 */
[----:B------:R-:W-:-:S02]  /*7cb0*/  @!P1 IADD3 R10, P2, R0, R13, RZ ;  /* 0x0000000d000a9210 */ /* 0x000fc40007f5e0ff */
[----:B------:R-:W-:Y:S01]  /*7cc0*/  @!P1 IADD3 R12, P3, R4, R13, RZ ;  /* 0x0000000d040c9210 */ /* 0x000fe20007f7e0ff */
[C---:B0-----:R-:W-:Y:S01]  /*7cd0*/  IMAD.SHL.U32 R7, R38.reuse, 0x2, RZ ;  /* 0x0000000226077824 */ /* 0x041fe200078e00ff */
[----:B------:R-:W-:Y:S01]  /*7ce0*/  SHF.R.S32.HI R15, RZ, 0x1f, R38 ;  /* 0x0000001fff0f7819 */ /* 0x000fe20000011426 */
[--C-:B------:R-:W-:Y:S02]  /*7cf0*/  @!P1 IMAD.X R11, R3, 0x1, R14.reuse, P2 ;  /* 0x00000001030b9824 */ /* 0x100fe400010e060e */
[----:B------:R-:W-:Y:S01]  /*7d00*/  @!P1 IMAD.X R13, R5, 0x1, R14, P3 ;  /* 0x00000001050d9824 */ /* 0x000fe200018e060e */
[----:B------:R-:W-:Y:S02]  /*7d10*/  SHF.L.U64.HI R6, R38, 0x1, R15 ;  /* 0x0000000126067819 */ /* 0x000fe4000001020f */
[-C--:B------:R-:W-:Y:S01]  /*7d20*/  @!P0 IADD3 R38, P2, R0, R7.reuse, RZ ;  /* 0x0000000700268210 */ /* 0x080fe20007f5e0ff */
[----:B------:R0:W5:Y:S01]  /*7d30*/  @!P1 LD.E.64 R28, desc[UR42][R10.64] ;  /* 0x0000002a0a1c9980 */ /* 0x000162000c101b00 */
[----:B-1----:R-:W-:-:S03]  /*7d40*/  @!P0 IADD3 R8, P3, R4, R7, RZ ;  /* 0x0000000704088210 */ /* 0x002fc60007f7e0ff */
[----:B------:R-:W5:Y:S01]  /*7d50*/  @!P1 LD.E.64 R26, desc[UR42][R12.64] ;  /* 0x0000002a0c1a9980 */ /* 0x000f62000c101b00 */
[--C-:B------:R-:W-:Y:S01]  /*7d60*/  @!P0 IMAD.X R39, R3, 0x1, R6.reuse, P2 ;  /* 0x0000000103278824 */ /* 0x100fe200010e0606 */
[----:B------:R-:W-:Y:S01]  /*7d70*/  ISETP.GE.AND P1, PT, R35, UR4, PT ;  /* 0x0000000423007c0c */ /* 0x000fe2000bf26270 */
[----:B------:R-:W-:Y:S01]  /*7d80*/  @!P0 IMAD.X R9, R5, 0x1, R6, P3 ;  /* 0x0000000105098824 */ /* 0x000fe200018e0606 */
[----:B------:R-:W-:Y:S02]  /*7d90*/  ISETP.GE.AND P2, PT, R138, UR4, PT ;  /* 0x000000048a007c0c */ /* 0x000fe4000bf46270 */
[----:B------:R-:W5:Y:S01]  /*7da0*/  @!P0 LD.E.64 R24, desc[UR42][R38.64] ;  /* 0x0000002a26188980 */ /* 0x000f62000c101b00 */
[----:B------:R-:W-:-:S03]  /*7db0*/  IMAD.SHL.U32 R7, R35, 0x2, RZ ;  /* 0x0000000223077824 */ /* 0x000fc600078e00ff */
[----:B------:R1:W5:Y:S01]  /*7dc0*/  @!P0 LD.E.64 R20, desc[UR42][R8.64] ;  /* 0x0000002a08148980 */ /* 0x000362000c101b00 */
[C---:B------:R-:W-:Y:S01]  /*7dd0*/  ISETP.GE.AND P0, PT, R34.reuse, UR4, PT ;  /* 0x0000000422007c0c */ /* 0x040fe2000bf06270 */
[----:B0-----:R-:W-:-:S03]  /*7de0*/  IMAD.SHL.U32 R11, R34, 0x2, RZ ;  /* 0x00000002220b7824 */ /* 0x001fc600078e00ff */
[-C--:B------:R-:W-:Y:S02]  /*7df0*/  @!P1 IADD3 R40, P4, R0, R7.reuse, RZ ;  /* 0x0000000700289210 */ /* 0x080fe40007f9e0ff */
[----:B------:R-:W-:Y:S01]  /*7e00*/  @!P1 IADD3 R6, P3, R4, R7, RZ ;  /* 0x0000000704069210 */ /* 0x000fe20007f7e0ff */
[----:B------:R-:W-:-:S04]  /*7e10*/  @!P2 IMAD.WIDE R46, R138, 0x2, R4 ;  /* 0x000000028a2ea825 */ /* 0x000fc800078e0204 */
[----:B-1----:R-:W-:Y:S02]  /*7e20*/  @!P2 IMAD.MOV.U32 R8, RZ, RZ, R0 ;  /* 0x000000ffff08a224 */ /* 0x002fe400078e0000 */
[----:B------:R-:W-:Y:S01]  /*7e30*/  @!P2 IMAD.MOV.U32 R9, RZ, RZ, R3 ;  /* 0x000000ffff09a224 */ /* 0x000fe200078e0003 */
[-C--:B------:R-:W-:Y:S01]  /*7e40*/  @!P0 IADD3 R4, P5, R4, R11.reuse, RZ ;  /* 0x0000000b04048210 */ /* 0x080fe20007fbe0ff */
[----:B------:R-:W-:Y:S01]  /*7e50*/  @!P1 IMAD.X R41, R3, 0x1, R49, P4 ;  /* 0x0000000103299824 */ /* 0x000fe200020e0631 */
[----:B------:R-:W-:Y:S01]  /*7e60*/  @!P0 IADD3 R38, P4, R0, R11, RZ ;  /* 0x0000000b00268210 */ /* 0x000fe20007f9e0ff */
[----:B------:R-:W-:Y:S01]  /*7e70*/  @!P2 IMAD.WIDE R42, R138, 0x2, R8 ;  /* 0x000000028a2aa825 */ /* 0x000fe200078e0208 */
[----:B------:R-:W-:Y:S02]  /*7e80*/  CS2R R14, SRZ ;  /* 0x00000000000e7805 */ /* 0x000fe4000001ff00 */
[----:B------:R-:W-:Y:S02]  /*7e90*/  CS2R R34, SRZ ;  /* 0x0000000000227805 */ /* 0x000fe4000001ff00 */
[----:B------:R-:W-:Y:S01]  /*7ea0*/  CS2R R12, SRZ ;  /* 0x00000000000c7805 */ /* 0x000fe2000001ff00 */
[----:B------:R-:W-:Y:S01]  /*7eb0*/  @!P1 IMAD.X R7, R5, 0x1, R49, P3 ;  /* 0x0000000105079824 */ /* 0x000fe200018e0631 */
[----:B------:R-:W-:-:S02]  /*7ec0*/  CS2R R10, SRZ ;  /* 0x00000000000a7805 */ /* 0x000fc4000001ff00 */
[----:B------:R-:W-:Y:S01]  /*7ed0*/  CS2R R8, SRZ ;  /* 0x0000000000087805 */ /* 0x000fe2000001ff00 */
[--C-:B------:R-:W-:Y:S01]  /*7ee0*/  @!P0 IMAD.X R39, R3, 0x1, R48.reuse, P4 ;  /* 0x0000000103278824 */ /* 0x100fe200020e0630 */
[----:B------:R0:W5:Y:S01]  /*7ef0*/  @!P2 LD.E.64 R36, desc[UR42][R42.64] ;  /* 0x0000002a2a24a980 */ /* 0x000162000c101b00 */
[----:B------:R-:W-:-:S03]  /*7f00*/  @!P0 IMAD.X R5, R5, 0x1, R48, P5 ;  /* 0x0000000105058824 */ /* 0x000fc600028e0630 */
[----:B------:R0:W5:Y:S04]  /*7f10*/  @!P2 LD.E.64 R34, desc[UR42][R46.64] ;  /* 0x0000002a2e22a980 */ /* 0x000168000c101b00 */
[----:B------:R0:W5:Y:S04]  /*7f20*/  @!P1 LD.E.64 R14, desc[UR42][R40.64] ;  /* 0x0000002a280e9980 */ /* 0x000168000c101b00 */
[----:B------:R0:W5:Y:S04]  /*7f30*/  @!P1 LD.E.64 R12, desc[UR42][R6.64] ;  /* 0x0000002a060c9980 */ /* 0x000168000c101b00 */
[----:B------:R0:W5:Y:S04]  /*7f40*/  @!P0 LD.E.64 R10, desc[UR42][R38.64] ;  /* 0x0000002a260a8980 */ /* 0x000168000c101b00 */
[----:B------:R0:W5:Y:S02]  /*7f50*/  @!P0 LD.E.64 R8, desc[UR42][R4.64] ;  /* 0x0000002a04088980 */ /* 0x000164000c101b00 */
.L_x_477:
[----:B------:R-:W-:Y:S05]  /*7f60*/  BSYNC B1 ;  /* 0x0000000000017941 */ /* 0x000fea0003800000 */
.L_x_476:
[----:B------:R-:W-:Y:S01]  /*7f70*/  ULEA.HI UR4, UR37, UR37, URZ, 0x1 ;  /* 0x0000002525047291 */ /* 0x000fe2000f8f083f */
[----:B--2--5:R-:W-:Y:S01]  /*7f80*/  IMAD.MOV.U32 R3, RZ, RZ, R35 ;  /* 0x000000ffff037224 */ /* 0x024fe200078e0023 */
[----:B------:R-:W-:Y:S01]  /*7f90*/  VIMNMX R45, R45, 0xc0, PT ;  /* 0x000000c02d2d7848 */ /* 0x000fe20003fe0100 */
[----:B---3--:R-:W-:Y:S01]  /*7fa0*/  IMAD.MOV.U32 R0, RZ, RZ, R34 ;  /* 0x000000ffff007224 */ /* 0x008fe200078e0022 */
[----:B------:R-:W-:Y:S01]  /*7fb0*/  ULOP3.LUT UR4, UR4, 0xfffffffe, URZ, 0xc0, !UPT ;  /* 0xfffffffe04047892 */ /* 0x000fe2000f8ec03f */
[----:B0-----:R-:W-:Y:S01]  /*7fc0*/  IMAD.MOV.U32 R4, RZ, RZ, R30 ;  /* 0x000000ffff047224 */ /* 0x001fe200078e001e */
[----:B------:R-:W-:Y:S01]  /*7fd0*/  PRMT R57, R3, 0x7610, R57 ;  /* 0x0000761003397816 */ /* 0x000fe20000000039 */
[----:B----4-:R-:W-:Y:S01]  /*7fe0*/  IMAD.MOV.U32 R5, RZ, RZ, R27 ;  /* 0x000000ffff057224 */ /* 0x010fe200078e001b */
[----:B------:R-:W-:Y:S01]  /*7ff0*/  UIADD3 UR4, UR37, -UR4, URZ ;  /* 0x8000000425047290 */ /* 0x000fe2000fffe03f */
[----:B------:R-:W-:Y:S01]  /*8000*/  PRMT R38, R38, 0x5410, R0 ;  /* 0x0000541026267816 */ /* 0x000fe20000000000 */
[----:B------:R-:W-:Y:S01]  /*8010*/  IMAD.MOV.U32 R0, RZ, RZ, R31 ;  /* 0x000000ffff007224 */ /* 0x000fe200078e001f */
[----:B------:R-:W-:Y:S01]  /*8020*/  PRMT R64, R4, 0x7610, R64 ;  /* 0x0000761004407816 */ /* 0x000fe20000000040 */
[----:B------:R-:W-:Y:S01]  /*8030*/  IMAD.MOV.U32 R6, RZ, RZ, R13 ;  /* 0x000000ffff067224 */ /* 0x000fe200078e000d */
[----:B------:R-:W-:Y:S01]  /*8040*/  MOV R4, R26 ;  /* 0x0000001a00047202 */ /* 0x000fe20000000f00 */
[----:B------:R-:W-:Y:S01]  /*8050*/  IMAD.U32 R3, RZ, RZ, UR4 ;  /* 0x00000004ff037e24 */ /* 0x000fe2000f8e00ff */
[----:B------:R-:W-:Y:S01]  /*8060*/  PRMT R65, R0, 0x7610, R65 ;  /* 0x0000761000417816 */ /* 0x000fe20000000041 */
[----:B------:R-:W-:Y:S01]  /*8070*/  IMAD.MOV.U32 R0, RZ, RZ, R20 ;  /* 0x000000ffff007224 */ /* 0x000fe200078e0014 */
[----:B------:R-:W-:Y:S01]  /*8080*/  PRMT R51, R4, 0x7610, R51 ;  /* 0x0000761004337816 */ /* 0x000fe20000000033 */
[----:B------:R-:W-:Y:S01]  /*8090*/  IMAD.MOV.U32 R4, RZ, RZ, R21 ;  /* 0x000000ffff047224 */ /* 0x000fe200078e0015 */
[----:B------:R-:W-:Y:S01]  /*80a0*/  SHF.L.U32 R3, R3, 0x1f, RZ ;  /* 0x0000001f03037819 */ /* 0x000fe200000006ff */
[----:B------:R-:W-:Y:S01]  /*80b0*/  BSSY B1, `(.L_x_478) ;  /* 0x0000023000017945 */ /* 0x000fe20003800000 */
[----:B------:R-:W-:Y:S01]  /*80c0*/  PRMT R52, R5, 0x7610, R52 ;  /* 0x0000761005347816 */ /* 0x000fe20000000034 */
[----:B------:R-:W-:Y:S01]  /*80d0*/  IMAD.MOV.U32 R5, RZ, RZ, R12 ;  /* 0x000000ffff057224 */ /* 0x000fe200078e000c */
[----:B------:R-:W0:Y:S01]  /*80e0*/  SYNCS.PHASECHK.TRANS64.TRYWAIT P0, [R2+URZ+0x2d800], R3 ;  /* 0x02d80003020075a7 */ /* 0x000e22000800017f */
[----:B------:R-:W-:Y:S01]  /*80f0*/  PRMT R47, R0, 0x7610, R47 ;  /* 0x00007610002f7816 */ /* 0x000fe2000000002f */
[----:B------:R-:W-:Y:S01]  /*8100*/  IMAD.MOV.U32 R0, RZ, RZ, R8 ;  /* 0x000000ffff007224 */ /* 0x000fe200078e0008 */
        /* <DEDUP_REMOVED lines=20> */
[----:B------:R-:W-:Y:S01]  /*8250*/  ISETP.GE.AND P1, PT, R140, R45, PT ;  /* 0x0000002d8c00720c */ /* 0x000fe20003f26270 */
[----:B------:R-:W-:Y:S01]  /*8260*/  IMAD.MOV.U32 R6, RZ, RZ, R15 ;  /* 0x000000ffff067224 */ /* 0x000fe200078e000f */
[----:B------:R-:W-:Y:S01]  /*8270*/  PRMT R49, R0, 0x7610, R49 ;  /* 0x0000761000317816 */ /* 0x000fe20000000031 */
[----:B------:R-:W-:Y:S01]  /*8280*/  IMAD.MOV.U32 R0, RZ, RZ, R10 ;  /* 0x000000ffff007224 */ /* 0x000fe200078e000a */
[----:B------:R-:W-:Y:S01]  /*8290*/  PRMT R50, R4, 0x7610, R50 ;  /* 0x0000761004327816 */ /* 0x000fe20000000032 */
[----:B------:R-:W-:Y:S01]  /*82a0*/  IMAD.MOV.U32 R4, RZ, RZ, R11 ;  /* 0x000000ffff047224 */ /* 0x000fe200078e000b */
[----:B------:R-:W-:-:S02]  /*82b0*/  PRMT R45, R5, 0x7610, R45 ;  /* 0x00007610052d7816 */ /* 0x000fc4000000002d */
[----:B------:R-:W-:Y:S01]  /*82c0*/  PRMT R46, R6, 0x7610, R46 ;  /* 0x00007610062e7816 */ /* 0x000fe2000000002e */
[----:B0-----:R-:W-:Y:S06]  /*82d0*/  @!P0 BRA `(.L_x_479) ;  /* 0x0000012400588947 */ /* 0x001fec0003800000 */
.L_x_684:
[----:B------:R-:W-:Y:S05]  /*82e0*/  BSYNC B1 ;  /* 0x0000000000017941 */ /* 0x000fea0003800000 */
.L_x_478:
[----:B------:R-:W-:Y:S02]  /*82f0*/  PRMT R40, R0, 0x7610, R40 ;  /* 0x0000761000287816 */ /* 0x000fe40000000028 */
[----:B------:R-:W-:Y:S01]  /*8300*/  PRMT R41, R4, 0x7610, R41 ;  /* 0x0000761004297816 */ /* 0x000fe20000000029 */
[----:B------:R-:W-:Y:S06]  /*8310*/  @P1 BRA `(.L_x_480) ;  /* 0x0000002c00e01947 */ /* 0x000fec0003800000 */
[----:B------:R-:W0:Y:S01]  /*8320*/  LDL R61, [R1+0x78] ;  /* 0x00007800013d7983 */ /* 0x000e220000100800 */
[----:B------:R-:W1:Y:S03]  /*8330*/  LDC R5, c[0x0][0x3f4] ;  /* 0x0000fd00ff057b82 */ /* 0x000e660000000800 */
[----:B------:R-:W2:Y:S04]  /*8340*/  LDL R59, [R1+0x4c] ;  /* 0x00004c00013b7983 */ /* 0x000ea80000100800 */
[----:B------:R-:W3:Y:S04]  /*8350*/  LDL R58, [R1+0x24] ;  /* 0x00002400013a7983 */ /* 0x000ee80000100800 */
[----:B------:R-:W4:Y:S04]  /*8360*/  LDL R56, [R1+0x48] ;  /* 0x0000480001387983 */ /* 0x000f280000100800 */
[----:B------:R-:W5:Y:S04]  /*8370*/  LDL R55, [R1+0x50] ;  /* 0x0000500001377983 */ /* 0x000f680000100800 */
[----:B------:R-:W5:Y:S04]  /*8380*/  LDL R7, [R1+0x54] ;  /* 0x0000540001077983 */ /* 0x000f680000100800 */
[----:B------:R-:W5:Y:S01]  /*8390*/  LDL R6, [R1+0x7c] ;  /* 0x00007c0001067983 */ /* 0x000f620000100800 */
[-C--:B-1----:R-:W-:Y:S01]  /*83a0*/  ISETP.GE.AND P6, PT, R138, R5.reuse, PT ;  /* 0x000000058a00720c */ /* 0x082fe20003fc6270 */
[----:B------:R-:W-:Y:S01]  /*83b0*/  BSSY B1, `(.L_x_481) ;  /* 0x0000038000017945 */ /* 0x000fe20003800000 */
[----:B0-----:R-:W-:Y:S01]  /*83c0*/  IMAD R3, R61, 0x2, R2 ;  /* 0x000000023d037824 */ /* 0x001fe200078e0202 */
[----:B--2---:R-:W-:-:S03]  /*83d0*/  ISETP.GE.AND P0, PT, R59, R5, PT ;  /* 0x000000053b00720c */ /* 0x004fc60003f06270 */
[----:B------:R-:W-:Y:S01]  /*83e0*/  VIADD R0, R3, 0x20 ;  /* 0x0000002003007836 */ /* 0x000fe20000000000 */
[-C--:B---3--:R-:W-:Y:S02]  /*83f0*/  ISETP.GE.AND P1, PT, R58, R5.reuse, PT ;  /* 0x000000053a00720c */ /* 0x088fe40003f26270 */
[-C--:B----4-:R-:W-:Y:S02]  /*8400*/  ISETP.GE.AND P2, PT, R56, R5.reuse, PT ;  /* 0x000000053800720c */ /* 0x090fe40003f46270 */
[-C--:B-----5:R-:W-:Y:S02]  /*8410*/  ISETP.GE.AND P3, PT, R55, R5.reuse, PT ;  /* 0x000000053700720c */ /* 0x0a0fe40003f66270 */
[----:B------:R-:W-:Y:S02]  /*8420*/  ISETP.GE.AND P4, PT, R7, R5, PT ;  /* 0x000000050700720c */ /* 0x000fe40003f86270 */
[----:B------:R-:W-:Y:S01]  /*8430*/  LOP3.LUT P5, RZ, R6, 0x2, RZ, 0xc0, !PT ;  /* 0x0000000206ff7812 */ /* 0x000fe200078ac0ff */
[----:B------:R-:W-:-:S12]  /*8440*/  @P6 BRA `(.L_x_482) ;  /* 0x0000000000b86947 */ /* 0x000fd80003800000 */
[----:B------:R-:W0:Y:S01]  /*8450*/  LDS.128 R4, [R3+0xc400] ;  /* 0x00c4000003047984 */ /* 0x000e220000000c00 */
[----:B------:R-:W-:Y:S02]  /*8460*/  SHF.R.U32.HI R59, RZ, 0x10, R35 ;  /* 0x00000010ff3b7819 */ /* 0x000fe40000011623 */
[--C-:B------:R-:W-:Y:S02]  /*8470*/  SHF.R.U32.HI R56, RZ, 0x10, R37.reuse ;  /* 0x00000010ff387819 */ /* 0x100fe40000011625 */
[----:B------:R-:W-:Y:S02]  /*8480*/  SHF.R.U64 R55, R36, 0x10, R37 ;  /* 0x0000001024377819 */ /* 0x000fe40000001225 */
[----:B------:R-:W-:Y:S02]  /*8490*/  PRMT R59, R57, 0x5410, R59 ;  /* 0x00005410393b7816 */ /* 0x000fe4000000003b */
[----:B------:R-:W-:Y:S02]  /*84a0*/  PRMT R56, R39, 0x5432, R56 ;  /* 0x0000543227387816 */ /* 0x000fe40000000038 */
[----:B------:R-:W-:-:S02]  /*84b0*/  SHF.R.U64 R58, R34, 0x10, R35 ;  /* 0x00000010223a7819 */ /* 0x000fc40000001223 */
[----:B------:R-:W-:Y:S01]  /*84c0*/  PRMT R55, R60, 0x5410, R55 ;  /* 0x000054103c377816 */ /* 0x000fe20000000037 */
[C---:B------:R-:W-:Y:S01]  /*84d0*/  IMAD.U32 R60, R59.reuse, 0x10000, RZ ;  /* 0x000100003b3c7824 */ /* 0x040fe200078e00ff */
[C---:B------:R-:W-:Y:S02]  /*84e0*/  SHF.L.U32 R57, R56.reuse, 0x10, RZ ;  /* 0x0000001038397819 */ /* 0x040fe400000006ff */
[----:B------:R-:W-:Y:S02]  /*84f0*/  LOP3.LUT R59, R59, 0xffff0000, RZ, 0xc0, !PT ;  /* 0xffff00003b3b7812 */ /* 0x000fe400078ec0ff */
[----:B------:R-:W-:Y:S02]  /*8500*/  LOP3.LUT R56, R56, 0xffff0000, RZ, 0xc0, !PT ;  /* 0xffff000038387812 */ /* 0x000fe400078ec0ff */
[----:B------:R-:W-:Y:S02]  /*8510*/  PRMT R58, R38, 0x5432, R58 ;  /* 0x00005432263a7816 */ /* 0x000fe4000000003a */
[C---:B0-----:R-:W-:Y:S01]  /*8520*/  LOP3.LUT R35, R6.reuse, 0xffff0000, RZ, 0xc0, !PT ;  /* 0xffff000006237812 */ /* 0x041fe200078ec0ff */
[----:B------:R-:W-:Y:S01]  /*8530*/  IMAD.U32 R34, R6, 0x10000, RZ ;  /* 0x0001000006227824 */ /* 0x000fe200078e00ff */
[C---:B------:R-:W-:Y:S01]  /*8540*/  LOP3.LUT R37, R7.reuse, 0xffff0000, RZ, 0xc0, !PT ;  /* 0xffff000007257812 */ /* 0x040fe200078ec0ff */
[----:B------:R-:W-:-:S02]  /*8550*/  IMAD.U32 R36, R7, 0x10000, RZ ;  /* 0x0001000007247824 */ /* 0x000fc400078e00ff */
[C---:B------:R-:W-:Y:S01]  /*8560*/  FMUL.FTZ R61, R35.reuse, R60 ;  /* 0x0000003c233d7220 */ /* 0x040fe20000410000 */
[----:B------:R-:W-:Y:S01]  /*8570*/  FMUL.FTZ R35, R35, R57 ;  /* 0x0000003923237220 */ /* 0x000fe20000410000 */
[C---:B------:R-:W-:Y:S01]  /*8580*/  FMUL.FTZ R63, R37.reuse, R59 ;  /* 0x0000003b253f7220 */ /* 0x040fe20000410000 */
[----:B------:R-:W-:Y:S02]  /*8590*/  IMAD.U32 R6, R4, 0x10000, RZ ;  /* 0x0001000004067824 */ /* 0x000fe400078e00ff */
[C---:B------:R-:W-:Y:S01]  /*85a0*/  FFMA.FTZ R61, R34.reuse, R57, -R61 ;  /* 0x00000039223d7223 */ /* 0x040fe2000001083d */
[----:B------:R-:W-:Y:S01]  /*85b0*/  FMUL.FTZ R57, R37, R56 ;  /* 0x0000003825397220 */ /* 0x000fe20000410000 */
[----:B------:R-:W-:Y:S02]  /*85c0*/  IMAD.U32 R7, R5, 0x10000, RZ ;  /* 0x0001000005077824 */ /* 0x000fe400078e00ff */
[----:B------:R-:W-:Y:S01]  /*85d0*/  FFMA.FTZ R60, R34, R60, R35 ;  /* 0x0000003c223c7223 */ /* 0x000fe20000010023 */
[----:B------:R-:W-:Y:S01]  /*85e0*/  IMAD.U32 R37, R58, 0x10000, RZ ;  /* 0x000100003a257824 */ /* 0x000fe200078e00ff */
[----:B------:R-:W-:Y:S01]  /*85f0*/  LOP3.LUT R4, R4, 0xffff0000, RZ, 0xc0, !PT ;  /* 0xffff000004047812 */ /* 0x000fe200078ec0ff */
[----:B------:R-:W-:Y:S01]  /*8600*/  IMAD.U32 R35, R55, 0x10000, RZ ;  /* 0x0001000037237824 */ /* 0x000fe200078e00ff */
[----:B------:R-:W-:Y:S01]  /*8610*/  LOP3.LUT R5, R5, 0xffff0000, RZ, 0xc0, !PT ;  /* 0xffff000005057812 */ /* 0x000fe200078ec0ff */
[----:B------:R-:W-:Y:S01]  /*8620*/  FFMA.FTZ R63, R36, R56, -R63 ;  /* 0x00000038243f7223 */ /* 0x000fe2000001083f */
[----:B------:R-:W-:Y:S01]  /*8630*/  LOP3.LUT R58, R58, 0xffff0000, RZ, 0xc0, !PT ;  /* 0xffff00003a3a7812 */ /* 0x000fe200078ec0ff */
[----:B------:R-:W-:Y:S01]  /*8640*/  FFMA.FTZ R62, R36, R59, R57 ;  /* 0x0000003b243e7223 */ /* 0x000fe20000010039 */
[----:B------:R-:W-:Y:S01]  /*8650*/  LOP3.LUT R34, R55, 0xffff0000, RZ, 0xc0, !PT ;  /* 0xffff000037227812 */ /* 0x000fe200078ec0ff */
[C---:B------:R-:W-:Y:S01]  /*8660*/  FMUL.FTZ R55, R4.reuse, R37 ;  /* 0x0000002504377220 */ /* 0x040fe20000410000 */
[----:B------:R-:W-:Y:S01]  /*8670*/  FMUL.FTZ R36, R4, R35 ;  /* 0x0000002304247220 */ /* 0x000fe20000410000 */
[----:B------:R-:W-:-:S02]  /*8680*/  FMUL.FTZ R56, R5, R58 ;  /* 0x0000003a05387220 */ /* 0x000fc40000410000 */
[-C--:B------:R-:W-:Y:S01]  /*8690*/  FMUL.FTZ R57, R5, R34.reuse ;  /* 0x0000002205397220 */ /* 0x080fe20000410000 */
[C---:B------:R-:W-:Y:S01]  /*86a0*/  FFMA.FTZ R4, R6.reuse, R35, -R55 ;  /* 0x0000002306047223 */ /* 0x040fe20000010837 */
[----:B------:R-:W-:Y:S01]  /*86b0*/  FFMA.FTZ R37, R6, R37, R36 ;  /* 0x0000002506257223 */ /* 0x000fe20000010024 */
[C---:B------:R-:W-:Y:S01]  /*86c0*/  FFMA.FTZ R5, R7.reuse, R34, -R56 ;  /* 0x0000002207057223 */ /* 0x040fe20000010838 */
[----:B------:R-:W-:Y:S01]  /*86d0*/  FFMA.FTZ R58, R7, R58, R57 ;  /* 0x0000003a073a7223 */ /* 0x000fe20000010039 */
[----:B------:R-:W-:Y:S02]  /*86e0*/  F2FP.BF16.F32.PACK_AB R6, R60, R61 ;  /* 0x0000003d3c06723e */ /* 0x000fe400000010ff */
[----:B------:R-:W-:Y:S02]  /*86f0*/  F2FP.BF16.F32.PACK_AB R7, R62, R63 ;  /* 0x0000003f3e07723e */ /* 0x000fe400000010ff */
[----:B------:R-:W-:Y:S02]  /*8700*/  F2FP.BF16.F32.PACK_AB R4, R37, R4 ;  /* 0x000000042504723e */ /* 0x000fe400000010ff */
[----:B------:R-:W-:-:S05]  /*8710*/  F2FP.BF16.F32.PACK_AB R5, R58, R5 ;  /* 0x000000053a05723e */ /* 0x000fca00000010ff */
[----:B------:R0:W-:Y:S02]  /*8720*/  STS.128 [R3+0xc400], R4 ;  /* 0x00c4000403007388 */ /* 0x0001e40000000c00 */
.L_x_482:
[----:B------:R-:W-:Y:S05]  /*8730*/  BSYNC B1 ;  /* 0x0000000000017941 */ /* 0x000fea0003800000 */
.L_x_481:
[----:B------:R-:W-:Y:S01]  /*8740*/  BSSY B1, `(.L_x_483) ;  /* 0x0000031000017945 */ /* 0x000fe20003800000 */
[----:B------:R-:W-:-:S03]  /*8750*/  @P5 VIADD R0, R3, 0xffffffe0 ;  /* 0xffffffe003005836 */ /* 0x000fc60000000000 */
[----:B------:R-:W-:Y:S05]  /*8760*/  @P0 BRA `(.L_x_484) ;  /* 0x0000000000b80947 */ /* 0x000fea0003800000 */
[----:B0-----:R-:W0:Y:S01]  /*8770*/  LDS.128 R4, [R0+0xc400] ;  /* 0x00c4000000047984 */ /* 0x001e220000000c00 */
[----:B------:R-:W-:Y:S02]  /*8780*/  SHF.R.U32.HI R55, RZ, 0x10, R31 ;  /* 0x00000010ff377819 */ /* 0x000fe4000001161f */
[----:B------:R-:W-:Y:S02]  /*8790*/  SHF.R.U32.HI R35, RZ, 0x10, R33 ;  /* 0x00000010ff237819 */ /* 0x000fe40000011621 */
[----:B------:R-:W-:Y:S02]  /*87a0*/  PRMT R55, R65, 0x5410, R55 ;  /* 0x0000541041377816 */ /* 0x000fe40000000037 */
[----:B------:R-:W-:Y:S02]  /*87b0*/  PRMT R35, R66, 0x5410, R35 ;  /* 0x0000541042237816 */ /* 0x000fe40000000023 */
[----:B------:R-:W-:Y:S01]  /*87c0*/  SHF.R.U64 R37, R30, 0x10, R31 ;  /* 0x000000101e257819 */ /* 0x000fe2000000121f */
[----:B------:R-:W-:Y:S01]  /*87d0*/  IMAD.U32 R56, R55, 0x10000, RZ ;  /* 0x0001000037387824 */ /* 0x000fe200078e00ff */
[----:B------:R-:W-:Y:S01]  /*87e0*/  SHF.R.U64 R34, R32, 0x10, R33 ;  /* 0x0000001020227819 */ /* 0x000fe20000001221 */
[----:B------:R-:W-:Y:S01]  /*87f0*/  IMAD.U32 R36, R35, 0x10000, RZ ;  /* 0x0001000023247824 */ /* 0x000fe200078e00ff */
[----:B------:R-:W-:-:S02]  /*8800*/  LOP3.LUT R55, R55, 0xffff0000, RZ, 0xc0, !PT ;  /* 0xffff000037377812 */ /* 0x000fc400078ec0ff */
[----:B------:R-:W-:Y:S02]  /*8810*/  PRMT R34, R40, 0x5432, R34 ;  /* 0x0000543228227816 */ /* 0x000fe40000000022 */
[----:B------:R-:W-:Y:S02]  /*8820*/  LOP3.LUT R35, R35, 0xffff0000, RZ, 0xc0, !PT ;  /* 0xffff000023237812 */ /* 0x000fe400078ec0ff */
[----:B------:R-:W-:Y:S02]  /*8830*/  PRMT R37, R64, 0x5410, R37 ;  /* 0x0000541040257816 */ /* 0x000fe40000000025 */
[C---:B0-----:R-:W-:Y:S01]  /*8840*/  LOP3.LUT R31, R6.reuse, 0xffff0000, RZ, 0xc0, !PT ;  /* 0xffff0000061f7812 */ /* 0x041fe200078ec0ff */
[----:B------:R-:W-:Y:S01]  /*8850*/  IMAD.U32 R30, R6, 0x10000, RZ ;  /* 0x00010000061e7824 */ /* 0x000fe200078e00ff */
[C---:B------:R-:W-:Y:S01]  /*8860*/  LOP3.LUT R33, R7.reuse, 0xffff0000, RZ, 0xc0, !PT ;  /* 0xffff000007217812 */ /* 0x040fe200078ec0ff */
[----:B------:R-:W-:Y:S02]  /*8870*/  IMAD.U32 R32, R7, 0x10000, RZ ;  /* 0x0001000007207824 */ /* 0x000fe400078e00ff */
[C---:B------:R-:W-:Y:S01]  /*8880*/  FMUL.FTZ R57, R31.reuse, R56 ;  /* 0x000000381f397220 */ /* 0x040fe20000410000 */
[----:B------:R-:W-:Y:S01]  /*8890*/  FMUL.FTZ R31, R31, R36 ;  /* 0x000000241f1f7220 */ /* 0x000fe20000410000 */
[C---:B------:R-:W-:Y:S01]  /*88a0*/  IMAD.U32 R6, R4.reuse, 0x10000, RZ ;  /* 0x0001000004067824 */ /* 0x040fe200078e00ff */
[----:B------:R-:W-:Y:S01]  /*88b0*/  LOP3.LUT R4, R4, 0xffff0000, RZ, 0xc0, !PT ;  /* 0xffff000004047812 */ /* 0x000fe200078ec0ff */
[----:B------:R-:W-:-:S02]  /*88c0*/  IMAD.U32 R7, R5, 0x10000, RZ ;  /* 0x0001000005077824 */ /* 0x000fc400078e00ff */
[C---:B------:R-:W-:Y:S01]  /*88d0*/  FFMA.FTZ R56, R30.reuse, R56, R31 ;  /* 0x000000381e387223 */ /* 0x040fe2000001001f */
[----:B------:R-:W-:Y:S01]  /*88e0*/  FFMA.FTZ R57, R30, R36, -R57 ;  /* 0x000000241e397223 */ /* 0x000fe20000010839 */
[C---:B------:R-:W-:Y:S01]  /*88f0*/  IMAD.U32 R31, R34.reuse, 0x10000, RZ ;  /* 0x00010000221f7824 */ /* 0x040fe200078e00ff */
[----:B------:R-:W-:Y:S01]  /*8900*/  LOP3.LUT R5, R5, 0xffff0000, RZ, 0xc0, !PT ;  /* 0xffff000005057812 */ /* 0x000fe200078ec0ff */
[C---:B------:R-:W-:Y:S01]  /*8910*/  FMUL.FTZ R59, R33.reuse, R55 ;  /* 0x00000037213b7220 */ /* 0x040fe20000410000 */
[-C--:B------:R-:W-:Y:S01]  /*8920*/  FMUL.FTZ R61, R33, R35.reuse ;  /* 0x00000023213d7220 */ /* 0x080fe20000410000 */
[C---:B------:R-:W-:Y:S01]  /*8930*/  LOP3.LUT R30, R37.reuse, 0xffff0000, RZ, 0xc0, !PT ;  /* 0xffff0000251e7812 */ /* 0x040fe200078ec0ff */
[----:B------:R-:W-:Y:S01]  /*8940*/  IMAD.U32 R33, R37, 0x10000, RZ ;  /* 0x0001000025217824 */ /* 0x000fe200078e00ff */
[----:B------:R-:W-:Y:S01]  /*8950*/  LOP3.LUT R34, R34, 0xffff0000, RZ, 0xc0, !PT ;  /* 0xffff000022227812 */ /* 0x000fe200078ec0ff */
[C---:B------:R-:W-:Y:S01]  /*8960*/  FFMA.FTZ R59, R32.reuse, R35, -R59 ;  /* 0x00000023203b7223 */ /* 0x040fe2000001083b */
[----:B------:R-:W-:Y:S01]  /*8970*/  FFMA.FTZ R58, R32, R55, R61 ;  /* 0x00000037203a7223 */ /* 0x000fe2000001003d */
[C---:B------:R-:W-:Y:S01]  /*8980*/  FMUL.FTZ R35, R4.reuse, R33 ;  /* 0x0000002104237220 */ /* 0x040fe20000410000 */
[-C--:B------:R-:W-:Y:S01]  /*8990*/  FMUL.FTZ R32, R4, R31.reuse ;  /* 0x0000001f04207220 */ /* 0x080fe20000410000 */
[C---:B------:R-:W-:Y:S01]  /*89a0*/  FMUL.FTZ R36, R5.reuse, R30 ;  /* 0x0000001e05247220 */ /* 0x040fe20000410000 */
[-C--:B------:R-:W-:Y:S01]  /*89b0*/  FMUL.FTZ R37, R5, R34.reuse ;  /* 0x0000002205257220 */ /* 0x080fe20000410000 */
[C---:B------:R-:W-:Y:S01]  /*89c0*/  FFMA.FTZ R4, R6.reuse, R31, -R35 ;  /* 0x0000001f06047223 */ /* 0x040fe20000010823 */
[----:B------:R-:W-:Y:S01]  /*89d0*/  FFMA.FTZ R33, R6, R33, R32 ;  /* 0x0000002106217223 */ /* 0x000fe20000010020 */
[C---:B------:R-:W-:Y:S01]  /*89e0*/  FFMA.FTZ R5, R7.reuse, R34, -R36 ;  /* 0x0000002207057223 */ /* 0x040fe20000010824 */
[----:B------:R-:W-:Y:S01]  /*89f0*/  FFMA.FTZ R30, R7, R30, R37 ;  /* 0x0000001e071e7223 */ /* 0x000fe20000010025 */
[----:B------:R-:W-:-:S02]  /*8a00*/  F2FP.BF16.F32.PACK_AB R6, R56, R57 ;  /* 0x000000393806723e */ /* 0x000fc400000010ff */
[----:B------:R-:W-:Y:S02]  /*8a10*/  F2FP.BF16.F32.PACK_AB R7, R58, R59 ;  /* 0x0000003b3a07723e */ /* 0x000fe400000010ff */
[----:B------:R-:W-:Y:S02]  /*8a20*/  F2FP.BF16.F32.PACK_AB R4, R33, R4 ;  /* 0x000000042104723e */ /* 0x000fe400000010ff */
[----:B------:R-:W-:-:S05]  /*8a30*/  F2FP.BF16.F32.PACK_AB R5, R30, R5 ;  /* 0x000000051e05723e */ /* 0x000fca00000010ff */
[----:B------:R1:W-:Y:S02]  /*8a40*/  STS.128 [R0+0xc400], R4 ;  /* 0x00c4000400007388 */ /* 0x0003e40000000c00 */
.L_x_484:
[----:B------:R-:W-:Y:S05]  /*8a50*/  BSYNC B1 ;  /* 0x0000000000017941 */ /* 0x000fea0003800000 */
.L_x_483:
[----:B------:R-:W-:Y:S04]  /*8a60*/  BSSY B1, `(.L_x_485) ;  /* 0x0000030000017945 */ /* 0x000fe80003800000 */
[----:B------:R-:W-:Y:S05]  /*8a70*/  @P1 BRA `(.L_x_486) ;  /* 0x0000000000b81947 */ /* 0x000fea0003800000 */
[----:B01----:R-:W0:Y:S01]  /*8a80*/  LDS.128 R4, [R3+0xf400] ;  /* 0x00f4000003047984 */ /* 0x003e220000000c00 */
[----:B------:R-:W-:Y:S02]  /*8a90*/  SHF.R.U64 R28, R28, 0x10, R29 ;  /* 0x000000101c1c7819 */ /* 0x000fe4000000121d */
[----:B------:R-:W-:Y:S02]  /*8aa0*/  SHF.R.U64 R26, R26, 0x10, R27 ;  /* 0x000000101a1a7819 */ /* 0x000fe4000000121b */
[----:B------:R-:W-:Y:S02]  /*8ab0*/  SHF.R.U32.HI R29, RZ, 0x10, R29 ;  /* 0x00000010ff1d7819 */ /* 0x000fe4000001161d */
[----:B------:R-:W-:Y:S02]  /*8ac0*/  SHF.R.U32.HI R27, RZ, 0x10, R27 ;  /* 0x00000010ff1b7819 */ /* 0x000fe4000001161b */
[----:B------:R-:W-:Y:S02]  /*8ad0*/  PRMT R54, R54, 0x5410, R29 ;  /* 0x0000541036367816 */ /* 0x000fe4000000001d */
[----:B------:R-:W-:-:S02]  /*8ae0*/  PRMT R52, R52, 0x5410, R27 ;  /* 0x0000541034347816 */ /* 0x000fc4000000001b */
[----:B------:R-:W-:Y:S01]  /*8af0*/  PRMT R51, R51, 0x5410, R26 ;  /* 0x0000541033337816 */ /* 0x000fe2000000001a */
[C---:B------:R-:W-:Y:S01]  /*8b00*/  IMAD.U32 R30, R54.reuse, 0x10000, RZ ;  /* 0x00010000361e7824 */ /* 0x040fe200078e00ff */
[----:B------:R-:W-:Y:S01]  /*8b10*/  LOP3.LUT R54, R54, 0xffff0000, RZ, 0xc0, !PT ;  /* 0xffff000036367812 */ /* 0x000fe200078ec0ff */
[C---:B------:R-:W-:Y:S01]  /*8b20*/  IMAD.U32 R31, R52.reuse, 0x10000, RZ ;  /* 0x00010000341f7824 */ /* 0x040fe200078e00ff */
[----:B------:R-:W-:Y:S02]  /*8b30*/  LOP3.LUT R52, R52, 0xffff0000, RZ, 0xc0, !PT ;  /* 0xffff000034347812 */ /* 0x000fe400078ec0ff */
[----:B------:R-:W-:Y:S02]  /*8b40*/  PRMT R53, R53, 0x5410, R28 ;  /* 0x0000541035357816 */ /* 0x000fe4000000001c */
[C---:B0-----:R-:W-:Y:S01]  /*8b50*/  LOP3.LUT R27, R6.reuse, 0xffff0000, RZ, 0xc0, !PT ;  /* 0xffff0000061b7812 */ /* 0x041fe200078ec0ff */
[----:B------:R-:W-:Y:S01]  /*8b60*/  IMAD.U32 R26, R6, 0x10000, RZ ;  /* 0x00010000061a7824 */ /* 0x000fe200078e00ff */
[C---:B------:R-:W-:Y:S01]  /*8b70*/  LOP3.LUT R29, R7.reuse, 0xffff0000, RZ, 0xc0, !PT ;  /* 0xffff0000071d7812 */ /* 0x040fe200078ec0ff */
[----:B------:R-:W-:-:S02]  /*8b80*/  IMAD.U32 R28, R7, 0x10000, RZ ;  /* 0x00010000071c7824 */ /* 0x000fc400078e00ff */
[C---:B------:R-:W-:Y:S01]  /*8b90*/  FMUL.FTZ R32, R27.reuse, R30 ;  /* 0x0000001e1b207220 */ /* 0x040fe20000410000 */
[-C--:B------:R-:W-:Y:S01]  /*8ba0*/  FMUL.FTZ R33, R27, R31.reuse ;  /* 0x0000001f1b217220 */ /* 0x080fe20000410000 */
[----:B------:R-:W-:Y:S01]  /*8bb0*/  FMUL.FTZ R27, R29, R52 ;  /* 0x000000341d1b7220 */ /* 0x000fe20000410000 */
[----:B------:R-:W-:Y:S02]  /*8bc0*/  IMAD.U32 R6, R4, 0x10000, RZ ;  /* 0x0001000004067824 */ /* 0x000fe400078e00ff */
[C---:B------:R-:W-:Y:S01]  /*8bd0*/  FFMA.FTZ R35, R26.reuse, R31, R32 ;  /* 0x0000001f1a237223 */ /* 0x040fe20000010020 */
[----:B------:R-:W-:Y:S02]  /*8be0*/  IMAD.U32 R7, R5, 0x10000, RZ ;  /* 0x0001000005077824 */ /* 0x000fe400078e00ff */
[----:B------:R-:W-:Y:S01]  /*8bf0*/  FFMA.FTZ R34, R26, R30, -R33 ;  /* 0x0000001e1a227223 */ /* 0x000fe20000010821 */
[-C--:B------:R-:W-:Y:S01]  /*8c00*/  FMUL.FTZ R31, R29, R54.reuse ;  /* 0x000000361d1f7220 */ /* 0x080fe20000410000 */
[----:B------:R-:W-:Y:S01]  /*8c10*/  LOP3.LUT R4, R4, 0xffff0000, RZ, 0xc0, !PT ;  /* 0xffff000004047812 */ /* 0x000fe200078ec0ff */
[C---:B------:R-:W-:Y:S01]  /*8c20*/  FFMA.FTZ R54, R28.reuse, R54, -R27 ;  /* 0x000000361c367223 */ /* 0x040fe2000001081b */
[----:B------:R-:W-:Y:S01]  /*8c30*/  LOP3.LUT R5, R5, 0xffff0000, RZ, 0xc0, !PT ;  /* 0xffff000005057812 */ /* 0x000fe200078ec0ff */
[C---:B------:R-:W-:Y:S01]  /*8c40*/  IMAD.U32 R29, R51.reuse, 0x10000, RZ ;  /* 0x00010000331d7824 */ /* 0x040fe200078e00ff */
[----:B------:R-:W-:Y:S01]  /*8c50*/  LOP3.LUT R30, R51, 0xffff0000, RZ, 0xc0, !PT ;  /* 0xffff0000331e7812 */ /* 0x000fe200078ec0ff */
[C---:B------:R-:W-:Y:S01]  /*8c60*/  IMAD.U32 R27, R53.reuse, 0x10000, RZ ;  /* 0x00010000351b7824 */ /* 0x040fe200078e00ff */
[----:B------:R-:W-:Y:S01]  /*8c70*/  LOP3.LUT R26, R53, 0xffff0000, RZ, 0xc0, !PT ;  /* 0xffff0000351a7812 */ /* 0x000fe200078ec0ff */
        /* <DEDUP_REMOVED lines=14> */
.L_x_486:
[----:B------:R-:W-:Y:S05]  /*8d60*/  BSYNC B1 ;  /* 0x0000000000017941 */ /* 0x000fea0003800000 */
.L_x_485:
[----:B------:R-:W-:Y:S04]  /*8d70*/  BSSY B1, `(.L_x_487) ;  /* 0x0000030000017945 */ /* 0x000fe80003800000 */
[----:B------:R-:W-:Y:S05]  /*8d80*/  @P2 BRA `(.L_x_488) ;  /* 0x0000000000b82947 */ /* 0x000fea0003800000 */
[----:B012---:R-:W0:Y:S01]  /*8d90*/  LDS.128 R4, [R0+0xf400] ;  /* 0x00f4000000047984 */ /* 0x007e220000000c00 */
        /* <DEDUP_REMOVED lines=15> */
[----:B------:R-:W-:Y:S01]  /*8e90*/  IMAD.U32 R24, R7, 0x10000, RZ ;  /* 0x0001000007187824 */ /* 0x000fe200078e00ff */
[----:B------:R-:W-:Y:S01]  /*8ea0*/  SHF.L.U32 R7, R5, 0x10, RZ ;  /* 0x0000001005077819 */ /* 0x000fe200000006ff */
[C---:B------:R-:W-:Y:S01]  /*8eb0*/  FMUL.FTZ R28, R21.reuse, R26 ;  /* 0x0000001a151c7220 */ /* 0x040fe20000410000 */
[----:B------:R-:W-:Y:S01]  /*8ec0*/  FMUL.FTZ R29, R21, R27 ;  /* 0x0000001b151d7220 */ /* 0x000fe20000410000 */
[----:B------:R-:W-:Y:S01]  /*8ed0*/  FMUL.FTZ R21, R25, R48 ;  /* 0x0000003019157220 */ /* 0x000fe20000410000 */
[----:B------:R-:W-:-:S02]  /*8ee0*/  IMAD.U32 R6, R4, 0x10000, RZ ;  /* 0x0001000004067824 */ /* 0x000fc400078e00ff */
[C---:B------:R-:W-:Y:S01]  /*8ef0*/  FFMA.FTZ R31, R20.reuse, R27, R28 ;  /* 0x0000001b141f7223 */ /* 0x040fe2000001001c */
        /* <DEDUP_REMOVED lines=23> */
.L_x_488:
[----:B------:R-:W-:Y:S05]  /*9070*/  BSYNC B1 ;  /* 0x0000000000017941 */ /* 0x000fea0003800000 */
.L_x_487:
[----:B------:R-:W-:Y:S04]  /*9080*/  BSSY B1, `(.L_x_489) ;  /* 0x0000030000017945 */ /* 0x000fe80003800000 */
[----:B------:R-:W-:Y:S05]  /*9090*/  @P3 BRA `(.L_x_490) ;  /* 0x0000000000b83947 */ /* 0x000fea0003800000 */
[----:B0123--:R-:W0:Y:S01]  /*90a0*/  LDS.128 R4, [R3+0x12400] ;  /* 0x0124000003047984 */ /* 0x00fe220000000c00 */
[--C-:B------:R-:W-:Y:S02]  /*90b0*/  SHF.R.U64 R14, R14, 0x10, R15.reuse ;  /* 0x000000100e0e7819 */ /* 0x100fe4000000120f */
[----:B------:R-:W-:Y:S02]  /*90c0*/  SHF.R.U32.HI R21, RZ, 0x10, R15 ;  /* 0x00000010ff157819 */ /* 0x000fe4000001160f */
[--C-:B------:R-:W-:Y:S02]  /*90d0*/  SHF.R.U64 R15, R12, 0x10, R13.reuse ;  /* 0x000000100c0f7819 */ /* 0x100fe4000000120d */
        /* <DEDUP_REMOVED lines=17> */
[C---:B------:R-:W-:Y:S01]  /*91f0*/  FFMA.FTZ R27, R12.reuse, R21, R26 ;  /* 0x000000150c1b7223 */ /* 0x040fe2000001001a */
[----:B------:R-:W-:Y:S01]  /*9200*/  FMUL.FTZ R21, R15, R46 ;  /* 0x0000002e0f157220 */ /* 0x000fe20000410000 */
[C---:B------:R-:W-:Y:S02]  /*9210*/  IMAD.U32 R7, R5.reuse, 0x10000, RZ ;  /* 0x0001000005077824 */ /* 0x040fe400078e00ff */
[----:B------:R-:W-:Y:S01]  /*9220*/  FFMA.FTZ R24, R12, R20, -R25 ;  /* 0x000000140c187223 */ /* 0x000fe20000010819 */
[----:B------:R-:W-:Y:S01]  /*9230*/  IMAD.U32 R15, R42, 0x10000, RZ ;  /* 0x000100002a0f7824 */ /* 0x000fe200078e00ff */
[----:B------:R-:W-:Y:S01]  /*9240*/  LOP3.LUT R4, R4, 0xffff0000, RZ, 0xc0, !PT ;  /* 0xffff000004047812 */ /* 0x000fe200078ec0ff */
[----:B------:R-:W-:Y:S01]  /*9250*/  FFMA.FTZ R46, R14, R46, -R13 ;  /* 0x0000002e0e2e7223 */ /* 0x000fe2000001080d */
[----:B------:R-:W-:Y:S01]  /*9260*/  LOP3.LUT R5, R5, 0xffff0000, RZ, 0xc0, !PT ;  /* 0xffff000005057812 */ /* 0x000fe200078ec0ff */
[C---:B------:R-:W-:Y:S01]  /*9270*/  IMAD.U32 R13, R45.reuse, 0x10000, RZ ;  /* 0x000100002d0d7824 */ /* 0x040fe200078e00ff */
        /* <DEDUP_REMOVED lines=16> */
.L_x_490:
[----:B------:R-:W-:Y:S05]  /*9380*/  BSYNC B1 ;  /* 0x0000000000017941 */ /* 0x000fea0003800000 */
.L_x_489:
[----:B------:R-:W-:Y:S05]  /*9390*/  @P4 BRA `(.L_x_480) ;  /* 0x0000001c00c04947 */ /* 0x000fea0003800000 */
[----:B01234-:R-:W0:Y:S01]  /*93a0*/  LDS.128 R4, [R0+0x12400] ;  /* 0x0124000000047984 */ /* 0x01fe220000000c00 */
        /* <DEDUP_REMOVED lines=13> */
[C---:B------:R-:W-:Y:S01]  /*9480*/  IMAD.U32 R10, R7.reuse, 0x10000, RZ ;  /* 0x00010000070a7824 */ /* 0x040fe200078e00ff */
[----:B------:R-:W-:Y:S01]  /*9490*/  LOP3.LUT R7, R7, 0xffff0000, RZ, 0xc0, !PT ;  /* 0xffff000007077812 */ /* 0x000fe200078ec0ff */
[----:B------:R-:W-:-:S02]  /*94a0*/  IMAD.U32 R8, R6, 0x10000, RZ ;  /* 0x0001000006087824 */ /* 0x000fc400078e00ff */
[CC--:B------:R-:W-:Y:S01]  /*94b0*/  FMUL.FTZ R13, R9.reuse, R12.reuse ;  /* 0x0000000c090d7220 */ /* 0x0c0fe20000410000 */
[----:B------:R-:W-:Y:S01]  /*94c0*/  FMUL.FTZ R9, R9, R11 ;  /* 0x0000000b09097220 */ /* 0x000fe20000410000 */
[C---:B------:R-:W-:Y:S01]  /*94d0*/  FMUL.FTZ R21, R7.reuse, R39 ;  /* 0x0000002707157220 */ /* 0x040fe20000410000 */
[----:B------:R-:W-:Y:S02]  /*94e0*/  IMAD.U32 R3, R4, 0x10000, RZ ;  /* 0x0001000004037824 */ /* 0x000fe400078e00ff */
[C---:B------:R-:W-:Y:S01]  /*94f0*/  FFMA.FTZ R14, R8.reuse, R11, -R13 ;  /* 0x0000000b080e7223 */ /* 0x040fe2000001080d */
[----:B------:R-:W-:Y:S01]  /*9500*/  FFMA.FTZ R15, R8, R12, R9 ;  /* 0x0000000c080f7223 */ /* 0x000fe20000010009 */
[-C--:B------:R-:W-:Y:S01]  /*9510*/  FMUL.FTZ R9, R7, R41.reuse ;  /* 0x0000002907097220 */ /* 0x080fe20000410000 */
[C---:B------:R-:W-:Y:S01]  /*9520*/  IMAD.U32 R6, R5.reuse, 0x10000, RZ ;  /* 0x0001000005067824 */ /* 0x040fe200078e00ff */
[----:B------:R-:W-:Y:S01]  /*9530*/  LOP3.LUT R4, R4, 0xffff0000, RZ, 0xc0, !PT ;  /* 0xffff000004047812 */ /* 0x000fe200078ec0ff */
[----:B------:R-:W-:Y:S01]  /*9540*/  IMAD.U32 R8, R38, 0x10000, RZ ;  /* 0x0001000026087824 */ /* 0x000fe200078e00ff */
[----:B------:R-:W-:Y:S01]  /*9550*/  LOP3.LUT R5, R5, 0xffff0000, RZ, 0xc0, !PT ;  /* 0xffff000005057812 */ /* 0x000fe200078ec0ff */
[----:B------:R-:W-:Y:S01]  /*9560*/  IMAD.U32 R7, R40, 0x10000, RZ ;  /* 0x0001000028077824 */ /* 0x000fe200078e00ff */
[----:B------:R-:W-:Y:S01]  /*9570*/  LOP3.LUT R38, R38, 0xffff0000, RZ, 0xc0, !PT ;  /* 0xffff000026267812 */ /* 0x000fe200078ec0ff */
[----:B------:R-:W-:Y:S01]  /*9580*/  FFMA.FTZ R21, R10, R41, -R21 ;  /* 0x000000290a157223 */ /* 0x000fe20000010815 */
[----:B------:R-:W-:Y:S01]  /*9590*/  LOP3.LUT R40, R40, 0xffff0000, RZ, 0xc0, !PT ;  /* 0xffff000028287812 */ /* 0x000fe200078ec0ff */
[----:B------:R-:W-:Y:S01]  /*95a0*/  FFMA.FTZ R12, R10, R39, R9 ;  /* 0x000000270a0c7223 */ /* 0x000fe20000010009 */
[C---:B------:R-:W-:Y:S01]  /*95b0*/  FMUL.FTZ R10, R4.reuse, R8 ;  /* 0x00000008040a7220 */ /* 0x040fe20000410000 */
        /* <DEDUP_REMOVED lines=11> */
[----:B------:R0:W-:Y:S01]  /*9670*/  STS.128 [R0+0x12400], R4 ;  /* 0x0124000400007388 */ /* 0x0001e20000000c00 */
[----:B------:R-:W-:Y:S05]  /*9680*/  BRA `(.L_x_480) ;  /* 0x0000001c00047947 */ /* 0x000fea0003800000 */
.L_x_474:
[----:B------:R-:W-:-:S03]  /*9690*/  UMOV UR4, 0xffffffff ;  /* 0xffffffff00047882 */ /* 0x000fc60000000000 */
[----:B------:R-:W-:Y:S05]  /*96a0*/  BRA.DIV UR4, `(.L_x_491) ;  /* 0x0000011204787947 */ /* 0x000fea000b800000 */
[----:B------:R1:W2:Y:S04]  /*96b0*/  SHFL.IDX PT, R3, R25, RZ, 0x1e1f ;  /* 0x001e1fff19037589 */ /* 0x0002a800000e0000 */
[----:B------:R1:W3:Y:S04]  /*96c0*/  SHFL.IDX PT, R0, R24, RZ, 0x1e1f ;  /* 0x001e1fff18007589 */ /* 0x0002e800000e0000 */
[----:B------:R1:W4:Y:S04]  /*96d0*/  SHFL.IDX PT, R21, R27, RZ, 0x1e1f ;  /* 0x001e1fff1b157589 */ /* 0x00032800000e0000 */
[----:B------:R1:W0:Y:S02]  /*96e0*/  SHFL.IDX PT, R20, R26, RZ, 0x1e1f ;  /* 0x001e1fff1a147589 */ /* 0x00022400000e0000 */
.L_x_690:
[----:B------:R-:W-:Y:S01]  /*96f0*/  ULDC UR4, c[0x0][0x448] ;  /* 0x0001120000047ab9 */ /* 0x000fe20000000800 */
[----:B------:R-:W-:Y:S01]  /*9700*/  BSSY B1, `(.L_x_492) ;  /* 0x0000037000017945 */ /* 0x000fe20003800000 */
[----:B------:R-:W-:Y:S01]  /*9710*/  IMAD R45, R100, UR4, RZ ;  /* 0x00000004642d7c24 */ /* 0x000fe2000f8e02ff */
[----:B------:R-:W-:Y:S02]  /*9720*/  CS2R R4, SRZ ;  /* 0x0000000000047805 */ /* 0x000fe4000001ff00 */
[----:B------:R-:W-:Y:S02]  /*9730*/  CS2R R8, SRZ ;  /* 0x0000000000087805 */ /* 0x000fe4000001ff00 */
[----:B------:R-:W-:Y:S02]  /*9740*/  CS2R R10, SRZ ;  /* 0x00000000000a7805 */ /* 0x000fe4000001ff00 */
[----:B------:R-:W-:Y:S02]  /*9750*/  CS2R R12, SRZ ;  /* 0x00000000000c7805 */ /* 0x000fe4000001ff00 */
[----:B------:R-:W-:Y:S01]  /*9760*/  ISETP.GE.AND P0, PT, R6, R45, PT ;  /* 0x0000002d0600720c */ /* 0x000fe20003f06270 */
[----:B------:R-:W-:Y:S01]  /*9770*/  IMAD R45, R29, -0xc0, R45 ;  /* 0xffffff401d2d7824 */ /* 0x000fe200078e022d */
[----:B------:R-:W-:-:S02]  /*9780*/  CS2R R6, SRZ ;  /* 0x0000000000067805 */ /* 0x000fc4000001ff00 */
[----:B0-----:R-:W-:Y:S02]  /*9790*/  CS2R R14, SRZ ;  /* 0x00000000000e7805 */ /* 0x001fe4000001ff00 */
[----:B-1----:R-:W-:Y:S02]  /*97a0*/  CS2R R24, SRZ ;  /* 0x0000000000187805 */ /* 0x002fe4000001ff00 */
[----:B------:R-:W-:Y:S02]  /*97b0*/  CS2R R26, SRZ ;  /* 0x00000000001a7805 */ /* 0x000fe4000001ff00 */
[----:B------:R-:W-:Y:S02]  /*97c0*/  CS2R R28, SRZ ;  /* 0x00000000001c7805 */ /* 0x000fe4000001ff00 */
[----:B------:R-:W-:Y:S02]  /*97d0*/  CS2R R30, SRZ ;  /* 0x00000000001e7805 */ /* 0x000fe4000001ff00 */
[----:B------:R-:W-:-:S02]  /*97e0*/  CS2R R32, SRZ ;  /* 0x0000000000207805 */ /* 0x000fc4000001ff00 */
[----:B------:R-:W-:Y:S01]  /*97f0*/  CS2R R34, SRZ ;  /* 0x0000000000227805 */ /* 0x000fe2000001ff00 */
[----:B------:R-:W-:Y:S06]  /*9800*/  @P0 BRA `(.L_x_493) ;  /* 0x0000000000980947 */ /* 0x000fec0003800000 */
[----:B------:R-:W-:Y:S01]  /*9810*/  ULDC UR4, c[0x0][0x3f4] ;  /* 0x0000fd0000047ab9 */ /* 0x000fe20000000800 */
[C---:B------:R-:W-:Y:S01]  /*9820*/  VIADD R4, R16.reuse, 0x10 ;  /* 0x0000001010047836 */ /* 0x040fe20000000000 */
[C---:B------:R-:W-:Y:S01]  /*9830*/  ISETP.GE.AND P2, PT, R16.reuse, UR4, PT ;  /* 0x0000000410007c0c */ /* 0x040fe2000bf46270 */
[----:B------:R-:W-:Y:S01]  /*9840*/  VIADD R5, R16, 0x20 ;  /* 0x0000002010057836 */ /* 0x000fe20000000000 */
[----:B------:R-:W-:Y:S02]  /*9850*/  CS2R R28, SRZ ;  /* 0x00000000001c7805 */ /* 0x000fe4000001ff00 */
[----:B------:R-:W-:Y:S02]  /*9860*/  CS2R R30, SRZ ;  /* 0x00000000001e7805 */ /* 0x000fe4000001ff00 */
[----:B------:R-:W-:Y:S01]  /*9870*/  ISETP.GE.AND P3, PT, R4, UR4, PT ;  /* 0x0000000404007c0c */ /* 0x000fe2000bf66270 */
[----:B---3--:R-:W-:Y:S01]  /*9880*/  IMAD.MOV.U32 R4, RZ, RZ, R0 ;  /* 0x000000ffff047224 */ /* 0x008fe200078e0000 */
[----:B------:R-:W-:Y:S01]  /*9890*/  ISETP.GE.AND P4, PT, R5, UR4, PT ;  /* 0x0000000405007c0c */ /* 0x000fe2000bf86270 */
[----:B--2---:R-:W-:Y:S01]  /*98a0*/  IMAD.MOV.U32 R5, RZ, RZ, R3 ;  /* 0x000000ffff057224 */ /* 0x004fe200078e0003 */
[----:B------:R-:W-:-:S02]  /*98b0*/  CS2R R8, SRZ ;  /* 0x0000000000087805 */ /* 0x000fc4000001ff00 */
[----:B------:R-:W-:Y:S02]  /*98c0*/  CS2R R10, SRZ ;  /* 0x00000000000a7805 */ /* 0x000fe4000001ff00 */
[----:B------:R-:W-:Y:S02]  /*98d0*/  CS2R R32, SRZ ;  /* 0x0000000000207805 */ /* 0x000fe4000001ff00 */
[----:B------:R-:W-:Y:S01]  /*98e0*/  CS2R R34, SRZ ;  /* 0x0000000000227805 */ /* 0x000fe2000001ff00 */
[----:B------:R-:W-:Y:S02]  /*98f0*/  @!P2 IMAD.SHL.U32 R37, R16, 0x2, RZ ;  /* 0x000000021025a824 */ /* 0x000fe400078e00ff */
[----:B------:R-:W-:-:S03]  /*9900*/  @!P3 IMAD.SHL.U32 R49, R155, 0x8, RZ ;  /* 0x000000089b31b824 */ /* 0x000fc600078e00ff */
[-C--:B------:R-:W-:Y:S01]  /*9910*/  @!P2 IADD3 R38, P0, R0, R37.reuse, RZ ;  /* 0x000000250026a210 */ /* 0x080fe20007f1e0ff */
[----:B------:R-:W-:Y:S01]  /*9920*/  @!P4 IMAD.SHL.U32 R41, R156, 0x8, RZ ;  /* 0x000000089c29c824 */ /* 0x000fe200078e00ff */
[----:B------:R-:W-:Y:S01]  /*9930*/  @!P2 IADD3 R36, P1, R20, R37, RZ ;  /* 0x000000251424a210 */ /* 0x000fe20007f3e0ff */
[----:B------:R-:W-:Y:S01]  /*9940*/  @!P3 IMAD.WIDE R42, R49, 0x2, R4 ;  /* 0x00000002312ab825 */ /* 0x000fe200078e0204 */
[----:B------:R-:W-:Y:S02]  /*9950*/  @!P2 SHF.L.U64.HI R0, R16, 0x1, R17 ;  /* 0x000000011000a819 */ /* 0x000fe40000010211 */
[----:B------:R-:W-:Y:S02]  /*9960*/  CS2R R12, SRZ ;  /* 0x00000000000c7805 */ /* 0x000fe4000001ff00 */
[----:B------:R-:W-:Y:S01]  /*9970*/  CS2R R14, SRZ ;  /* 0x00000000000e7805 */ /* 0x000fe2000001ff00 */
[----:B------:R-:W-:Y:S01]  /*9980*/  @!P4 IMAD.WIDE R46, R41, 0x2, R4 ;  /* 0x00000002292ec825 */ /* 0x000fe200078e0204 */
[----:B------:R-:W-:-:S02]  /*9990*/  CS2R R24, SRZ ;  /* 0x0000000000187805 */ /* 0x000fc4000001ff00 */
[----:B------:R-:W-:Y:S02]  /*99a0*/  CS2R R26, SRZ ;  /* 0x00000000001a7805 */ /* 0x000fe4000001ff00 */
[----:B------:R-:W-:Y:S02]  /*99b0*/  CS2R R4, SRZ ;  /* 0x0000000000047805 */ /* 0x000fe4000001ff00 */
[----:B------:R-:W-:Y:S01]  /*99c0*/  CS2R R6, SRZ ;  /* 0x0000000000067805 */ /* 0x000fe2000001ff00 */
[--C-:B----4-:R-:W-:Y:S01]  /*99d0*/  @!P3 IMAD.WIDE R48, R49, 0x2, R20.reuse ;  /* 0x000000023130b825 */ /* 0x110fe200078e0214 */
[----:B------:R-:W-:Y:S01]  /*99e0*/  @!P2 IADD3.X R39, R3, R0, RZ, P0, !PT ;  /* 0x000000000327a210 */ /* 0x000fe200007fe4ff */
[----:B------:R0:W5:Y:S02]  /*99f0*/  @!P3 LD.E.128 R28, desc[UR42][R42.64] ;  /* 0x0000002a2a1cb980 */ /* 0x000164000c101d00 */
[----:B------:R-:W-:Y:S02]  /*9a00*/  @!P4 IMAD.WIDE R40, R41, 0x2, R20 ;  /* 0x000000022928c825 */ /* 0x000fe400078e0214 */
[----:B------:R0:W5:Y:S02]  /*9a10*/  @!P3 LD.E.128 R8, desc[UR42][R48.64] ;  /* 0x0000002a3008b980 */ /* 0x000164000c101d00 */
[----:B------:R-:W-:-:S02]  /*9a20*/  @!P2 IMAD.X R37, R21, 0x1, R0, P1 ;  /* 0x000000011525a824 */ /* 0x000fc400008e0600 */
[----:B------:R0:W5:Y:S04]  /*9a30*/  @!P4 LD.E.128 R32, desc[UR42][R46.64] ;  /* 0x0000002a2e20c980 */ /* 0x000168000c101d00 */
[----:B------:R0:W5:Y:S04]  /*9a40*/  @!P4 LD.E.128 R12, desc[UR42][R40.64] ;  /* 0x0000002a280cc980 */ /* 0x000168000c101d00 */
[----:B------:R0:W5:Y:S04]  /*9a50*/  @!P2 LD.E.128 R24, desc[UR42][R38.64] ;  /* 0x0000002a2618a980 */ /* 0x000168000c101d00 */
[----:B------:R0:W5:Y:S02]  /*9a60*/  @!P2 LD.E.128 R4, desc[UR42][R36.64] ;  /* 0x0000002a2404a980 */ /* 0x000164000c101d00 */
.L_x_493:
[----:B------:R-:W-:Y:S05]  /*9a70*/  BSYNC B1 ;  /* 0x0000000000017941 */ /* 0x000fea0003800000 */
.L_x_492:
[----:B------:R-:W-:Y:S01]  /*9a80*/  ULEA.HI UR4, UR37, UR37, URZ, 0x1 ;  /* 0x0000002525047291 */ /* 0x000fe2000f8f083f */
[----:B--2--5:R-:W-:Y:S01]  /*9a90*/  IMAD.MOV.U32 R3, RZ, RZ, R5 ;  /* 0x000000ffff037224 */ /* 0x024fe200078e0005 */
[----:B------:R-:W-:Y:S01]  /*9aa0*/  VIMNMX R45, R45, 0xc0, PT ;  /* 0x000000c02d2d7848 */ /* 0x000fe20003fe0100 */
[----:B------:R-:W-:Y:S01]  /*9ab0*/  IMAD.MOV.U32 R20, RZ, RZ, R6 ;  /* 0x000000ffff147224 */ /* 0x000fe200078e0006 */
[----:B------:R-:W-:Y:S01]  /*9ac0*/  ULOP3.LUT UR4, UR4, 0xfffffffe, URZ, 0xc0, !UPT ;  /* 0xfffffffe04047892 */ /* 0x000fe2000f8ec03f */
[----:B---3--:R-:W-:Y:S01]  /*9ad0*/  IMAD.MOV.U32 R0, RZ, RZ, R4 ;  /* 0x000000ffff007224 */ /* 0x008fe200078e0004 */
[----:B------:R-:W-:Y:S01]  /*9ae0*/  PRMT R62, R3, 0x7610, R62 ;  /* 0x00007610033e7816 */ /* 0x000fe2000000003e */
[----:B----4-:R-:W-:Y:S01]  /*9af0*/  IMAD.MOV.U32 R21, RZ, RZ, R9 ;  /* 0x000000ffff157224 */ /* 0x010fe200078e0009 */
[----:B------:R-:W-:Y:S01]  /*9b00*/  UIADD3 UR4, UR37, -UR4, URZ ;  /* 0x8000000425047290 */ /* 0x000fe2000fffe03f */
[----:B------:R-:W-:Y:S01]  /*9b10*/  PRMT R63, R20, 0x7610, R63 ;  /* 0x00007610143f7816 */ /* 0x000fe2000000003f */
[----:B------:R-:W-:Y:S01]  /*9b20*/  IMAD.MOV.U32 R20, RZ, RZ, R8 ;  /* 0x000000ffff147224 */ /* 0x000fe200078e0008 */
[----:B------:R-:W-:Y:S01]  /*9b30*/  PRMT R61, R0, 0x7610, R61 ;  /* 0x00007610003d7816 */ /* 0x000fe2000000003d */
[----:B------:R-:W-:Y:S01]  /*9b40*/  IMAD.MOV.U32 R0, RZ, RZ, R7 ;  /* 0x000000ffff007224 */ /* 0x000fe200078e0007 */
[----:B------:R-:W-:Y:S01]  /*9b50*/  PRMT R52, R21, 0x7610, R52 ;  /* 0x0000761015347816 */ /* 0x000fe20000000034 */
[----:B------:R-:W-:Y:S01]  /*9b60*/  IMAD.U32 R3, RZ, RZ, UR4 ;  /* 0x00000004ff037e24 */ /* 0x000fe2000f8e00ff */
[----:B------:R-:W-:Y:S01]  /*9b70*/  PRMT R51, R20, 0x7610, R51 ;  /* 0x0000761014337816 */ /* 0x000fe20000000033 */
[----:B------:R-:W-:Y:S01]  /*9b80*/  IMAD.MOV.U32 R20, RZ, RZ, R11 ;  /* 0x000000ffff147224 */ /* 0x000fe200078e000b */
[----:B------:R-:W-:Y:S01]  /*9b90*/  PRMT R64, R0, 0x7610, R64 ;  /* 0x0000761000407816 */ /* 0x000fe20000000040 */
[----:B0-----:R-:W-:Y:S01]  /*9ba0*/  IMAD.MOV.U32 R36, RZ, RZ, R13 ;  /* 0x000000ffff247224 */ /* 0x001fe200078e000d */
[----:B------:R-:W-:Y:S01]  /*9bb0*/  SHF.L.U32 R3, R3, 0x1f, RZ ;  /* 0x0000001f03037819 */ /* 0x000fe200000006ff */
[----:B------:R-:W-:Y:S01]  /*9bc0*/  IMAD.MOV.U32 R0, RZ, RZ, R10 ;  /* 0x000000ffff007224 */ /* 0x000fe200078e000a */
        /* <DEDUP_REMOVED lines=25> */
[----:B------:R-:W-:Y:S01]  /*9d60*/  BSSY B1, `(.L_x_494) ;  /* 0x0000009000017945 */ /* 0x000fe20003800000 */
[----:B------:R-:W-:Y:S01]  /*9d70*/  IMAD.MOV.U32 R39, RZ, RZ, R33 ;  /* 0x000000ffff277224 */ /* 0x000fe200078e0021 */
[----:B------:R-:W-:Y:S01]  /*9d80*/  PRMT R58, R36, 0x7610, R58 ;  /* 0x00007610243a7816 */ /* 0x000fe2000000003a */
[----:B------:R-:W-:Y:S01]  /*9d90*/  IMAD.MOV.U32 R36, RZ, RZ, R34 ;  /* 0x000000ffff247224 */ /* 0x000fe200078e0022 */
[----:B------:R-:W-:-:S02]  /*9da0*/  PRMT R55, R37, 0x7610, R55 ;  /* 0x0000761025377816 */ /* 0x000fc40000000037 */
[----:B------:R-:W-:Y:S02]  /*9db0*/  PRMT R46, R38, 0x7610, R46 ;  /* 0x00007610262e7816 */ /* 0x000fe4000000002e */
[----:B------:R-:W-:Y:S02]  /*9dc0*/  PRMT R47, R39, 0x7610, R47 ;  /* 0x00007610272f7816 */ /* 0x000fe4000000002f */
[----:B------:R-:W-:Y:S01]  /*9dd0*/  MOV R37, R35 ;  /* 0x0000002300257202 */ /* 0x000fe20000000f00 */
[----:B0-----:R-:W-:Y:S06]  /*9de0*/  @!P0 BRA `(.L_x_495) ;  /* 0x0000010c001c8947 */ /* 0x001fec0003800000 */
.L_x_691:
[----:B------:R-:W-:Y:S05]  /*9df0*/  BSYNC B1 ;  /* 0x0000000000017941 */ /* 0x000fea0003800000 */
.L_x_494:
[----:B------:R-:W-:Y:S02]  /*9e00*/  PRMT R48, R36, 0x7610, R48 ;  /* 0x0000761024307816 */ /* 0x000fe40000000030 */
[----:B------:R-:W-:Y:S01]  /*9e10*/  PRMT R49, R37, 0x7610, R49 ;  /* 0x0000761025317816 */ /* 0x000fe20000000031 */
[----:B------:R-:W-:Y:S06]  /*9e20*/  @P1 BRA `(.L_x_480) ;  /* 0x00000014001c1947 */ /* 0x000fec0003800000 */
[----:B0-----:R-:W0:Y:S01]  /*9e30*/  LDC R3, c[0x0][0x3f4] ;  /* 0x0000fd00ff037b82 */ /* 0x001e220000000800 */
[C---:B------:R-:W-:Y:S01]  /*9e40*/  VIADD R36, R16.reuse, 0x10 ;  /* 0x0000001010247836 */ /* 0x040fe20000000000 */
[----:B------:R-:W-:Y:S01]  /*9e50*/  BSSY B1, `(.L_x_496) ;  /* 0x0000072000017945 */ /* 0x000fe20003800000 */
[C---:B------:R-:W-:Y:S01]  /*9e60*/  VIADD R38, R16.reuse, 0x20 ;  /* 0x0000002010267836 */ /* 0x040fe20000000000 */
[-C--:B0-----:R-:W-:Y:S02]  /*9e70*/  ISETP.GE.AND P0, PT, R16, R3.reuse, PT ;  /* 0x000000031000720c */ /* 0x081fe40003f06270 */
[-C--:B------:R-:W-:Y:S02]  /*9e80*/  ISETP.GE.AND P1, PT, R36, R3.reuse, PT ;  /* 0x000000032400720c */ /* 0x080fe40003f26270 */
[----:B------:R-:W-:-:S09]  /*9e90*/  ISETP.GE.AND P2, PT, R38, R3, PT ;  /* 0x000000032600720c */ /* 0x000fd20003f46270 */
[----:B------:R-:W-:Y:S05]  /*9ea0*/  @P0 BRA `(.L_x_497) ;  /* 0x0000000400b00947 */ /* 0x000fea0003800000 */
[----:B------:R-:W2:Y:S01]  /*9eb0*/  LDL R73, [R1+0xb0] ;  /* 0x0000b00001497983 */ /* 0x000ea20000100800 */
[----:B------:R-:W0:Y:S02]  /*9ec0*/  S2R R39, SR_TID.X ;  /* 0x0000000000277919 */ /* 0x000e240000002100 */
[----:B0-----:R-:W-:-:S05]  /*9ed0*/  VIADD R40, R39, 0xffffff80 ;  /* 0xffffff8027287836 */ /* 0x001fca0000000000 */
[----:B------:R-:W-:-:S04]  /*9ee0*/  LEA.HI R39, R40, R40, RZ, 0x1 ;  /* 0x0000002828277211 */ /* 0x000fc800078f08ff */
[----:B------:R-:W-:-:S05]  /*9ef0*/  LOP3.LUT R39, R39, 0xfffffffe, RZ, 0xc0, !PT ;  /* 0xfffffffe27277812 */ /* 0x000fca00078ec0ff */
[----:B------:R-:W-:-:S05]  /*9f00*/  IMAD.IADD R39, R40, 0x1, -R39 ;  /* 0x0000000128277824 */ /* 0x000fca00078e0a27 */
[----:B------:R-:W-:-:S04]  /*9f10*/  LEA.HI R36, R3, R39, RZ, 0x1d ;  /* 0x0000002703247211 */ /* 0x000fc800078fe8ff */
[----:B------:R-:W-:-:S04]  /*9f20*/  SHF.R.S32.HI R37, RZ, 0x1f, R36 ;  /* 0x0000001fff257819 */ /* 0x000fc80000011424 */
[----:B------:R-:W-:Y:S01]  /*9f30*/  LEA.HI R38, R37, R36, RZ, 0x2 ;  /* 0x0000002425267211 */ /* 0x000fe200078f10ff */
[----:B------:R-:W-:-:S03]  /*9f40*/  IMAD.SHL.U32 R37, R36, 0x8, RZ ;  /* 0x0000000824257824 */ /* 0x000fc600078e00ff */
[----:B------:R-:W-:Y:S02]  /*9f50*/  SHF.R.S32.HI R38, RZ, 0x2, R38 ;  /* 0x00000002ff267819 */ /* 0x000fe40000011426 */
[----:B------:R-:W-:-:S03]  /*9f60*/  LOP3.LUT R36, R142, 0x18, R37, 0xf8, !PT ;  /* 0x000000188e247812 */ /* 0x000fc600078ef825 */
[----:B------:R-:W-:Y:S01]  /*9f70*/  IMAD R38, R38, 0x1800, R151 ;  /* 0x0000180026267824 */ /* 0x000fe200078e0297 */
[----:B------:R-:W-:-:S05]  /*9f80*/  LOP3.LUT R37, R36, R143, RZ, 0x3c, !PT ;  /* 0x0000008f24257212 */ /* 0x000fca00078e3cff */
[----:B------:R-:W-:-:S04]  /*9f90*/  IMAD.IADD R41, R38, 0x1, R37 ;  /* 0x0000000126297824 */ /* 0x000fc800078e0225 */
[----:B------:R-:W-:-:S05]  /*9fa0*/  IMAD R50, R41, 0x2, R2 ;  /* 0x0000000229327824 */ /* 0x000fca00078e0202 */
[----:B------:R-:W0:Y:S01]  /*9fb0*/  LDS.128 R40, [R50+0xc400] ;  /* 0x00c4000032287984 */ /* 0x000e220000000c00 */
[----:B------:R-:W-:Y:S02]  /*9fc0*/  SHF.R.U64 R67, R4, 0x10, R5 ;  /* 0x0000001004437819 */ /* 0x000fe40000001205 */
[----:B------:R-:W-:Y:S02]  /*9fd0*/  SHF.R.U64 R60, R24, 0x10, R25 ;  /* 0x00000010183c7819 */ /* 0x000fe40000001219 */
[----:B------:R-:W-:Y:S02]  /*9fe0*/  PRMT R67, R61, 0x5410, R67 ;  /* 0x000054103d437816 */ /* 0x000fe40000000043 */
[----:B------:R-:W-:Y:S02]  /*9ff0*/  SHF.R.U32.HI R69, RZ, 0x10, R5 ;  /* 0x00000010ff457819 */ /* 0x000fe40000011605 */
[--C-:B------:R-:W-:Y:S02]  /*a000*/  SHF.R.U64 R24, R26, 0x10, R27.reuse ;  /* 0x000000101a187819 */ /* 0x100fe4000000121b */
[----:B------:R-:W-:Y:S01]  /*a010*/  PRMT R60, R0, 0x5432, R60 ;  /* 0x00005432003c7816 */ /* 0x000fe2000000003c */
[----:B------:R-:W-:Y:S01]  /*a020*/  IMAD.U32 R70, R67, 0x10000, RZ ;  /* 0x0001000043467824 */ /* 0x000fe200078e00ff */
[----:B------:R-:W-:-:S02]  /*a030*/  SHF.R.U32.HI R26, RZ, 0x10, R27 ;  /* 0x00000010ff1a7819 */ /* 0x000fc4000001161b */
[----:B------:R-:W-:Y:S02]  /*a040*/  SHF.R.U32.HI R59, RZ, 0x10, R25 ;  /* 0x00000010ff3b7819 */ /* 0x000fe40000011619 */
[----:B------:R-:W-:Y:S02]  /*a050*/  SHF.R.U32.HI R5, RZ, 0x10, R7 ;  /* 0x00000010ff057819 */ /* 0x000fe40000011607 */
[----:B------:R-:W-:Y:S02]  /*a060*/  PRMT R69, R62, 0x5410, R69 ;  /* 0x000054103e457816 */ /* 0x000fe40000000045 */
[----:B------:R-:W-:Y:S02]  /*a070*/  SHF.R.U64 R25, R6, 0x10, R7 ;  /* 0x0000001006197819 */ /* 0x000fe40000001207 */
[----:B------:R-:W-:Y:S02]  /*a080*/  PRMT R59, R65, 0x5410, R59 ;  /* 0x00005410413b7816 */ /* 0x000fe4000000003b */
[----:B------:R-:W-:Y:S01]  /*a090*/  PRMT R5, R64, 0x5410, R5 ;  /* 0x0000541040057816 */ /* 0x000fe20000000005 */
[----:B------:R-:W-:Y:S01]  /*a0a0*/  IMAD.U32 R72, R69, 0x10000, RZ ;  /* 0x0001000045487824 */ /* 0x000fe200078e00ff */
[----:B------:R-:W-:-:S02]  /*a0b0*/  PRMT R4, R21, 0x5432, R26 ;  /* 0x0000543215047816 */ /* 0x000fc4000000001a */
[----:B------:R-:W-:Y:S01]  /*a0c0*/  PRMT R25, R63, 0x5410, R25 ;  /* 0x000054103f197816 */ /* 0x000fe20000000019 */
[----:B0-----:R-:W-:-:S04]  /*a0d0*/  IMAD.U32 R27, R40, 0x10000, RZ ;  /* 0x00010000281b7824 */ /* 0x001fc800078e00ff */
[----:B------:R-:W-:Y:S01]  /*a0e0*/  FMUL.FTZ R68, R27, R70 ;  /* 0x000000461b447220 */ /* 0x000fe20000410000 */
[----:B------:R-:W-:Y:S01]  /*a0f0*/  LOP3.LUT R65, R40, 0xffff0000, RZ, 0xc0, !PT ;  /* 0xffff000028417812 */ /* 0x000fe200078ec0ff */
[C---:B------:R-:W-:Y:S01]  /*a100*/  IMAD.U32 R66, R42.reuse, 0x10000, RZ ;  /* 0x000100002a427824 */ /* 0x040fe200078e00ff */
[----:B------:R-:W-:Y:S01]  /*a110*/  LOP3.LUT R26, R42, 0xffff0000, RZ, 0xc0, !PT ;  /* 0xffff00002a1a7812 */ /* 0x000fe200078ec0ff */
[C---:B------:R-:W-:Y:S01]  /*a120*/  IMAD.U32 R40, R43.reuse, 0x10000, RZ ;  /* 0x000100002b287824 */ /* 0x040fe200078e00ff */
[----:B------:R-:W-:Y:S01]  /*a130*/  LOP3.LUT R42, R43, 0xffff0000, RZ, 0xc0, !PT ;  /* 0xffff00002b2a7812 */ /* 0x000fe200078ec0ff */
[----:B------:R-:W-:Y:S02]  /*a140*/  IMAD.U32 R43, R4, 0x10000, RZ ;  /* 0x00010000042b7824 */ /* 0x000fe400078e00ff */
[----:B------:R-:W-:Y:S01]  /*a150*/  IMAD.U32 R71, R5, 0x10000, RZ ;  /* 0x0001000005477824 */ /* 0x000fe200078e00ff */
[----:B------:R-:W-:Y:S02]  /*a160*/  LOP3.LUT R67, R67, 0xffff0000, RZ, 0xc0, !PT ;  /* 0xffff000043437812 */ /* 0x000fe400078ec0ff */
[----:B------:R-:W-:Y:S01]  /*a170*/  PRMT R24, R20, 0x5432, R24 ;  /* 0x0000543214187816 */ /* 0x000fe20000000018 */
[----:B--2---:R-:W0:Y:S02]  /*a180*/  LDS.128 R36, [R73] ;  /* 0x0000000049247984 */ /* 0x004e240000000c00 */
[C---:B0-----:R-:W-:Y:S01]  /*a190*/  IMAD.U32 R61, R36.reuse, 0x10000, RZ ;  /* 0x00010000243d7824 */ /* 0x041fe200078e00ff */
[----:B------:R-:W-:Y:S01]  /*a1a0*/  LOP3.LUT R62, R36, 0xffff0000, RZ, 0xc0, !PT ;  /* 0xffff0000243e7812 */ /* 0x000fe200078ec0ff */
[----:B------:R-:W-:Y:S01]  /*a1b0*/  IMAD.U32 R36, R60, 0x10000, RZ ;  /* 0x000100003c247824 */ /* 0x000fe200078e00ff */
[C---:B------:R-:W-:Y:S01]  /*a1c0*/  LOP3.LUT R6, R38.reuse, 0xffff0000, RZ, 0xc0, !PT ;  /* 0xffff000026067812 */ /* 0x040fe200078ec0ff */
[----:B------:R-:W-:Y:S01]  /*a1d0*/  IMAD.U32 R7, R38, 0x10000, RZ ;  /* 0x0001000026077824 */ /* 0x000fe200078e00ff */
[C---:B------:R-:W-:Y:S01]  /*a1e0*/  LOP3.LUT R38, R39.reuse, 0xffff0000, RZ, 0xc0, !PT ;  /* 0xffff000027267812 */ /* 0x040fe200078ec0ff */
[----:B------:R-:W-:-:S02]  /*a1f0*/  IMAD.U32 R64, R39, 0x10000, RZ ;  /* 0x0001000027407824 */ /* 0x000fc400078e00ff */
[-C--:B------:R-:W-:Y:S01]  /*a200*/  FMUL.FTZ R74, R27, R36.reuse ;  /* 0x000000241b4a7220 */ /* 0x080fe20000410000 */
[----:B------:R-:W-:Y:S02]  /*a210*/  IMAD.U32 R39, R41, 0x10000, RZ ;  /* 0x0001000029277824 */ /* 0x000fe400078e00ff */
[----:B------:R-:W-:Y:S01]  /*a220*/  FFMA.FTZ R27, R61, R36, -R68 ;  /* 0x000000243d1b7223 */ /* 0x000fe20000010844 */
[----:B------:R-:W-:Y:S02]  /*a230*/  IMAD.U32 R68, R59, 0x10000, RZ ;  /* 0x000100003b447824 */ /* 0x000fe400078e00ff */
[----:B------:R-:W-:Y:S02]  /*a240*/  IMAD.U32 R63, R37, 0x10000, RZ ;  /* 0x00010000253f7824 */ /* 0x000fe400078e00ff */
[----:B------:R-:W-:Y:S01]  /*a250*/  FMUL.FTZ R76, R39, R72 ;  /* 0x00000048274c7220 */ /* 0x000fe20000410000 */
[----:B------:R-:W-:Y:S01]  /*a260*/  FFMA.FTZ R36, R61, R70, R74 ;  /* 0x000000463d247223 */ /* 0x000fe2000001004a */
[----:B------:R-:W-:-:S02]  /*a270*/  FMUL.FTZ R70, R39, R68 ;  /* 0x0000004427467220 */ /* 0x000fc40000410000 */
[----:B------:R-:W-:Y:S01]  /*a280*/  FFMA.FTZ R39, R63, R68, -R76 ;  /* 0x000000443f277223 */ /* 0x000fe2000001084c */
[C---:B------:R-:W-:Y:S01]  /*a290*/  FMUL.FTZ R68, R40.reuse, R43 ;  /* 0x0000002b28447220 */ /* 0x040fe20000410000 */
[-C--:B------:R-:W-:Y:S01]  /*a2a0*/  FMUL.FTZ R61, R40, R71.reuse ;  /* 0x00000047283d7220 */ /* 0x080fe20000410000 */
[----:B------:R-:W-:Y:S02]  /*a2b0*/  LOP3.LUT R41, R41, 0xffff0000, RZ, 0xc0, !PT ;  /* 0xffff000029297812 */ /* 0x000fe400078ec0ff */
[C---:B------:R-:W-:Y:S01]  /*a2c0*/  FFMA.FTZ R71, R64.reuse, R71, R68 ;  /* 0x0000004740477223 */ /* 0x040fe20000010044 */
[----:B------:R-:W-:Y:S01]  /*a2d0*/  FFMA.FTZ R40, R64, R43, -R61 ;  /* 0x0000002b40287223 */ /* 0x000fe2000001083d */
[----:B------:R-:W-:Y:S02]  /*a2e0*/  LOP3.LUT R60, R60, 0xffff0000, RZ, 0xc0, !PT ;  /* 0xffff00003c3c7812 */ /* 0x000fe400078ec0ff */
[----:B------:R-:W-:Y:S01]  /*a2f0*/  LOP3.LUT R68, R69, 0xffff0000, RZ, 0xc0, !PT ;  /* 0xffff000045447812 */ /* 0x000fe200078ec0ff */
[----:B------:R-:W-:Y:S01]  /*a300*/  FMUL.FTZ R43, R65, R67 ;  /* 0x00000043412b7220 */ /* 0x000fe20000410000 */
[----:B------:R-:W-:Y:S01]  /*a310*/  LOP3.LUT R64, R59, 0xffff0000, RZ, 0xc0, !PT ;  /* 0xffff00003b407812 */ /* 0x000fe200078ec0ff */
[----:B------:R-:W-:Y:S01]  /*a320*/  FFMA.FTZ R70, R63, R72, R70 ;  /* 0x000000483f467223 */ /* 0x000fe20000010046 */
[----:B------:R-:W-:Y:S01]  /*a330*/  LOP3.LUT R37, R37, 0xffff0000, RZ, 0xc0, !PT ;  /* 0xffff000025257812 */ /* 0x000fe200078ec0ff */
[----:B------:R-:W-:Y:S01]  /*a340*/  FMUL.FTZ R65, R65, R60 ;  /* 0x0000003c41417220 */ /* 0x000fe20000410000 */
[----:B------:R-:W-:Y:S01]  /*a350*/  FMUL.FTZ R72, R41, R68 ;  /* 0x0000004429487220 */ /* 0x000fe20000410000 */
[----:B------:R-:W-:Y:S01]  /*a360*/  FFMA.FTZ R60, R62, R60, -R43 ;  /* 0x0000003c3e3c7223 */ /* 0x000fe2000001082b */
[----:B------:R-:W-:-:S02]  /*a370*/  IMAD.U32 R59, R25, 0x10000, RZ ;  /* 0x00010000193b7824 */ /* 0x000fc400078e00ff */
[-C--:B------:R-:W-:Y:S01]  /*a380*/  FMUL.FTZ R41, R41, R64.reuse ;  /* 0x0000004029297220 */ /* 0x080fe20000410000 */
[----:B------:R-:W-:Y:S02]  /*a390*/  IMAD.U32 R43, R24, 0x10000, RZ ;  /* 0x00010000182b7824 */ /* 0x000fe400078e00ff */
[----:B------:R-:W-:Y:S01]  /*a3a0*/  FFMA.FTZ R65, R62, R67, R65 ;  /* 0x000000433e417223 */ /* 0x000fe20000010041 */
[C---:B------:R-:W-:Y:S01]  /*a3b0*/  FMUL.FTZ R62, R66.reuse, R59 ;  /* 0x0000003b423e7220 */ /* 0x040fe20000410000 */
[C---:B------:R-:W-:Y:S01]  /*a3c0*/  FFMA.FTZ R72, R37.reuse, R64, -R72 ;  /* 0x0000004025487223 */ /* 0x040fe20000010848 */
[----:B------:R-:W-:Y:S01]  /*a3d0*/  FFMA.FTZ R61, R37, R68, R41 ;  /* 0x00000044253d7223 */ /* 0x000fe20000010029 */
[----:B------:R-:W-:Y:S01]  /*a3e0*/  FMUL.FTZ R66, R66, R43 ;  /* 0x0000002b42427220 */ /* 0x000fe20000410000 */
[----:B------:R-:W-:Y:S02]  /*a3f0*/  LOP3.LUT R37, R25, 0xffff0000, RZ, 0xc0, !PT ;  /* 0xffff000019257812 */ /* 0x000fe400078ec0ff */
[----:B------:R-:W-:-:S02]  /*a400*/  LOP3.LUT R41, R5, 0xffff0000, RZ, 0xc0, !PT ;  /* 0xffff000005297812 */ /* 0x000fc400078ec0ff */
[----:B------:R-:W-:Y:S02]  /*a410*/  LOP3.LUT R25, R24, 0xffff0000, RZ, 0xc0, !PT ;  /* 0xffff000018197812 */ /* 0x000fe400078ec0ff */
[----:B------:R-:W-:Y:S01]  /*a420*/  LOP3.LUT R5, R4, 0xffff0000, RZ, 0xc0, !PT ;  /* 0xffff000004057812 */ /* 0x000fe200078ec0ff */
[C---:B------:R-:W-:Y:S01]  /*a430*/  FFMA.FTZ R62, R7.reuse, R43, -R62 ;  /* 0x0000002b073e7223 */ /* 0x040fe2000001083e */
[----:B------:R-:W-:Y:S01]  /*a440*/  FFMA.FTZ R66, R7, R59, R66 ;  /* 0x0000003b07427223 */ /* 0x000fe20000010042 */
[----:B------:R-:W-:Y:S01]  /*a450*/  FMUL.FTZ R7, R26, R37 ;  /* 0x000000251a077220 */ /* 0x000fe20000410000 */
[----:B------:R-:W-:Y:S01]  /*a460*/  FMUL.FTZ R43, R42, R41 ;  /* 0x000000292a2b7220 */ /* 0x000fe20000410000 */
[----:B------:R-:W-:Y:S01]  /*a470*/  FMUL.FTZ R26, R26, R25 ;  /* 0x000000191a1a7220 */ /* 0x000fe20000410000 */
[----:B------:R-:W-:Y:S01]  /*a480*/  FMUL.FTZ R42, R42, R5 ;  /* 0x000000052a2a7220 */ /* 0x000fe20000410000 */
[----:B------:R-:W-:Y:S01]  /*a490*/  FFMA.FTZ R7, R6, R25, -R7 ;  /* 0x0000001906077223 */ /* 0x000fe20000010807 */
[----:B------:R-:W-:Y:S01]  /*a4a0*/  FFMA.FTZ R43, R38, R5, -R43 ;  /* 0x00000005262b7223 */ /* 0x000fe2000001082b */
[----:B------:R-:W-:Y:S01]  /*a4b0*/  FFMA.FTZ R37, R6, R37, R26 ;  /* 0x0000002506257223 */ /* 0x000fe2000001001a */
[----:B------:R-:W-:Y:S01]  /*a4c0*/  FFMA.FTZ R42, R38, R41, R42 ;  /* 0x00000029262a7223 */ /* 0x000fe2000001002a */
[----:B------:R-:W-:-:S02]  /*a4d0*/  F2FP.BF16.F32.PACK_AB R4, R60, R27 ;  /* 0x0000001b3c04723e */ /* 0x000fc400000010ff */
[----:B------:R-:W-:Y:S02]  /*a4e0*/  F2FP.BF16.F32.PACK_AB R6, R7, R62 ;  /* 0x0000003e0706723e */ /* 0x000fe400000010ff */
[----:B------:R-:W-:Y:S02]  /*a4f0*/  F2FP.BF16.F32.PACK_AB R5, R72, R39 ;  /* 0x000000274805723e */ /* 0x000fe400000010ff */
[----:B------:R-:W-:Y:S02]  /*a500*/  F2FP.BF16.F32.PACK_AB R7, R43, R40 ;  /* 0x000000282b07723e */ /* 0x000fe400000010ff */
[----:B------:R-:W-:Y:S02]  /*a510*/  F2FP.BF16.F32.PACK_AB R24, R65, R36 ;  /* 0x000000244118723e */ /* 0x000fe400000010ff */
[----:B------:R-:W-:Y:S02]  /*a520*/  F2FP.BF16.F32.PACK_AB R25, R61, R70 ;  /* 0x000000463d19723e */ /* 0x000fe400000010ff */
[----:B------:R-:W-:-:S02]  /*a530*/  F2FP.BF16.F32.PACK_AB R26, R37, R66 ;  /* 0x00000042251a723e */ /* 0x000fc400000010ff */
[----:B------:R-:W-:Y:S01]  /*a540*/  F2FP.BF16.F32.PACK_AB R27, R42, R71 ;  /* 0x000000472a1b723e */ /* 0x000fe200000010ff */
[----:B------:R0:W-:Y:S04]  /*a550*/  STS.128 [R73], R4 ;  /* 0x0000000449007388 */ /* 0x0001e80000000c00 */
[----:B------:R0:W-:Y:S02]  /*a560*/  STS.128 [R50+0xc400], R24 ;  /* 0x00c4001832007388 */ /* 0x0001e40000000c00 */
.L_x_497:
[----:B------:R-:W-:Y:S05]  /*a570*/  BSYNC B1 ;  /* 0x0000000000017941 */ /* 0x000fea0003800000 */
.L_x_496:
[----:B------:R-:W-:Y:S04]  /*a580*/  BSSY B1, `(.L_x_498) ;  /* 0x0000069000017945 */ /* 0x000fe80003800000 */
[----:B------:R-:W-:Y:S05]  /*a590*/  @P1 BRA `(.L_x_499) ;  /* 0x00000004009c1947 */ /* 0x000fea0003800000 */
[----:B------:R-:W2:Y:S01]  /*a5a0*/  LDL R59, [R1+0xac] ;  /* 0x0000ac00013b7983 */ /* 0x000ea20000100800 */
[----:B0-----:R-:W-:Y:S02]  /*a5b0*/  LEA.HI R4, R3, R155, RZ, 0x1d ;  /* 0x0000009b03047211 */ /* 0x001fe400078fe8ff */
[----:B------:R-:W-:Y:S02]  /*a5c0*/  SHF.R.U64 R37, R28, 0x10, R29 ;  /* 0x000000101c257819 */ /* 0x000fe4000000121d */
[----:B------:R-:W-:Y:S02]  /*a5d0*/  SHF.R.S32.HI R5, RZ, 0x1f, R4 ;  /* 0x0000001fff057819 */ /* 0x000fe40000011404 */
[--C-:B------:R-:W-:Y:S02]  /*a5e0*/  SHF.R.U64 R28, R8, 0x10, R9.reuse ;  /* 0x00000010081c7819 */ /* 0x100fe40000001209 */
[----:B------:R-:W-:Y:S01]  /*a5f0*/  LEA.HI R6, R5, R4, RZ, 0x2 ;  /* 0x0000000405067211 */ /* 0x000fe200078f10ff */
[----:B------:R-:W-:Y:S01]  /*a600*/  IMAD.SHL.U32 R5, R4, 0x8, RZ ;  /* 0x0000000804057824 */ /* 0x000fe200078e00ff */
[----:B------:R-:W-:-:S02]  /*a610*/  SHF.R.U32.HI R9, RZ, 0x10, R9 ;  /* 0x00000010ff097819 */ /* 0x000fc40000011609 */
[----:B------:R-:W-:Y:S02]  /*a620*/  SHF.R.S32.HI R6, RZ, 0x2, R6 ;  /* 0x00000002ff067819 */ /* 0x000fe40000011406 */
[----:B------:R-:W-:Y:S02]  /*a630*/  LOP3.LUT R4, R142, 0x18, R5, 0xf8, !PT ;  /* 0x000000188e047812 */ /* 0x000fe400078ef805 */
[----:B------:R-:W-:Y:S01]  /*a640*/  PRMT R56, R56, 0x5410, R37 ;  /* 0x0000541038387816 */ /* 0x000fe20000000025 */
[----:B------:R-:W-:Y:S01]  /*a650*/  IMAD R6, R6, 0x1800, R151 ;  /* 0x0000180006067824 */ /* 0x000fe200078e0297 */
[----:B------:R-:W-:Y:S02]  /*a660*/  LOP3.LUT R5, R4, R143, RZ, 0x3c, !PT ;  /* 0x0000008f04057212 */ /* 0x000fe400078e3cff */
[----:B------:R-:W-:Y:S01]  /*a670*/  PRMT R51, R51, 0x5410, R28 ;  /* 0x0000541033337816 */ /* 0x000fe2000000001c */
[----:B------:R-:W-:Y:S01]  /*a680*/  IMAD.U32 R37, R56, 0x10000, RZ ;  /* 0x0001000038257824 */ /* 0x000fe200078e00ff */
[----:B------:R-:W-:Y:S01]  /*a690*/  SHF.R.U32.HI R38, RZ, 0x10, R29 ;  /* 0x00000010ff267819 */ /* 0x000fe2000001161d */
[----:B------:R-:W-:Y:S01]  /*a6a0*/  IMAD.IADD R25, R6, 0x1, R5 ;  /* 0x0000000106197824 */ /* 0x000fe200078e0205 */
[----:B------:R-:W-:Y:S01]  /*a6b0*/  SHF.R.U64 R29, R30, 0x10, R31 ;  /* 0x000000101e1d7819 */ /* 0x000fe2000000121f */
[----:B------:R-:W-:Y:S01]  /*a6c0*/  IMAD.U32 R39, R51, 0x10000, RZ ;  /* 0x0001000033277824 */ /* 0x000fe200078e00ff */
[----:B------:R-:W-:-:S02]  /*a6d0*/  SHF.R.U64 R8, R10, 0x10, R11 ;  /* 0x000000100a087819 */ /* 0x000fc4000000120b */
[----:B------:R-:W-:Y:S02]  /*a6e0*/  LEA R36, R25, R2, 0x1 ;  /* 0x0000000219247211 */ /* 0x000fe400078e08ff */
[----:B------:R-:W-:Y:S02]  /*a6f0*/  PRMT R52, R52, 0x5410, R9 ;  /* 0x0000541034347816 */ /* 0x000fe40000000009 */
[----:B------:R-:W-:Y:S01]  /*a700*/  SHF.R.U32.HI R11, RZ, 0x10, R11 ;  /* 0x00000010ff0b7819 */ /* 0x000fe2000001160b */
[----:B------:R-:W0:Y:S01]  /*a710*/  LDS.128 R24, [R36+0xc400] ;  /* 0x00c4000024187984 */ /* 0x000e220000000c00 */
[----:B------:R-:W-:Y:S02]  /*a720*/  SHF.R.U32.HI R30, RZ, 0x10, R31 ;  /* 0x00000010ff1e7819 */ /* 0x000fe4000001161f */
[----:B------:R-:W-:Y:S01]  /*a730*/  PRMT R57, R57, 0x5410, R38 ;  /* 0x0000541039397816 */ /* 0x000fe20000000026 */
[----:B------:R-:W-:Y:S01]  /*a740*/  IMAD.U32 R38, R52, 0x10000, RZ ;  /* 0x0001000034267824 */ /* 0x000fe200078e00ff */
[----:B------:R-:W-:-:S02]  /*a750*/  PRMT R58, R58, 0x5410, R29 ;  /* 0x000054103a3a7816 */ /* 0x000fc4000000001d */
[----:B------:R-:W-:Y:S02]  /*a760*/  PRMT R53, R53, 0x5410, R8 ;  /* 0x0000541035357816 */ /* 0x000fe40000000008 */
[----:B------:R-:W-:Y:S02]  /*a770*/  PRMT R54, R54, 0x5410, R11 ;  /* 0x0000541036367816 */ /* 0x000fe4000000000b */
[----:B------:R-:W-:Y:S02]  /*a780*/  PRMT R55, R55, 0x5410, R30 ;  /* 0x0000541037377816 */ /* 0x000fe4000000001e */
[----:B------:R-:W-:Y:S01]  /*a790*/  LOP3.LUT R51, R51, 0xffff0000, RZ, 0xc0, !PT ;  /* 0xffff000033337812 */ /* 0x000fe200078ec0ff */
[----:B------:R-:W-:Y:S01]  /*a7a0*/  IMAD.U32 R40, R54, 0x10000, RZ ;  /* 0x0001000036287824 */ /* 0x000fe200078e00ff */
[----:B------:R-:W-:Y:S02]  /*a7b0*/  LOP3.LUT R52, R52, 0xffff0000, RZ, 0xc0, !PT ;  /* 0xffff000034347812 */ /* 0x000fe400078ec0ff */
[----:B------:R-:W-:Y:S01]  /*a7c0*/  LOP3.LUT R54, R54, 0xffff0000, RZ, 0xc0, !PT ;  /* 0xffff000036367812 */ /* 0x000fe200078ec0ff */
[C---:B0-----:R-:W-:Y:S01]  /*a7d0*/  IMAD.U32 R28, R24.reuse, 0x10000, RZ ;  /* 0x00010000181c7824 */ /* 0x041fe200078e00ff */
[----:B------:R-:W-:Y:S01]  /*a7e0*/  LOP3.LUT R24, R24, 0xffff0000, RZ, 0xc0, !PT ;  /* 0xffff000018187812 */ /* 0x000fe200078ec0ff */
[C---:B------:R-:W-:Y:S01]  /*a7f0*/  IMAD.U32 R29, R25.reuse, 0x10000, RZ ;  /* 0x00010000191d7824 */ /* 0x040fe200078e00ff */
[----:B------:R-:W-:Y:S01]  /*a800*/  LOP3.LUT R25, R25, 0xffff0000, RZ, 0xc0, !PT ;  /* 0xffff000019197812 */ /* 0x000fe200078ec0ff */
[C---:B------:R-:W-:Y:S01]  /*a810*/  FMUL.FTZ R41, R28.reuse, R39 ;  /* 0x000000271c297220 */ /* 0x040fe20000410000 */
[----:B------:R-:W-:Y:S01]  /*a820*/  FMUL.FTZ R43, R28, R37 ;  /* 0x000000251c2b7220 */ /* 0x000fe20000410000 */
[----:B------:R-:W-:-:S02]  /*a830*/  IMAD.U32 R28, R57, 0x10000, RZ ;  /* 0x00010000391c7824 */ /* 0x000fc400078e00ff */
[----:B------:R-:W-:Y:S01]  /*a840*/  FMUL.FTZ R42, R29, R38 ;  /* 0x000000261d2a7220 */ /* 0x000fe20000410000 */
[C---:B------:R-:W-:Y:S01]  /*a850*/  IMAD.U32 R31, R27.reuse, 0x10000, RZ ;  /* 0x000100001b1f7824 */ /* 0x040fe200078e00ff */
[----:B------:R-:W-:Y:S01]  /*a860*/  LOP3.LUT R27, R27, 0xffff0000, RZ, 0xc0, !PT ;  /* 0xffff00001b1b7812 */ /* 0x000fe200078ec0ff */
[----:B------:R-:W-:Y:S01]  /*a870*/  FMUL.FTZ R50, R29, R28 ;  /* 0x0000001c1d327220 */ /* 0x000fe20000410000 */
[C---:B------:R-:W-:Y:S01]  /*a880*/  IMAD.U32 R30, R26.reuse, 0x10000, RZ ;  /* 0x000100001a1e7824 */ /* 0x040fe200078e00ff */
[----:B------:R-:W-:Y:S01]  /*a890*/  LOP3.LUT R26, R26, 0xffff0000, RZ, 0xc0, !PT ;  /* 0xffff00001a1a7812 */ /* 0x000fe200078ec0ff */
[----:B--2---:R-:W0:Y:S02]  /*a8a0*/  LDS.128 R4, [R59] ;  /* 0x000000003b047984 */ /* 0x004e240000000c00 */
[C---:B0-----:R-:W-:Y:S01]  /*a8b0*/  IMAD.U32 R8, R4.reuse, 0x10000, RZ ;  /* 0x0001000004087824 */ /* 0x041fe200078e00ff */
[----:B------:R-:W-:Y:S01]  /*a8c0*/  LOP3.LUT R4, R4, 0xffff0000, RZ, 0xc0, !PT ;  /* 0xffff000004047812 */ /* 0x000fe200078ec0ff */
[C---:B------:R-:W-:Y:S01]  /*a8d0*/  IMAD.U32 R9, R5.reuse, 0x10000, RZ ;  /* 0x0001000005097824 */ /* 0x040fe200078e00ff */
[----:B------:R-:W-:Y:S01]  /*a8e0*/  LOP3.LUT R5, R5, 0xffff0000, RZ, 0xc0, !PT ;  /* 0xffff000005057812 */ /* 0x000fe200078ec0ff */
[C---:B------:R-:W-:Y:S01]  /*a8f0*/  FFMA.FTZ R41, R8.reuse, R37, -R41 ;  /* 0x0000002508297223 */ /* 0x040fe20000010829 */
[----:B------:R-:W-:Y:S01]  /*a900*/  FFMA.FTZ R43, R8, R39, R43 ;  /* 0x00000027082b7223 */ /* 0x000fe2000001002b */
[----:B------:R-:W-:-:S02]  /*a910*/  IMAD.U32 R8, R55, 0x10000, RZ ;  /* 0x0001000037087824 */ /* 0x000fc400078e00ff */
[----:B------:R-:W-:Y:S01]  /*a920*/  FFMA.FTZ R42, R9, R28, -R42 ;  /* 0x0000001c092a7223 */ /* 0x000fe2000001082a */
[----:B------:R-:W-:Y:S01]  /*a930*/  FMUL.FTZ R28, R31, R40 ;  /* 0x000000281f1c7220 */ /* 0x000fe20000410000 */
[----:B------:R-:W-:Y:S02]  /*a940*/  IMAD.U32 R11, R7, 0x10000, RZ ;  /* 0x00010000070b7824 */ /* 0x000fe400078e00ff */
[----:B------:R-:W-:Y:S01]  /*a950*/  FMUL.FTZ R31, R31, R8 ;  /* 0x000000081f1f7220 */ /* 0x000fe20000410000 */
[----:B------:R-:W-:Y:S01]  /*a960*/  FFMA.FTZ R50, R9, R38, R50 ;  /* 0x0000002609327223 */ /* 0x000fe20000010032 */
[----:B------:R-:W-:Y:S01]  /*a970*/  LOP3.LUT R9, R56, 0xffff0000, RZ, 0xc0, !PT ;  /* 0xffff000038097812 */ /* 0x000fe200078ec0ff */
[C---:B------:R-:W-:Y:S01]  /*a980*/  FFMA.FTZ R39, R11.reuse, R8, -R28 ;  /* 0x000000080b277223 */ /* 0x040fe2000001081c */
[----:B------:R-:W-:Y:S01]  /*a990*/  FFMA.FTZ R40, R11, R40, R31 ;  /* 0x000000280b287223 */ /* 0x000fe2000001001f */
[C---:B------:R-:W-:Y:S01]  /*a9a0*/  FMUL.FTZ R11, R24.reuse, R51 ;  /* 0x00000033180b7220 */ /* 0x040fe20000410000 */
[----:B------:R-:W-:Y:S01]  /*a9b0*/  LOP3.LUT R8, R57, 0xffff0000, RZ, 0xc0, !PT ;  /* 0xffff000039087812 */ /* 0x000fe200078ec0ff */
[-C--:B------:R-:W-:Y:S01]  /*a9c0*/  FMUL.FTZ R29, R24, R9.reuse ;  /* 0x00000009181d7220 */ /* 0x080fe20000410000 */
[----:B------:R-:W-:Y:S01]  /*a9d0*/  FMUL.FTZ R38, R25, R52 ;  /* 0x0000003419267220 */ /* 0x000fe20000410000 */
[----:B------:R-:W-:Y:S01]  /*a9e0*/  FFMA.FTZ R24, R4, R9, -R11 ;  /* 0x0000000904187223 */ /* 0x000fe2000001080b */
[----:B------:R-:W-:-:S02]  /*a9f0*/  IMAD.U32 R11, R53, 0x10000, RZ ;  /* 0x00010000350b7824 */ /* 0x000fc400078e00ff */
[-C--:B------:R-:W-:Y:S01]  /*aa00*/  FMUL.FTZ R31, R25, R8.reuse ;  /* 0x00000008191f7220 */ /* 0x080fe20000410000 */
[----:B------:R-:W-:Y:S01]  /*aa10*/  FFMA.FTZ R28, R4, R51, R29 ;  /* 0x00000033041c7223 */ /* 0x000fe2000001001d */
[----:B------:R-:W-:Y:S02]  /*aa20*/  IMAD.U32 R10, R6, 0x10000, RZ ;  /* 0x00010000060a7824 */ /* 0x000fe400078e00ff */
[----:B------:R-:W-:Y:S01]  /*aa30*/  FMUL.FTZ R29, R30, R11 ;  /* 0x0000000b1e1d7220 */ /* 0x000fe20000410000 */
[----:B------:R-:W-:Y:S02]  /*aa40*/  IMAD.U32 R9, R58, 0x10000, RZ ;  /* 0x000100003a097824 */ /* 0x000fe400078e00ff */
[C---:B------:R-:W-:Y:S01]  /*aa50*/  FFMA.FTZ R25, R5.reuse, R8, -R38 ;  /* 0x0000000805197223 */ /* 0x040fe20000010826 */
[----:B------:R-:W-:Y:S01]  /*aa60*/  FFMA.FTZ R31, R5, R52, R31 ;  /* 0x00000034051f7223 */ /* 0x000fe2000001001f */
[----:B------:R-:W-:Y:S01]  /*aa70*/  LOP3.LUT R53, R53, 0xffff0000, RZ, 0xc0, !PT ;  /* 0xffff000035357812 */ /* 0x000fe200078ec0ff */
[-C--:B------:R-:W-:Y:S01]  /*aa80*/  FMUL.FTZ R37, R30, R9.reuse ;  /* 0x000000091e257220 */ /* 0x080fe20000410000 */
[----:B------:R-:W-:Y:S01]  /*aa90*/  LOP3.LUT R5, R58, 0xffff0000, RZ, 0xc0, !PT ;  /* 0xffff00003a057812 */ /* 0x000fe200078ec0ff */
[----:B------:R-:W-:Y:S01]  /*aaa0*/  FFMA.FTZ R29, R10, R9, -R29 ;  /* 0x000000090a1d7223 */ /* 0x000fe2000001081d */
[----:B------:R-:W-:Y:S01]  /*aab0*/  LOP3.LUT R4, R55, 0xffff0000, RZ, 0xc0, !PT ;  /* 0xffff000037047812 */ /* 0x000fe200078ec0ff */
[----:B------:R-:W-:Y:S01]  /*aac0*/  FMUL.FTZ R9, R26, R53 ;  /* 0x000000351a097220 */ /* 0x000fe20000410000 */
[----:B------:R-:W-:Y:S01]  /*aad0*/  LOP3.LUT R6, R6, 0xffff0000, RZ, 0xc0, !PT ;  /* 0xffff000006067812 */ /* 0x000fe200078ec0ff */
[----:B------:R-:W-:Y:S01]  /*aae0*/  FMUL.FTZ R30, R27, R54 ;  /* 0x000000361b1e7220 */ /* 0x000fe20000410000 */
[----:B------:R-:W-:Y:S01]  /*aaf0*/  LOP3.LUT R7, R7, 0xffff0000, RZ, 0xc0, !PT ;  /* 0xffff000007077812 */ /* 0x000fe200078ec0ff */
[----:B------:R-:W-:Y:S01]  /*ab00*/  FMUL.FTZ R8, R26, R5 ;  /* 0x000000051a087220 */ /* 0x000fe20000410000 */
[-C--:B------:R-:W-:Y:S01]  /*ab10*/  FMUL.FTZ R27, R27, R4.reuse ;  /* 0x000000041b1b7220 */ /* 0x080fe20000410000 */
[----:B------:R-:W-:Y:S01]  /*ab20*/  FFMA.FTZ R10, R10, R11, R37 ;  /* 0x0000000b0a0a7223 */ /* 0x000fe20000010025 */
[C---:B------:R-:W-:Y:S01]  /*ab30*/  FFMA.FTZ R26, R6.reuse, R5, -R9 ;  /* 0x00000005061a7223 */ /* 0x040fe20000010809 */
[C---:B------:R-:W-:Y:S01]  /*ab40*/  FFMA.FTZ R30, R7.reuse, R4, -R30 ;  /* 0x00000004071e7223 */ /* 0x040fe2000001081e */
[----:B------:R-:W-:Y:S01]  /*ab50*/  FFMA.FTZ R53, R6, R53, R8 ;  /* 0x0000003506357223 */ /* 0x000fe20000010008 */
[----:B------:R-:W-:Y:S01]  /*ab60*/  FFMA.FTZ R11, R7, R54, R27 ;  /* 0x00000036070b7223 */ /* 0x000fe2000001001b */
[----:B------:R-:W-:-:S02]  /*ab70*/  F2FP.BF16.F32.PACK_AB R4, R24, R41 ;  /* 0x000000291804723e */ /* 0x000fc400000010ff */
[----:B------:R-:W-:Y:S02]  /*ab80*/  F2FP.BF16.F32.PACK_AB R5, R25, R42 ;  /* 0x0000002a1905723e */ /* 0x000fe400000010ff */
[----:B------:R-:W-:Y:S02]  /*ab90*/  F2FP.BF16.F32.PACK_AB R6, R26, R29 ;  /* 0x0000001d1a06723e */ /* 0x000fe400000010ff */
[----:B------:R-:W-:Y:S02]  /*aba0*/  F2FP.BF16.F32.PACK_AB R7, R30, R39 ;  /* 0x000000271e07723e */ /* 0x000fe400000010ff */
[----:B------:R-:W-:Y:S02]  /*abb0*/  F2FP.BF16.F32.PACK_AB R8, R28, R43 ;  /* 0x0000002b1c08723e */ /* 0x000fe400000010ff */
[----:B------:R-:W-:Y:S01]  /*abc0*/  F2FP.BF16.F32.PACK_AB R9, R31, R50 ;  /* 0x000000321f09723e */ /* 0x000fe200000010ff */
[----:B------:R1:W-:Y:S01]  /*abd0*/  STS.128 [R59], R4 ;  /* 0x000000043b007388 */ /* 0x0003e20000000c00 */
[----:B------:R-:W-:-:S02]  /*abe0*/  F2FP.BF16.F32.PACK_AB R10, R53, R10 ;  /* 0x0000000a350a723e */ /* 0x000fc400000010ff */
[----:B------:R-:W-:-:S05]  /*abf0*/  F2FP.BF16.F32.PACK_AB R11, R11, R40 ;  /* 0x000000280b0b723e */ /* 0x000fca00000010ff */
[----:B------:R1:W-:Y:S02]  /*ac00*/  STS.128 [R36+0xc400], R8 ;  /* 0x00c4000824007388 */ /* 0x0003e40000000c00 */
.L_x_499:
[----:B------:R-:W-:Y:S05]  /*ac10*/  BSYNC B1 ;  /* 0x0000000000017941 */ /* 0x000fea0003800000 */
.L_x_498:
[----:B------:R-:W-:Y:S05]  /*ac20*/  @P2 BRA `(.L_x_480) ;  /* 0x00000004009c2947 */ /* 0x000fea0003800000 */
[----:B-1----:R-:W2:Y:S01]  /*ac30*/  LDL R36, [R1+0xa8] ;  /* 0x0000a80001247983 */ /* 0x002ea20000100800 */
[----:B------:R-:W-:Y:S02]  /*ac40*/  LEA.HI R3, R3, R156, RZ, 0x1d ;  /* 0x0000009c03037211 */ /* 0x000fe400078fe8ff */
[----:B0-----:R-:W-:Y:S02]  /*ac50*/  SHF.R.U64 R25, R12, 0x10, R13 ;  /* 0x000000100c197819 */ /* 0x001fe4000000120d */
[----:B------:R-:W-:Y:S02]  /*ac60*/  SHF.R.S32.HI R4, RZ, 0x1f, R3 ;  /* 0x0000001fff047819 */ /* 0x000fe40000011403 */
[----:B------:R-:W-:Y:S02]  /*ac70*/  SHF.R.U64 R29, R32, 0x10, R33 ;  /* 0x00000010201d7819 */ /* 0x000fe40000001221 */
[----:B------:R-:W-:Y:S01]  /*ac80*/  LEA.HI R4, R4, R3, RZ, 0x2 ;  /* 0x0000000304047211 */ /* 0x000fe200078f10ff */
[----:B------:R-:W-:Y:S01]  /*ac90*/  IMAD.SHL.U32 R3, R3, 0x8, RZ ;  /* 0x0000000803037824 */ /* 0x000fe200078e00ff */
[----:B------:R-:W-:-:S02]  /*aca0*/  SHF.R.U64 R27, R34, 0x10, R35 ;  /* 0x00000010221b7819 */ /* 0x000fc40000001223 */
[----:B------:R-:W-:Y:S02]  /*acb0*/  SHF.R.S32.HI R6, RZ, 0x2, R4 ;  /* 0x00000002ff067819 */ /* 0x000fe40000011404 */
[----:B------:R-:W-:Y:S02]  /*acc0*/  LOP3.LUT R4, R142, 0x18, R3, 0xf8, !PT ;  /* 0x000000188e047812 */ /* 0x000fe400078ef803 */
[----:B------:R-:W-:Y:S01]  /*acd0*/  SHF.R.U32.HI R13, RZ, 0x10, R13 ;  /* 0x00000010ff0d7819 */ /* 0x000fe2000001160d */
[----:B------:R-:W-:Y:S01]  /*ace0*/  IMAD R6, R6, 0x1800, R151 ;  /* 0x0000180006067824 */ /* 0x000fe200078e0297 */
[----:B------:R-:W-:Y:S02]  /*acf0*/  LOP3.LUT R3, R4, R143, RZ, 0x3c, !PT ;  /* 0x0000008f04037212 */ /* 0x000fe400078e3cff */
[----:B------:R-:W-:Y:S02]  /*ad00*/  PRMT R26, R0, 0x5410, R25 ;  /* 0x00005410001a7816 */ /* 0x000fe40000000019 */
[----:B------:R-:W-:Y:S01]  /*ad10*/  SHF.R.U64 R30, R14, 0x10, R15 ;  /* 0x000000100e1e7819 */ /* 0x000fe2000000120f */
[----:B------:R-:W-:Y:S01]  /*ad20*/  IMAD.IADD R3, R6, 0x1, R3 ;  /* 0x0000000106037824 */ /* 0x000fe200078e0203 */
[----:B------:R-:W-:-:S02]  /*ad30*/  PRMT R46, R46, 0x5410, R29 ;  /* 0x000054102e2e7816 */ /* 0x000fc4000000001d */
[----:B------:R-:W-:Y:S01]  /*ad40*/  PRMT R48, R48, 0x5410, R27 ;  /* 0x0000541030307816 */ /* 0x000fe2000000001b */
[----:B------:R-:W-:Y:S01]  /*ad50*/  IMAD R3, R3, 0x2, R2 ;  /* 0x0000000203037824 */ /* 0x000fe200078e0202 */
[----:B------:R-:W-:Y:S01]  /*ad60*/  SHF.R.U32.HI R32, RZ, 0x10, R33 ;  /* 0x00000010ff207819 */ /* 0x000fe20000011621 */
[----:B------:R-:W-:Y:S01]  /*ad70*/  IMAD.U32 R25, R46, 0x10000, RZ ;  /* 0x000100002e197824 */ /* 0x000fe200078e00ff */
[----:B------:R-:W-:Y:S02]  /*ad80*/  SHF.R.U32.HI R14, RZ, 0x10, R15 ;  /* 0x00000010ff0e7819 */ /* 0x000fe4000001160f */
[----:B------:R-:W0:Y:S01]  /*ad90*/  LDS.128 R8, [R3+0xc400] ;  /* 0x00c4000003087984 */ /* 0x000e220000000c00 */
[----:B------:R-:W-:Y:S02]  /*ada0*/  PRMT R28, R20, 0x5410, R13 ;  /* 0x00005410141c7816 */ /* 0x000fe4000000000d */
[----:B------:R-:W-:Y:S02]  /*adb0*/  SHF.L.U32 R27, R26, 0x10, RZ ;  /* 0x000000101a1b7819 */ /* 0x000fe400000006ff */
[----:B------:R-:W-:Y:S01]  /*adc0*/  PRMT R47, R47, 0x5410, R32 ;  /* 0x000054102f2f7816 */ /* 0x000fe20000000020 */
[----:B------:R-:W-:Y:S01]  /*add0*/  IMAD.U32 R29, R28, 0x10000, RZ ;  /* 0x000100001c1d7824 */ /* 0x000fe200078e00ff */
[----:B------:R-:W-:-:S02]  /*ade0*/  SHF.R.U32.HI R34, RZ, 0x10, R35 ;  /* 0x00000010ff227819 */ /* 0x000fc40000011623 */
[----:B------:R-:W-:Y:S02]  /*adf0*/  PRMT R45, R45, 0x5410, R14 ;  /* 0x000054102d2d7816 */ /* 0x000fe4000000000e */
[----:B------:R-:W-:Y:S02]  /*ae00*/  PRMT R49, R49, 0x5410, R34 ;  /* 0x0000541031317816 */ /* 0x000fe40000000022 */
[----:B------:R-:W-:Y:S02]  /*ae10*/  PRMT R30, R21, 0x5410, R30 ;  /* 0x00005410151e7816 */ /* 0x000fe4000000001e */
        /* <DEDUP_REMOVED lines=8> */
[C---:B------:R-:W-:Y:S01]  /*aea0*/  FMUL.FTZ R35, R20.reuse, R29 ;  /* 0x0000001d14237220 */ /* 0x040fe20000410000 */
[C---:B------:R-:W-:Y:S01]  /*aeb0*/  IMAD.U32 R24, R11.reuse, 0x10000, RZ ;  /* 0x000100000b187824 */ /* 0x040fe200078e00ff */
[----:B------:R-:W-:Y:S01]  /*aec0*/  LOP3.LUT R11, R11, 0xffff0000, RZ, 0xc0, !PT ;  /* 0xffff00000b0b7812 */ /* 0x000fe200078ec0ff */
[----:B------:R-:W-:Y:S01]  /*aed0*/  FMUL.FTZ R37, R20, R15 ;  /* 0x0000000f14257220 */ /* 0x000fe20000410000 */
[C---:B------:R-:W-:Y:S02]  /*aee0*/  IMAD.U32 R21, R10.reuse, 0x10000, RZ ;  /* 0x000100000a157824 */ /* 0x040fe400078e00ff */
[----:B------:R-:W-:Y:S01]  /*aef0*/  FMUL.FTZ R20, R9, R28 ;  /* 0x0000001c09147220 */ /* 0x000fe20000410000 */
[----:B------:R-:W-:Y:S01]  /*af00*/  LOP3.LUT R10, R10, 0xffff0000, RZ, 0xc0, !PT ;  /* 0xffff00000a0a7812 */ /* 0x000fe200078ec0ff */
[----:B--2---:R-:W0:Y:S02]  /*af10*/  LDS.128 R4, [R36] ;  /* 0x0000000024047984 */ /* 0x004e240000000c00 */
[C---:B0-----:R-:W-:Y:S01]  /*af20*/  IMAD.U32 R0, R4.reuse, 0x10000, RZ ;  /* 0x0001000004007824 */ /* 0x041fe200078e00ff */
[----:B------:R-:W-:Y:S01]  /*af30*/  LOP3.LUT R4, R4, 0xffff0000, RZ, 0xc0, !PT ;  /* 0xffff000004047812 */ /* 0x000fe200078ec0ff */
[C---:B------:R-:W-:Y:S01]  /*af40*/  IMAD.U32 R12, R5.reuse, 0x10000, RZ ;  /* 0x00010000050c7824 */ /* 0x040fe200078e00ff */
[----:B------:R-:W-:Y:S01]  /*af50*/  LOP3.LUT R5, R5, 0xffff0000, RZ, 0xc0, !PT ;  /* 0xffff000005057812 */ /* 0x000fe200078ec0ff */
[----:B------:R-:W-:Y:S01]  /*af60*/  FFMA.FTZ R32, R0, R25, -R31 ;  /* 0x0000001900207223 */ /* 0x000fe2000001081f */
[----:B------:R-:W-:-:S02]  /*af70*/  IMAD.U32 R31, R45, 0x10000, RZ ;  /* 0x000100002d1f7824 */ /* 0x000fc400078e00ff */
[----:B------:R-:W-:Y:S01]  /*af80*/  FFMA.FTZ R35, R12, R15, -R35 ;  /* 0x0000000f0c237223 */ /* 0x000fe20000010823 */
[----:B------:R-:W-:Y:S02]  /*af90*/  IMAD.U32 R14, R7, 0x10000, RZ ;  /* 0x00010000070e7824 */ /* 0x000fe400078e00ff */
[----:B------:R-:W-:Y:S01]  /*afa0*/  FFMA.FTZ R33, R0, R27, R33 ;  /* 0x0000001b00217223 */ /* 0x000fe20000010021 */
[----:B------:R-:W-:Y:S02]  /*afb0*/  IMAD.U32 R25, R49, 0x10000, RZ ;  /* 0x0001000031197824 */ /* 0x000fe400078e00ff */
[----:B------:R-:W-:Y:S01]  /*afc0*/  FMUL.FTZ R15, R24, R31 ;  /* 0x0000001f180f7220 */ /* 0x000fe20000410000 */
[----:B------:R-:W-:Y:S01]  /*afd0*/  LOP3.LUT R27, R26, 0xffff0000, RZ, 0xc0, !PT ;  /* 0xffff00001a1b7812 */ /* 0x000fe200078ec0ff */
[----:B------:R-:W-:Y:S01]  /*afe0*/  FFMA.FTZ R37, R12, R29, R37 ;  /* 0x0000001d0c257223 */ /* 0x000fe20000010025 */
[-C--:B------:R-:W-:Y:S01]  /*aff0*/  FMUL.FTZ R24, R24, R25.reuse ;  /* 0x0000001918187220 */ /* 0x080fe20000410000 */
[----:B------:R-:W-:Y:S01]  /*b000*/  FFMA.FTZ R26, R14, R25, -R15 ;  /* 0x000000190e1a7223 */ /* 0x000fe2000001080f */
[----:B------:R-:W-:Y:S01]  /*b010*/  LOP3.LUT R15, R46, 0xffff0000, RZ, 0xc0, !PT ;  /* 0xffff00002e0f7812 */ /* 0x000fe200078ec0ff */
[----:B------:R-:W-:Y:S01]  /*b020*/  FMUL.FTZ R25, R8, R27 ;  /* 0x0000001b08197220 */ /* 0x000fe20000410000 */
[----:B------:R-:W-:Y:S01]  /*b030*/  LOP3.LUT R0, R47, 0xffff0000, RZ, 0xc0, !PT ;  /* 0xffff00002f007812 */ /* 0x000fe200078ec0ff */
[----:B------:R-:W-:-:S02]  /*b040*/  IMAD.U32 R12, R30, 0x10000, RZ ;  /* 0x000100001e0c7824 */ /* 0x000fc400078e00ff */
[----:B------:R-:W-:Y:S01]  /*b050*/  FFMA.FTZ R31, R14, R31, R24 ;  /* 0x0000001f0e1f7223 */ /* 0x000fe20000010018 */
[-C--:B------:R-:W-:Y:S01]  /*b060*/  FMUL.FTZ R29, R8, R15.reuse ;  /* 0x0000000f081d7220 */ /* 0x080fe20000410000 */
[----:B------:R-:W-:Y:S01]  /*b070*/  FFMA.FTZ R25, R4, R15, -R25 ;  /* 0x0000000f04197223 */ /* 0x000fe20000010819 */
[----:B------:R-:W-:Y:S01]  /*b080*/  FMUL.FTZ R9, R9, R0 ;  /* 0x0000000009097220 */ /* 0x000fe20000410000 */
[----:B------:R-:W-:Y:S02]  /*b090*/  IMAD.U32 R13, R6, 0x10000, RZ ;  /* 0x00010000060d7824 */ /* 0x000fe400078e00ff */
[----:B------:R-:W-:Y:S01]  /*b0a0*/  FFMA.FTZ R14, R4, R27, R29 ;  /* 0x0000001b040e7223 */ /* 0x000fe2000001001d */
[----:B------:R-:W-:Y:S02]  /*b0b0*/  IMAD.U32 R8, R48, 0x10000, RZ ;  /* 0x0001000030087824 */ /* 0x000fe400078e00ff */
[----:B------:R-:W-:Y:S01]  /*b0c0*/  FMUL.FTZ R4, R21, R12 ;  /* 0x0000000c15047220 */ /* 0x000fe20000410000 */
[C---:B------:R-:W-:Y:S01]  /*b0d0*/  FFMA.FTZ R28, R5.reuse, R28, R9 ;  /* 0x0000001c051c7223 */ /* 0x040fe20000010009 */
[----:B------:R-:W-:Y:S01]  /*b0e0*/  FFMA.FTZ R20, R5, R0, -R20 ;  /* 0x0000000005147223 */ /* 0x000fe20000010814 */
[-C--:B------:R-:W-:Y:S01]  /*b0f0*/  FMUL.FTZ R24, R21, R8.reuse ;  /* 0x0000000815187220 */ /* 0x080fe20000410000 */
[----:B------:R-:W-:Y:S01]  /*b100*/  FFMA.FTZ R15, R13, R8, -R4 ;  /* 0x000000080d0f7223 */ /* 0x000fe20000010804 */
[----:B------:R-:W-:-:S02]  /*b110*/  LOP3.LUT R9, R30, 0xffff0000, RZ, 0xc0, !PT ;  /* 0xffff00001e097812 */ /* 0x000fc400078ec0ff */
[----:B------:R-:W-:Y:S01]  /*b120*/  LOP3.LUT R5, R48, 0xffff0000, RZ, 0xc0, !PT ;  /* 0xffff000030057812 */ /* 0x000fe200078ec0ff */
[----:B------:R-:W-:Y:S01]  /*b130*/  FFMA.FTZ R24, R13, R12, R24 ;  /* 0x0000000c0d187223 */ /* 0x000fe20000010018 */
[----:B------:R-:W-:Y:S01]  /*b140*/  LOP3.LUT R4, R45, 0xffff0000, RZ, 0xc0, !PT ;  /* 0xffff00002d047812 */ /* 0x000fe200078ec0ff */
[C---:B------:R-:W-:Y:S01]  /*b150*/  FMUL.FTZ R13, R10.reuse, R9 ;  /* 0x000000090a0d7220 */ /* 0x040fe20000410000 */
[----:B------:R-:W-:Y:S01]  /*b160*/  LOP3.LUT R0, R49, 0xffff0000, RZ, 0xc0, !PT ;  /* 0xffff000031007812 */ /* 0x000fe200078ec0ff */
[-C--:B------:R-:W-:Y:S01]  /*b170*/  FMUL.FTZ R8, R10, R5.reuse ;  /* 0x000000050a087220 */ /* 0x080fe20000410000 */
[----:B------:R-:W-:Y:S01]  /*b180*/  LOP3.LUT R6, R6, 0xffff0000, RZ, 0xc0, !PT ;  /* 0xffff000006067812 */ /* 0x000fe200078ec0ff */
[----:B------:R-:W-:Y:S01]  /*b190*/  FMUL.FTZ R12, R11, R4 ;  /* 0x000000040b0c7220 */ /* 0x000fe20000410000 */
[----:B------:R-:W-:Y:S01]  /*b1a0*/  LOP3.LUT R7, R7, 0xffff0000, RZ, 0xc0, !PT ;  /* 0xffff000007077812 */ /* 0x000fe200078ec0ff */
[-C--:B------:R-:W-:Y:S02]  /*b1b0*/  FMUL.FTZ R21, R11, R0.reuse ;  /* 0x000000000b157220 */ /* 0x080fe40000410000 */
[C---:B------:R-:W-:Y:S01]  /*b1c0*/  FFMA.FTZ R10, R6.reuse, R5, -R13 ;  /* 0x00000005060a7223 */ /* 0x040fe2000001080d */
[----:B------:R-:W-:Y:S01]  /*b1d0*/  FFMA.FTZ R11, R6, R9, R8 ;  /* 0x00000009060b7223 */ /* 0x000fe20000010008 */
[C---:B------:R-:W-:Y:S01]  /*b1e0*/  FFMA.FTZ R13, R7.reuse, R0, -R12 ;  /* 0x00000000070d7223 */ /* 0x040fe2000001080c */
[----:B------:R-:W-:Y:S01]  /*b1f0*/  FFMA.FTZ R0, R7, R4, R21 ;  /* 0x0000000407007223 */ /* 0x000fe20000010015 */
[----:B------:R-:W-:-:S02]  /*b200*/  F2FP.BF16.F32.PACK_AB R4, R25, R32 ;  /* 0x000000201904723e */ /* 0x000fc400000010ff */
[----:B------:R-:W-:Y:S02]  /*b210*/  F2FP.BF16.F32.PACK_AB R6, R10, R15 ;  /* 0x0000000f0a06723e */ /* 0x000fe400000010ff */
[----:B------:R-:W-:Y:S02]  /*b220*/  F2FP.BF16.F32.PACK_AB R5, R20, R35 ;  /* 0x000000231405723e */ /* 0x000fe400000010ff */
[----:B------:R-:W-:Y:S02]  /*b230*/  F2FP.BF16.F32.PACK_AB R10, R11, R24 ;  /* 0x000000180b0a723e */ /* 0x000fe400000010ff */
[----:B------:R-:W-:Y:S02]  /*b240*/  F2FP.BF16.F32.PACK_AB R7, R13, R26 ;  /* 0x0000001a0d07723e */ /* 0x000fe400000010ff */
[----:B------:R-:W-:Y:S02]  /*b250*/  F2FP.BF16.F32.PACK_AB R8, R14, R33 ;  /* 0x000000210e08723e */ /* 0x000fe400000010ff */
[----:B------:R-:W-:Y:S01]  /*b260*/  F2FP.BF16.F32.PACK_AB R9, R28, R37 ;  /* 0x000000251c09723e */ /* 0x000fe200000010ff */
[----:B------:R0:W-:Y:S01]  /*b270*/  STS.128 [R36], R4 ;  /* 0x0000000424007388 */ /* 0x0001e20000000c00 */
[----:B------:R-:W-:-:S05]  /*b280*/  F2FP.BF16.F32.PACK_AB R11, R0, R31 ;  /* 0x0000001f000b723e */ /* 0x000fca00000010ff */
[----:B------:R0:W-:Y:S02]  /*b290*/  STS.128 [R3+0xc400], R8 ;  /* 0x00c4000803007388 */ /* 0x0001e40000000c00 */
.L_x_480:
[----:B------:R-:W-:Y:S05]  /*b2a0*/  BSYNC B0 ;  /* 0x0000000000007941 */ /* 0x000fea0003800000 */
.L_x_473:
[----:B------:R-:W-:Y:S01]  /*b2b0*/  @!PT LDS RZ, [RZ] ;  /* 0x00000000fffff984 */ /* 0x000fe20000000800 */
[----:B------:R-:W-:Y:S01]  /*b2c0*/  @!PT LDS RZ, [RZ] ;  /* 0x00000000fffff984 */ /* 0x000fe20000000800 */
[----:B------:R-:W-:Y:S01]  /*b2d0*/  @!PT LDS RZ, [RZ] ;  /* 0x00000000fffff984 */ /* 0x000fe20000000800 */
[----:B------:R-:W-:Y:S01]  /*b2e0*/  @!PT LDS RZ, [RZ] ;  /* 0x00000000fffff984 */ /* 0x000fe20000000800 */
[----:B------:R5:W-:Y:S06]  /*b2f0*/  MEMBAR.ALL.CTA ;  /* 0x0000000000007992 */ /* 0x000bec0000008000 */
[----:B-----5:R-:W5:Y:S01]  /*b300*/  FENCE.VIEW.ASYNC.S ;  /* 0x00000000000073c6 */ /* 0x020f620000000000 */
[----:B------:R-:W-:Y:S05]  /*b310*/  WARPSYNC.ALL ;  /* 0x0000000000007948 */ /* 0x000fea0003800000 */
[----:B-----5:R-:W-:Y:S06]  /*b320*/  BAR.SYNC.DEFER_BLOCKING 0xd, 0x180 ;  /* 0x0346000000007b1d */ /* 0x020fec0000010000 */
.L_x_471:
[----:B01-3--:R-:W-:-:S05]  /*b330*/  IMAD.U32 R0, RZ, RZ, UR39 ;  /* 0x00000027ff007e24 */ /* 0x00bfca000f8e00ff */
[----:B------:R-:W-:-:S13]  /*b340*/  ISETP.NE.AND P0, PT, R0, 0x3, PT ;  /* 0x000000030000780c */ /* 0x000fda0003f05270 */
[----:B------:R-:W-:Y:S05]  /*b350*/  @!P0 BRA `(.L_x_500) ;  /* 0x0000000000048947 */ /* 0x000fea0003800000 */
[----:B------:R-:W-:Y:S01]  /*b360*/  BPT.TRAP 0x1 ;  /* 0x000000040000795c */ /* 0x000fe20000300000 */
.L_x_500:
[----:B------:R-:W-:Y:S01]  /*b370*/  IMAD R0, R141, 0x8, R2 ;  /* 0x000000088d007824 */ /* 0x000fe200078e0202 */
[----:B--2-4-:R-:W-:-:S04]  /*b380*/  SHF.L.U32 R5, R157, 0x1f, RZ ;  /* 0x0000001f9d057819 */ /* 0x014fc800000006ff */
[----:B------:R0:W1:Y:S01]  /*b390*/  SYNCS.PHASECHK.TRANS64.TRYWAIT P1, [R0+URZ+0x2d830], R5 ;  /* 0x02d83005000075a7 */ /* 0x000062000802017f */
[----:B------:R-:W-:Y:S05]  /*b3a0*/  @!P0 BRA `(.L_x_501) ;  /* 0x0000000000048947 */ /* 0x000fea0003800000 */
[----:B------:R-:W-:Y:S01]  /*b3b0*/  BPT.TRAP 0x1 ;  /* 0x000000040000795c */ /* 0x000fe20000300000 */
.L_x_501:
[----:B------:R-:W-:Y:S02]  /*b3c0*/  VIADD R3, R2, 0x15400 ;  /* 0x0001540002037836 */ /* 0x000fe40000000000 */
[----:B------:R-:W-:-:S03]  /*b3d0*/  IMAD R44, R44, 0x1000, R2 ;  /* 0x000010002c2c7824 */ /* 0x000fc600078e0202 */
[----:B------:R-:W-:Y:S01]  /*b3e0*/  SHF.R.U32.HI R3, RZ, 0x4, R3 ;  /* 0x00000004ff037819 */ /* 0x000fe20000011603 */
[----:B------:R-:W-:-:S03]  /*b3f0*/  VIADD R44, R44, 0xc400 ;  /* 0x0000c4002c2c7836 */ /* 0x000fc60000000000 */
[----:B------:R-:W-:Y:S02]  /*b400*/  LOP3.LUT R3, R3, 0x3fff, RZ, 0xc0, !PT ;  /* 0x00003fff03037812 */ /* 0x000fe400078ec0ff */
[----:B------:R-:W-:Y:S02]  /*b410*/  SHF.R.U32.HI R44, RZ, 0x4, R44 ;  /* 0x00000004ff2c7819 */ /* 0x000fe4000001162c */
[----:B------:R-:W-:Y:S02]  /*b420*/  LOP3.LUT R3, R3, 0x10000, RZ, 0xfc, !PT ;  /* 0x0001000003037812 */ /* 0x000fe400078efcff */
[----:B------:R-:W-:-:S03]  /*b430*/  LOP3.LUT R44, R44, 0x3fff, RZ, 0xc0, !PT ;  /* 0x00003fff2c2c7812 */ /* 0x000fc600078ec0ff */
[----:B------:R2:W-:Y:S01]  /*b440*/  STL [R1+0x70], R3 ;  /* 0x0000700301007387 */ /* 0x0005e20000100800 */
[----:B-1----:R-:W-:Y:S05]  /*b450*/  @P1 BRA `(.L_x_502) ;  /* 0x0000000000081947 */ /* 0x002fea0003800000 */
[----:B------:R-:W1:Y:S02]  /*b460*/  SYNCS.PHASECHK.TRANS64.TRYWAIT P1, [R0+URZ+0x2d830], R5 ;  /* 0x02d83005000075a7 */ /* 0x000e64000802017f */
[----:B-1----:R-:W-:Y:S05]  /*b470*/  @!P1 BRA `(.L_x_503) ;  /* 0x000000f4008c9947 */ /* 0x002fea0003800000 */
.L_x_502:
[----:B--2---:R-:W2:Y:S01]  /*b480*/  LDL R3, [R1+0x70] ;  /* 0x0000700001037983 */ /* 0x004ea20000100800 */
[----:B01----:R-:W-:Y:S01]  /*b490*/  IMAD.MOV.U32 R5, RZ, RZ, -0x7fffffe0 ;  /* 0x80000020ff057424 */ /* 0x003fe200078e00ff */
[----:B------:R-:W-:Y:S01]  /*b4a0*/  LOP3.LUT R8, R44, 0x10000, RZ, 0xfc, !PT ;  /* 0x000100002c087812 */ /* 0x000fe200078efcff */
[----:B------:R-:W-:Y:S01]  /*b4b0*/  IMAD.MOV.U32 R9, RZ, RZ, -0x7fffffe0 ;  /* 0x80000020ff097424 */ /* 0x000fe200078e00ff */
[----:B------:R-:W-:Y:S05]  /*b4c0*/  WARPSYNC.ALL ;  /* 0x0000000000007948 */ /* 0x000fea0003800000 */
[----:B------:R-:W-:Y:S01]  /*b4d0*/  R2UR UR7, R5 ;  /* 0x00000000050772ca */ /* 0x000fe200000e0000 */
[----:B------:R-:W-:Y:S01]  /*b4e0*/  WARPGROUP.ARRIVE ;  /* 0x00000000000079c5 */ /* 0x000fe20000000000 */
[C---:B------:R-:W-:Y:S01]  /*b4f0*/  R2UR UR4, R8.reuse ;  /* 0x00000000080472ca */ /* 0x040fe200000e0000 */
[C---:B------:R-:W-:Y:S01]  /*b500*/  VIADD R20, R8.reuse, 0x2 ;  /* 0x0000000208147836 */ /* 0x040fe20000000000 */
[----:B------:R-:W-:Y:S01]  /*b510*/  R2UR UR5, R9 ;  /* 0x00000000090572ca */ /* 0x000fe200000e0000 */
[----:B------:R-:W-:Y:S01]  /*b520*/  IMAD.MOV.U32 R7, RZ, RZ, -0x7fffffe0 ;  /* 0x80000020ff077424 */ /* 0x000fe200078e00ff */
[C---:B------:R-:W-:Y:S01]  /*b530*/  IADD3 R12, R8.reuse, 0x302, RZ ;  /* 0x00000302080c7810 */ /* 0x040fe20007ffe0ff */
[----:B------:R-:W-:Y:S01]  /*b540*/  IMAD.MOV.U32 R21, RZ, RZ, -0x7fffffe0 ;  /* 0x80000020ff157424 */ /* 0x000fe200078e00ff */
[----:B------:R0:W-:Y:S01]  /*b550*/  STL.64 [R1+0x10], R8 ;  /* 0x0000100801007387 */ /* 0x0001e20000100a00 */
[----:B------:R-:W-:-:S02]  /*b560*/  VIADD R14, R8, 0x300 ;  /* 0x00000300080e7836 */ /* 0x000fc40000000000 */
[----:B------:R-:W-:Y:S01]  /*b570*/  IMAD.MOV.U32 R15, RZ, RZ, -0x7fffffe0 ;  /* 0x80000020ff0f7424 */ /* 0x000fe200078e00ff */
[----:B------:R0:W-:Y:S01]  /*b580*/  STL.64 [R1+0x58], R20 ;  /* 0x0000581401007387 */ /* 0x0001e20000100a00 */
[----:B------:R-:W-:Y:S02]  /*b590*/  IMAD.MOV.U32 R13, RZ, RZ, -0x7fffffe0 ;  /* 0x80000020ff0d7424 */ /* 0x000fe400078e00ff */
[----:B------:R-:W-:Y:S01]  /*b5a0*/  VIADD R10, R8, 0x600 ;  /* 0x00000600080a7836 */ /* 0x000fe20000000000 */
[----:B------:R0:W-:Y:S01]  /*b5b0*/  STL.64 [R1+0x40], R14 ;  /* 0x0000400e01007387 */ /* 0x0001e20000100a00 */
[----:B------:R-:W-:Y:S02]  /*b5c0*/  IMAD.MOV.U32 R11, RZ, RZ, -0x7fffffe0 ;  /* 0x80000020ff0b7424 */ /* 0x000fe400078e00ff */
[----:B------:R-:W-:Y:S01]  /*b5d0*/  IMAD.MOV.U32 R5, RZ, RZ, -0x7fffffe0 ;  /* 0x80000020ff057424 */ /* 0x000fe200078e00ff */
[----:B------:R0:W-:Y:S01]  /*b5e0*/  STL.64 [R1+0x38], R12 ;  /* 0x0000380c01007387 */ /* 0x0001e20000100a00 */
[----:B------:R-:W-:-:S03]  /*b5f0*/  IMAD.MOV.U32 R135, RZ, RZ, RZ ;  /* 0x000000ffff877224 */ /* 0x000fc600078e00ff */
[----:B------:R0:W-:Y:S01]  /*b600*/  STL.64 [R1+0x30], R10 ;  /* 0x0000300a01007387 */ /* 0x0001e20000100a00 */
[----:B--2---:R-:W-:-:S04]  /*b610*/  IMAD R4, R141, 0x600, R3 ;  /* 0x000006008d047824 */ /* 0x004fc800078e0203 */
[C---:B------:R-:W-:Y:S01]  /*b620*/  VIADD R6, R4.reuse, 0x2 ;  /* 0x0000000204067836 */ /* 0x040fe20000000000 */
[----:B------:R-:W-:-:S13]  /*b630*/  R2UR UR6, R4 ;  /* 0x00000000040672ca */ /* 0x000fda00000e0000 */
[----:B------:R-:W-:Y:S01]  /*b640*/  HGMMA.64x128x16.F32.BF16 R24, gdesc[UR4], RZ, !UPT, gsb0 ;  /* 0x01e00000041879f0 */ /* 0x000fe2000c0018ff */
[----:B------:R-:W-:Y:S01]  /*b650*/  R2UR UR6, R6 ;  /* 0x00000000060672ca */ /* 0x000fe200000e0000 */
[----:B------:R-:W-:Y:S01]  /*b660*/  VIADD R6, R4, 0x200 ;  /* 0x0000020004067836 */ /* 0x000fe20000000000 */
[----:B------:R-:W-:Y:S01]  /*b670*/  R2UR UR7, R7 ;  /* 0x00000000070772ca */ /* 0x000fe200000e0000 */
[----:B------:R-:W-:Y:S01]  /*b680*/  IMAD.MOV.U32 R7, RZ, RZ, -0x7fffffe0 ;  /* 0x80000020ff077424 */ /* 0x000fe200078e00ff */
[----:B------:R-:W-:Y:S02]  /*b690*/  R2UR UR4, R20 ;  /* 0x00000000140472ca */ /* 0x000fe400000e0000 */
[----:B------:R-:W-:Y:S01]  /*b6a0*/  R2UR UR5, R21 ;  /* 0x00000000150572ca */ /* 0x000fe200000e0000 */
[----:B------:R-:W-:Y:S02]  /*b6b0*/  WARPGROUP.DEPBAR.LE gsb0, 0x0 ;  /* 0x00008000000079c5 */ /* 0x000fe40000010000 */
[----:B------:R-:W-:-:S10]  /*b6c0*/  WARPGROUP.ARRIVE ;  /* 0x00000000000079c5 */ /* 0x000fd40000000000 */
[----:B------:R-:W-:Y:S01]  /*b6d0*/  HGMMA.64x128x16.F32.BF16 R24, gdesc[UR4], R24, gsb0 ;  /* 0x01e00000041879f0 */ /* 0x000fe20008001818 */
        /* <DEDUP_REMOVED lines=13> */
[----:B------:R-:W-:Y:S01]  /*b7b0*/  R2UR UR4, R12 ;  /* 0x000000000c0472ca */ /* 0x000fe200000e0000 */
[----:B------:R-:W-:Y:S01]  /*b7c0*/  VIADD R4, R4, 0x402 ;  /* 0x0000040204047836 */ /* 0x000fe20000000000 */
        /* <DEDUP_REMOVED lines=9> */
[----:B------:R-:W-:Y:S02]  /*b860*/  R2UR UR5, R11 ;  /* 0x000000000b0572ca */ /* 0x000fe400000e0000 */
[----:B------:R0:W-:Y:S01]  /*b870*/  STL.64 [R1+0x28], R6 ;  /* 0x0000280601007387 */ /* 0x0001e20000100a00 */
[----:B------:R-:W-:-:S02]  /*b880*/  WARPGROUP.DEPBAR.LE gsb0, 0x0 ;  /* 0x00008000000079c5 */ /* 0x000fc40000010000 */
[----:B------:R-:W-:-:S08]  /*b890*/  WARPGROUP.ARRIVE ;  /* 0x00000000000079c5 */ /* 0x000fd00000000000 */
[----:B------:R-:W-:Y:S01]  /*b8a0*/  HGMMA.64x128x16.F32.BF16 R24, gdesc[UR4], R24, gsb0 ;  /* 0x01e00000041879f0 */ /* 0x000fe20008001818 */
[----:B------:R-:W-:Y:S02]  /*b8b0*/  R2UR UR6, R4 ;  /* 0x00000000040672ca */ /* 0x000fe400000e0000 */
[----:B------:R-:W-:Y:S02]  /*b8c0*/  R2UR UR7, R5 ;  /* 0x00000000050772ca */ /* 0x000fe400000e0000 */
[----:B------:R-:W-:Y:S02]  /*b8d0*/  R2UR UR4, R6 ;  /* 0x00000000060472ca */ /* 0x000fe400000e0000 */
[----:B------:R-:W-:Y:S01]  /*b8e0*/  R2UR UR5, R7 ;  /* 0x00000000070572ca */ /* 0x000fe200000e0000 */
[----:B------:R-:W-:Y:S02]  /*b8f0*/  WARPGROUP.DEPBAR.LE gsb0, 0x0 ;  /* 0x00008000000079c5 */ /* 0x000fe40000010000 */
[----:B------:R-:W-:-:S10]  /*b900*/  WARPGROUP.ARRIVE ;  /* 0x00000000000079c5 */ /* 0x000fd40000000000 */
[----:B------:R-:W-:Y:S03]  /*b910*/  HGMMA.64x128x16.F32.BF16 R24, gdesc[UR4], R24, gsb0 ;  /* 0x01e00000041879f0 */ /* 0x000fe60008001818 */
[----:B------:R-:W-:Y:S02]  /*b920*/  WARPGROUP.DEPBAR.LE gsb0, 0x0 ;  /* 0x00008000000079c5 */ /* 0x000fe40000010000 */
[----:B0-----:R-:W-:Y:S05]  /*b930*/  @!P0 BRA `(.L_x_504) ;  /* 0x0000000000048947 */ /* 0x001fea0003800000 */
[----:B------:R-:W-:Y:S01]  /*b940*/  BPT.TRAP 0x1 ;  /* 0x000000040000795c */ /* 0x000fe20000300000 */
.L_x_504:
[----:B------:R-:W2:Y:S01]  /*b950*/  LDL R88, [R1+0xb8] ;  /* 0x0000b80001587983 */ /* 0x000ea20000100800 */
        /* <DEDUP_REMOVED lines=24> */
[----:B------:R-:W3:Y:S01]  /*bae0*/  MUFU.TANH R7, R7 ;  /* 0x0000000700077308 */ /* 0x000ee20000002400 */
[----:B------:R-:W-:Y:S01]  /*baf0*/  FMUL.FTZ R39, R54, UR4 ;  /* 0x0000000436277c20 */ /* 0x000fe20008410000 */
[----:B------:R-:W-:Y:S01]  /*bb00*/  FMUL.FTZ R54, R69, UR4 ;  /* 0x0000000445367c20 */ /* 0x000fe20008410000 */
[----:B------:R-:W-:Y:S01]  /*bb10*/  FMUL.FTZ R26, R41, UR4 ;  /* 0x00000004291a7c20 */ /* 0x000fe20008410000 */
[----:B------:R-:W-:Y:S01]  /*bb20*/  FMUL.FTZ R21, R38, UR4 ;  /* 0x0000000426157c20 */ /* 0x000fe20008410000 */
[----:B------:R-:W-:Y:S01]  /*bb30*/  FMUL.FTZ R29, R44, UR4 ;  /* 0x000000042c1d7c20 */ /* 0x000fe20008410000 */
[----:B------:R-:W-:Y:S01]  /*bb40*/  FMUL.FTZ R41, R56, UR4 ;  /* 0x0000000438297c20 */ /* 0x000fe20008410000 */
[----:B------:R-:W-:Y:S01]  /*bb50*/  FMUL.FTZ R56, R71, UR4 ;  /* 0x0000000447387c20 */ /* 0x000fe20008410000 */
[----:B------:R-:W4:Y:S01]  /*bb60*/  MUFU.TANH R8, R8 ;  /* 0x0000000800087308 */ /* 0x000f220000002400 */
        /* <DEDUP_REMOVED lines=33> */
[----:B------:R-:W4:Y:S01]  /*bd80*/  LDL R90, [R1+0x60] ;  /* 0x00006000015a7983 */ /* 0x000f220000100800 */
[----:B------:R-:W-:Y:S01]  /*bd90*/  ULDC UR41, c[0x0][0x9d8] ;  /* 0x0002760000297ab9 */ /* 0x000fe20000000800 */
[----:B------:R-:W-:-:S02]  /*bda0*/  ULDC UR44, c[0x0][0x988] ;  /* 0x00026200002c7ab9 */ /* 0x000fc40000000800 */
[----:B------:R-:W4:Y:S02]  /*bdb0*/  LDL R91, [R1+0x80] ;  /* 0x00008000015b7983 */ /* 0x000f240000100800 */
[----:B------:R-:W4:Y:S02]  /*bdc0*/  MUFU.TANH R9, R9 ;  /* 0x0000000900097308 */ /* 0x000f240000002400 */
[----:B------:R-:W4:Y:S06]  /*bdd0*/  LDL R89, [R1+0x68] ;  /* 0x0000680001597983 */ /* 0x000f2c0000100800 */
[----:B------:R-:W4:Y:S08]  /*bde0*/  MUFU.TANH R15, R15 ;  /* 0x0000000f000f7308 */ /* 0x000f300000002400 */
        /* <DEDUP_REMOVED lines=26> */
[----:B------:R-:W4:Y:S01]  /*bf90*/  MUFU.TANH R43, R43 ;  /* 0x0000002b002b7308 */ /* 0x000f220000002400 */
[----:B--2---:R-:W-:-:S07]  /*bfa0*/  IMAD.IADD R65, R88, 0x1, R101 ;  /* 0x0000000158417824 */ /* 0x004fce00078e0265 */
[----:B------:R-:W2:Y:S01]  /*bfb0*/  MUFU.TANH R49, R49 ;  /* 0x0000003100317308 */ /* 0x000ea20000002400 */
[----:B------:R-:W-:-:S07]  /*bfc0*/  IMAD R65, R144, -0x80, R65 ;  /* 0xffffff8090417824 */ /* 0x000fce00078e0241 */
[----:B------:R-:W2:Y:S01]  /*bfd0*/  MUFU.TANH R44, R44 ;  /* 0x0000002c002c7308 */ /* 0x000ea20000002400 */
[----:B------:R-:W-:-:S07]  /*bfe0*/  ISETP.GT.AND P4, PT, R65, RZ, PT ;  /* 0x000000ff4100720c */ /* 0x000fce0003f84270 */
[----:B------:R-:W2:Y:S01]  /*bff0*/  MUFU.TANH R50, R50 ;  /* 0x0000003200327308 */ /* 0x000ea20000002400 */
[----:B------:R-:W-:-:S07]  /*c000*/  ISETP.GT.AND P5, PT, R65, 0x1, PT ;  /* 0x000000014100780c */ /* 0x000fce0003fa4270 */
[----:B------:R-:W2:Y:S01]  /*c010*/  MUFU.TANH R47, R47 ;  /* 0x0000002f002f7308 */ /* 0x000ea20000002400 */
[----:B------:R-:W-:-:S07]  /*c020*/  ISETP.GT.AND P1, PT, R65, 0x8, PT ;  /* 0x000000084100780c */ /* 0x000fce0003f24270 */
[----:B------:R-:W2:Y:S01]  /*c030*/  MUFU.TANH R53, R53 ;  /* 0x0000003500357308 */ /* 0x000ea20000002400 */
[----:B0-----:R-:W-:-:S07]  /*c040*/  FSEL R3, R3, -INF , P4 ;  /* 0xff80000003037808 */ /* 0x001fce0002000000 */
[----:B------:R-:W0:Y:S01]  /*c050*/  MUFU.TANH R48, R48 ;  /* 0x0000003000307308 */ /* 0x000e220000002400 */
[----:B-1----:R-:W-:-:S07]  /*c060*/  FSEL R4, R4, -INF , P5 ;  /* 0xff80000004047808 */ /* 0x002fce0002800000 */
[----:B------:R-:W1:Y:S01]  /*c070*/  MUFU.TANH R54, R54 ;  /* 0x0000003600367308 */ /* 0x000e620000002400 */
[----:B------:R-:W-:-:S07]  /*c080*/  ISETP.GT.AND P2, PT, R65, 0x9, PT ;  /* 0x000000094100780c */ /* 0x000fce0003f44270 */
[----:B------:R-:W1:Y:S01]  /*c090*/  MUFU.TANH R51, R51 ;  /* 0x0000003300337308 */ /* 0x000e620000002400 */
[----:B---3--:R-:W-:-:S07]  /*c0a0*/  FSEL R7, R7, -INF , P1 ;  /* 0xff80000007077808 */ /* 0x008fce0000800000 */
[----:B------:R-:W3:Y:S01]  /*c0b0*/  MUFU.TANH R57, R57 ;  /* 0x0000003900397308 */ /* 0x000ee20000002400 */
[----:B------:R-:W-:-:S07]  /*c0c0*/  FMNMX.FTZ R70, R3, R4, !PT ;  /* 0x0000000403467209 */ /* 0x000fce0007810000 */
[----:B------:R-:W3:Y:S01]  /*c0d0*/  MUFU.TANH R52, R52 ;  /* 0x0000003400347308 */ /* 0x000ee20000002400 */
[----:B------:R-:W-:-:S07]  /*c0e0*/  ISETP.GT.AND P3, PT, R65, 0x10, PT ;  /* 0x000000104100780c */ /* 0x000fce0003f64270 */
[----:B------:R-:W3:Y:S01]  /*c0f0*/  MUFU.TANH R58, R58 ;  /* 0x0000003a003a7308 */ /* 0x000ee20000002400 */
[----:B----4-:R-:W-:-:S07]  /*c100*/  FSEL R8, R8, -INF , P2 ;  /* 0xff80000008087808 */ /* 0x010fce0001000000 */
[----:B------:R-:W4:Y:S01]  /*c110*/  MUFU.TANH R55, R55 ;  /* 0x0000003700377308 */ /* 0x000f220000002400 */
[----:B------:R-:W-:Y:S01]  /*c120*/  FMNMX.FTZ R69, R7, R70, !PT ;  /* 0x0000004607457209 */ /* 0x000fe20007810000 */
[----:B------:R-:W-:Y:S01]  /*c130*/  FMUL.FTZ R66, R81, UR4 ;  /* 0x0000000451427c20 */ /* 0x000fe20008410000 */
[----:B------:R-:W-:-:S05]  /*c140*/  FSEL R5, R5, -INF , P4 ;  /* 0xff80000005057808 */ /* 0x000fca0002000000 */
[----:B------:R-:W4:Y:S01]  /*c150*/  MUFU.TANH R61, R61 ;  /* 0x0000003d003d7308 */ /* 0x000f220000002400 */
[----:B------:R-:W-:-:S07]  /*c160*/  ISETP.GT.AND P4, PT, R65, 0x11, PT ;  /* 0x000000114100780c */ /* 0x000fce0003f84270 */
[----:B------:R-:W4:Y:S01]  /*c170*/  MUFU.TANH R56, R56 ;  /* 0x0000003800387308 */ /* 0x000f220000002400 */
[----:B------:R-:W-:Y:S01]  /*c180*/  FSEL R11, R11, -INF , P3 ;  /* 0xff8000000b0b7808 */ /* 0x000fe20001800000 */
[----:B------:R-:W-:Y:S01]  /*c190*/  FMUL.FTZ R67, R84, UR4 ;  /* 0x0000000454437c20 */ /* 0x000fe20008410000 */
[----:B------:R-:W-:-:S05]  /*c1a0*/  FMNMX.FTZ R70, R8, R69, !PT ;  /* 0x0000004508467209 */ /* 0x000fca0007810000 */
[----:B------:R-:W4:Y:S01]  /*c1b0*/  MUFU.TANH R62, R62 ;  /* 0x0000003e003e7308 */ /* 0x000f220000002400 */
[----:B------:R-:W-:-:S07]  /*c1c0*/  FSEL R69, R6, -INF , P5 ;  /* 0xff80000006457808 */ /* 0x000fce0002800000 */
[----:B------:R-:W4:Y:S01]  /*c1d0*/  MUFU.TANH R59, R59 ;  /* 0x0000003b003b7308 */ /* 0x000f220000002400 */
[----:B------:R-:W-:Y:S01]  /*c1e0*/  ISETP.GT.AND P5, PT, R65, 0x18, PT ;  /* 0x000000184100780c */ /* 0x000fe20003fa4270 */
[----:B------:R-:W-:Y:S01]  /*c1f0*/  FMUL.FTZ R68, R85, UR4 ;  /* 0x0000000455447c20 */ /* 0x000fe20008410000 */
[----:B------:R-:W-:-:S05]  /*c200*/  FSEL R12, R12, -INF , P4 ;  /* 0xff8000000c0c7808 */ /* 0x000fca0002000000 */
[----:B------:R-:W4:Y:S01]  /*c210*/  MUFU.TANH R64, R64 ;  /* 0x0000004000407308 */ /* 0x000f220000002400 */
[----:B------:R-:W-:-:S07]  /*c220*/  FMNMX.FTZ R71, R11, R70, !PT ;  /* 0x000000460b477209 */ /* 0x000fce0007810000 */
[----:B------:R-:W4:Y:S01]  /*c230*/  MUFU.TANH R60, R60 ;  /* 0x0000003c003c7308 */ /* 0x000f220000002400 */
[----:B------:R-:W-:Y:S01]  /*c240*/  FSEL R70, R9, -INF , P1 ;  /* 0xff80000009467808 */ /* 0x000fe20000800000 */
[----:B------:R-:W-:Y:S01]  /*c250*/  FMUL.FTZ R78, R82, UR4 ;  /* 0x00000004524e7c20 */ /* 0x000fe20008410000 */
[----:B------:R-:W-:Y:S01]  /*c260*/  ISETP.GT.AND P1, PT, R65, 0x19, PT ;  /* 0x000000194100780c */ /* 0x000fe20003f24270 */
[----:B------:R-:W-:Y:S01]  /*c270*/  FMUL.FTZ R86, R86, UR4 ;  /* 0x0000000456567c20 */ /* 0x000fe20008410000 */
[----:B------:R-:W-:Y:S01]  /*c280*/  FSEL R15, R15, -INF , P5 ;  /* 0xff8000000f0f7808 */ /* 0x000fe20002800000 */
[----:B------:R-:W4:Y:S01]  /*c290*/  LDL R88, [R1+0x64] ;  /* 0x0000640001587983 */ /* 0x000f220000100800 */
[----:B------:R-:W-:Y:S01]  /*c2a0*/  FMNMX.FTZ R6, R12, R71, !PT ;  /* 0x000000470c067209 */ /* 0x000fe20007810000 */
[----:B------:R-:W-:Y:S01]  /*c2b0*/  MUFU.TANH R63, R63 ;  /* 0x0000003f003f7308 */ /* 0x000fe20000002400 */
[----:B------:R-:W-:Y:S02]  /*c2c0*/  FSEL R10, R10, -INF , P2 ;  /* 0xff8000000a0a7808 */ /* 0x000fe40001000000 */
[----:B------:R-:W-:-:S02]  /*c2d0*/  ISETP.GT.AND P2, PT, R65, 0x20, PT ;  /* 0x000000204100780c */ /* 0x000fc40003f44270 */
[----:B------:R-:W-:Y:S02]  /*c2e0*/  FSEL R20, R20, -INF , P1 ;  /* 0xff80000014147808 */ /* 0x000fe40000800000 */
[----:B------:R-:W-:Y:S02]  /*c2f0*/  FMNMX.FTZ R9, R15, R6, !PT ;  /* 0x000000060f097209 */ /* 0x000fe40007810000 */
[----:B------:R-:W-:Y:S02]  /*c300*/  FSEL R13, R13, -INF , P3 ;  /* 0xff8000000d0d7808 */ /* 0x000fe40001800000 */
[----:B------:R-:W-:Y:S02]  /*c310*/  ISETP.GT.AND P3, PT, R65, 0x21, PT ;  /* 0x000000214100780c */ /* 0x000fe40003f64270 */
[----:B------:R-:W-:Y:S02]  /*c320*/  FSEL R25, R25, -INF , P2 ;  /* 0xff80000019197808 */ /* 0x000fe40001000000 */
[----:B------:R-:W-:-:S02]  /*c330*/  FMNMX.FTZ R6, R20, R9, !PT ;  /* 0x0000000914067209 */ /* 0x000fc40007810000 */
[----:B------:R-:W-:Y:S02]  /*c340*/  FSEL R14, R14, -INF , P4 ;  /* 0xff8000000e0e7808 */ /* 0x000fe40002000000 */
[----:B------:R-:W-:Y:S02]  /*c350*/  ISETP.GT.AND P4, PT, R65, 0x28, PT ;  /* 0x000000284100780c */ /* 0x000fe40003f84270 */
[----:B------:R-:W-:Y:S02]  /*c360*/  FSEL R26, R26, -INF , P3 ;  /* 0xff8000001a1a7808 */ /* 0x000fe40001800000 */
[----:B------:R-:W-:Y:S02]  /*c370*/  FMNMX.FTZ R9, R25, R6, !PT ;  /* 0x0000000619097209 */ /* 0x000fe40007810000 */
        /* <DEDUP_REMOVED lines=42> */
[----:B--2---:R-:W-:Y:S02]  /*c620*/  FSEL R49, R49, -INF , P4 ;  /* 0xff80000031317808 */ /* 0x004fe40002000000 */
        /* <DEDUP_REMOVED lines=9> */
[----:B0-----:R-:W-:Y:S02]  /*c6c0*/  FSEL R48, R48, -INF , P3 ;  /* 0xff80000030307808 */ /* 0x001fe40001800000 */
[----:B------:R-:W-:Y:S02]  /*c6d0*/  ISETP.GT.AND P3, PT, R65, 0x60, PT ;  /* 0x000000604100780c */ /* 0x000fe40003f64270 */
[----:B-1----:R-:W-:Y:S02]  /*c6e0*/  FSEL R54, R54, -INF , P2 ;  /* 0xff80000036367808 */ /* 0x002fe40001000000 */
[----:B------:R-:W-:-:S02]  /*c6f0*/  FMNMX.FTZ R9, R53, R6, !PT ;  /* 0x0000000635097209 */ /* 0x000fc40007810000 */
[----:B------:R-:W-:Y:S02]  /*c700*/  FSEL R51, R51, -INF , P4 ;  /* 0xff80000033337808 */ /* 0x000fe40002000000 */
[----:B------:R-:W-:Y:S02]  /*c710*/  ISETP.GT.AND P4, PT, R65, 0x61, PT ;  /* 0x000000614100780c */ /* 0x000fe40003f84270 */
[----:B---3--:R-:W-:Y:S02]  /*c720*/  FSEL R57, R57, -INF , P3 ;  /* 0xff80000039397808 */ /* 0x008fe40001800000 */
[----:B------:R-:W-:Y:S01]  /*c730*/  FMNMX.FTZ R6, R54, R9, !PT ;  /* 0x0000000936067209 */ /* 0x000fe20007810000 */
[----:B------:R-:W0:Y:S01]  /*c740*/  MUFU.TANH R66, R66 ;  /* 0x0000004200427308 */ /* 0x000e220000002400 */
[----:B------:R-:W-:Y:S02]  /*c750*/  FSEL R52, R52, -INF , P5 ;  /* 0xff80000034347808 */ /* 0x000fe40002800000 */
[----:B------:R-:W-:-:S02]  /*c760*/  ISETP.GT.AND P5, PT, R65, 0x68, PT ;  /* 0x000000684100780c */ /* 0x000fc40003fa4270 */
[----:B------:R-:W-:Y:S02]  /*c770*/  FSEL R58, R58, -INF , P4 ;  /* 0xff8000003a3a7808 */ /* 0x000fe40002000000 */
[----:B------:R-:W-:Y:S01]  /*c780*/  FMNMX.FTZ R9, R57, R6, !PT ;  /* 0x0000000639097209 */ /* 0x000fe20007810000 */
[----:B------:R-:W1:Y:S01]  /*c790*/  MUFU.TANH R67, R67 ;  /* 0x0000004300437308 */ /* 0x000e620000002400 */
[----:B----4-:R-:W-:Y:S02]  /*c7a0*/  FSEL R55, R55, -INF , P1 ;  /* 0xff80000037377808 */ /* 0x010fe40000800000 */
[----:B------:R-:W-:Y:S02]  /*c7b0*/  ISETP.GT.AND P1, PT, R65, 0x69, PT ;  /* 0x000000694100780c */ /* 0x000fe40003f24270 */
[----:B------:R-:W-:Y:S02]  /*c7c0*/  FSEL R61, R61, -INF , P5 ;  /* 0xff8000003d3d7808 */ /* 0x000fe40002800000 */
[----:B------:R-:W-:Y:S01]  /*c7d0*/  FMNMX.FTZ R6, R58, R9, !PT ;  /* 0x000000093a067209 */ /* 0x000fe20007810000 */
[----:B------:R-:W2:Y:S01]  /*c7e0*/  MUFU.TANH R68, R68 ;  /* 0x0000004400447308 */ /* 0x000ea20000002400 */
[----:B------:R-:W-:-:S02]  /*c7f0*/  FSEL R56, R56, -INF , P2 ;  /* 0xff80000038387808 */ /* 0x000fc40001000000 */
[----:B------:R-:W-:Y:S02]  /*c800*/  ISETP.GT.AND P2, PT, R65, 0x70, PT ;  /* 0x000000704100780c */ /* 0x000fe40003f44270 */
[----:B------:R-:W-:Y:S02]  /*c810*/  FSEL R62, R62, -INF , P1 ;  /* 0xff8000003e3e7808 */ /* 0x000fe40000800000 */
[----:B------:R-:W-:Y:S02]  /*c820*/  FMNMX.FTZ R9, R61, R6, !PT ;  /* 0x000000063d097209 */ /* 0x000fe40007810000 */
[----:B------:R-:W-:Y:S02]  /*c830*/  FSEL R59, R59, -INF , P3 ;  /* 0xff8000003b3b7808 */ /* 0x000fe40001800000 */
[----:B------:R-:W-:Y:S02]  /*c840*/  ISETP.GT.AND P3, PT, R65, 0x71, PT ;  /* 0x000000714100780c */ /* 0x000fe40003f64270 */
[----:B------:R-:W-:-:S02]  /*c850*/  FSEL R64, R64, -INF , P2 ;  /* 0xff80000040407808 */ /* 0x000fc40001000000 */
[----:B------:R-:W-:Y:S02]  /*c860*/  FMNMX.FTZ R9, R62, R9, !PT ;  /* 0x000000093e097209 */ /* 0x000fe40007810000 */
[----:B------:R-:W-:Y:S02]  /*c870*/  FSEL R60, R60, -INF , P4 ;  /* 0xff8000003c3c7808 */ /* 0x000fe40002000000 */
[----:B------:R-:W-:Y:S02]  /*c880*/  ISETP.GT.AND P4, PT, R65, 0x78, PT ;  /* 0x000000784100780c */ /* 0x000fe40003f84270 */
[----:B0-----:R-:W-:Y:S02]  /*c890*/  FSEL R66, R66, -INF , P3 ;  /* 0xff80000042427808 */ /* 0x001fe40001800000 */
[----:B------:R-:W-:Y:S02]  /*c8a0*/  FMNMX.FTZ R9, R64, R9, !PT ;  /* 0x0000000940097209 */ /* 0x000fe40007810000 */
[----:B------:R-:W-:-:S02]  /*c8b0*/  FSEL R63, R63, -INF , P5 ;  /* 0xff8000003f3f7808 */ /* 0x000fc40002800000 */
[----:B------:R-:W-:Y:S02]  /*c8c0*/  ISETP.GT.AND P5, PT, R65, 0x79, PT ;  /* 0x000000794100780c */ /* 0x000fe40003fa4270 */
[----:B-1----:R-:W-:Y:S02]  /*c8d0*/  FSEL R67, R67, -INF , P4 ;  /* 0xff80000043437808 */ /* 0x002fe40002000000 */
[----:B------:R-:W-:Y:S02]  /*c8e0*/  FMNMX.FTZ R6, R66, R9, !PT ;  /* 0x0000000942067209 */ /* 0x000fe40007810000 */
[----:B--2---:R-:W-:Y:S02]  /*c8f0*/  FSEL R68, R68, -INF , P5 ;  /* 0xff80000044447808 */ /* 0x004fe40002800000 */
[----:B------:R-:W-:-:S04]  /*c900*/  FMNMX.FTZ R9, R67, R6, !PT ;  /* 0x0000000643097209 */ /* 0x000fc80007810000 */
[----:B------:R-:W-:-:S05]  /*c910*/  FMNMX.FTZ R9, R68, R9, !PT ;  /* 0x0000000944097209 */ /* 0x000fca0007810000 */
[----:B------:R-:W0:Y:S02]  /*c920*/  SHFL.BFLY PT, R6, R9, 0x2, 0x1f ;  /* 0x0c401f0009067f89 */ /* 0x000e2400000e0000 */
[----:B0-----:R-:W-:-:S05]  /*c930*/  FMNMX.FTZ R71, R9, R6, !PT ;  /* 0x0000000609477209 */ /* 0x001fca0007810000 */
[----:B------:R-:W0:Y:S02]  /*c940*/  SHFL.BFLY PT, R6, R71, 0x1, 0x1f ;  /* 0x0c201f0047067f89 */ /* 0x000e2400000e0000 */
[----:B0-----:R-:W-:-:S04]  /*c950*/  FMNMX.FTZ R6, R71, R6, !PT ;  /* 0x0000000647067209 */ /* 0x001fc80007810000 */
[C---:B------:R-:W-:Y:S01]  /*c960*/  FSETP.NEU.FTZ.AND P6, PT, R6.reuse, -INF , PT ;  /* 0xff8000000600780b */ /* 0x040fe20003fdd000 */
[----:B------:R-:W-:-:S05]  /*c970*/  FMUL.FTZ R65, R6, UR45 ;  /* 0x0000002d06417c20 */ /* 0x000fca0008410000 */
[----:B------:R-:W-:-:S05]  /*c980*/  FSEL R65, R65, RZ, P6 ;  /* 0x000000ff41417208 */ /* 0x000fca0003000000 */
[--C-:B------:R-:W-:Y:S01]  /*c990*/  FFMA.FTZ R71, R3, UR45, -R65.reuse ;  /* 0x0000002d03477c23 */ /* 0x100fe20008010841 */
[----:B------:R-:W-:Y:S01]  /*c9a0*/  FMNMX.FTZ R3, R5, R69, !PT ;  /* 0x0000004505037209 */ /* 0x000fe20007810000 */
[----:B------:R-:W-:-:S03]  /*c9b0*/  FFMA.FTZ R77, R8, UR45, -R65 ;  /* 0x0000002d084d7c23 */ /* 0x000fc60008010841 */
[----:B------:R-:W-:-:S04]  /*c9c0*/  FMNMX.FTZ R3, R70, R3, !PT ;  /* 0x0000000346037209 */ /* 0x000fc80007810000 */
        /* <DEDUP_REMOVED lines=16> */
[----:B------:R-:W-:Y:S01]  /*cad0*/  FMNMX.FTZ R8, R48, R3, !PT ;  /* 0x0000000330087209 */ /* 0x000fe20007810000 */
[----:B------:R-:W-:-:S03]  /*cae0*/  FMUL.FTZ R84, R79, UR4 ;  /* 0x000000044f547c20 */ /* 0x000fc60008410000 */
[----:B------:R-:W-:-:S04]  /*caf0*/  FMNMX.FTZ R3, R51, R8, !PT ;  /* 0x0000000833037209 */ /* 0x000fc80007810000 */
[----:B------:R-:W-:Y:S01]  /*cb00*/  FMNMX.FTZ R8, R52, R3, !PT ;  /* 0x0000000334087209 */ /* 0x000fe20007810000 */
[----:B------:R-:W0:Y:S01]  /*cb10*/  MUFU.TANH R84, R84 ;  /* 0x0000005400547308 */ /* 0x000e220000002400 */
[----:B------:R-:W-:Y:S02]  /*cb20*/  FMUL.FTZ R85, R83, UR4 ;  /* 0x0000000453557c20 */ /* 0x000fe40008410000 */
[----:B------:R-:W-:-:S04]  /*cb30*/  FMNMX.FTZ R3, R55, R8, !PT ;  /* 0x0000000837037209 */ /* 0x000fc80007810000 */
[----:B------:R-:W-:Y:S01]  /*cb40*/  FMNMX.FTZ R8, R56, R3, !PT ;  /* 0x0000000338087209 */ /* 0x000fe20007810000 */
[----:B------:R-:W1:Y:S01]  /*cb50*/  MUFU.TANH R78, R78 ;  /* 0x0000004e004e7308 */ /* 0x000e620000002400 */
[----:B------:R-:W-:Y:S02]  /*cb60*/  FMUL.FTZ R9, R87, UR4 ;  /* 0x0000000457097c20 */ /* 0x000fe40008410000 */
[----:B------:R-:W-:-:S05]  /*cb70*/  FMNMX.FTZ R3, R59, R8, !PT ;  /* 0x000000083b037209 */ /* 0x000fca0007810000 */
[----:B------:R-:W2:Y:S01]  /*cb80*/  MUFU.TANH R85, R85 ;  /* 0x0000005500557308 */ /* 0x000ea20000002400 */
[----:B------:R-:W-:Y:S02]  /*cb90*/  FMNMX.FTZ R8, R60, R3, !PT ;  /* 0x000000033c087209 */ /* 0x000fe40007810000 */
[----:B0-----:R-:W-:-:S05]  /*cba0*/  FSEL R84, R84, -INF , P1 ;  /* 0xff80000054547808 */ /* 0x001fca0000800000 */
[----:B------:R-:W0:Y:S01]  /*cbb0*/  MUFU.TANH R86, R86 ;  /* 0x0000005600567308 */ /* 0x000e220000002400 */
[----:B------:R-:W-:Y:S02]  /*cbc0*/  FMNMX.FTZ R3, R63, R8, !PT ;  /* 0x000000083f037209 */ /* 0x000fe40007810000 */
[----:B-1----:R-:W-:-:S05]  /*cbd0*/  FSEL R83, R78, -INF , P2 ;  /* 0xff8000004e537808 */ /* 0x002fca0001000000 */
[----:B------:R-:W1:Y:S01]  /*cbe0*/  MUFU.TANH R9, R9 ;  /* 0x0000000900097308 */ /* 0x000e620000002400 */
[----:B------:R-:W-:Y:S02]  /*cbf0*/  FMNMX.FTZ R8, R84, R3, !PT ;  /* 0x0000000354087209 */ /* 0x000fe40007810000 */
[----:B--2---:R-:W-:Y:S02]  /*cc00*/  FSEL R85, R85, -INF , P3 ;  /* 0xff80000055557808 */ /* 0x004fe40001800000 */
[----:B------:R-:W-:Y:S02]  /*cc10*/  FMNMX.FTZ R8, R83, R8, !PT ;  /* 0x0000000853087209 */ /* 0x000fe40007810000 */
[----:B0-----:R-:W-:Y:S02]  /*cc20*/  FSEL R86, R86, -INF , P4 ;  /* 0xff80000056567808 */ /* 0x001fe40002000000 */
[----:B------:R-:W-:-:S04]  /*cc30*/  FMNMX.FTZ R3, R85, R8, !PT ;  /* 0x0000000855037209 */ /* 0x000fc80007810000 */
[----:B------:R-:W-:Y:S02]  /*cc40*/  FMNMX.FTZ R8, R86, R3, !PT ;  /* 0x0000000356087209 */ /* 0x000fe40007810000 */
[----:B-1----:R-:W-:-:S04]  /*cc50*/  FSEL R87, R9, -INF , P5 ;  /* 0xff80000009577808 */ /* 0x002fc80002800000 */
[----:B------:R-:W-:Y:S01]  /*cc60*/  FMNMX.FTZ R3, R87, R8, !PT ;  /* 0x0000000857037209 */ /* 0x000fe20007810000 */
[----:B------:R-:W-:-:S04]  /*cc70*/  FFMA.FTZ R72, R12, UR45, -R65 ;  /* 0x0000002d0c487c23 */ /* 0x000fc80008010841 */
[----:B------:R-:W0:Y:S02]  /*cc80*/  SHFL.BFLY PT, R12, R3, 0x2, 0x1f ;  /* 0x0c401f00030c7f89 */ /* 0x000e2400000e0000 */
[----:B0-----:R-:W-:-:S05]  /*cc90*/  FMNMX.FTZ R12, R3, R12, !PT ;  /* 0x0000000c030c7209 */ /* 0x001fca0007810000 */
[----:B------:R-:W0:Y:S01]  /*cca0*/  SHFL.BFLY PT, R9, R12, 0x1, 0x1f ;  /* 0x0c201f000c097f89 */ /* 0x000e2200000e0000 */
[--C-:B------:R-:W-:Y:S01]  /*ccb0*/  FFMA.FTZ R80, R29, UR45, -R65.reuse ;  /* 0x0000002d1d507c23 */ /* 0x100fe20008010841 */
[--C-:B------:R-:W-:Y:S01]  /*ccc0*/  FFMA.FTZ R29, R34, UR45, -R65.reuse ;  /* 0x0000002d221d7c23 */ /* 0x100fe20008010841 */
[--C-:B------:R-:W-:Y:S01]  /*ccd0*/  FFMA.FTZ R34, R38, UR45, -R65.reuse ;  /* 0x0000002d26227c23 */ /* 0x100fe20008010841 */
[--C-:B------:R-:W-:Y:S01]  /*cce0*/  FFMA.FTZ R38, R54, UR45, -R65.reuse ;  /* 0x0000002d36267c23 */ /* 0x100fe20008010841 */
[--C-:B------:R-:W-:Y:S01]  /*ccf0*/  FFMA.FTZ R73, R4, UR45, -R65.reuse ;  /* 0x0000002d04497c23 */ /* 0x100fe20008010841 */
[--C-:B------:R-:W-:Y:S01]  /*cd00*/  FFMA.FTZ R75, R7, UR45, -R65.reuse ;  /* 0x0000002d074b7c23 */ /* 0x100fe20008010841 */
[--C-:B------:R-:W-:Y:S01]  /*cd10*/  FFMA.FTZ R79, R45, UR45, -R65.reuse ;  /* 0x0000002d2d4f7c23 */ /* 0x100fe20008010841 */
[--C-:B------:R-:W-:Y:S01]  /*cd20*/  FFMA.FTZ R74, R15, UR45, -R65.reuse ;  /* 0x0000002d0f4a7c23 */ /* 0x100fe20008010841 */
[----:B------:R-:W-:Y:S01]  /*cd30*/  FFMA.FTZ R45, R61, UR45, -R65 ;  /* 0x0000002d3d2d7c23 */ /* 0x000fe20008010841 */
[----:B0-----:R-:W-:-:S04]  /*cd40*/  FMNMX.FTZ R9, R12, R9, !PT ;  /* 0x000000090c097209 */ /* 0x001fc80007810000 */
[C---:B------:R-:W-:Y:S01]  /*cd50*/  FSETP.NEU.FTZ.AND P1, PT, R9.reuse, -INF , PT ;  /* 0xff8000000900780b */ /* 0x040fe20003f3d000 */
[----:B------:R-:W-:-:S05]  /*cd60*/  FMUL.FTZ R54, R9, UR45 ;  /* 0x0000002d09367c20 */ /* 0x000fca0008410000 */
[----:B------:R-:W-:Y:S01]  /*cd70*/  FSEL R54, R54, RZ, P1 ;  /* 0x000000ff36367208 */ /* 0x000fe20000800000 */
[----:B------:R-:W-:Y:S01]  /*cd80*/  MUFU.EX2 R71, R71 ;  /* 0x0000004700477308 */ /* 0x000fe20000000800 */
[----:B------:R-:W-:-:S03]  /*cd90*/  FFMA.FTZ R82, R46, UR45, -R65 ;  /* 0x0000002d2e527c23 */ /* 0x000fc60008010841 */
[--C-:B------:R-:W-:Y:S01]  /*cda0*/  FFMA.FTZ R15, R5, UR45, -R54.reuse ;  /* 0x0000002d050f7c23 */ /* 0x100fe20008010836 */
[----:B------:R-:W-:-:S03]  /*cdb0*/  FFMA.FTZ R61, R69, UR45, -R54 ;  /* 0x0000002d453d7c23 */ /* 0x000fc60008010836 */
[----:B------:R-:W0:Y:S01]  /*cdc0*/  MUFU.EX2 R73, R73 ;  /* 0x0000004900497308 */ /* 0x000e220000000800 */
[--C-:B------:R-:W-:Y:S01]  /*cdd0*/  FFMA.FTZ R46, R62, UR45, -R65.reuse ;  /* 0x0000002d3e2e7c23 */ /* 0x100fe20008010841 */
[----:B------:R-:W-:Y:S01]  /*cde0*/  FFMA.FTZ R62, R70, UR45, -R54 ;  /* 0x0000002d463e7c23 */ /* 0x000fe20008010836 */
[--C-:B------:R-:W-:Y:S01]  /*cdf0*/  FFMA.FTZ R4, R11, UR45, -R65.reuse ;  /* 0x0000002d0b047c23 */ /* 0x100fe20008010841 */
[--C-:B------:R-:W-:Y:S01]  /*ce00*/  FFMA.FTZ R7, R33, UR45, -R65.reuse ;  /* 0x0000002d21077c23 */ /* 0x100fe20008010841 */
[----:B------:R-:W-:-:S03]  /*ce10*/  FFMA.FTZ R33, R50, UR45, -R65 ;  /* 0x0000002d32217c23 */ /* 0x000fc60008010841 */
[----:B------:R-:W1:Y:S01]  /*ce20*/  MUFU.EX2 R75, R75 ;  /* 0x0000004b004b7308 */ /* 0x000e620000000800 */
[----:B------:R-:W-:Y:S01]  /*ce30*/  FFMA.FTZ R50, R66, UR45, -R65 ;  /* 0x0000002d42327c23 */ /* 0x000fe20008010841 */
[----:B------:R-:W-:-:S06]  /*ce40*/  FFMA.FTZ R66, R10, UR45, -R54 ;  /* 0x0000002d0a427c23 */ /* 0x000fcc0008010836 */
[----:B------:R-:W-:Y:S01]  /*ce50*/  MUFU.EX2 R15, R15 ;  /* 0x0000000f000f7308 */ /* 0x000fe20000000800 */
[----:B------:R-:W-:-:S07]  /*ce60*/  FFMA.FTZ R5, R13, UR45, -R54 ;  /* 0x0000002d0d057c23 */ /* 0x000fce0008010836 */
[----:B------:R-:W2:Y:S01]  /*ce70*/  MUFU.EX2 R61, R61 ;  /* 0x0000003d003d7308 */ /* 0x000ea20000000800 */
[----:B------:R-:W-:-:S07]  /*ce80*/  FFMA.FTZ R76, R20, UR45, -R65 ;  /* 0x0000002d144c7c23 */ /* 0x000fce0008010841 */
[----:B------:R-:W3:Y:S01]  /*ce90*/  MUFU.EX2 R77, R77 ;  /* 0x0000004d004d7308 */ /* 0x000ee20000000800 */
[----:B------:R-:W-:Y:S01]  /*cea0*/  FFMA.FTZ R20, R53, UR45, -R65 ;  /* 0x0000002d35147c23 */ /* 0x000fe20008010841 */
[----:B------:R-:W-:-:S06]  /*ceb0*/  FFMA.FTZ R53, R14, UR45, -R54 ;  /* 0x0000002d0e357c23 */ /* 0x000fcc0008010836 */
[----:B------:R-:W4:Y:S01]  /*cec0*/  MUFU.EX2 R62, R62 ;  /* 0x0000003e003e7308 */ /* 0x000f220000000800 */
[----:B------:R-:W-:Y:S01]  /*ced0*/  FFMA.FTZ R81, R30, UR45, -R65 ;  /* 0x0000002d1e517c23 */ /* 0x000fe20008010841 */
[----:B------:R-:W-:Y:S02]  /*cee0*/  VIADD R12, R0, 0x2d840 ;  /* 0x0002d840000c7836 */ /* 0x000fe40000000000 */
[----:B0-----:R-:W-:-:S04]  /*cef0*/  FADD.FTZ R14, R71, R73 ;  /* 0x00000049470e7221 */ /* 0x001fc80000010000 */
[----:B------:R-:W0:Y:S01]  /*cf00*/  MUFU.EX2 R4, R4 ;  /* 0x0000000400047308 */ /* 0x000e220000000800 */
[----:B------:R-:W-:Y:S02]  /*cf10*/  IMAD.U32 R13, RZ, RZ, UR38 ;  /* 0x00000026ff0d7e24 */ /* 0x000fe4000f8e00ff */
[--C-:B------:R-:W-:Y:S01]  /*cf20*/  FFMA.FTZ R30, R37, UR45, -R65.reuse ;  /* 0x0000002d251e7c23 */ /* 0x100fe20008010841 */
[----:B------:R-:W-:-:S04]  /*cf30*/  FFMA.FTZ R37, R41, UR45, -R65 ;  /* 0x0000002d29257c23 */ /* 0x000fc80008010841 */
[----:B------:R-:W0:Y:S01]  /*cf40*/  MUFU.EX2 R66, R66 ;  /* 0x0000004200427308 */ /* 0x000e220000000800 */
[--C-:B------:R-:W-:Y:S01]  /*cf50*/  FFMA.FTZ R41, R57, UR45, -R65.reuse ;  /* 0x0000002d39297c23 */ /* 0x100fe20008010841 */
[----:B------:R-:W-:Y:S01]  /*cf60*/  FFMA.FTZ R8, R49, UR45, -R65 ;  /* 0x0000002d31087c23 */ /* 0x000fe20008010841 */
[----:B------:R-:W-:-:S05]  /*cf70*/  FFMA.FTZ R57, R21, UR45, -R54 ;  /* 0x0000002d15397c23 */ /* 0x000fca0008010836 */
[----:B------:R-:W0:Y:S01]  /*cf80*/  MUFU.EX2 R72, R72 ;  /* 0x0000004800487308 */ /* 0x000e220000000800 */
[----:B-1----:R-:W-:Y:S01]  /*cf90*/  FADD.FTZ R14, R75, R14 ;  /* 0x0000000e4b0e7221 */ /* 0x002fe20000010000 */
[--C-:B------:R-:W-:Y:S01]  /*cfa0*/  FFMA.FTZ R25, R25, UR45, -R65.reuse ;  /* 0x0000002d19197c23 */ /* 0x100fe20008010841 */
[----:B------:R-:W-:Y:S01]  /*cfb0*/  FFMA.FTZ R49, R64, UR45, -R65 ;  /* 0x0000002d40317c23 */ /* 0x000fe20008010841 */
[----:B------:R-:W-:-:S04]  /*cfc0*/  PRMT R12, R13, 0x654, R12 ;  /* 0x000006540d0c7816 */ /* 0x000fc8000000000c */
[----:B------:R-:W1:Y:S01]  /*cfd0*/  MUFU.EX2 R5, R5 ;  /* 0x0000000500057308 */ /* 0x000e620000000800 */
[----:B------:R-:W-:Y:S01]  /*cfe0*/  FFMA.FTZ R78, R42, UR45, -R65 ;  /* 0x0000002d2a4e7c23 */ /* 0x000fe20008010841 */
[----:B------:R-:W-:Y:S01]  /*cff0*/  FFMA.FTZ R64, R31, UR45, -R54 ;  /* 0x0000002d1f407c23 */ /* 0x000fe20008010836 */
[----:B--2---:R-:W-:Y:S01]  /*d000*/  FADD.FTZ R13, R15, R61 ;  /* 0x0000003d0f0d7221 */ /* 0x004fe20000010000 */
[----:B------:R-:W-:-:S04]  /*d010*/  FFMA.FTZ R42, R58, UR45, -R65 ;  /* 0x0000002d3a2a7c23 */ /* 0x000fc80008010841 */
[----:B------:R-:W2:Y:S01]  /*d020*/  MUFU.EX2 R74, R74 ;  /* 0x0000004a004a7308 */ /* 0x000ea20000000800 */
[--C-:B------:R-:W-:Y:S01]  /*d030*/  FFMA.FTZ R31, R39, UR45, -R54.reuse ;  /* 0x0000002d271f7c23 */ /* 0x100fe20008010836 */
[--C-:B------:R-:W-:Y:S01]  /*d040*/  FFMA.FTZ R58, R24, UR45, -R54.reuse ;  /* 0x0000002d183a7c23 */ /* 0x100fe20008010836 */
[----:B------:R-:W-:Y:S01]  /*d050*/  FFMA.FTZ R21, R36, UR45, -R54 ;  /* 0x0000002d24157c23 */ /* 0x000fe20008010836 */
[----:B---3--:R-:W-:Y:S01]  /*d060*/  FADD.FTZ R39, R77, R14 ;  /* 0x0000000e4d277221 */ /* 0x008fe20000010000 */
[----:B------:R-:W-:-:S03]  /*d070*/  FFMA.FTZ R26, R26, UR45, -R65 ;  /* 0x0000002d1a1a7c23 */ /* 0x000fc60008010841 */
[----:B------:R-:W3:Y:S01]  /*d080*/  MUFU.EX2 R53, R53 ;  /* 0x0000003500357308 */ /* 0x000ee20000000800 */
[----:B------:R-:W-:Y:S01]  /*d090*/  FFMA.FTZ R36, R47, UR45, -R54 ;  /* 0x0000002d2f247c23 */ /* 0x000fe20008010836 */
[----:B----4-:R-:W-:Y:S01]  /*d0a0*/  FADD.FTZ R47, R62, R13 ;  /* 0x0000000d3e2f7221 */ /* 0x010fe20000010000 */
[----:B------:R-:W-:-:S05]  /*d0b0*/  F2FP.BF16.F32.PACK_AB R13, R61, R15 ;  /* 0x0000000f3d0d723e */ /* 0x000fca00000010ff */
[----:B------:R-:W4:Y:S01]  /*d0c0*/  MUFU.EX2 R76, R76 ;  /* 0x0000004c004c7308 */ /* 0x000f220000000800 */
[----:B------:R-:W-:Y:S01]  /*d0d0*/  FFMA.FTZ R27, R27, UR45, -R54 ;  /* 0x0000002d1b1b7c23 */ /* 0x000fe20008010836 */
[----:B0-----:R-:W-:Y:S01]  /*d0e0*/  FADD.FTZ R61, R4, R39 ;  /* 0x00000027043d7221 */ /* 0x001fe20000010000 */
[----:B------:R-:W-:Y:S01]  /*d0f0*/  FADD.FTZ R24, R66, R47 ;  /* 0x0000002f42187221 */ /* 0x000fe20000010000 */
[--C-:B------:R-:W-:Y:S01]  /*d100*/  FFMA.FTZ R3, R67, UR45, -R65.reuse ;  /* 0x0000002d43037c23 */ /* 0x100fe20008010841 */
[----:B------:R-:W-:-:S03]  /*d110*/  FFMA.FTZ R11, R68, UR45, -R65 ;  /* 0x0000002d440b7c23 */ /* 0x000fc60008010841 */
[----:B------:R-:W0:Y:S01]  /*d120*/  MUFU.EX2 R57, R57 ;  /* 0x0000003900397308 */ /* 0x000e220000000800 */
[----:B------:R-:W-:-:S07]  /*d130*/  FADD.FTZ R61, R72, R61 ;  /* 0x0000003d483d7221 */ /* 0x000fce0000010000 */
[----:B------:R-:W-:Y:S01]  /*d140*/  MUFU.EX2 R25, R25 ;  /* 0x0000001900197308 */ /* 0x000fe20000000800 */
[----:B-1----:R-:W-:Y:S01]  /*d150*/  FADD.FTZ R24, R5, R24 ;  /* 0x0000001805187221 */ /* 0x002fe20000010000 */
[----:B--2---:R-:W-:Y:S01]  /*d160*/  FADD.FTZ R61, R74, R61 ;  /* 0x0000003d4a3d7221 */ /* 0x004fe20000010000 */
[----:B------:R-:W-:-:S05]  /*d170*/  FFMA.FTZ R44, R44, UR45, -R54 ;  /* 0x0000002d2c2c7c23 */ /* 0x000fca0008010836 */
[----:B------:R-:W-:Y:S01]  /*d180*/  MUFU.EX2 R80, R80 ;  /* 0x0000005000507308 */ /* 0x000fe20000000800 */
[----:B------:R-:W-:-:S07]  /*d190*/  FFMA.FTZ R65, R32, UR45, -R54 ;  /* 0x0000002d20417c23 */ /* 0x000fce0008010836 */
[----:B------:R-:W-:Y:S08]  /*d1a0*/  MUFU.EX2 R7, R7 ;  /* 0x0000000700077308 */ /* 0x000ff00000000800 */
[----:B------:R-:W-:Y:S08]  /*d1b0*/  MUFU.EX2 R29, R29 ;  /* 0x0000001d001d7308 */ /* 0x000ff00000000800 */
[----:B------:R-:W-:Y:S01]  /*d1c0*/  MUFU.EX2 R34, R34 ;  /* 0x0000002200227308 */ /* 0x000fe20000000800 */
[--C-:B------:R-:W-:Y:S01]  /*d1d0*/  FFMA.FTZ R28, R28, UR45, -R54.reuse ;  /* 0x0000002d1c1c7c23 */ /* 0x100fe20008010836 */
[--C-:B------:R-:W-:Y:S01]  /*d1e0*/  FFMA.FTZ R10, R35, UR45, -R54.reuse ;  /* 0x0000002d230a7c23 */ /* 0x100fe20008010836 */
[----:B------:R1:W-:Y:S05]  /*d1f0*/  SYNCS.ARRIVE.TRANS64.RED.A1T0 RZ, [R12+URZ], RZ ;  /* 0x000000ff0cff79a7 */ /* 0x0003ea000810043f */
[----:B------:R-:W2:Y:S01]  /*d200*/  MUFU.EX2 R58, R58 ;  /* 0x0000003a003a7308 */ /* 0x000ea20000000800 */
[----:B------:R-:W-:-:S07]  /*d210*/  FFMA.FTZ R32, R40, UR45, -R54 ;  /* 0x0000002d28207c23 */ /* 0x000fce0008010836 */
[----:B------:R-:W-:Y:S01]  /*d220*/  MUFU.EX2 R26, R26 ;  /* 0x0000001a001a7308 */ /* 0x000fe20000000800 */
[----:B------:R-:W-:Y:S01]  /*d230*/  FFMA.FTZ R40, R52, UR45, -R54 ;  /* 0x0000002d34287c23 */ /* 0x000fe20008010836 */
[----:B---3--:R-:W-:-:S06]  /*d240*/  FADD.FTZ R24, R53, R24 ;  /* 0x0000001835187221 */ /* 0x008fcc0000010000 */
[----:B------:R-:W3:Y:S01]  /*d250*/  MUFU.EX2 R27, R27 ;  /* 0x0000001b001b7308 */ /* 0x000ee20000000800 */
[----:B----4-:R-:W-:Y:S01]  /*d260*/  FADD.FTZ R52, R76, R61 ;  /* 0x0000003d4c347221 */ /* 0x010fe20000010000 */
[----:B------:R-:W-:Y:S01]  /*d270*/  FFMA.FTZ R39, R51, UR45, -R54 ;  /* 0x0000002d33277c23 */ /* 0x000fe20008010836 */
[----:B0-----:R-:W-:-:S05]  /*d280*/  FADD.FTZ R51, R57, R24 ;  /* 0x0000001839337221 */ /* 0x001fca0000010000 */
[----:B------:R-:W0:Y:S01]  /*d290*/  MUFU.EX2 R81, R81 ;  /* 0x0000005100517308 */ /* 0x000e220000000800 */
[----:B--2---:R-:W-:-:S07]  /*d2a0*/  FADD.FTZ R24, R58, R51 ;  /* 0x000000333a187221 */ /* 0x004fce0000010000 */
[----:B------:R2:W-:Y:S01]  /*d2b0*/  MUFU.EX2 R0, R44 ;  /* 0x0000002c00007308 */ /* 0x0005e20000000800 */
[----:B---3--:R-:W-:Y:S01]  /*d2c0*/  FADD.FTZ R51, R27, R24 ;  /* 0x000000181b337221 */ /* 0x008fe20000010000 */
[----:B--2---:R-:W-:Y:S01]  /*d2d0*/  FFMA.FTZ R44, R55, UR45, -R54 ;  /* 0x0000002d372c7c23 */ /* 0x004fe20008010836 */
[----:B------:R-:W-:-:S05]  /*d2e0*/  FADD.FTZ R55, R25, R52 ;  /* 0x0000003419377221 */ /* 0x000fca0000010000 */
[----:B------:R-:W2:Y:S01]  /*d2f0*/  MUFU.EX2 R30, R30 ;  /* 0x0000001e001e7308 */ /* 0x000ea20000000800 */
[----:B------:R-:W-:-:S04]  /*d300*/  FADD.FTZ R55, R26, R55 ;  /* 0x000000371a377221 */ /* 0x000fc80000010000 */
[----:B------:R-:W-:-:S03]  /*d310*/  FADD.FTZ R24, R80, R55 ;  /* 0x0000003750187221 */ /* 0x000fc60000010000 */
[----:B------:R-:W3:Y:S01]  /*d320*/  MUFU.EX2 R37, R37 ;  /* 0x0000002500257308 */ /* 0x000ee20000000800 */
[----:B0-----:R-:W-:-:S04]  /*d330*/  FADD.FTZ R52, R81, R24 ;  /* 0x0000001851347221 */ /* 0x001fc80000010000 */
[----:B------:R-:W-:-:S03]  /*d340*/  FADD.FTZ R52, R7, R52 ;  /* 0x0000003407347221 */ /* 0x000fc60000010000 */
[----:B------:R-:W0:Y:S01]  /*d350*/  MUFU.EX2 R78, R78 ;  /* 0x0000004e004e7308 */ /* 0x000e220000000800 */
[----:B------:R-:W-:-:S04]  /*d360*/  FADD.FTZ R55, R29, R52 ;  /* 0x000000341d377221 */ /* 0x000fc80000010000 */
[----:B--2---:R-:W-:-:S04]  /*d370*/  FADD.FTZ R55, R30, R55 ;  /* 0x000000371e377221 */ /* 0x004fc80000010000 */
[----:B------:R-:W-:-:S04]  /*d380*/  FADD.FTZ R52, R34, R55 ;  /* 0x0000003722347221 */ /* 0x000fc80000010000 */
[----:B---3--:R-:W-:-:S04]  /*d390*/  FADD.FTZ R55, R37, R52 ;  /* 0x0000003425377221 */ /* 0x008fc80000010000 */
[----:B0-----:R-:W-:Y:S02]  /*d3a0*/  FADD.FTZ R52, R78, R55 ;  /* 0x000000374e347221 */ /* 0x001fe40000010000 */
[----:B------:R-:W2:Y:S01]  /*d3b0*/  LDL R55, [R1+0x84] ;  /* 0x0000840001377983 */ /* 0x000ea20000100800 */
[----:B------:R-:W0:Y:S08]  /*d3c0*/  MUFU.EX2 R28, R28 ;  /* 0x0000001c001c7308 */ /* 0x000e300000000800 */
[----:B------:R-:W3:Y:S08]  /*d3d0*/  MUFU.EX2 R64, R64 ;  /* 0x0000004000407308 */ /* 0x000ef00000000800 */
[----:B------:R-:W4:Y:S01]  /*d3e0*/  MUFU.EX2 R65, R65 ;  /* 0x0000004100417308 */ /* 0x000f220000000800 */
[----:B0-----:R-:W-:-:S07]  /*d3f0*/  FADD.FTZ R51, R28, R51 ;  /* 0x000000331c337221 */ /* 0x001fce0000010000 */
[----:B------:R-:W0:Y:S01]  /*d400*/  MUFU.EX2 R10, R10 ;  /* 0x0000000a000a7308 */ /* 0x000e220000000800 */
[----:B---3--:R-:W-:Y:S01]  /*d410*/  FADD.FTZ R24, R64, R51 ;  /* 0x0000003340187221 */ /* 0x008fe20000010000 */
[----:B------:R-:W-:-:S06]  /*d420*/  FFMA.FTZ R35, R43, UR45, -R54 ;  /* 0x0000002d2b237c23 */ /* 0x000fcc0008010836 */
[----:B------:R-:W3:Y:S01]  /*d430*/  MUFU.EX2 R21, R21 ;  /* 0x0000001500157308 */ /* 0x000ee20000000800 */
[----:B-1----:R-:W-:Y:S02]  /*d440*/  F2FP.BF16.F32.PACK_AB R12, R73, R71 ;  /* 0x00000047490c723e */ /* 0x002fe400000010ff */
[----:B------:R-:W-:Y:S02]  /*d450*/  F2FP.BF16.F32.PACK_AB R14, R77, R75 ;  /* 0x0000004b4d0e723e */ /* 0x000fe400000010ff */
[----:B------:R-:W-:-:S03]  /*d460*/  F2FP.BF16.F32.PACK_AB R15, R66, R62 ;  /* 0x0000003e420f723e */ /* 0x000fc600000010ff */
[----:B------:R-:W1:Y:S01]  /*d470*/  MUFU.EX2 R31, R31 ;  /* 0x0000001f001f7308 */ /* 0x000e620000000800 */
[----:B----4-:R-:W-:Y:S01]  /*d480*/  FADD.FTZ R51, R65, R24 ;  /* 0x0000001841337221 */ /* 0x010fe20000010000 */
[----:B------:R4:W-:Y:S06]  /*d490*/  STSM.16.M88.4 [R90+0x21800], R12 ;  /* 0x0218000c5a007844 */ /* 0x0009ec0000000200 */
[----:B------:R-:W1:Y:S01]  /*d4a0*/  MUFU.EX2 R32, R32 ;  /* 0x0000002000207308 */ /* 0x000e620000000800 */
[----:B------:R-:W-:-:S07]  /*d4b0*/  FFMA.FTZ R43, R48, UR45, -R54 ;  /* 0x0000002d302b7c23 */ /* 0x000fce0008010836 */
[----:B------:R-:W1:Y:S01]  /*d4c0*/  MUFU.EX2 R35, R35 ;  /* 0x0000002300237308 */ /* 0x000e620000000800 */
[----:B----4-:R-:W-:Y:S01]  /*d4d0*/  F2FP.BF16.F32.PACK_AB R12, R72, R4 ;  /* 0x00000004480c723e */ /* 0x010fe200000010ff */
[----:B0-----:R-:W-:-:S06]  /*d4e0*/  FADD.FTZ R4, R10, R51 ;  /* 0x000000330a047221 */ /* 0x001fcc0000010000 */
[----:B------:R-:W0:Y:S01]  /*d4f0*/  MUFU.EX2 R79, R79 ;  /* 0x0000004f004f7308 */ /* 0x000e220000000800 */
[----:B---3--:R-:W-:Y:S01]  /*d500*/  FADD.FTZ R4, R21, R4 ;  /* 0x0000000415047221 */ /* 0x008fe20000010000 */
[----:B------:R-:W-:-:S06]  /*d510*/  F2FP.BF16.F32.PACK_AB R24, R26, R25 ;  /* 0x000000191a18723e */ /* 0x000fcc00000010ff */
[----:B------:R-:W3:Y:S01]  /*d520*/  MUFU.EX2 R82, R82 ;  /* 0x0000005200527308 */ /* 0x000ee20000000800 */
[----:B-1----:R-:W-:-:S07]  /*d530*/  FADD.FTZ R25, R31, R4 ;  /* 0x000000041f197221 */ /* 0x002fce0000010000 */
[----:B------:R-:W1:Y:S01]  /*d540*/  MUFU.EX2 R36, R36 ;  /* 0x0000002400247308 */ /* 0x000e620000000800 */
[----:B------:R-:W-:-:S07]  /*d550*/  FADD.FTZ R4, R32, R25 ;  /* 0x0000001920047221 */ /* 0x000fce0000010000 */
[----:B------:R-:W4:Y:S01]  /*d560*/  MUFU.EX2 R8, R8 ;  /* 0x0000000800087308 */ /* 0x000f220000000800 */
[----:B------:R-:W-:Y:S01]  /*d570*/  F2FP.BF16.F32.PACK_AB R13, R53, R5 ;  /* 0x00000005350d723e */ /* 0x000fe200000010ff */
[----:B------:R-:W-:-:S06]  /*d580*/  FADD.FTZ R5, R35, R4 ;  /* 0x0000000423057221 */ /* 0x000fcc0000010000 */
[----:B------:R-:W4:Y:S01]  /*d590*/  MUFU.EX2 R43, R43 ;  /* 0x0000002b002b7308 */ /* 0x000f220000000800 */
[----:B0-----:R-:W-:-:S07]  /*d5a0*/  FADD.FTZ R53, R79, R52 ;  /* 0x000000344f357221 */ /* 0x001fce0000010000 */
[----:B------:R-:W0:Y:S01]  /*d5b0*/  MUFU.EX2 R33, R33 ;  /* 0x0000002100217308 */ /* 0x000e220000000800 */
[----:B------:R-:W-:Y:S01]  /*d5c0*/  FADD.FTZ R5, R0, R5 ;  /* 0x0000000500057221 */ /* 0x000fe20000010000 */
[----:B------:R-:W-:-:S06]  /*d5d0*/  FFMA.FTZ R47, R56, UR45, -R54 ;  /* 0x0000002d382f7c23 */ /* 0x000fcc0008010836 */
[----:B------:R-:W0:Y:S01]  /*d5e0*/  MUFU.EX2 R39, R39 ;  /* 0x0000002700277308 */ /* 0x000e220000000800 */
[----:B---3--:R-:W-:-:S07]  /*d5f0*/  FADD.FTZ R53, R82, R53 ;  /* 0x0000003552357221 */ /* 0x008fce0000010000 */
[----:B------:R-:W3:Y:S01]  /*d600*/  MUFU.EX2 R20, R20 ;  /* 0x0000001400147308 */ /* 0x000ee20000000800 */
[----:B-1----:R-:W-:Y:S01]  /*d610*/  FADD.FTZ R4, R36, R5 ;  /* 0x0000000524047221 */ /* 0x002fe20000010000 */
[----:B------:R-:W-:-:S06]  /*d620*/  FFMA.FTZ R48, R59, UR45, -R54 ;  /* 0x0000002d3b307c23 */ /* 0x000fcc0008010836 */
[----:B------:R-:W1:Y:S01]  /*d630*/  MUFU.EX2 R40, R40 ;  /* 0x0000002800287308 */ /* 0x000e620000000800 */
[----:B----4-:R-:W-:-:S07]  /*d640*/  FADD.FTZ R52, R8, R53 ;  /* 0x0000003508347221 */ /* 0x010fce0000010000 */
[----:B------:R-:W-:Y:S01]  /*d650*/  MUFU.EX2 R38, R38 ;  /* 0x0000002600267308 */ /* 0x000fe20000000800 */
[----:B------:R-:W-:Y:S01]  /*d660*/  F2FP.BF16.F32.PACK_AB R25, R28, R27 ;  /* 0x0000001b1c19723e */ /* 0x000fe200000010ff */
[----:B------:R-:W-:Y:S01]  /*d670*/  FADD.FTZ R4, R43, R4 ;  /* 0x000000042b047221 */ /* 0x000fe20000010000 */
[----:B------:R-:W-:-:S05]  /*d680*/  F2FP.BF16.F32.PACK_AB R28, R29, R7 ;  /* 0x000000071d1c723e */ /* 0x000fca00000010ff */
[----:B------:R-:W4:Y:S01]  /*d690*/  MUFU.EX2 R44, R44 ;  /* 0x0000002c002c7308 */ /* 0x000f220000000800 */
[----:B0-----:R-:W-:Y:S01]  /*d6a0*/  FADD.FTZ R7, R33, R52 ;  /* 0x0000003421077221 */ /* 0x001fe20000010000 */
[----:B------:R-:W-:-:S06]  /*d6b0*/  F2FP.BF16.F32.PACK_AB R14, R76, R74 ;  /* 0x0000004a4c0e723e */ /* 0x000fcc00000010ff */
[----:B------:R-:W-:Y:S01]  /*d6c0*/  MUFU.EX2 R41, R41 ;  /* 0x0000002900297308 */ /* 0x000fe20000000800 */
[----:B------:R-:W-:Y:S01]  /*d6d0*/  F2FP.BF16.F32.PACK_AB R15, R58, R57 ;  /* 0x000000393a0f723e */ /* 0x000fe200000010ff */
[----:B------:R-:W-:Y:S01]  /*d6e0*/  FADD.FTZ R5, R39, R4 ;  /* 0x0000000427057221 */ /* 0x000fe20000010000 */
[----:B------:R-:W-:-:S05]  /*d6f0*/  F2FP.BF16.F32.PACK_AB R26, R81, R80 ;  /* 0x00000050511a723e */ /* 0x000fca00000010ff */
[----:B------:R-:W0:Y:S01]  /*d700*/  MUFU.EX2 R47, R47 ;  /* 0x0000002f002f7308 */ /* 0x000e220000000800 */
[----:B------:R-:W-:Y:S01]  /*d710*/  F2FP.BF16.F32.PACK_AB R27, R65, R64 ;  /* 0x00000040411b723e */ /* 0x000fe200000010ff */
[----:B---3--:R-:W-:-:S06]  /*d720*/  FADD.FTZ R7, R20, R7 ;  /* 0x0000000714077221 */ /* 0x008fcc0000010000 */
[----:B------:R-:W3:Y:S01]  /*d730*/  MUFU.EX2 R42, R42 ;  /* 0x0000002a002a7308 */ /* 0x000ee20000000800 */
[----:B------:R-:W-:Y:S01]  /*d740*/  STSM.16.M88.4 [R91], R12 ;  /* 0x0000000c5b007844 */ /* 0x000fe20000000200 */
[----:B-1----:R-:W-:-:S06]  /*d750*/  FADD.FTZ R5, R40, R5 ;  /* 0x0000000528057221 */ /* 0x002fcc0000010000 */
[----:B------:R-:W1:Y:S01]  /*d760*/  MUFU.EX2 R48, R48 ;  /* 0x0000003000307308 */ /* 0x000e620000000800 */
[----:B------:R0:W-:Y:S07]  /*d770*/  STSM.16.M88.4 [R89], R24 ;  /* 0x0000001859007844 */ /* 0x0001ee0000000200 */
[----:B------:R-:W1:Y:S01]  /*d780*/  MUFU.EX2 R45, R45 ;  /* 0x0000002d002d7308 */ /* 0x000e620000000800 */
[----:B------:R-:W-:Y:S01]  /*d790*/  F2FP.BF16.F32.PACK_AB R29, R21, R10 ;  /* 0x0000000a151d723e */ /* 0x000fe200000010ff */
[----:B----4-:R-:W-:-:S06]  /*d7a0*/  FADD.FTZ R10, R44, R5 ;  /* 0x000000052c0a7221 */ /* 0x010fcc0000010000 */
[----:B------:R-:W4:Y:S01]  /*d7b0*/  MUFU.EX2 R46, R46 ;  /* 0x0000002e002e7308 */ /* 0x000f220000000800 */
[----:B0-----:R-:W-:Y:S01]  /*d7c0*/  FADD.FTZ R24, R38, R7 ;  /* 0x0000000726187221 */ /* 0x001fe20000010000 */
[----:B------:R-:W-:-:S03]  /*d7d0*/  FADD.FTZ R5, R47, R10 ;  /* 0x0000000a2f057221 */ /* 0x000fc60000010000 */
[----:B------:R-:W-:Y:S01]  /*d7e0*/  FADD.FTZ R7, R41, R24 ;  /* 0x0000001829077221 */ /* 0x000fe20000010000 */
[----:B------:R-:W-:Y:S02]  /*d7f0*/  F2FP.BF16.F32.PACK_AB R30, R34, R30 ;  /* 0x0000001e221e723e */ /* 0x000fe400000010ff */
[----:B------:R-:W-:Y:S01]  /*d800*/  F2FP.BF16.F32.PACK_AB R31, R32, R31 ;  /* 0x0000001f201f723e */ /* 0x000fe200000010ff */
[----:B---3--:R-:W-:Y:S01]  /*d810*/  FADD.FTZ R10, R42, R7 ;  /* 0x000000072a0a7221 */ /* 0x008fe20000010000 */
[----:B------:R-:W-:Y:S01]  /*d820*/  F2FP.BF16.F32.PACK_AB R12, R78, R37 ;  /* 0x000000254e0c723e */ /* 0x000fe200000010ff */
[--C-:B------:R-:W-:Y:S01]  /*d830*/  FFMA.FTZ R63, R63, UR45, -R54.reuse ;  /* 0x0000002d3f3f7c23 */ /* 0x100fe20008010836 */
[----:B------:R-:W-:Y:S01]  /*d840*/  F2FP.BF16.F32.PACK_AB R14, R82, R79 ;  /* 0x0000004f520e723e */ /* 0x000fe200000010ff */
[--C-:B------:R-:W-:Y:S01]  /*d850*/  FFMA.FTZ R84, R84, UR45, -R54.reuse ;  /* 0x0000002d54547c23 */ /* 0x100fe20008010836 */
[----:B------:R-:W-:Y:S01]  /*d860*/  F2FP.BF16.F32.PACK_AB R13, R0, R35 ;  /* 0x00000023000d723e */ /* 0x000fe200000010ff */
[----:B-1----:R-:W-:Y:S01]  /*d870*/  FADD.FTZ R0, R48, R5 ;  /* 0x0000000530007221 */ /* 0x002fe20000010000 */
[----:B------:R-:W-:Y:S01]  /*d880*/  F2FP.BF16.F32.PACK_AB R15, R43, R36 ;  /* 0x000000242b0f723e */ /* 0x000fe200000010ff */
[--C-:B------:R-:W-:Y:S01]  /*d890*/  FFMA.FTZ R83, R83, UR45, -R54.reuse ;  /* 0x0000002d53537c23 */ /* 0x100fe20008010836 */
[----:B------:R-:W-:Y:S01]  /*d8a0*/  FFMA.FTZ R86, R86, UR45, -R54 ;  /* 0x0000002d56567c23 */ /* 0x000fe20008010836 */
[----:B------:R-:W-:Y:S01]  /*d8b0*/  FADD.FTZ R5, R45, R10 ;  /* 0x0000000a2d057221 */ /* 0x000fe20000010000 */
[--C-:B------:R-:W-:Y:S01]  /*d8c0*/  FFMA.FTZ R60, R60, UR45, -R54.reuse ;  /* 0x0000002d3c3c7c23 */ /* 0x100fe20008010836 */
[--C-:B------:R-:W-:Y:S01]  /*d8d0*/  FFMA.FTZ R85, R85, UR45, -R54.reuse ;  /* 0x0000002d55557c23 */ /* 0x100fe20008010836 */
[----:B------:R-:W-:Y:S01]  /*d8e0*/  FFMA.FTZ R54, R87, UR45, -R54 ;  /* 0x0000002d57367c23 */ /* 0x000fe20008010836 */
[----:B------:R-:W-:Y:S01]  /*d8f0*/  STSM.16.M88.4 [R88], R28 ;  /* 0x0000001c58007844 */ /* 0x000fe20000000200 */
[----:B------:R-:W0:Y:S03]  /*d900*/  MUFU.EX2 R51, R60 ;  /* 0x0000003c00337308 */ /* 0x000e260000000800 */
[----:B------:R1:W-:Y:S05]  /*d910*/  STSM.16.M88.4 [R90+0x27800], R12 ;  /* 0x0278000c5a007844 */ /* 0x0003ea0000000200 */
[----:B------:R-:W-:Y:S08]  /*d920*/  MUFU.EX2 R63, R63 ;  /* 0x0000003f003f7308 */ /* 0x000ff00000000800 */
[----:B------:R-:W3:Y:S01]  /*d930*/  MUFU.EX2 R84, R84 ;  /* 0x0000005400547308 */ /* 0x000ee20000000800 */
[----:B-1----:R-:W-:Y:S01]  /*d940*/  F2FP.BF16.F32.PACK_AB R12, R33, R8 ;  /* 0x00000008210c723e */ /* 0x002fe200000010ff */
[----:B----4-:R-:W-:-:S06]  /*d950*/  FADD.FTZ R8, R46, R5 ;  /* 0x000000052e087221 */ /* 0x010fcc0000010000 */
[----:B------:R-:W-:Y:S08]  /*d960*/  MUFU.EX2 R49, R49 ;  /* 0x0000003100317308 */ /* 0x000ff00000000800 */
[----:B------:R-:W1:Y:S08]  /*d970*/  MUFU.EX2 R50, R50 ;  /* 0x0000003200327308 */ /* 0x000e700000000800 */
[----:B------:R-:W-:Y:S08]  /*d980*/  MUFU.EX2 R3, R3 ;  /* 0x0000000300037308 */ /* 0x000ff00000000800 */
[----:B------:R-:W-:Y:S08]  /*d990*/  MUFU.EX2 R11, R11 ;  /* 0x0000000b000b7308 */ /* 0x000ff00000000800 */
[----:B------:R-:W-:Y:S08]  /*d9a0*/  MUFU.EX2 R83, R83 ;  /* 0x0000005300537308 */ /* 0x000ff00000000800 */
[----:B------:R-:W4:Y:S08]  /*d9b0*/  MUFU.EX2 R4, R85 ;  /* 0x0000005500047308 */ /* 0x000f300000000800 */
[----:B------:R-:W-:Y:S08]  /*d9c0*/  MUFU.EX2 R86, R86 ;  /* 0x0000005600567308 */ /* 0x000ff00000000800 */
[----:B------:R-:W2:Y:S01]  /*d9d0*/  MUFU.EX2 R5, R54 ;  /* 0x0000003600057308 */ /* 0x000ea20000000800 */
[----:B------:R-:W-:-:S02]  /*d9e0*/  F2FP.BF16.F32.PACK_AB R14, R38, R20 ;  /* 0x00000014260e723e */ /* 0x000fc400000010ff */
[----:B------:R-:W-:Y:S02]  /*d9f0*/  F2FP.BF16.F32.PACK_AB R13, R40, R39 ;  /* 0x00000027280d723e */ /* 0x000fe400000010ff */
[----:B------:R-:W-:Y:S02]  /*da00*/  F2FP.BF16.F32.PACK_AB R15, R47, R44 ;  /* 0x0000002c2f0f723e */ /* 0x000fe400000010ff */
[----:B------:R-:W-:Y:S02]  /*da10*/  F2FP.BF16.F32.PACK_AB R24, R42, R41 ;  /* 0x000000292a18723e */ /* 0x000fe400000010ff */
[----:B------:R-:W-:Y:S02]  /*da20*/  F2FP.BF16.F32.PACK_AB R26, R46, R45 ;  /* 0x0000002d2e1a723e */ /* 0x000fe400000010ff */
[----:B0-----:R-:W-:Y:S02]  /*da30*/  F2FP.BF16.F32.PACK_AB R25, R51, R48 ;  /* 0x000000303319723e */ /* 0x001fe400000010ff */
[----:B---3--:R-:W-:-:S02]  /*da40*/  F2FP.BF16.F32.PACK_AB R27, R84, R63 ;  /* 0x0000003f541b723e */ /* 0x008fc400000010ff */
[----:B-1----:R-:W-:Y:S02]  /*da50*/  F2FP.BF16.F32.PACK_AB R28, R50, R49 ;  /* 0x00000031321c723e */ /* 0x002fe400000010ff */
[----:B----4-:R-:W-:Y:S02]  /*da60*/  F2FP.BF16.F32.PACK_AB R29, R4, R83 ;  /* 0x00000053041d723e */ /* 0x010fe400000010ff */
[----:B------:R-:W-:Y:S02]  /*da70*/  F2FP.BF16.F32.PACK_AB R30, R11, R3 ;  /* 0x000000030b1e723e */ /* 0x000fe400000010ff */
[----:B--2---:R-:W-:Y:S01]  /*da80*/  F2FP.BF16.F32.PACK_AB R31, R5, R86 ;  /* 0x00000056051f723e */ /* 0x004fe200000010ff */
[----:B------:R-:W-:Y:S04]  /*da90*/  STSM.16.M88.4 [R55], R12 ;  /* 0x0000000c37007844 */ /* 0x000fe80000000200 */
[----:B------:R0:W-:Y:S04]  /*daa0*/  STSM.16.M88.4 [R89+0x6000], R24 ;  /* 0x0060001859007844 */ /* 0x0001e80000000200 */
[----:B------:R1:W-:Y:S01]  /*dab0*/  STSM.16.M88.4 [R88+0x6000], R28 ;  /* 0x0060001c58007844 */ /* 0x0003e20000000200 */
[----:B------:R-:W-:Y:S01]  /*dac0*/  FADD.FTZ R0, R51, R0 ;  /* 0x0000000033007221 */ /* 0x000fe20000010000 */
[----:B------:R2:W-:Y:S06]  /*dad0*/  MEMBAR.ALL.CTA ;  /* 0x0000000000007992 */ /* 0x0005ec0000008000 */
[----:B--2---:R-:W2:Y:S01]  /*dae0*/  FENCE.VIEW.ASYNC.S ;  /* 0x00000000000073c6 */ /* 0x004ea20000000000 */
[----:B------:R-:W-:Y:S01]  /*daf0*/  FADD.FTZ R7, R63, R0 ;  /* 0x000000003f077221 */ /* 0x000fe20000010000 */
[----:B------:R-:W-:-:S03]  /*db00*/  ISETP.GE.AND P1, PT, R101, 0x81, PT ;  /* 0x000000816500780c */ /* 0x000fc60003f26270 */
[----:B------:R-:W-:Y:S01]  /*db10*/  FADD.FTZ R0, R84, R7 ;  /* 0x0000000754007221 */ /* 0x000fe20000010000 */
[----:B------:R-:W-:-:S03]  /*db20*/  FADD.FTZ R21, R49, R8 ;  /* 0x0000000831157221 */ /* 0x000fc60000010000 */
[----:B------:R-:W-:Y:S01]  /*db30*/  FADD.FTZ R7, R83, R0 ;  /* 0x0000000053077221 */ /* 0x000fe20000010000 */
[----:B------:R-:W-:-:S03]  /*db40*/  FADD.FTZ R8, R50, R21 ;  /* 0x0000001532087221 */ /* 0x000fc60000010000 */
[----:B------:R-:W-:Y:S01]  /*db50*/  FADD.FTZ R7, R4, R7 ;  /* 0x0000000704077221 */ /* 0x000fe20000010000 */
[----:B------:R-:W-:-:S03]  /*db60*/  FADD.FTZ R8, R3, R8 ;  /* 0x0000000803087221 */ /* 0x000fc60000010000 */
[----:B------:R-:W-:Y:S01]  /*db70*/  FADD.FTZ R4, R86, R7 ;  /* 0x0000000756047221 */ /* 0x000fe20000010000 */
[----:B------:R-:W-:Y:S01]  /*db80*/  FADD.FTZ R3, R11, R8 ;  /* 0x000000080b037221 */ /* 0x000fe20000010000 */
[--C-:B------:R-:W-:Y:S01]  /*db90*/  IMAD.MOV.U32 R134, RZ, RZ, R135.reuse ;  /* 0x000000ffff867224 */ /* 0x100fe200078e0087 */
[-C--:B------:R-:W-:Y:S01]  /*dba0*/  MOV R123, R135.reuse ;  /* 0x00000087007b7202 */ /* 0x080fe20000000f00 */
[----:B------:R-:W-:Y:S01]  /*dbb0*/  FADD.FTZ R4, R5, R4 ;  /* 0x0000000405047221 */ /* 0x000fe20000010000 */
[--C-:B------:R-:W-:Y:S01]  /*dbc0*/  IMAD.MOV.U32 R133, RZ, RZ, R135.reuse ;  /* 0x000000ffff857224 */ /* 0x100fe200078e0087 */
[----:B-----5:R-:W-:Y:S01]  /*dbd0*/  MOV R97, R135 ;  /* 0x0000008700617202 */ /* 0x020fe20000000f00 */
[--C-:B------:R-:W-:Y:S02]  /*dbe0*/  IMAD.MOV.U32 R132, RZ, RZ, R135.reuse ;  /* 0x000000ffff847224 */ /* 0x100fe400078e0087 */
[--C-:B------:R-:W-:Y:S02]  /*dbf0*/  IMAD.MOV.U32 R131, RZ, RZ, R135.reuse ;  /* 0x000000ffff837224 */ /* 0x100fe400078e0087 */
[----:B------:R-:W-:-:S02]  /*dc00*/  IMAD.MOV.U32 R130, RZ, RZ, R135 ;  /* 0x000000ffff827224 */ /* 0x000fc400078e0087 */
[--C-:B------:R-:W-:Y:S02]  /*dc10*/  IMAD.MOV.U32 R129, RZ, RZ, R135.reuse ;  /* 0x000000ffff817224 */ /* 0x100fe400078e0087 */
[--C-:B------:R-:W-:Y:S02]  /*dc20*/  IMAD.MOV.U32 R128, RZ, RZ, R135.reuse ;  /* 0x000000ffff807224 */ /* 0x100fe400078e0087 */
[--C-:B------:R-:W-:Y:S02]  /*dc30*/  IMAD.MOV.U32 R127, RZ, RZ, R135.reuse ;  /* 0x000000ffff7f7224 */ /* 0x100fe400078e0087 */
        /* <DEDUP_REMOVED lines=35> */
[--C-:B0-----:R-:W-:Y:S02]  /*de70*/  IMAD.MOV.U32 R89, RZ, RZ, R135.reuse ;  /* 0x000000ffff597224 */ /* 0x101fe400078e0087 */
[----:B-1----:R-:W-:Y:S01]  /*de80*/  IMAD.MOV.U32 R88, RZ, RZ, R135 ;  /* 0x000000ffff587224 */ /* 0x002fe200078e0087 */
[----:B--2---:R-:W-:Y:S01]  /*de90*/  NOP ;  /* 0x0000000000007918 */ /* 0x004fe20000000000 */
        /* <DEDUP_REMOVED lines=8> */
[----:B------:R-:W-:Y:S01]  /*df20*/  CS2R R128, SRZ ;  /* 0x0000000000807805 */ /* 0x000fe2000001ff00 */
[----:B------:R-:W-:Y:S01]  /*df30*/  IMAD.MOV.U32 R5, RZ, RZ, R141 ;  /* 0x000000ffff057224 */ /* 0x000fe200078e008d */
        /* <DEDUP_REMOVED lines=19> */
[----:B------:R-:W-:-:S07]  /*e070*/  CS2R R88, SRZ ;  /* 0x0000000000587805 */ /* 0x000fce000001ff00 */
.L_x_517:
[----:B------:R-:W2:Y:S01]  /*e080*/  LDL R6, [R1+0x6c] ;  /* 0x00006c0001067983 */ /* 0x000ea20000100800 */
[----:B------:R-:W-:Y:S01]  /*e090*/  ISETP.NE.AND P1, PT, R5, 0x1, PT ;  /* 0x000000010500780c */ /* 0x000fe20003f25270 */
[----:B------:R-:W-:Y:S05]  /*e0a0*/  YIELD ;  /* 0x0000000000007946 */ /* 0x000fea0003800000 */
[----:B------:R-:W-:-:S04]  /*e0b0*/  SEL R157, RZ, 0x1, P1 ;  /* 0x00000001ff9d7807 */ /* 0x000fc80000800000 */
[----:B------:R-:W-:Y:S02]  /*e0c0*/  LOP3.LUT R157, R10, R157, RZ, 0x3c, !PT ;  /* 0x0000009d0a9d7212 */ /* 0x000fe400078e3cff */
[----:B--2---:R-:W-:-:S13]  /*e0d0*/  ISETP.NE.AND P1, PT, R6, RZ, PT ;  /* 0x000000ff0600720c */ /* 0x004fda0003f25270 */
[----:B---3--:R-:W-:Y:S05]  /*e0e0*/  @P1 BRA `(.L_x_506) ;  /* 0x00000000003c1947 */ /* 0x008fea0003800000 */
[----:B------:R-:W-:Y:S05]  /*e0f0*/  @!P0 BRA `(.L_x_507) ;  /* 0x0000000000048947 */ /* 0x000fea0003800000 */
[----:B------:R-:W-:Y:S01]  /*e100*/  BPT.TRAP 0x1 ;  /* 0x000000040000795c */ /* 0x000fe20000300000 */
.L_x_507:
[----:B------:R-:W-:-:S05]  /*e110*/  VIADD R6, R5, 0x1 ;  /* 0x0000000105067836 */ /* 0x000fca0000000000 */
[----:B------:R-:W-:-:S04]  /*e120*/  ISETP.NE.AND P2, PT, R6, 0x2, PT ;  /* 0x000000020600780c */ /* 0x000fc80003f45270 */
[----:B------:R-:W-:Y:S02]  /*e130*/  SEL R9, R6, RZ, P2 ;  /* 0x000000ff06097207 */ /* 0x000fe40001000000 */
[----:B------:R-:W-:-:S03]  /*e140*/  SHF.L.U32 R6, R157, 0x1f, RZ ;  /* 0x0000001f9d067819 */ /* 0x000fc600000006ff */
[----:B------:R-:W-:-:S04]  /*e150*/  IMAD R9, R9, 0x8, R2 ;  /* 0x0000000809097824 */ /* 0x000fc800078e0202 */
[----:B------:R0:W1:Y:S01]  /*e160*/  SYNCS.PHASECHK.TRANS64.TRYWAIT P2, [R9+URZ+0x2d830], R6 ;  /* 0x02d83006090075a7 */ /* 0x000062000804017f */
[----:B------:R-:W-:Y:S05]  /*e170*/  @!P0 BRA `(.L_x_508) ;  /* 0x0000000000048947 */ /* 0x000fea0003800000 */
[----:B------:R-:W-:Y:S01]  /*e180*/  BPT.TRAP 0x1 ;  /* 0x000000040000795c */ /* 0x000fe20000300000 */
.L_x_508:
[----:B------:R-:W-:Y:S04]  /*e190*/  BSSY B0, `(.L_x_506) ;  /* 0x0000004000007945 */ /* 0x000fe80003800000 */
[----:B-1----:R-:W-:Y:S05]  /*e1a0*/  @P2 BRA `(.L_x_509) ;  /* 0x0000000000082947 */ /* 0x002fea0003800000 */
[----:B------:R-:W1:Y:S02]  /*e1b0*/  SYNCS.PHASECHK.TRANS64.TRYWAIT P2, [R9+URZ+0x2d830], R6 ;  /* 0x02d83006090075a7 */ /* 0x000e64000804017f */
[----:B-1----:R-:W-:Y:S05]  /*e1c0*/  @!P2 BRA `(.L_x_510) ;  /* 0x000000c8004ca947 */ /* 0x002fea0003800000 */
.L_x_509:
[----:B------:R-:W-:Y:S05]  /*e1d0*/  BSYNC B0 ;  /* 0x0000000000007941 */ /* 0x000fea0003800000 */
.L_x_506:
[----:B01----:R-:W2:Y:S04]  /*e1e0*/  LDL R9, [R1+0x70] ;  /* 0x0000700001097983 */ /* 0x003ea80000100800 */
[----:B------:R-:W3:Y:S01]  /*e1f0*/  LDL.64 R26, [R1+0x10] ;  /* 0x00001000011a7983 */ /* 0x000ee20000100a00 */
[----:B------:R-:W-:Y:S01]  /*e200*/  VIADD R141, R5, 0x1 ;  /* 0x00000001058d7836 */ /* 0x000fe20000000000 */
[----:B------:R-:W-:Y:S05]  /*e210*/  WARPSYNC.ALL ;  /* 0x0000000000007948 */ /* 0x000fea0003800000 */
[C---:B------:R-:W-:Y:S01]  /*e220*/  ISETP.NE.AND P2, PT, R141.reuse, 0x2, PT ;  /* 0x000000028d00780c */ /* 0x040fe20003f45270 */
[----:B------:R-:W4:Y:S03]  /*e230*/  LDL.64 R152, [R1+0x40] ;  /* 0x0000400001987983 */ /* 0x000f260000100a00 */
[----:B------:R-:W-:Y:S01]  /*e240*/  SEL R141, R141, RZ, P2 ;  /* 0x000000ff8d8d7207 */ /* 0x000fe20001000000 */
[----:B------:R-:W-:Y:S01]  /*e250*/  IMAD.MOV.U32 R15, RZ, RZ, -0x7fffffe0 ;  /* 0x80000020ff0f7424 */ /* 0x000fe200078e00ff */
[----:B------:R-:W0:Y:S04]  /*e260*/  S2R R6, SR_TID.X ;  /* 0x0000000000067919 */ /* 0x000e280000002100 */
[----:B------:R-:W-:Y:S01]  /*e270*/  R2UR UR15, R15 ;  /* 0x000000000f0f72ca */ /* 0x000fe200000e0000 */
[----:B------:R-:W-:Y:S01]  /*e280*/  IMAD.MOV.U32 R13, RZ, RZ, -0x7fffffe0 ;  /* 0x80000020ff0d7424 */ /* 0x000fe200078e00ff */
[----:B------:R-:W5:Y:S04]  /*e290*/  LDL.64 R148, [R1+0x38] ;  /* 0x0000380001947983 */ /* 0x000f680000100a00 */
[----:B------:R-:W5:Y:S04]  /*e2a0*/  LDL.64 R146, [R1+0x30] ;  /* 0x0000300001927983 */ /* 0x000f680000100a00 */
[----:B------:R-:W5:Y:S01]  /*e2b0*/  LDL.64 R144, [R1+0x28] ;  /* 0x0000280001907983 */ /* 0x000f620000100a00 */
[----:B0-----:R-:W-:-:S05]  /*e2c0*/  SHF.R.U32.HI R6, RZ, 0x7, R6 ;  /* 0x00000007ff067819 */ /* 0x001fca0000011606 */
[----:B------:R-:W-:Y:S01]  /*e2d0*/  VIADD R6, R6, 0x8 ;  /* 0x0000000806067836 */ /* 0x000fe20000000000 */
[----:B------:R-:W-:Y:S01]  /*e2e0*/  R2UR UR7, R13 ;  /* 0x000000000d0772ca */ /* 0x000fe200000e0000 */
[----:B------:R-:W-:-:S05]  /*e2f0*/  IMAD.MOV.U32 R25, RZ, RZ, -0x7fffffe0 ;  /* 0x80000020ff197424 */ /* 0x000fca00078e00ff */
[----:B------:R-:W-:Y:S01]  /*e300*/  R2UR UR23, R25 ;  /* 0x00000000191772ca */ /* 0x000fe200000e0000 */
[----:B------:R-:W-:Y:S02]  /*e310*/  IMAD.MOV.U32 R21, RZ, RZ, -0x7fffffe0 ;  /* 0x80000020ff157424 */ /* 0x000fe400078e00ff */
[----:B--2---:R-:W-:-:S04]  /*e320*/  IMAD R12, R141, 0x600, R9 ;  /* 0x000006008d0c7824 */ /* 0x004fc800078e0209 */
[----:B------:R-:W-:-:S05]  /*e330*/  VIADD R14, R12, 0x200 ;  /* 0x000002000c0e7836 */ /* 0x000fca0000000000 */
[----:B------:R-:W-:Y:S02]  /*e340*/  R2UR UR14, R14 ;  /* 0x000000000e0e72ca */ /* 0x000fe400000e0000 */
[----:B------:R-:W2:Y:S01]  /*e350*/  LDL.64 R14, [R1+0x58] ;  /* 0x00005800010e7983 */ /* 0x000ea20000100a00 */
[C---:B------:R-:W-:Y:S01]  /*e360*/  R2UR UR6, R12.reuse ;  /* 0x000000000c0672ca */ /* 0x040fe200000e0000 */
[----:B------:R-:W-:Y:S01]  /*e370*/  VIADD R24, R12, 0x400 ;  /* 0x000004000c187836 */ /* 0x000fe20000000000 */
[----:B---3--:R-:W-:Y:S02]  /*e380*/  R2UR UR4, R26 ;  /* 0x000000001a0472ca */ /* 0x008fe400000e0000 */
[----:B------:R-:W-:Y:S02]  /*e390*/  R2UR UR5, R27 ;  /* 0x000000001b0572ca */ /* 0x000fe400000e0000 */
[----:B------:R-:W-:Y:S01]  /*e3a0*/  R2UR UR22, R24 ;  /* 0x00000000181672ca */ /* 0x000fe200000e0000 */
[----:B------:R0:W-:Y:S06]  /*e3b0*/  BAR.SYNC.DEFER_BLOCKING R6, 0x100 ;  /* 0x000400060000751d */ /* 0x0001ec0000010000 */
[----:B------:R-:W-:-:S06]  /*e3c0*/  WARPGROUP.ARRIVE ;  /* 0x00000000000079c5 */ /* 0x000fcc0000000000 */
[----:B------:R-:W-:Y:S01]  /*e3d0*/  HGMMA.64x128x16.F32.BF16 R24, gdesc[UR4], RZ, !UPT, gsb0 ;  /* 0x01e00000041879f0 */ /* 0x000fe2000c0018ff */
[----:B------:R-:W-:Y:S01]  /*e3e0*/  VIADD R20, R12, 0x2 ;  /* 0x000000020c147836 */ /* 0x000fe20000000000 */
[----:B------:R-:W-:-:S04]  /*e3f0*/  R2UR UR11, R21 ;  /* 0x00000000150b72ca */ /* 0x000fc800000e0000 */
[----:B------:R-:W-:Y:S02]  /*e400*/  R2UR UR10, R20 ;  /* 0x00000000140a72ca */ /* 0x000fe400000e0000 */
[----:B----4-:R-:W-:Y:S02]  /*e410*/  R2UR UR12, R152 ;  /* 0x00000000980c72ca */ /* 0x010fe400000e0000 */
[----:B------:R-:W-:Y:S01]  /*e420*/  R2UR UR13, R153 ;  /* 0x00000000990d72ca */ /* 0x000fe200000e0000 */
[----:B------:R-:W-:Y:S02]  /*e430*/  WARPGROUP.DEPBAR.LE gsb0, 0x0 ;  /* 0x00008000000079c5 */ /* 0x000fe40000010000 */
[----:B------:R-:W-:Y:S01]  /*e440*/  WARPGROUP.ARRIVE ;  /* 0x00000000000079c5 */ /* 0x000fe20000000000 */
[----:B--2---:R-:W-:Y:S02]  /*e450*/  R2UR UR8, R14 ;  /* 0x000000000e0872ca */ /* 0x004fe400000e0000 */
[----:B------:R-:W-:-:S13]  /*e460*/  R2UR UR9, R15 ;  /* 0x000000000f0972ca */ /* 0x000fda00000e0000 */
[----:B------:R-:W-:Y:S01]  /*e470*/  HGMMA.64x128x16.F32.BF16 R24, gdesc[UR8], R24, gsb0 ;  /* 0x01e00000081879f0 */ /* 0x000fe20008001818 */
[----:B------:R-:W-:Y:S01]  /*e480*/  VIADD R20, R12, 0x202 ;  /* 0x000002020c147836 */ /* 0x000fe20000000000 */
[----:B------:R-:W-:Y:S02]  /*e490*/  R2UR UR19, R21 ;  /* 0x00000000151372ca */ /* 0x000fe400000e0000 */
[----:B-----5:R-:W-:Y:S02]  /*e4a0*/  R2UR UR16, R148 ;  /* 0x00000000941072ca */ /* 0x020fe400000e0000 */
[----:B------:R-:W-:Y:S02]  /*e4b0*/  R2UR UR18, R20 ;  /* 0x00000000141272ca */ /* 0x000fe400000e0000 */
[----:B------:R-:W-:Y:S01]  /*e4c0*/  R2UR UR17, R149 ;  /* 0x00000000951172ca */ /* 0x000fe200000e0000 */
[----:B------:R-:W-:Y:S02]  /*e4d0*/  WARPGROUP.DEPBAR.LE gsb0, 0x0 ;  /* 0x00008000000079c5 */ /* 0x000fe40000010000 */
[----:B------:R-:W-:-:S06]  /*e4e0*/  WARPGROUP.ARRIVE ;  /* 0x00000000000079c5 */ /* 0x000fcc0000000000 */
[----:B------:R-:W-:Y:S01]  /*e4f0*/  HGMMA.64x128x16.F32.BF16 R24, gdesc[UR12], R24, gsb0 ;  /* 0x01e000000c1879f0 */ /* 0x000fe20008001818 */
[----:B------:R-:W-:Y:S02]  /*e500*/  R2UR UR20, R146 ;  /* 0x00000000921472ca */ /* 0x000fe400000e0000 */
[----:B------:R-:W-:Y:S01]  /*e510*/  R2UR UR21, R147 ;  /* 0x00000000931572ca */ /* 0x000fe200000e0000 */
[----:B------:R-:W-:Y:S02]  /*e520*/  WARPGROUP.DEPBAR.LE gsb0, 0x0 ;  /* 0x00008000000079c5 */ /* 0x000fe40000010000 */
[----:B------:R-:W-:-:S06]  /*e530*/  WARPGROUP.ARRIVE ;  /* 0x00000000000079c5 */ /* 0x000fcc0000000000 */
[----:B------:R-:W-:Y:S01]  /*e540*/  HGMMA.64x128x16.F32.BF16 R24, gdesc[UR16], R24, gsb0 ;  /* 0x01e00000101879f0 */ /* 0x000fe20008001818 */
[----:B------:R-:W-:Y:S02]  /*e550*/  IADD3 R12, R12, 0x402, RZ ;  /* 0x000004020c0c7810 */ /* 0x000fe40007ffe0ff */
[----:B------:R-:W-:Y:S02]  /*e560*/  R2UR UR27, R13 ;  /* 0x000000000d1b72ca */ /* 0x000fe400000e0000 */
[----:B------:R-:W-:Y:S02]  /*e570*/  R2UR UR26, R12 ;  /* 0x000000000c1a72ca */ /* 0x000fe400000e0000 */
[----:B------:R-:W-:Y:S02]  /*e580*/  R2UR UR24, R144 ;  /* 0x00000000901872ca */ /* 0x000fe400000e0000 */
[----:B------:R-:W-:Y:S01]  /*e590*/  R2UR UR25, R145 ;  /* 0x00000000911972ca */ /* 0x000fe200000e0000 */
[----:B------:R-:W-:-:S02]  /*e5a0*/  WARPGROUP.DEPBAR.LE gsb0, 0x0 ;  /* 0x00008000000079c5 */ /* 0x000fc40000010000 */
[----:B------:R-:W-:-:S06]  /*e5b0*/  WARPGROUP.ARRIVE ;  /* 0x00000000000079c5 */ /* 0x000fcc0000000000 */
        /* <DEDUP_REMOVED lines=8> */
.L_x_512:
[----:B------:R-:W-:Y:S01]  /*e640*/  SHF.L.U32 R6, R10, 0x1f, RZ ;  /* 0x0000001f0a067819 */ /* 0x000fe200000006ff */
[----:B------:R-:W-:-:S04]  /*e650*/  IMAD R9, R5, 0x8, R2 ;  /* 0x0000000805097824 */ /* 0x000fc800078e0202 */
[----:B------:R0:W1:Y:S01]  /*e660*/  SYNCS.PHASECHK.TRANS64.TRYWAIT P1, [R9+URZ+0x2d850], R6 ;  /* 0x02d85006090075a7 */ /* 0x000062000802017f */
[----:B------:R-:W-:Y:S05]  /*e670*/  @!P0 BRA `(.L_x_513) ;  /* 0x0000000000048947 */ /* 0x000fea0003800000 */
[----:B------:R-:W-:Y:S01]  /*e680*/  BPT.TRAP 0x1 ;  /* 0x000000040000795c */ /* 0x000fe20000300000 */
.L_x_513:
[----:B-1----:R-:W-:Y:S05]  /*e690*/  @P1 BRA `(.L_x_511) ;  /* 0x0000000000081947 */ /* 0x002fea0003800000 */
[----:B------:R-:W1:Y:S02]  /*e6a0*/  SYNCS.PHASECHK.TRANS64.TRYWAIT P1, [R9+URZ+0x2d850], R6 ;  /* 0x02d85006090075a7 */ /* 0x000e64000802017f */
[----:B-1----:R-:W-:Y:S05]  /*e6b0*/  @!P1 BRA `(.L_x_514) ;  /* 0x000000c400249947 */ /* 0x002fea0003800000 */
.L_x_511:
[----:B------:R-:W2:Y:S01]  /*e6c0*/  LDL R14, [R1+0x74] ;  /* 0x00007400010e7983 */ /* 0x000ea20000100800 */
[----:B01----:R-:W-:Y:S01]  /*e6d0*/  VIADD R6, R2, 0x400 ;  /* 0x0000040002067836 */ /* 0x003fe20000000000 */
[----:B------:R-:W-:Y:S05]  /*e6e0*/  WARPSYNC.ALL ;  /* 0x0000000000007948 */ /* 0x000fea0003800000 */
[----:B------:R-:W-:Y:S01]  /*e6f0*/  SHF.R.U32.HI R6, RZ, 0x4, R6 ;  /* 0x00000004ff067819 */ /* 0x000fe20000011606 */
[----:B------:R-:W-:Y:S01]  /*e700*/  IMAD.MOV.U32 R11, RZ, RZ, -0x7fffffe0 ;  /* 0x80000020ff0b7424 */ /* 0x000fe200078e00ff */
[----:B------:R-:W-:Y:S01]  /*e710*/  WARPGROUP.ARRIVE ;  /* 0x00000000000079c5 */ /* 0x000fe20000000000 */
[----:B------:R-:W-:Y:S01]  /*e720*/  IMAD.MOV.U32 R13, RZ, RZ, -0x7fffffe0 ;  /* 0x80000020ff0d7424 */ /* 0x000fe200078e00ff */
[----:B------:R-:W-:-:S02]  /*e730*/  LOP3.LUT R6, R6, 0x3fff, RZ, 0xc0, !PT ;  /* 0x00003fff06067812 */ /* 0x000fc400078ec0ff */
[C---:B------:R-:W-:Y:S02]  /*e740*/  R2UR UR7, R11.reuse ;  /* 0x000000000b0772ca */ /* 0x040fe400000e0000 */
[----:B------:R-:W-:Y:S02]  /*e750*/  LOP3.LUT R6, R6, 0x2000000, RZ, 0xfc, !PT ;  /* 0x0200000006067812 */ /* 0x000fe400078efcff */
[----:B------:R-:W-:Y:S01]  /*e760*/  R2UR UR35, R11 ;  /* 0x000000000b2372ca */ /* 0x000fe200000e0000 */
[----:B------:R-:W-:Y:S01]  /*e770*/  IMAD.MOV.U32 R11, RZ, RZ, 0x40000040 ;  /* 0x40000040ff0b7424 */ /* 0x000fe200078e00ff */
[----:B------:R-:W-:Y:S01]  /*e780*/  R2UR UR11, R13 ;  /* 0x000000000d0b72ca */ /* 0x000fe200000e0000 */
[----:B------:R-:W-:Y:S01]  /*e790*/  IMAD R10, R5, 0x600, R6 ;  /* 0x00000600050a7824 */ /* 0x000fe200078e0206 */
[----:B------:R-:W-:Y:S02]  /*e7a0*/  R2UR UR15, R13 ;  /* 0x000000000d0f72ca */ /* 0x000fe400000e0000 */
[----:B------:R-:W-:Y:S01]  /*e7b0*/  R2UR UR5, R11 ;  /* 0x000000000b0572ca */ /* 0x000fe200000e0000 */
[C---:B------:R-:W-:Y:S01]  /*e7c0*/  VIADD R12, R10.reuse, 0x40 ;  /* 0x000000400a0c7836 */ /* 0x040fe20000000000 */
[----:B------:R-:W-:Y:S01]  /*e7d0*/  R2UR UR6, R10 ;  /* 0x000000000a0672ca */ /* 0x000fe200000e0000 */
[----:B------:R-:W-:Y:S01]  /*e7e0*/  IMAD.MOV.U32 R11, RZ, RZ, 0x40000040 ;  /* 0x40000040ff0b7424 */ /* 0x000fe200078e00ff */
[----:B------:R-:W-:-:S02]  /*e7f0*/  R2UR UR19, R13 ;  /* 0x000000000d1372ca */ /* 0x000fc400000e0000 */
[----:B------:R-:W-:Y:S01]  /*e800*/  R2UR UR10, R12 ;  /* 0x000000000c0a72ca */ /* 0x000fe200000e0000 */
[----:B------:R-:W-:Y:S01]  /*e810*/  VIADD R12, R10, 0x80 ;  /* 0x000000800a0c7836 */ /* 0x000fe20000000000 */
[C---:B------:R-:W-:Y:S02]  /*e820*/  R2UR UR23, R13.reuse ;  /* 0x000000000d1772ca */ /* 0x040fe400000e0000 */
[C---:B------:R-:W-:Y:S02]  /*e830*/  R2UR UR27, R13.reuse ;  /* 0x000000000d1b72ca */ /* 0x040fe400000e0000 */
[----:B------:R-:W-:Y:S01]  /*e840*/  R2UR UR14, R12 ;  /* 0x000000000c0e72ca */ /* 0x000fe200000e0000 */
[----:B------:R-:W-:Y:S01]  /*e850*/  VIADD R12, R10, 0xc0 ;  /* 0x000000c00a0c7836 */ /* 0x000fe20000000000 */
[----:B------:R-:W-:Y:S01]  /*e860*/  R2UR UR31, R13 ;  /* 0x000000000d1f72ca */ /* 0x000fe200000e0000 */
[----:B------:R-:W-:Y:S01]  /*e870*/  IMAD.MOV.U32 R13, RZ, RZ, 0x40000040 ;  /* 0x40000040ff0d7424 */ /* 0x000fe200078e00ff */
[----:B------:R-:W-:-:S02]  /*e880*/  R2UR UR33, R11 ;  /* 0x000000000b2172ca */ /* 0x000fc400000e0000 */
[----:B------:R-:W-:Y:S01]  /*e890*/  R2UR UR18, R12 ;  /* 0x000000000c1272ca */ /* 0x000fe200000e0000 */
[----:B------:R-:W-:Y:S01]  /*e8a0*/  VIADD R12, R10, 0x100 ;  /* 0x000001000a0c7836 */ /* 0x000fe20000000000 */
[----:B------:R-:W-:Y:S01]  /*e8b0*/  R2UR UR9, R13 ;  /* 0x000000000d0972ca */ /* 0x000fe200000e0000 */
[----:B------:R-:W-:-:S03]  /*e8c0*/  IMAD.MOV.U32 R13, RZ, RZ, 0x40000040 ;  /* 0x40000040ff0d7424 */ /* 0x000fc600078e00ff */
[----:B------:R-:W-:Y:S01]  /*e8d0*/  R2UR UR22, R12 ;  /* 0x000000000c1672ca */ /* 0x000fe200000e0000 */
[----:B------:R-:W-:Y:S01]  /*e8e0*/  VIADD R12, R10, 0x140 ;  /* 0x000001400a0c7836 */ /* 0x000fe20000000000 */
[----:B------:R-:W-:Y:S01]  /*e8f0*/  R2UR UR13, R13 ;  /* 0x000000000d0d72ca */ /* 0x000fe200000e0000 */
[----:B------:R-:W-:-:S03]  /*e900*/  IMAD.MOV.U32 R13, RZ, RZ, 0x40000040 ;  /* 0x40000040ff0d7424 */ /* 0x000fc600078e00ff */
[----:B------:R-:W-:Y:S01]  /*e910*/  R2UR UR26, R12 ;  /* 0x000000000c1a72ca */ /* 0x000fe200000e0000 */
[C---:B------:R-:W-:Y:S01]  /*e920*/  VIADD R12, R10.reuse, 0x180 ;  /* 0x000001800a0c7836 */ /* 0x040fe20000000000 */
[----:B------:R-:W-:Y:S01]  /*e930*/  R2UR UR17, R13 ;  /* 0x000000000d1172ca */ /* 0x000fe200000e0000 */
[----:B------:R-:W-:Y:S02]  /*e940*/  VIADD R10, R10, 0x1c0 ;  /* 0x000001c00a0a7836 */ /* 0x000fe40000000000 */
[----:B------:R-:W-:Y:S01]  /*e950*/  IMAD.MOV.U32 R13, RZ, RZ, 0x40000040 ;  /* 0x40000040ff0d7424 */ /* 0x000fe200078e00ff */
[----:B------:R-:W-:Y:S02]  /*e960*/  R2UR UR30, R12 ;  /* 0x000000000c1e72ca */ /* 0x000fe400000e0000 */
[----:B------:R-:W-:Y:S02]  /*e970*/  R2UR UR34, R10 ;  /* 0x000000000a2272ca */ /* 0x000fe400000e0000 */
[----:B------:R-:W-:Y:S01]  /*e980*/  R2UR UR21, R13 ;  /* 0x000000000d1572ca */ /* 0x000fe200000e0000 */
[----:B------:R-:W-:-:S05]  /*e990*/  IMAD.MOV.U32 R13, RZ, RZ, 0x40000040 ;  /* 0x40000040ff0d7424 */ /* 0x000fca00078e00ff */
[----:B------:R-:W-:Y:S01]  /*e9a0*/  R2UR UR25, R13 ;  /* 0x000000000d1972ca */ /* 0x000fe200000e0000 */
[----:B------:R-:W-:-:S05]  /*e9b0*/  IMAD.MOV.U32 R13, RZ, RZ, 0x40000040 ;  /* 0x40000040ff0d7424 */ /* 0x000fca00078e00ff */
[----:B------:R-:W-:Y:S02]  /*e9c0*/  R2UR UR29, R13 ;  /* 0x000000000d1d72ca */ /* 0x000fe400000e0000 */
[----:B--2---:R-:W-:Y:S02]  /*e9d0*/  LOP3.LUT R10, R14, 0x10000, RZ, 0xfc, !PT ;  /* 0x000100000e0a7812 */ /* 0x004fe400078efcff */
[----:B------:R-:W0:Y:S02]  /*e9e0*/  S2R R14, SR_TID.X ;  /* 0x00000000000e7919 */ /* 0x000e240000002100 */
[C---:B------:R-:W-:Y:S01]  /*e9f0*/  R2UR UR4, R10.reuse ;  /* 0x000000000a0472ca */ /* 0x040fe200000e0000 */
[----:B------:R-:W-:-:S05]  /*ea00*/  VIADD R12, R10, 0x2 ;  /* 0x000000020a0c7836 */ /* 0x000fca0000000000 */
[----:B------:R-:W-:Y:S01]  /*ea10*/  R2UR UR8, R12 ;  /* 0x000000000c0872ca */ /* 0x000fe200000e0000 */
[----:B------:R-:W-:-:S05]  /*ea20*/  VIADD R12, R10, 0x4 ;  /* 0x000000040a0c7836 */ /* 0x000fca0000000000 */
[----:B------:R-:W-:Y:S01]  /*ea30*/  R2UR UR12, R12 ;  /* 0x000000000c0c72ca */ /* 0x000fe200000e0000 */
[----:B------:R-:W-:Y:S01]  /*ea40*/  HGMMA.64x96x16.F32.BF16 R88, gdesc[UR4].tnspB, R88, gsb0 ;  /* 0x41600000045879f0 */ /* 0x000fe20008001858 */
[----:B------:R-:W-:-:S05]  /*ea50*/  VIADD R12, R10, 0x6 ;  /* 0x000000060a0c7836 */ /* 0x000fca0000000000 */
[----:B------:R-:W-:Y:S01]  /*ea60*/  R2UR UR16, R12 ;  /* 0x000000000c1072ca */ /* 0x000fe200000e0000 */
[----:B------:R-:W-:-:S05]  /*ea70*/  VIADD R12, R10, 0x600 ;  /* 0x000006000a0c7836 */ /* 0x000fca0000000000 */
[----:B------:R-:W-:Y:S01]  /*ea80*/  R2UR UR20, R12 ;  /* 0x000000000c1472ca */ /* 0x000fe200000e0000 */
[----:B------:R-:W-:Y:S01]  /*ea90*/  VIADD R12, R10, 0x602 ;  /* 0x000006020a0c7836 */ /* 0x000fe20000000000 */
[----:B0-----:R-:W-:-:S04]  /*eaa0*/  SHF.R.U32.HI R6, RZ, 0x7, R14 ;  /* 0x00000007ff067819 */ /* 0x001fc8000001160e */
[----:B------:R-:W-:Y:S01]  /*eab0*/  R2UR UR24, R12 ;  /* 0x000000000c1872ca */ /* 0x000fe200000e0000 */
[C---:B------:R-:W-:Y:S01]  /*eac0*/  VIADD R12, R10.reuse, 0x604 ;  /* 0x000006040a0c7836 */ /* 0x040fe20000000000 */
[----:B------:R-:W-:Y:S01]  /*ead0*/  IADD3 R10, R10, 0x606, RZ ;  /* 0x000006060a0a7810 */ /* 0x000fe20007ffe0ff */
[----:B------:R-:W-:Y:S01]  /*eae0*/  VIADD R6, R6, 0x9 ;  /* 0x0000000906067836 */ /* 0x000fe20000000000 */
[----:B------:R-:W-:Y:S02]  /*eaf0*/  ISETP.GE.U32.AND P1, PT, R14, 0x180, PT ;  /* 0x000001800e00780c */ /* 0x000fe40003f26070 */
[----:B------:R-:W-:Y:S02]  /*eb00*/  R2UR UR28, R12 ;  /* 0x000000000c1c72ca */ /* 0x000fe400000e0000 */
[----:B------:R-:W-:Y:S02]  /*eb10*/  R2UR UR32, R10 ;  /* 0x000000000a2072ca */ /* 0x000fe400000e0000 */
[----:B------:R-:W-:Y:S01]  /*eb20*/  SEL R6, R6, 0x9, !P1 ;  /* 0x0000000906067807 */ /* 0x000fe20004800000 */
[----:B------:R-:W-:-:S02]  /*eb30*/  WARPGROUP.DEPBAR.LE gsb0, 0x0 ;  /* 0x00008000000079c5 */ /* 0x000fc40000010000 */
[----:B------:R-:W-:-:S06]  /*eb40*/  WARPGROUP.ARRIVE ;  /* 0x00000000000079c5 */ /* 0x000fcc0000000000 */
[----:B------:R-:W-:Y:S03]  /*eb50*/  HGMMA.64x96x16.F32.BF16 R88, gdesc[UR8].tnspB, R88, gsb0 ;  /* 0x41600000085879f0 */ /* 0x000fe60008001858 */
[----:B------:R-:W-:Y:S02]  /*eb60*/  WARPGROUP.DEPBAR.LE gsb0, 0x0 ;  /* 0x00008000000079c5 */ /* 0x000fe40000010000 */
        /* <DEDUP_REMOVED lines=18> */
[----:B------:R0:W-:Y:S06]  /*ec90*/  BAR.ARV R6, 0x100 ;  /* 0x000400060000751d */ /* 0x0001ec0000002000 */
[----:B------:R-:W-:Y:S05]  /*eca0*/  @!P0 BRA `(.L_x_515) ;  /* 0x0000000000048947 */ /* 0x000fea0003800000 */
[----:B------:R-:W-:Y:S01]  /*ecb0*/  BPT.TRAP 0x1 ;  /* 0x000000040000795c */ /* 0x000fe20000300000 */
.L_x_515:
[----:B------:R-:W-:Y:S01]  /*ecc0*/  FMUL.FTZ R12, R24, UR41 ;  /* 0x00000029180c7c20 */ /* 0x000fe20008410000 */
[----:B------:R-:W-:Y:S01]  /*ecd0*/  FMUL.FTZ R20, R25, UR41 ;  /* 0x0000002919147c20 */ /* 0x000fe20008410000 */
[----:B------:R-:W-:Y:S01]  /*ece0*/  FMUL.FTZ R21, R28, UR41 ;  /* 0x000000291c157c20 */ /* 0x000fe20008410000 */
[----:B0-----:R-:W-:Y:S02]  /*ecf0*/  IMAD R6, R141, 0x8, R2 ;  /* 0x000000088d067824 */ /* 0x001fe400078e0202 */
[----:B------:R-:W-:Y:S01]  /*ed00*/  FMUL.FTZ R24, R29, UR41 ;  /* 0x000000291d187c20 */ /* 0x000fe20008410000 */
[----:B------:R-:W-:Y:S01]  /*ed10*/  IMAD.U32 R9, RZ, RZ, UR38 ;  /* 0x00000026ff097e24 */ /* 0x000fe2000f8e00ff */
[----:B------:R-:W0:Y:S01]  /*ed20*/  MUFU.TANH R12, R12 ;  /* 0x0000000c000c7308 */ /* 0x000e220000002400 */
[----:B------:R-:W-:Y:S02]  /*ed30*/  VIADD R6, R6, 0x2d840 ;  /* 0x0002d84006067836 */ /* 0x000fe40000000000 */
[----:B------:R-:W-:Y:S01]  /*ed40*/  FMUL.FTZ R26, R26, UR41 ;  /* 0x000000291a1a7c20 */ /* 0x000fe20008410000 */
[----:B------:R-:W-:Y:S01]  /*ed50*/  FMUL.FTZ R25, R32, UR41 ;  /* 0x0000002920197c20 */ /* 0x000fe20008410000 */
[----:B------:R-:W-:Y:S01]  /*ed60*/  FMUL.FTZ R27, R27, UR41 ;  /* 0x000000291b1b7c20 */ /* 0x000fe20008410000 */
[----:B------:R-:W-:Y:S01]  /*ed70*/  FMUL.FTZ R30, R30, UR41 ;  /* 0x000000291e1e7c20 */ /* 0x000fe20008410000 */
[----:B------:R-:W-:Y:S01]  /*ed80*/  PRMT R6, R9, 0x654, R6 ;  /* 0x0000065409067816 */ /* 0x000fe20000000006 */
[----:B------:R-:W-:Y:S01]  /*ed90*/  FMUL.FTZ R28, R37, UR41 ;  /* 0x00000029251c7c20 */ /* 0x000fe20008410000 */
[----:B------:R-:W1:Y:S01]  /*eda0*/  MUFU.TANH R20, R20 ;  /* 0x0000001400147308 */ /* 0x000e620000002400 */
[----:B------:R-:W-:Y:S01]  /*edb0*/  FMUL.FTZ R34, R34, UR41 ;  /* 0x0000002922227c20 */ /* 0x000fe20008410000 */
[----:B------:R0:W-:Y:S01]  /*edc0*/  SYNCS.ARRIVE.TRANS64.RED.A1T0 RZ, [R6+URZ], RZ ;  /* 0x000000ff06ff79a7 */ /* 0x0001e2000810043f */
[----:B------:R-:W-:Y:S01]  /*edd0*/  FMUL.FTZ R32, R41, UR41 ;  /* 0x0000002929207c20 */ /* 0x000fe20008410000 */
[----:B------:R-:W-:Y:S01]  /*ede0*/  FMUL.FTZ R37, R48, UR41 ;  /* 0x0000002930257c20 */ /* 0x000fe20008410000 */
[----:B------:R-:W-:Y:S01]  /*edf0*/  FMUL.FTZ R144, R56, UR41 ;  /* 0x0000002938907c20 */ /* 0x000fe20008410000 */
[----:B------:R-:W-:Y:S01]  /*ee00*/  FMUL.FTZ R146, R57, UR41 ;  /* 0x0000002939927c20 */ /* 0x000fe20008410000 */
[----:B------:R-:W-:Y:S01]  /*ee10*/  FMUL.FTZ R145, R60, UR41 ;  /* 0x000000293c917c20 */ /* 0x000fe20008410000 */
[----:B------:R-:W2:Y:S01]  /*ee20*/  MUFU.TANH R21, R21 ;  /* 0x0000001500157308 */ /* 0x000ea20000002400 */
[----:B------:R-:W-:Y:S01]  /*ee30*/  FMUL.FTZ R147, R61, UR41 ;  /* 0x000000293d937c20 */ /* 0x000fe20008410000 */
[----:B0-----:R-:W-:Y:S01]  /*ee40*/  FMNMX.FTZ R6, R12, R7, !PT ;  /* 0x000000070c067209 */ /* 0x001fe20007810000 */
        /* <DEDUP_REMOVED lines=13> */
[----:B------:R1:W3:Y:S01]  /*ef20*/  MUFU.TANH R14, R26 ;  /* 0x0000001a000e7308 */ /* 0x0002e20000002400 */
        /* <DEDUP_REMOVED lines=8> */
[----:B-1----:R-:W-:Y:S01]  /*efb0*/  FMUL.FTZ R26, R33, UR41 ;  /* 0x00000029211a7c20 */ /* 0x002fe20008410000 */
[----:B0-----:R-:W-:Y:S01]  /*efc0*/  FMNMX.FTZ R6, R24, R6, !PT ;  /* 0x0000000618067209 */ /* 0x001fe20007810000 */
[----:B------:R-:W-:Y:S01]  /*efd0*/  FMUL.FTZ R68, R46, UR41 ;  /* 0x000000292e447c20 */ /* 0x000fe20008410000 */
[----:B------:R-:W-:Y:S01]  /*efe0*/  FMUL.FTZ R33, R51, UR41 ;  /* 0x0000002933217c20 */ /* 0x000fe20008410000 */
[----:B------:R-:W-:Y:S01]  /*eff0*/  FMUL.FTZ R64, R54, UR41 ;  /* 0x0000002936407c20 */ /* 0x000fe20008410000 */
[----:B------:R-:W-:Y:S01]  /*f000*/  FMUL.FTZ R61, R58, UR41 ;  /* 0x000000293a3d7c20 */ /* 0x000fe20008410000 */
[----:B------:R-:W-:Y:S01]  /*f010*/  FMUL.FTZ R60, R59, UR41 ;  /* 0x000000293b3c7c20 */ /* 0x000fe20008410000 */
[----:B------:R0:W1:Y:S01]  /*f020*/  MUFU.TANH R13, R27 ;  /* 0x0000001b000d7308 */ /* 0x0000620000002400 */
[----:B---3--:R-:W-:-:S02]  /*f030*/  IMAD.MOV.U32 R38, RZ, RZ, R14 ;  /* 0x000000ffff267224 */ /* 0x008fc400078e000e */
[----:B------:R-:W-:Y:S01]  /*f040*/  FMUL.FTZ R14, R42, UR41 ;  /* 0x000000292a0e7c20 */ /* 0x000fe20008410000 */
[----:B------:R-:W-:Y:S01]  /*f050*/  FMUL.FTZ R57, R62, UR41 ;  /* 0x000000293e397c20 */ /* 0x000fe20008410000 */
[----:B------:R-:W-:Y:S01]  /*f060*/  FMUL.FTZ R56, R63, UR41 ;  /* 0x000000293f387c20 */ /* 0x000fe20008410000 */
[----:B------:R-:W-:Y:S01]  /*f070*/  FMUL.FTZ R48, R70, UR41 ;  /* 0x0000002946307c20 */ /* 0x000fe20008410000 */
[----:B------:R-:W-:Y:S01]  /*f080*/  FMUL.FTZ R41, R74, UR41 ;  /* 0x000000294a297c20 */ /* 0x000fe20008410000 */
[----:B------:R-:W-:Y:S01]  /*f090*/  FMUL.FTZ R154, R75, UR41 ;  /* 0x000000294b9a7c20 */ /* 0x000fe20008410000 */
[----:B------:R-:W3:Y:S01]  /*f0a0*/  MUFU.TANH R26, R26 ;  /* 0x0000001a001a7308 */ /* 0x000ee20000002400 */
[----:B0-----:R-:W-:Y:S01]  /*f0b0*/  FMUL.FTZ R27, R36, UR41 ;  /* 0x00000029241b7c20 */ /* 0x001fe20008410000 */
[----:B--2---:R-:W-:Y:S01]  /*f0c0*/  FMNMX.FTZ R6, R25, R6, !PT ;  /* 0x0000000619067209 */ /* 0x004fe20007810000 */
[----:B------:R-:W-:Y:S01]  /*f0d0*/  FMUL.FTZ R36, R45, UR41 ;  /* 0x000000292d247c20 */ /* 0x000fe20008410000 */
[----:B------:R-:W-:Y:S01]  /*f0e0*/  FMUL.FTZ R45, R53, UR41 ;  /* 0x00000029352d7c20 */ /* 0x000fe20008410000 */
[----:B------:R-:W-:Y:S01]  /*f0f0*/  FMUL.FTZ R53, R66, UR41 ;  /* 0x0000002942357c20 */ /* 0x000fe20008410000 */
[----:B------:R-:W-:Y:S01]  /*f100*/  FMUL.FTZ R153, R78, UR41 ;  /* 0x000000294e997c20 */ /* 0x000fe20008410000 */
[----:B------:R-:W-:Y:S01]  /*f110*/  FMUL.FTZ R82, R82, UR41 ;  /* 0x0000002952527c20 */ /* 0x000fe20008410000 */
[----:B------:R-:W0:Y:S01]  /*f120*/  MUFU.TANH R27, R27 ;  /* 0x0000001b001b7308 */ /* 0x000e220000002400 */
[----:B-1----:R-:W-:-:S02]  /*f130*/  IMAD.MOV.U32 R42, RZ, RZ, R13 ;  /* 0x000000ffff2a7224 */ /* 0x002fc400078e000d */
[----:B------:R-:W-:Y:S01]  /*f140*/  FMUL.FTZ R13, R50, UR41 ;  /* 0x00000029320d7c20 */ /* 0x000fe20008410000 */
[----:B------:R-:W-:Y:S01]  /*f150*/  IMAD.MOV.U32 R78, RZ, RZ, R38 ;  /* 0x000000ffff4e7224 */ /* 0x000fe200078e0026 */
[----:B------:R-:W-:-:S03]  /*f160*/  UMOV UR45, UR44 ;  /* 0x0000002c002d7c82 */ /* 0x000fc60008000000 */
[----:B------:R1:W-:Y:S01]  /*f170*/  MUFU.TANH R11, R30 ;  /* 0x0000001e000b7308 */ /* 0x0003e20000002400 */
[----:B---3--:R-:W-:-:S07]  /*f180*/  FMNMX.FTZ R6, R26, R6, !PT ;  /* 0x000000061a067209 */ /* 0x008fce0007810000 */
[----:B------:R-:W2:Y:S01]  /*f190*/  MUFU.TANH R28, R28 ;  /* 0x0000001c001c7308 */ /* 0x000ea20000002400 */
[----:B-1----:R-:W-:Y:S01]  /*f1a0*/  FMUL.FTZ R30, R40, UR41 ;  /* 0x00000029281e7c20 */ /* 0x002fe20008410000 */
[----:B0-----:R-:W-:Y:S01]  /*f1b0*/  FMNMX.FTZ R6, R27, R6, !PT ;  /* 0x000000061b067209 */ /* 0x001fe20007810000 */
[----:B------:R-:W-:Y:S01]  /*f1c0*/  FMUL.FTZ R40, R49, UR41 ;  /* 0x0000002931287c20 */ /* 0x000fe20008410000 */
[----:B------:R-:W-:-:S04]  /*f1d0*/  FMUL.FTZ R49, R71, UR41 ;  /* 0x0000002947317c20 */ /* 0x000fc80008410000 */
[----:B------:R-:W0:Y:S08]  /*f1e0*/  MUFU.TANH R30, R30 ;  /* 0x0000001e001e7308 */ /* 0x000e300000002400 */
[----:B------:R1:W3:Y:S01]  /*f1f0*/  MUFU.TANH R15, R34 ;  /* 0x00000022000f7308 */ /* 0x0002e20000002400 */
[----:B--2---:R-:W-:-:S07]  /*f200*/  FMNMX.FTZ R6, R28, R6, !PT ;  /* 0x000000061c067209 */ /* 0x004fce0007810000 */
[----:B------:R-:W2:Y:S01]  /*f210*/  MUFU.TANH R32, R32 ;  /* 0x0000002000207308 */ /* 0x000ea20000002400 */
[----:B-1----:R-:W-:Y:S01]  /*f220*/  FMUL.FTZ R34, R44, UR41 ;  /* 0x000000292c227c20 */ /* 0x002fe20008410000 */
[----:B0-----:R-:W-:Y:S01]  /*f230*/  FMNMX.FTZ R6, R30, R6, !PT ;  /* 0x000000061e067209 */ /* 0x001fe20007810000 */
[----:B------:R-:W-:Y:S01]  /*f240*/  FMUL.FTZ R44, R52, UR41 ;  /* 0x00000029342c7c20 */ /* 0x000fe20008410000 */
[----:B------:R-:W-:-:S04]  /*f250*/  FMUL.FTZ R52, R67, UR41 ;  /* 0x0000002943347c20 */ /* 0x000fc80008410000 */
[----:B------:R-:W0:Y:S01]  /*f260*/  MUFU.TANH R34, R34 ;  /* 0x0000002200227308 */ /* 0x000e220000002400 */
[----:B---3--:R-:W-:-:S07]  /*f270*/  IMAD.MOV.U32 R74, RZ, RZ, R15 ;  /* 0x000000ffff4a7224 */ /* 0x008fce00078e000f */
        /* <DEDUP_REMOVED lines=42> */
[----:B------:R1:W-:Y:S01]  /*f520*/  MUFU.TANH R10, R31 ;  /* 0x0000001f000a7308 */ /* 0x0003e20000002400 */
[----:B--2---:R-:W-:-:S07]  /*f530*/  FMNMX.FTZ R6, R84, R6, !PT ;  /* 0x0000000654067209 */ /* 0x004fce0007810000 */
[----:B------:R2:W3:Y:S01]  /*f540*/  MUFU.TANH R152, R35 ;  /* 0x0000002300987308 */ /* 0x0004e20000002400 */
[----:B0-----:R-:W-:Y:S01]  /*f550*/  FMNMX.FTZ R6, R85, R6, !PT ;  /* 0x0000000655067209 */ /* 0x001fe20007810000 */
[----:B-1----:R-:W-:-:S04]  /*f560*/  FMUL.FTZ R31, R47, UR41 ;  /* 0x000000292f1f7c20 */ /* 0x002fc80008410000 */
[----:B------:R-:W0:Y:S02]  /*f570*/  SHFL.BFLY PT, R9, R6, 0x2, 0x1f ;  /* 0x0c401f0006097f89 */ /* 0x000e2400000e0000 */
[----:B------:R-:W1:Y:S01]  /*f580*/  MUFU.TANH R72, R72 ;  /* 0x0000004800487308 */ /* 0x000e620000002400 */
[----:B--2---:R-:W-:-:S07]  /*f590*/  FMUL.FTZ R35, R55, UR41 ;  /* 0x0000002937237c20 */ /* 0x004fce0008410000 */
[----:B------:R-:W2:Y:S01]  /*f5a0*/  MUFU.TANH R39, R39 ;  /* 0x0000002700277308 */ /* 0x000ea20000002400 */
[----:B---3--:R-:W-:-:S07]  /*f5b0*/  IMAD.MOV.U32 R70, RZ, RZ, R152 ;  /* 0x000000ffff467224 */ /* 0x008fce00078e0098 */
[----:B------:R-:W3:Y:S01]  /*f5c0*/  MUFU.TANH R14, R14 ;  /* 0x0000000e000e7308 */ /* 0x000ee20000002400 */
[----:B0-----:R-:W-:-:S07]  /*f5d0*/  FMNMX.FTZ R6, R6, R9, !PT ;  /* 0x0000000906067209 */ /* 0x001fce0007810000 */
[----:B------:R-:W0:Y:S01]  /*f5e0*/  MUFU.TANH R29, R29 ;  /* 0x0000001d001d7308 */ /* 0x000e220000002400 */
[----:B------:R-:W4:Y:S07]  /*f5f0*/  SHFL.BFLY PT, R9, R6, 0x1, 0x1f ;  /* 0x0c201f0006097f89 */ /* 0x000f2e00000e0000 */
[----:B------:R-:W5:Y:S08]  /*f600*/  MUFU.TANH R68, R68 ;  /* 0x0000004400447308 */ /* 0x000f700000002400 */
[----:B------:R-:W5:Y:S08]  /*f610*/  MUFU.TANH R31, R31 ;  /* 0x0000001f001f7308 */ /* 0x000f700000002400 */
[----:B------:R-:W5:Y:S01]  /*f620*/  MUFU.TANH R13, R13 ;  /* 0x0000000d000d7308 */ /* 0x000f620000002400 */
[----:B----4-:R-:W-:-:S02]  /*f630*/  FMNMX.FTZ R6, R6, R9, !PT ;  /* 0x0000000906067209 */ /* 0x010fc40007810000 */
[----:B------:R-:W-:-:S05]  /*f640*/  FMNMX.FTZ R9, R38, R8, !PT ;  /* 0x0000000826097209 */ /* 0x000fca0007810000 */
[----:B------:R-:W4:Y:S01]  /*f650*/  MUFU.TANH R33, R33 ;  /* 0x0000002100217308 */ /* 0x000f220000002400 */
[----:B------:R-:W-:Y:S01]  /*f660*/  FMNMX.FTZ R9, R42, R9, !PT ;  /* 0x000000092a097209 */ /* 0x000fe20007810000 */
[C---:B------:R-:W-:Y:S01]  /*f670*/  FMUL.FTZ R43, R6.reuse, UR45 ;  /* 0x0000002d062b7c20 */ /* 0x040fe20008410000 */
[----:B------:R-:W-:Y:S02]  /*f680*/  FADD.FTZ R7, -R6, R7 ;  /* 0x0000000706077221 */ /* 0x000fe40000010100 */
[----:B------:R-:W-:Y:S01]  /*f690*/  FMNMX.FTZ R9, R11, R9, !PT ;  /* 0x000000090b097209 */ /* 0x000fe20007810000 */
[--C-:B------:R-:W-:Y:S01]  /*f6a0*/  FFMA.FTZ R25, R25, UR45, -R43.reuse ;  /* 0x0000002d19197c23 */ /* 0x100fe2000801082b */
[--C-:B------:R-:W-:Y:S01]  /*f6b0*/  FFMA.FTZ R71, R32, UR45, -R43.reuse ;  /* 0x0000002d20477c23 */ /* 0x100fe2000801082b */
[----:B------:R-:W4:Y:S01]  /*f6c0*/  MUFU.TANH R64, R64 ;  /* 0x0000004000407308 */ /* 0x000f220000002400 */
[----:B------:R-:W-:Y:S01]  /*f6d0*/  FMNMX.FTZ R9, R10, R9, !PT ;  /* 0x000000090a097209 */ /* 0x000fe20007810000 */
[--C-:B------:R-:W-:Y:S01]  /*f6e0*/  FFMA.FTZ R45, R45, UR45, -R43.reuse ;  /* 0x0000002d2d2d7c23 */ /* 0x100fe2000801082b */
[--C-:B------:R-:W-:Y:S01]  /*f6f0*/  FFMA.FTZ R32, R36, UR45, -R43.reuse ;  /* 0x0000002d24207c23 */ /* 0x100fe2000801082b */
[----:B------:R-:W-:Y:S01]  /*f700*/  FFMA.FTZ R76, R76, UR45, -R43 ;  /* 0x0000002d4c4c7c23 */ /* 0x000fe2000801082b */
[----:B------:R-:W-:Y:S01]  /*f710*/  FMNMX.FTZ R9, R15, R9, !PT ;  /* 0x000000090f097209 */ /* 0x000fe20007810000 */
[----:B------:R-:W-:Y:S01]  /*f720*/  FMUL.FTZ R15, R83, UR41 ;  /* 0x00000029530f7c20 */ /* 0x000fe20008410000 */
[----:B------:R-:W-:Y:S01]  /*f730*/  IMAD.MOV.U32 R83, RZ, RZ, R10 ;  /* 0x000000ffff537224 */ /* 0x000fe200078e000a */
[----:B------:R-:W4:Y:S01]  /*f740*/  MUFU.TANH R35, R35 ;  /* 0x0000002300237308 */ /* 0x000f220000002400 */
[----:B------:R-:W-:Y:S01]  /*f750*/  FMNMX.FTZ R9, R152, R9, !PT ;  /* 0x0000000998097209 */ /* 0x000fe20007810000 */
[----:B------:R-:W-:Y:S01]  /*f760*/  FMUL.FTZ R152, R79, UR41 ;  /* 0x000000294f987c20 */ /* 0x000fe20008410000 */
[----:B------:R-:W-:Y:S01]  /*f770*/  FMUL.FTZ R10, R86, UR41 ;  /* 0x00000029560a7c20 */ /* 0x000fe20008410000 */
[----:B------:R-:W-:Y:S01]  /*f780*/  IMAD.MOV.U32 R86, RZ, RZ, R11 ;  /* 0x000000ffff567224 */ /* 0x000fe200078e000b */
[----:B-1----:R-:W-:Y:S01]  /*f790*/  FMNMX.FTZ R9, R72, R9, !PT ;  /* 0x0000000948097209 */ /* 0x002fe20007810000 */
[----:B------:R-:W-:Y:S01]  /*f7a0*/  FMUL.FTZ R11, R87, UR41 ;  /* 0x00000029570b7c20 */ /* 0x000fe20008410000 */
[--C-:B------:R-:W-:Y:S01]  /*f7b0*/  FFMA.FTZ R79, R20, UR45, -R43.reuse ;  /* 0x0000002d144f7c23 */ /* 0x100fe2000801082b */
[----:B------:R-:W1:Y:S01]  /*f7c0*/  MUFU.TANH R61, R61 ;  /* 0x0000003d003d7308 */ /* 0x000e620000002400 */
[----:B--2---:R-:W-:Y:S01]  /*f7d0*/  FMNMX.FTZ R9, R39, R9, !PT ;  /* 0x0000000927097209 */ /* 0x004fe20007810000 */
[----:B------:R-:W-:Y:S01]  /*f7e0*/  FFMA.FTZ R20, R80, UR45, -R43 ;  /* 0x0000002d50147c23 */ /* 0x000fe2000801082b */
[----:B------:R-:W-:-:S02]  /*f7f0*/  IMAD.MOV.U32 R87, RZ, RZ, R42 ;  /* 0x000000ffff577224 */ /* 0x000fc400078e002a */
[--C-:B------:R-:W-:Y:S01]  /*f800*/  FFMA.FTZ R46, R24, UR45, -R43.reuse ;  /* 0x0000002d182e7c23 */ /* 0x100fe2000801082b */
[----:B---3--:R-:W-:Y:S01]  /*f810*/  FMNMX.FTZ R9, R14, R9, !PT ;  /* 0x000000090e097209 */ /* 0x008fe20007810000 */
[--C-:B------:R-:W-:Y:S01]  /*f820*/  FFMA.FTZ R55, R65, UR45, -R43.reuse ;  /* 0x0000002d41377c23 */ /* 0x100fe2000801082b */
[--C-:B------:R-:W-:Y:S01]  /*f830*/  FFMA.FTZ R27, R27, UR45, -R43.reuse ;  /* 0x0000002d1b1b7c23 */ /* 0x100fe2000801082b */
[----:B------:R-:W2:Y:S01]  /*f840*/  MUFU.TANH R60, R60 ;  /* 0x0000003c003c7308 */ /* 0x000ea20000002400 */
[----:B0-----:R-:W-:Y:S01]  /*f850*/  FMNMX.FTZ R9, R29, R9, !PT ;  /* 0x000000091d097209 */ /* 0x001fe20007810000 */
[--C-:B------:R-:W-:Y:S01]  /*f860*/  FFMA.FTZ R42, R21, UR45, -R43.reuse ;  /* 0x0000002d152a7c23 */ /* 0x100fe2000801082b */
[--C-:B------:R-:W-:Y:S01]  /*f870*/  FFMA.FTZ R75, R26, UR45, -R43.reuse ;  /* 0x0000002d1a4b7c23 */ /* 0x100fe2000801082b */
[--C-:B------:R-:W-:Y:S01]  /*f880*/  FFMA.FTZ R37, R37, UR45, -R43.reuse ;  /* 0x0000002d25257c23 */ /* 0x100fe2000801082b */
[----:B-----5:R-:W-:Y:S01]  /*f890*/  FMNMX.FTZ R9, R68, R9, !PT ;  /* 0x0000000944097209 */ /* 0x020fe20007810000 */
[--C-:B------:R-:W-:Y:S01]  /*f8a0*/  FFMA.FTZ R51, R69, UR45, -R43.reuse ;  /* 0x0000002d45337c23 */ /* 0x100fe2000801082b */
[--C-:B------:R-:W-:Y:S01]  /*f8b0*/  FFMA.FTZ R66, R77, UR45, -R43.reuse ;  /* 0x0000002d4d427c23 */ /* 0x100fe2000801082b */
[----:B------:R-:W0:Y:S01]  /*f8c0*/  MUFU.TANH R57, R57 ;  /* 0x0000003900397308 */ /* 0x000e220000002400 */
[----:B------:R-:W-:Y:S01]  /*f8d0*/  FMNMX.FTZ R9, R31, R9, !PT ;  /* 0x000000091f097209 */ /* 0x000fe20007810000 */
[--C-:B------:R-:W-:Y:S01]  /*f8e0*/  FFMA.FTZ R28, R28, UR45, -R43.reuse ;  /* 0x0000002d1c1c7c23 */ /* 0x100fe2000801082b */
[--C-:B------:R-:W-:Y:S01]  /*f8f0*/  FFMA.FTZ R47, R73, UR45, -R43.reuse ;  /* 0x0000002d492f7c23 */ /* 0x100fe2000801082b */
[--C-:B------:R-:W-:Y:S01]  /*f900*/  FFMA.FTZ R30, R30, UR45, -R43.reuse ;  /* 0x0000002d1e1e7c23 */ /* 0x100fe2000801082b */
[----:B------:R-:W-:Y:S01]  /*f910*/  FMNMX.FTZ R9, R13, R9, !PT ;  /* 0x000000090d097209 */ /* 0x000fe20007810000 */
[--C-:B------:R-:W-:Y:S01]  /*f920*/  FFMA.FTZ R34, R34, UR45, -R43.reuse ;  /* 0x0000002d22227c23 */ /* 0x100fe2000801082b */
[--C-:B------:R-:W-:Y:S01]  /*f930*/  FFMA.FTZ R67, R40, UR45, -R43.reuse ;  /* 0x0000002d28437c23 */ /* 0x100fe2000801082b */
[----:B------:R-:W3:Y:S01]  /*f940*/  MUFU.TANH R56, R56 ;  /* 0x0000003800387308 */ /* 0x000ee20000002400 */
[----:B----4-:R-:W-:Y:S01]  /*f950*/  FMNMX.FTZ R9, R33, R9, !PT ;  /* 0x0000000921097209 */ /* 0x010fe20007810000 */
[--C-:B------:R-:W-:Y:S01]  /*f960*/  FFMA.FTZ R44, R44, UR45, -R43.reuse ;  /* 0x0000002d2c2c7c23 */ /* 0x100fe2000801082b */
[--C-:B------:R-:W-:Y:S01]  /*f970*/  FFMA.FTZ R62, R144, UR45, -R43.reuse ;  /* 0x0000002d903e7c23 */ /* 0x100fe2000801082b */
[--C-:B------:R-:W-:Y:S01]  /*f980*/  FFMA.FTZ R63, R146, UR45, -R43.reuse ;  /* 0x0000002d923f7c23 */ /* 0x100fe2000801082b */
[----:B------:R-:W-:Y:S01]  /*f990*/  FMNMX.FTZ R9, R64, R9, !PT ;  /* 0x0000000940097209 */ /* 0x000fe20007810000 */
[--C-:B------:R-:W-:Y:S01]  /*f9a0*/  FFMA.FTZ R58, R145, UR45, -R43.reuse ;  /* 0x0000002d913a7c23 */ /* 0x100fe2000801082b */
[--C-:B------:R-:W-:Y:S01]  /*f9b0*/  FFMA.FTZ R59, R147, UR45, -R43.reuse ;  /* 0x0000002d933b7c23 */ /* 0x100fe2000801082b */
[----:B------:R-:W4:Y:S01]  /*f9c0*/  MUFU.TANH R53, R53 ;  /* 0x0000003500357308 */ /* 0x000f220000002400 */
[----:B------:R-:W-:Y:S01]  /*f9d0*/  FMNMX.FTZ R9, R35, R9, !PT ;  /* 0x0000000923097209 */ /* 0x000fe20007810000 */
[--C-:B------:R-:W-:Y:S01]  /*f9e0*/  FFMA.FTZ R54, R148, UR45, -R43.reuse ;  /* 0x0000002d94367c23 */ /* 0x100fe2000801082b */
[--C-:B------:R-:W-:Y:S01]  /*f9f0*/  FFMA.FTZ R50, R149, UR45, -R43.reuse ;  /* 0x0000002d95327c23 */ /* 0x100fe2000801082b */
[--C-:B------:R-:W-:Y:S01]  /*fa00*/  FFMA.FTZ R40, R150, UR45, -R43.reuse ;  /* 0x0000002d96287c23 */ /* 0x100fe2000801082b */
[----:B-1----:R-:W-:Y:S01]  /*fa10*/  FMNMX.FTZ R9, R61, R9, !PT ;  /* 0x000000093d097209 */ /* 0x002fe20007810000 */
[--C-:B------:R-:W-:Y:S01]  /*fa20*/  FFMA.FTZ R21, R81, UR45, -R43.reuse ;  /* 0x0000002d51157c23 */ /* 0x100fe2000801082b */
[----:B------:R-:W-:Y:S01]  /*fa30*/  FFMA.FTZ R84, R84, UR45, -R43 ;  /* 0x0000002d54547c23 */ /* 0x000fe2000801082b */
[----:B------:R-:W1:Y:S01]  /*fa40*/  MUFU.TANH R52, R52 ;  /* 0x0000003400347308 */ /* 0x000e620000002400 */
[----:B--2---:R-:W-:-:S04]  /*fa50*/  FMNMX.FTZ R9, R60, R9, !PT ;  /* 0x000000093c097209 */ /* 0x004fc80007810000 */
[----:B0-----:R-:W-:-:S03]  /*fa60*/  FMNMX.FTZ R9, R57, R9, !PT ;  /* 0x0000000939097209 */ /* 0x001fc60007810000 */
[----:B------:R-:W0:Y:S01]  /*fa70*/  MUFU.TANH R48, R48 ;  /* 0x0000003000307308 */ /* 0x000e220000002400 */
[----:B---3--:R-:W-:-:S04]  /*fa80*/  FMNMX.FTZ R9, R56, R9, !PT ;  /* 0x0000000938097209 */ /* 0x008fc80007810000 */
[----:B----4-:R-:W-:-:S03]  /*fa90*/  FMNMX.FTZ R9, R53, R9, !PT ;  /* 0x0000000935097209 */ /* 0x010fc60007810000 */
[----:B------:R-:W2:Y:S01]  /*faa0*/  MUFU.TANH R49, R49 ;  /* 0x0000003100317308 */ /* 0x000ea20000002400 */
[----:B-1----:R-:W-:-:S07]  /*fab0*/  FMNMX.FTZ R9, R52, R9, !PT ;  /* 0x0000000934097209 */ /* 0x002fce0007810000 */
[----:B------:R-:W1:Y:S01]  /*fac0*/  MUFU.TANH R41, R41 ;  /* 0x0000002900297308 */ /* 0x000e620000002400 */
[----:B0-----:R-:W-:-:S07]  /*fad0*/  FMNMX.FTZ R9, R48, R9, !PT ;  /* 0x0000000930097209 */ /* 0x001fce0007810000 */
[----:B------:R-:W0:Y:S01]  /*fae0*/  MUFU.TANH R154, R154 ;  /* 0x0000009a009a7308 */ /* 0x000e220000002400 */
[----:B--2---:R-:W-:-:S07]  /*faf0*/  FMNMX.FTZ R9, R49, R9, !PT ;  /* 0x0000000931097209 */ /* 0x004fce0007810000 */
        /* <DEDUP_REMOVED lines=12> */
[----:B------:R2:W-:Y:S01]  /*fbc0*/  MUFU.EX2 R36, R25 ;  /* 0x0000001900247308 */ /* 0x0005e20000000800 */
[----:B-1----:R-:W-:-:S07]  /*fbd0*/  FMNMX.FTZ R9, R10, R9, !PT ;  /* 0x000000090a097209 */ /* 0x002fce0007810000 */
[----:B------:R-:W-:Y:S01]  /*fbe0*/  MUFU.EX2 R65, R45 ;  /* 0x0000002d00417308 */ /* 0x000fe20000000800 */
[----:B0-----:R-:W-:-:S05]  /*fbf0*/  FMNMX.FTZ R9, R11, R9, !PT ;  /* 0x000000090b097209 */ /* 0x001fca0007810000 */
[----:B------:R-:W0:Y:S02]  /*fc00*/  SHFL.BFLY PT, R38, R9, 0x2, 0x1f ;  /* 0x0c401f0009267f89 */ /* 0x000e2400000e0000 */
[----:B------:R1:W-:Y:S08]  /*fc10*/  MUFU.EX2 R45, R76 ;  /* 0x0000004c002d7308 */ /* 0x0003f00000000800 */
[----:B------:R-:W-:Y:S08]  /*fc20*/  MUFU.EX2 R79, R79 ;  /* 0x0000004f004f7308 */ /* 0x000ff00000000800 */
[----:B------:R-:W-:Y:S01]  /*fc30*/  MUFU.EX2 R26, R42 ;  /* 0x0000002a001a7308 */ /* 0x000fe20000000800 */
[----:B0-----:R-:W-:-:S07]  /*fc40*/  FMNMX.FTZ R9, R9, R38, !PT ;  /* 0x0000002609097209 */ /* 0x001fce0007810000 */
[----:B------:R-:W-:Y:S01]  /*fc50*/  MUFU.EX2 R77, R46 ;  /* 0x0000002e004d7308 */ /* 0x000fe20000000800 */
[----:B------:R-:W0:Y:S07]  /*fc60*/  SHFL.BFLY PT, R38, R9, 0x1, 0x1f ;  /* 0x0c201f0009267f89 */ /* 0x000e2e00000e0000 */
[----:B------:R-:W-:Y:S08]  /*fc70*/  MUFU.EX2 R69, R32 ;  /* 0x0000002000457308 */ /* 0x000ff00000000800 */
[----:B------:R3:W-:Y:S08]  /*fc80*/  MUFU.EX2 R32, R37 ;  /* 0x0000002500207308 */ /* 0x0007f00000000800 */
[----:B------:R-:W-:Y:S01]  /*fc90*/  MUFU.EX2 R75, R75 ;  /* 0x0000004b004b7308 */ /* 0x000fe20000000800 */
[----:B0-----:R-:W-:-:S05]  /*fca0*/  FMNMX.FTZ R9, R9, R38, !PT ;  /* 0x0000002609097209 */ /* 0x001fca0007810000 */
[C---:B------:R-:W-:Y:S01]  /*fcb0*/  FADD.FTZ R38, -R9.reuse, R8 ;  /* 0x0000000809267221 */ /* 0x040fe20000010100 */
[----:B------:R-:W-:Y:S01]  /*fcc0*/  FMUL.FTZ R80, R9, UR45 ;  /* 0x0000002d09507c20 */ /* 0x000fe20008410000 */
[----:B------:R-:W-:Y:S01]  /*fcd0*/  FMUL.FTZ R8, R7, UR45 ;  /* 0x0000002d07087c20 */ /* 0x000fe20008410000 */
[----:B------:R-:W-:Y:S01]  /*fce0*/  MUFU.EX2 R73, R28 ;  /* 0x0000001c00497308 */ /* 0x000fe20000000800 */
[----:B------:R-:W-:Y:S01]  /*fcf0*/  FMUL.FTZ R7, R38, UR45 ;  /* 0x0000002d26077c20 */ /* 0x000fe20008410000 */
[--C-:B------:R-:W-:Y:S01]  /*fd00*/  FFMA.FTZ R78, R78, UR45, -R80.reuse ;  /* 0x0000002d4e4e7c23 */ /* 0x100fe20008010850 */
[--C-:B------:R-:W-:Y:S01]  /*fd10*/  FFMA.FTZ R38, R12, UR45, -R43.reuse ;  /* 0x0000002d0c267c23 */ /* 0x100fe2000801082b */
[--C-:B--2---:R-:W-:Y:S01]  /*fd20*/  FFMA.FTZ R25, R87, UR45, -R80.reuse ;  /* 0x0000002d57197c23 */ /* 0x104fe20008010850 */
[--C-:B-1----:R-:W-:Y:S01]  /*fd30*/  FFMA.FTZ R76, R86, UR45, -R80.reuse ;  /* 0x0000002d564c7c23 */ /* 0x102fe20008010850 */
[--C-:B------:R-:W-:Y:S01]  /*fd40*/  FFMA.FTZ R74, R74, UR45, -R80.reuse ;  /* 0x0000002d4a4a7c23 */ /* 0x100fe20008010850 */
[--C-:B---3--:R-:W-:Y:S01]  /*fd50*/  FFMA.FTZ R37, R70, UR45, -R80.reuse ;  /* 0x0000002d46257c23 */ /* 0x108fe20008010850 */
        /* <DEDUP_REMOVED lines=25> */
[--C-:B------:R-:W-:Y:S01]  /*fef0*/  FFMA.FTZ R14, R82, UR45, -R80.reuse ;  /* 0x0000002d520e7c23 */ /* 0x100fe20008010850 */
[--C-:B------:R-:W-:Y:S01]  /*ff00*/  FFMA.FTZ R15, R15, UR45, -R80.reuse ;  /* 0x0000002d0f0f7c23 */ /* 0x100fe20008010850 */
[--C-:B------:R-:W-:Y:S01]  /*ff10*/  FFMA.FTZ R10, R10, UR45, -R80.reuse ;  /* 0x0000002d0a0a7c23 */ /* 0x100fe20008010850 */
[----:B------:R-:W-:-:S04]  /*ff20*/  FFMA.FTZ R11, R11, UR45, -R80 ;  /* 0x0000002d0b0b7c23 */ /* 0x000fc80008010850 */
[----:B------:R-:W2:Y:S01]  /*ff30*/  MUFU.EX2 R25, R25 ;  /* 0x0000001900197308 */ /* 0x000ea20000000800 */
[----:B0-----:R-:W-:-:S04]  /*ff40*/  FFMA.FTZ R3, R8, R3, R24 ;  /* 0x0000000308037223 */ /* 0x001fc80000010018 */
[----:B------:R-:W-:-:S03]  /*ff50*/  FADD.FTZ R3, R79, R3 ;  /* 0x000000034f037221 */ /* 0x000fc60000010000 */
[----:B------:R0:W3:Y:S01]  /*ff60*/  MUFU.EX2 R38, R27 ;  /* 0x0000001b00267308 */ /* 0x0000e20000000800 */
[----:B-1----:R-:W-:Y:S01]  /*ff70*/  FFMA.FTZ R4, R7, R4, R78 ;  /* 0x0000000407047223 */ /* 0x002fe2000001004e */
[----:B------:R-:W-:-:S04]  /*ff80*/  FADD.FTZ R3, R26, R3 ;  /* 0x000000031a037221 */ /* 0x000fc80000010000 */
[----:B------:R-:W-:Y:S02]  /*ff90*/  FADD.FTZ R3, R77, R3 ;  /* 0x000000034d037221 */ /* 0x000fe40000010000 */
[----:B------:R-:W1:Y:S01]  /*ffa0*/  MUFU.EX2 R76, R76 ;  /* 0x0000004c004c7308 */ /* 0x000e620000000800 */
[----:B0-----:R-:W-:Y:S01]  /*ffb0*/  FFMA.FTZ R27, R83, UR45, -R80 ;  /* 0x0000002d531b7c23 */ /* 0x001fe20008010850 */
[----:B--2---:R-:W-:Y:S01]  /*ffc0*/  FADD.FTZ R4, R25, R4 ;  /* 0x0000000419047221 */ /* 0x004fe20000010000 */
[----:B------:R-:W-:-:S04]  /*ffd0*/  FADD.FTZ R3, R36, R3 ;  /* 0x0000000324037221 */ /* 0x000fc80000010000 */
[----:B------:R-:W-:Y:S01]  /*ffe0*/  FADD.FTZ R3, R75, R3 ;  /* 0x000000034b037221 */ /* 0x000fe20000010000 */
[----:B------:R-:W0:Y:S03]  /*fff0*/  MUFU.EX2 R27, R27 ;  /* 0x0000001b001b7308 */ /* 0x000e260000000800 */
[----:B---3--:R-:W-:-:S04]  /*10000*/  FADD.FTZ R3, R38, R3 ;  /* 0x0000000326037221 */ /* 0x008fc80000010000 */
[----:B------:R-:W-:Y:S01]  /*10010*/  FADD.FTZ R3, R73, R3 ;  /* 0x0000000349037221 */ /* 0x000fe20000010000 */
        /* <DEDUP_REMOVED lines=20> */
[----:B------:R1:W-:Y:S01]  /*10160*/  MUFU.EX2 R42, R66 ;  /* 0x00000042002a7308 */ /* 0x0003e20000000800 */
[----:B0-----:R-:W-:-:S04]  /*10170*/  FADD.FTZ R3, R30, R3 ;  /* 0x000000031e037221 */ /* 0x001fc80000010000 */
[----:B------:R-:W-:-:S03]  /*10180*/  FADD.FTZ R3, R69, R3 ;  /* 0x0000000345037221 */ /* 0x000fc60000010000 */
[----:B------:R-:W0:Y:S01]  /*10190*/  MUFU.EX2 R31, R31 ;  /* 0x0000001f001f7308 */ /* 0x000e220000000800 */
[----:B-1----:R-:W-:Y:S01]  /*101a0*/  FFMA.FTZ R66, R13, UR45, -R80 ;  /* 0x0000002d0d427c23 */ /* 0x002fe20008010850 */
[----:B--2---:R-:W-:Y:S01]  /*101b0*/  FADD.FTZ R4, R68, R4 ;  /* 0x0000000444047221 */ /* 0x004fe20000010000 */
[----:B------:R-:W-:-:S05]  /*101c0*/  FADD.FTZ R3, R32, R3 ;  /* 0x0000000320037221 */ /* 0x000fca0000010000 */
[----:B------:R-:W1:Y:S08]  /*101d0*/  MUFU.EX2 R66, R66 ;  /* 0x0000004200427308 */ /* 0x000e700000000800 */
[----:B------:R-:W2:Y:S01]  /*101e0*/  MUFU.EX2 R67, R67 ;  /* 0x0000004300437308 */ /* 0x000ea20000000800 */
[----:B0-----:R-:W-:-:S07]  /*101f0*/  FADD.FTZ R4, R31, R4 ;  /* 0x000000041f047221 */ /* 0x001fce0000010000 */
[----:B------:R-:W0:Y:S01]  /*10200*/  MUFU.EX2 R33, R33 ;  /* 0x0000002100217308 */ /* 0x000e220000000800 */
[----:B-1----:R-:W-:-:S07]  /*10210*/  FADD.FTZ R4, R66, R4 ;  /* 0x0000000442047221 */ /* 0x002fce0000010000 */
[----:B------:R1:W3:Y:S01]  /*10220*/  MUFU.EX2 R34, R44 ;  /* 0x0000002c00227308 */ /* 0x0002e20000000800 */
[----:B--2---:R-:W-:-:S07]  /*10230*/  FADD.FTZ R3, R67, R3 ;  /* 0x0000000343037221 */ /* 0x004fce0000010000 */
[----:B------:R-:W2:Y:S01]  /*10240*/  MUFU.EX2 R64, R64 ;  /* 0x0000004000407308 */ /* 0x000ea20000000800 */
[----:B0-----:R-:W-:Y:S01]  /*10250*/  FADD.FTZ R4, R33, R4 ;  /* 0x0000000421047221 */ /* 0x001fe20000010000 */
[----:B-1----:R-:W-:-:S06]  /*10260*/  FFMA.FTZ R44, R152, UR45, -R80 ;  /* 0x0000002d982c7c23 */ /* 0x002fcc0008010850 */
[----:B------:R-:W0:Y:S01]  /*10270*/  MUFU.EX2 R35, R35 ;  /* 0x0000002300237308 */ /* 0x000e220000000800 */
[----:B---3--:R-:W-:-:S04]  /*10280*/  FADD.FTZ R3, R34, R3 ;  /* 0x0000000322037221 */ /* 0x008fc80000010000 */
[----:B------:R-:W-:-:S03]  /*10290*/  FADD.FTZ R3, R65, R3 ;  /* 0x0000000341037221 */ /* 0x000fc60000010000 */
        /* <DEDUP_REMOVED lines=41> */
[----:B-1----:R-:W-:-:S04]  /*10530*/  FADD.FTZ R3, R47, R3 ;  /* 0x000000032f037221 */ /* 0x002fc80000010000 */
[----:B------:R-:W-:-:S03]  /*10540*/  FADD.FTZ R3, R45, R3 ;  /* 0x000000032d037221 */ /* 0x000fc60000010000 */
[----:B------:R-:W1:Y:S01]  /*10550*/  MUFU.EX2 R44, R44 ;  /* 0x0000002c002c7308 */ /* 0x000e620000000800 */
[----:B--2---:R-:W-:Y:S01]  /*10560*/  FADD.FTZ R4, R46, R4 ;  /* 0x000000042e047221 */ /* 0x004fe20000010000 */
[----:B------:R-:W-:-:S06]  /*10570*/  FADD.FTZ R3, R42, R3 ;  /* 0x000000032a037221 */ /* 0x000fcc0000010000 */
        /* <DEDUP_REMOVED lines=15> */
[----:B-1----:R-:W-:Y:S01]  /*10670*/  FADD.FTZ R4, R10, R4 ;  /* 0x000000040a047221 */ /* 0x002fe20000010000 */
[----:B--2---:R-:W-:-:S03]  /*10680*/  FADD.FTZ R3, R12, R3 ;  /* 0x000000030c037221 */ /* 0x004fc60000010000 */
[----:B0-----:R-:W-:Y:S01]  /*10690*/  FADD.FTZ R4, R11, R4 ;  /* 0x000000040b047221 */ /* 0x001fe20000010000 */
[----:B------:R-:W-:Y:S06]  /*106a0*/  @!P0 BRA `(.L_x_516) ;  /* 0x0000000000048947 */ /* 0x000fec0003800000 */
[----:B------:R-:W-:Y:S01]  /*106b0*/  BPT.TRAP 0x1 ;  /* 0x000000040000795c */ /* 0x000fe20000300000 */
.L_x_516:
[----:B------:R-:W2:Y:S04]  /*106c0*/  LDL R84, [R1+0x60] ;  /* 0x0000600001547983 */ /* 0x000ea80000100800 */
[----:B------:R-:W3:Y:S04]  /*106d0*/  LDL R85, [R1+0x80] ;  /* 0x0000800001557983 */ /* 0x000ee80000100800 */
[----:B------:R-:W4:Y:S04]  /*106e0*/  LDL R82, [R1+0x68] ;  /* 0x0000680001527983 */ /* 0x000f280000100800 */
[----:B------:R-:W5:Y:S04]  /*106f0*/  LDL R81, [R1+0x64] ;  /* 0x0000640001517983 */ /* 0x000f680000100800 */
[----:B------:R-:W5:Y:S01]  /*10700*/  LDL R83, [R1+0x84] ;  /* 0x0000840001537983 */ /* 0x000f620000100800 */
[----:B------:R-:W-:-:S02]  /*10710*/  IMAD R5, R5, 0x8, R2 ;  /* 0x0000000805057824 */ /* 0x000fc400078e0202 */
[----:B------:R-:W-:Y:S02]  /*10720*/  IMAD.U32 R80, RZ, RZ, UR38 ;  /* 0x00000026ff507e24 */ /* 0x000fe4000f8e00ff */
[----:B------:R-:W-:Y:S01]  /*10730*/  VIADD R5, R5, 0x2d860 ;  /* 0x0002d86005057836 */ /* 0x000fe20000000000 */
[----:B------:R-:W-:Y:S02]  /*10740*/  F2FP.BF16.F32.PACK_AB R24, R79, R24 ;  /* 0x000000184f18723e */ /* 0x000fe400000010ff */
[----:B------:R-:W-:Y:S02]  /*10750*/  F2FP.BF16.F32.PACK_AB R25, R25, R78 ;  /* 0x0000004e1919723e */ /* 0x000fe400000010ff */
[----:B------:R-:W-:Y:S02]  /*10760*/  PRMT R5, R80, 0x654, R5 ;  /* 0x0000065450057816 */ /* 0x000fe40000000005 */
[----:B------:R-:W-:Y:S02]  /*10770*/  F2FP.BF16.F32.PACK_AB R26, R77, R26 ;  /* 0x0000001a4d1a723e */ /* 0x000fe400000010ff */
[----:B------:R-:W-:Y:S01]  /*10780*/  F2FP.BF16.F32.PACK_AB R27, R27, R76 ;  /* 0x0000004c1b1b723e */ /* 0x000fe200000010ff */
[----:B------:R0:W-:Y:S01]  /*10790*/  SYNCS.ARRIVE.TRANS64.RED.A1T0 RZ, [R5+URZ], RZ ;  /* 0x000000ff05ff79a7 */ /* 0x0001e2000810043f */
[----:B------:R-:W-:-:S02]  /*107a0*/  F2FP.BF16.F32.PACK_AB R36, R75, R36 ;  /* 0x000000244b24723e */ /* 0x000fc400000010ff */
[----:B------:R-:W-:Y:S02]  /*107b0*/  F2FP.BF16.F32.PACK_AB R37, R37, R74 ;  /* 0x0000004a2525723e */ /* 0x000fe400000010ff */
[----:B------:R-:W-:Y:S02]  /*107c0*/  F2FP.BF16.F32.PACK_AB R38, R73, R38 ;  /* 0x000000264926723e */ /* 0x000fe400000010ff */
[----:B------:R-:W-:Y:S02]  /*107d0*/  F2FP.BF16.F32.PACK_AB R39, R39, R72 ;  /* 0x000000482727723e */ /* 0x000fe400000010ff */
[----:B------:R-:W-:Y:S02]  /*107e0*/  F2FP.BF16.F32.PACK_AB R28, R71, R28 ;  /* 0x0000001c471c723e */ /* 0x000fe400000010ff */
[----:B------:R-:W-:Y:S02]  /*107f0*/  F2FP.BF16.F32.PACK_AB R29, R29, R70 ;  /* 0x000000461d1d723e */ /* 0x000fe400000010ff */
        /* <DEDUP_REMOVED lines=10> */
[----:B------:R-:W-:Y:S01]  /*108a0*/  ISETP.GT.AND P1, PT, R0, RZ, PT ;  /* 0x000000ff0000720c */ /* 0x000fe20003f24270 */
        /* <DEDUP_REMOVED lines=48> */
[----:B------:R-:W-:-:S02]  /*10bb0*/  VIADD R0, R0, 0xffffffff ;  /* 0xffffffff00007836 */ /* 0x000fc40000000000 */
[----:B------:R-:W-:Y:S02]  /*10bc0*/  IMAD.MOV.U32 R8, RZ, RZ, R9 ;  /* 0x000000ffff087224 */ /* 0x000fe400078e0009 */
[----:B------:R-:W-:Y:S02]  /*10bd0*/  IMAD.MOV.U32 R7, RZ, RZ, R6 ;  /* 0x000000ffff077224 */ /* 0x000fe400078e0006 */
[----:B0-----:R-:W-:Y:S01]  /*10be0*/  IMAD.MOV.U32 R5, RZ, RZ, R141 ;  /* 0x000000ffff057224 */ /* 0x001fe200078e008d */
[----:B--2---:R0:W-:Y:S04]  /*10bf0*/  STSM.16.M88.4 [R84+0x21800], R24 ;  /* 0x0218001854007844 */ /* 0x0041e80000000200 */
[----:B---3--:R1:W-:Y:S04]  /*10c00*/  STSM.16.M88.4 [R85], R36 ;  /* 0x0000002455007844 */ /* 0x0083e80000000200 */
[----:B----4-:R2:W-:Y:S04]  /*10c10*/  STSM.16.M88.4 [R82], R28 ;  /* 0x0000001c52007844 */ /* 0x0105e80000000200 */
[----:B-----5:R3:W-:Y:S01]  /*10c20*/  STSM.16.M88.4 [R81], R32 ;  /* 0x0000002051007844 */ /* 0x0207e20000000200 */
[----:B0-----:R-:W-:-:S02]  /*10c30*/  F2FP.BF16.F32.PACK_AB R24, R63, R62 ;  /* 0x0000003e3f18723e */ /* 0x001fc400000010ff */
[----:B------:R-:W-:Y:S02]  /*10c40*/  F2FP.BF16.F32.PACK_AB R25, R60, R61 ;  /* 0x0000003d3c19723e */ /* 0x000fe400000010ff */
[----:B------:R-:W-:Y:S02]  /*10c50*/  F2FP.BF16.F32.PACK_AB R26, R59, R58 ;  /* 0x0000003a3b1a723e */ /* 0x000fe400000010ff */
[----:B------:R-:W-:Y:S02]  /*10c60*/  F2FP.BF16.F32.PACK_AB R27, R56, R57 ;  /* 0x00000039381b723e */ /* 0x000fe400000010ff */
[----:B-1----:R-:W-:Y:S02]  /*10c70*/  F2FP.BF16.F32.PACK_AB R36, R55, R54 ;  /* 0x000000363724723e */ /* 0x002fe400000010ff */
[----:B------:R-:W-:Y:S02]  /*10c80*/  F2FP.BF16.F32.PACK_AB R37, R52, R53 ;  /* 0x000000353425723e */ /* 0x000fe400000010ff */
[----:B------:R-:W-:-:S02]  /*10c90*/  F2FP.BF16.F32.PACK_AB R38, R51, R50 ;  /* 0x000000323326723e */ /* 0x000fc400000010ff */
[----:B------:R-:W-:Y:S02]  /*10ca0*/  F2FP.BF16.F32.PACK_AB R39, R49, R48 ;  /* 0x000000303127723e */ /* 0x000fe400000010ff */
[----:B--2---:R-:W-:Y:S02]  /*10cb0*/  F2FP.BF16.F32.PACK_AB R28, R21, R20 ;  /* 0x00000014151c723e */ /* 0x004fe400000010ff */
[----:B------:R-:W-:Y:S02]  /*10cc0*/  F2FP.BF16.F32.PACK_AB R29, R15, R14 ;  /* 0x0000000e0f1d723e */ /* 0x000fe400000010ff */
[----:B------:R-:W-:Y:S02]  /*10cd0*/  F2FP.BF16.F32.PACK_AB R30, R12, R13 ;  /* 0x0000000d0c1e723e */ /* 0x000fe400000010ff */
[----:B------:R-:W-:Y:S01]  /*10ce0*/  F2FP.BF16.F32.PACK_AB R31, R11, R10 ;  /* 0x0000000a0b1f723e */ /* 0x000fe200000010ff */
[----:B------:R3:W-:Y:S04]  /*10cf0*/  STSM.16.M88.4 [R84+0x27800], R24 ;  /* 0x0278001854007844 */ /* 0x0007e80000000200 */
[----:B------:R3:W-:Y:S04]  /*10d00*/  STSM.16.M88.4 [R83], R36 ;  /* 0x0000002453007844 */ /* 0x0007e80000000200 */
[----:B------:R3:W-:Y:S04]  /*10d10*/  STSM.16.M88.4 [R82+0x6000], R40 ;  /* 0x0060002852007844 */ /* 0x0007e80000000200 */
[----:B------:R3:W-:Y:S01]  /*10d20*/  STSM.16.M88.4 [R81+0x6000], R28 ;  /* 0x0060001c51007844 */ /* 0x0007e20000000200 */
[----:B------:R-:W-:Y:S01]  /*10d30*/  @!PT LDS RZ, [RZ] ;  /* 0x00000000fffff984 */ /* 0x000fe20000000800 */
[----:B------:R-:W-:Y:S01]  /*10d40*/  @!PT LDS RZ, [RZ] ;  /* 0x00000000fffff984 */ /* 0x000fe20000000800 */
[----:B------:R-:W-:Y:S01]  /*10d50*/  @!PT LDS RZ, [RZ] ;  /* 0x00000000fffff984 */ /* 0x000fe20000000800 */
[----:B------:R-:W-:Y:S01]  /*10d60*/  @!PT LDS RZ, [RZ] ;  /* 0x00000000fffff984 */ /* 0x000fe20000000800 */
[----:B------:R0:W-:Y:S06]  /*10d70*/  MEMBAR.ALL.CTA ;  /* 0x0000000000007992 */ /* 0x0001ec0000008000 */
[----:B0-----:R-:W0:Y:S01]  /*10d80*/  FENCE.VIEW.ASYNC.S ;  /* 0x00000000000073c6 */ /* 0x001e220000000000 */
[----:B------:R-:W-:Y:S01]  /*10d90*/  IMAD.MOV.U32 R10, RZ, RZ, R157 ;  /* 0x000000ffff0a7224 */ /* 0x000fe200078e009d */
[----:B0-----:R-:W-:Y:S01]  /*10da0*/  NOP ;  /* 0x0000000000007918 */ /* 0x001fe20000000000 */
[----:B------:R-:W-:Y:S05]  /*10db0*/  @P1 BRA `(.L_x_517) ;  /* 0xffffffd000b01947 */ /* 0x000fea000383ffff */
.L_x_505:
[----:B------:R-:W-:Y:S05]  /*10dc0*/  WARPSYNC.ALL ;  /* 0x0000000000007948 */ /* 0x000fea0003800000 */
[----:B------:R-:W-:Y:S06]  /*10dd0*/  BAR.ARV 0x8, 0x200 ;  /* 0x0208000000007b1d */ /* 0x000fec0000002000 */
[----:B------:R-:W-:Y:S05]  /*10de0*/  @!P0 BRA `(.L_x_518) ;  /* 0x0000000000048947 */ /* 0x000fea0003800000 */
[----:B------:R-:W-:Y:S01]  /*10df0*/  BPT.TRAP 0x1 ;  /* 0x000000040000795c */ /* 0x000fe20000300000 */
.L_x_518:
[----:B------:R-:W-:Y:S01]  /*10e00*/  IMAD R5, R141, 0x8, R2 ;  /* 0x000000088d057824 */ /* 0x000fe200078e0202 */
[----:B------:R-:W-:-:S04]  /*10e10*/  SHF.L.U32 R0, R157, 0x1f, RZ ;  /* 0x0000001f9d007819 */ /* 0x000fc800000006ff */
[----:B------:R0:W1:Y:S01]  /*10e20*/  SYNCS.PHASECHK.TRANS64.TRYWAIT P1, [R5+URZ+0x2d850], R0 ;  /* 0x02d85000050075a7 */ /* 0x000062000802017f */
[----:B------:R-:W-:Y:S05]  /*10e30*/  @!P0 BRA `(.L_x_519) ;  /* 0x0000000000048947 */ /* 0x000fea0003800000 */
[----:B------:R-:W-:Y:S01]  /*10e40*/  BPT.TRAP 0x1 ;  /* 0x000000040000795c */ /* 0x000fe20000300000 */
.L_x_519:
[----:B------:R-:W2:Y:S01]  /*10e50*/  LDL.LU R7, [R1+0x74] ;  /* 0x0000740001077983 */ /* 0x000ea20000300800 */
[----:B------:R-:W-:Y:S02]  /*10e60*/  VIADD R2, R2, 0x400 ;  /* 0x0000040002027836 */ /* 0x000fe40000000000 */
[----:B------:R-:W-:-:S03]  /*10e70*/  IMAD.MOV.U32 R11, RZ, RZ, 0x40000040 ;  /* 0x40000040ff0b7424 */ /* 0x000fc600078e00ff */
[----:B------:R-:W-:-:S04]  /*10e80*/  SHF.R.U32.HI R2, RZ, 0x4, R2 ;  /* 0x00000004ff027819 */ /* 0x000fc80000011602 */
[----:B------:R-:W-:-:S04]  /*10e90*/  LOP3.LUT R2, R2, 0x3fff, RZ, 0xc0, !PT ;  /* 0x00003fff02027812 */ /* 0x000fc800078ec0ff */
[----:B------:R-:W-:Y:S02]  /*10ea0*/  LOP3.LUT R2, R2, 0x2000000, RZ, 0xfc, !PT ;  /* 0x0200000002027812 */ /* 0x000fe400078efcff */
[----:B--2---:R-:W-:Y:S01]  /*10eb0*/  LOP3.LUT R10, R7, 0x10000, RZ, 0xfc, !PT ;  /* 0x00010000070a7812 */ /* 0x004fe200078efcff */
[----:B-1----:R-:W-:Y:S06]  /*10ec0*/  @P1 BRA `(.L_x_520) ;  /* 0x0000000000081947 */ /* 0x002fec0003800000 */
[----:B------:R-:W1:Y:S02]  /*10ed0*/  SYNCS.PHASECHK.TRANS64.TRYWAIT P1, [R5+URZ+0x2d850], R0 ;  /* 0x02d85000050075a7 */ /* 0x000e64000802017f */
[----:B-1----:R-:W-:Y:S05]  /*10ee0*/  @!P1 BRA `(.L_x_521) ;  /* 0x0000009c002c9947 */ /* 0x002fea0003800000 */
.L_x_520:
[----:B------:R-:W-:Y:S01]  /*10ef0*/  IMAD R12, R141, 0x600, R2 ;  /* 0x000006008d0c7824 */ /* 0x000fe200078e0202 */
[----:B------:R-:W-:Y:S05]  /*10f00*/  WARPSYNC.ALL ;  /* 0x0000000000007948 */ /* 0x000fea0003800000 */
[----:B------:R-:W-:Y:S01]  /*10f10*/  IMAD.MOV.U32 R13, RZ, RZ, -0x7fffffe0 ;  /* 0x80000020ff0d7424 */ /* 0x000fe200078e00ff */
[----:B------:R-:W-:Y:S01]  /*10f20*/  R2UR UR4, R10 ;  /* 0x000000000a0472ca */ /* 0x000fe200000e0000 */
[----:B------:R-:W-:Y:S01]  /*10f30*/  WARPGROUP.ARRIVE ;  /* 0x00000000000079c5 */ /* 0x000fe20000000000 */
[----:B------:R-:W-:Y:S01]  /*10f40*/  R2UR UR5, R11 ;  /* 0x000000000b0572ca */ /* 0x000fe200000e0000 */
[C---:B------:R-:W-:Y:S01]  /*10f50*/  VIADD R20, R12.reuse, 0x40 ;  /* 0x000000400c147836 */ /* 0x040fe20000000000 */
[----:B------:R-:W-:Y:S01]  /*10f60*/  R2UR UR6, R12 ;  /* 0x000000000c0672ca */ /* 0x000fe200000e0000 */
[----:B------:R-:W-:Y:S01]  /*10f70*/  IMAD.MOV.U32 R15, RZ, RZ, 0x40000040 ;  /* 0x40000040ff0f7424 */ /* 0x000fe200078e00ff */
[----:B------:R-:W-:Y:S01]  /*10f80*/  R2UR UR7, R13 ;  /* 0x000000000d0772ca */ /* 0x000fe200000e0000 */
[----:B------:R-:W-:Y:S01]  /*10f90*/  IMAD.MOV.U32 R21, RZ, RZ, -0x7fffffe0 ;  /* 0x80000020ff157424 */ /* 0x000fe200078e00ff */
[----:B------:R-:W-:Y:S01]  /*10fa0*/  IADD3 R14, R10, 0x2, RZ ;  /* 0x000000020a0e7810 */ /* 0x000fe20007ffe0ff */
[----:B------:R-:W-:Y:S01]  /*10fb0*/  IMAD.MOV.U32 R13, RZ, RZ, -0x7fffffe0 ;  /* 0x80000020ff0d7424 */ /* 0x000fe200078e00ff */
[----:B------:R-:W-:Y:S01]  /*10fc0*/  MOV R11, 0x40000040 ;  /* 0x40000040000b7802 */ /* 0x000fe20000000f00 */
[----:B01----:R-:W0:Y:S01]  /*10fd0*/  SHFL.BFLY PT, R0, R3, 0x2, 0x1f ;  /* 0x0c401f0003007f89 */ /* 0x003e2200000e0000 */
[----:B---3--:R-:W-:-:S02]  /*10fe0*/  IMAD.MOV.U32 R41, RZ, RZ, RZ ;  /* 0x000000ffff297224 */ /* 0x008fc400078e00ff */
[----:B------:R-:W-:Y:S01]  /*10ff0*/  IMAD.MOV.U32 R2, RZ, RZ, RZ ;  /* 0x000000ffff027224 */ /* 0x000fe200078e00ff */
[----:B------:R-:W1:Y:S04]  /*11000*/  SHFL.BFLY PT, R7, R4, 0x2, 0x1f ;  /* 0x0c401f0004077f89 */ /* 0x000e6800000e0000 */
[----:B------:R-:W-:Y:S01]  /*11010*/  HGMMA.64x96x16.F32.BF16 R88, gdesc[UR4].tnspB, R88, gsb0 ;  /* 0x41600000045879f0 */ /* 0x000fe20008001858 */
[----:B------:R-:W-:Y:S01]  /*11020*/  R2UR UR4, R14 ;  /* 0x000000000e0472ca */ /* 0x000fe200000e0000 */
[----:B------:R-:W-:Y:S01]  /*11030*/  VIADD R14, R10, 0x4 ;  /* 0x000000040a0e7836 */ /* 0x000fe20000000000 */
[----:B------:R-:W-:Y:S01]  /*11040*/  R2UR UR5, R15 ;  /* 0x000000000f0572ca */ /* 0x000fe200000e0000 */
[----:B------:R-:W-:Y:S01]  /*11050*/  IMAD.MOV.U32 R15, RZ, RZ, 0x40000040 ;  /* 0x40000040ff0f7424 */ /* 0x000fe200078e00ff */
[----:B------:R-:W-:Y:S01]  /*11060*/  R2UR UR6, R20 ;  /* 0x00000000140672ca */ /* 0x000fe200000e0000 */
[----:B------:R-:W-:Y:S01]  /*11070*/  VIADD R20, R12, 0x80 ;  /* 0x000000800c147836 */ /* 0x000fe20000000000 */
[----:B------:R-:W-:Y:S01]  /*11080*/  R2UR UR7, R21 ;  /* 0x00000000150772ca */ /* 0x000fe200000e0000 */
[----:B------:R-:W-:-:S02]  /*11090*/  IMAD.MOV.U32 R21, RZ, RZ, -0x7fffffe0 ;  /* 0x80000020ff157424 */ /* 0x000fc400078e00ff */
[----:B0-----:R-:W-:Y:S01]  /*110a0*/  FADD.FTZ R0, R0, R3 ;  /* 0x0000000300007221 */ /* 0x001fe20000010000 */
[----:B------:R-:W-:Y:S02]  /*110b0*/  IMAD.MOV.U32 R3, RZ, RZ, -0x800000 ;  /* 0xff800000ff037424 */ /* 0x000fe400078e00ff */
[----:B-1----:R-:W-:Y:S02]  /*110c0*/  FADD.FTZ R8, R7, R4 ;  /* 0x0000000407087221 */ /* 0x002fe40000010000 */
[----:B------:R-:W0:Y:S01]  /*110d0*/  SHFL.BFLY PT, R7, R0, 0x1, 0x1f ;  /* 0x0c201f0000077f89 */ /* 0x000e2200000e0000 */
[----:B------:R-:W-:Y:S02]  /*110e0*/  WARPGROUP.DEPBAR.LE gsb0, 0x0 ;  /* 0x00008000000079c5 */ /* 0x000fe40000010000 */
[----:B------:R-:W-:-:S06]  /*110f0*/  WARPGROUP.ARRIVE ;  /* 0x00000000000079c5 */ /* 0x000fcc0000000000 */
        /* <DEDUP_REMOVED lines=8> */
[----:B------:R-:W-:Y:S01]  /*11180*/  IMAD.MOV.U32 R21, RZ, RZ, -0x7fffffe0 ;  /* 0x80000020ff157424 */ /* 0x000fe200078e00ff */
[----:B------:R-:W-:Y:S02]  /*11190*/  WARPGROUP.DEPBAR.LE gsb0, 0x0 ;  /* 0x00008000000079c5 */ /* 0x000fe40000010000 */
[----:B------:R-:W-:-:S09]  /*111a0*/  WARPGROUP.ARRIVE ;  /* 0x00000000000079c5 */ /* 0x000fd20000000000 */
        /* <DEDUP_REMOVED lines=30> */
[----:B------:R-:W-:Y:S02]  /*11390*/  IMAD.MOV.U32 R21, RZ, RZ, -0x7fffffe0 ;  /* 0x80000020ff157424 */ /* 0x000fe400078e00ff */
[----:B------:R-:W-:-:S02]  /*113a0*/  VIADD R10, R10, 0x606 ;  /* 0x000006060a0a7836 */ /* 0x000fc40000000000 */
[----:B------:R-:W-:Y:S01]  /*113b0*/  VIADD R12, R12, 0x1c0 ;  /* 0x000001c00c0c7836 */ /* 0x000fe20000000000 */
[----:B------:R-:W-:Y:S02]  /*113c0*/  WARPGROUP.DEPBAR.LE gsb0, 0x0 ;  /* 0x00008000000079c5 */ /* 0x000fe40000010000 */
[----:B------:R-:W-:-:S06]  /*113d0*/  WARPGROUP.ARRIVE ;  /* 0x00000000000079c5 */ /* 0x000fcc0000000000 */
[----:B------:R-:W-:Y:S01]  /*113e0*/  HGMMA.64x96x16.F32.BF16 R88, gdesc[UR4].tnspB, R88, gsb0 ;  /* 0x41600000045879f0 */ /* 0x000fe20008001858 */
[----:B------:R-:W-:Y:S02]  /*113f0*/  R2UR UR4, R14 ;  /* 0x000000000e0472ca */ /* 0x000fe400000e0000 */
[----:B------:R-:W-:Y:S02]  /*11400*/  R2UR UR5, R15 ;  /* 0x000000000f0572ca */ /* 0x000fe400000e0000 */
[----:B------:R-:W-:Y:S02]  /*11410*/  R2UR UR6, R20 ;  /* 0x00000000140672ca */ /* 0x000fe400000e0000 */
[----:B------:R-:W-:Y:S01]  /*11420*/  R2UR UR7, R21 ;  /* 0x00000000150772ca */ /* 0x000fe200000e0000 */
[----:B------:R-:W-:Y:S02]  /*11430*/  WARPGROUP.DEPBAR.LE gsb0, 0x0 ;  /* 0x00008000000079c5 */ /* 0x000fe40000010000 */
[----:B------:R-:W-:-:S10]  /*11440*/  WARPGROUP.ARRIVE ;  /* 0x00000000000079c5 */ /* 0x000fd40000000000 */
[----:B------:R-:W-:Y:S01]  /*11450*/  HGMMA.64x96x16.F32.BF16 R88, gdesc[UR4].tnspB, R88, gsb0 ;  /* 0x41600000045879f0 */ /* 0x000fe20008001858 */
[----:B------:R-:W-:Y:S02]  /*11460*/  R2UR UR4, R10 ;  /* 0x000000000a0472ca */ /* 0x000fe400000e0000 */
[----:B------:R-:W-:Y:S02]  /*11470*/  R2UR UR5, R11 ;  /* 0x000000000b0572ca */ /* 0x000fe400000e0000 */
[----:B------:R-:W-:Y:S01]  /*11480*/  R2UR UR6, R12 ;  /* 0x000000000c0672ca */ /* 0x000fe200000e0000 */
[----:B------:R-:W1:Y:S01]  /*11490*/  SHFL.BFLY PT, R11, R8, 0x1, 0x1f ;  /* 0x0c201f00080b7f89 */ /* 0x000e6200000e0000 */
[----:B------:R-:W-:Y:S01]  /*114a0*/  R2UR UR7, R13 ;  /* 0x000000000d0772ca */ /* 0x000fe200000e0000 */
[----:B0-----:R-:W-:Y:S01]  /*114b0*/  FADD.FTZ R12, R0, R7 ;  /* 0x00000007000c7221 */ /* 0x001fe20000010000 */
[----:B------:R-:W-:Y:S02]  /*114c0*/  IMAD.U32 R7, RZ, RZ, UR45 ;  /* 0x0000002dff077e24 */ /* 0x000fe4000f8e00ff */
[----:B------:R-:W-:-:S02]  /*114d0*/  IMAD.U32 R13, RZ, RZ, UR45 ;  /* 0x0000002dff0d7e24 */ /* 0x000fc4000f8e00ff */
[----:B------:R-:W-:Y:S01]  /*114e0*/  FSETP.NE.FTZ.AND P1, PT, R12, RZ, PT ;  /* 0x000000ff0c00720b */ /* 0x000fe20003f35000 */
[----:B------:R-:W-:-:S12]  /*114f0*/  IMAD.MOV.U32 R0, RZ, RZ, -0x800000 ;  /* 0xff800000ff007424 */ /* 0x000fd800078e00ff */
[----:B------:R-:W0:Y:S01]  /*11500*/  @P1 MUFU.LG2 R10, R12 ;  /* 0x0000000c000a1308 */ /* 0x000e220000000c00 */
[----:B------:R-:W-:Y:S01]  /*11510*/  @P1 FMUL.FTZ R7, R7, 0.69314718246459960938 ;  /* 0x3f31721807071820 */ /* 0x000fe20000410000 */
[----:B-1----:R-:W-:-:S06]  /*11520*/  FADD.FTZ R11, R8, R11 ;  /* 0x0000000b080b7221 */ /* 0x002fcc0000010000 */
[----:B------:R-:W-:Y:S01]  /*11530*/  @P1 MUFU.RCP R41, R12 ;  /* 0x0000000c00291308 */ /* 0x000fe20000001000 */
[----:B------:R-:W-:Y:S01]  /*11540*/  FSETP.NE.FTZ.AND P2, PT, R11, RZ, PT ;  /* 0x000000ff0b00720b */ /* 0x000fe20003f55000 */
[----:B0-----:R-:W-:-:S04]  /*11550*/  @P1 FMUL.FTZ R10, R10, 0.69314718246459960938 ;  /* 0x3f3172180a0a1820 */ /* 0x001fc80000410000 */
[----:B------:R-:W-:-:S08]  /*11560*/  @P1 FFMA.FTZ R0, R7, R6, R10 ;  /* 0x0000000607001223 */ /* 0x000fd0000001000a */
[----:B------:R-:W0:Y:S01]  /*11570*/  @P2 MUFU.LG2 R4, R11 ;  /* 0x0000000b00042308 */ /* 0x000e220000000c00 */
[----:B------:R-:W-:-:S07]  /*11580*/  @P2 FMUL.FTZ R13, R13, 0.69314718246459960938 ;  /* 0x3f3172180d0d2820 */ /* 0x000fce0000410000 */
[----:B------:R1:W2:Y:S01]  /*11590*/  @P2 MUFU.RCP R2, R11 ;  /* 0x0000000b00022308 */ /* 0x0002a20000001000 */
[----:B0-----:R-:W-:-:S04]  /*115a0*/  @P2 FMUL.FTZ R4, R4, 0.69314718246459960938 ;  /* 0x3f31721804042820 */ /* 0x001fc80000410000 */
[----:B------:R-:W-:Y:S01]  /*115b0*/  @P2 FFMA.FTZ R3, R13, R9, R4 ;  /* 0x000000090d032223 */ /* 0x000fe20000010004 */
[----:B------:R-:W-:Y:S02]  /*115c0*/  WARPGROUP.DEPBAR.LE gsb0, 0x0 ;  /* 0x00008000000079c5 */ /* 0x000fe40000010000 */
[----:B------:R-:W-:-:S06]  /*115d0*/  WARPGROUP.ARRIVE ;  /* 0x00000000000079c5 */ /* 0x000fcc0000000000 */
[----:B------:R-:W-:Y:S03]  /*115e0*/  HGMMA.64x96x16.F32.BF16 R88, gdesc[UR4].tnspB, R88, gsb0 ;  /* 0x41600000045879f0 */ /* 0x000fe60008001858 */
[----:B------:R-:W-:Y:S02]  /*115f0*/  WARPGROUP.DEPBAR.LE gsb0, 0x0 ;  /* 0x00008000000079c5 */ /* 0x000fe40000010000 */
[----:B-12---:R-:W-:Y:S05]  /*11600*/  @!P0 BRA `(.L_x_522) ;  /* 0x0000000000048947 */ /* 0x006fea0003800000 */
[----:B------:R-:W-:Y:S01]  /*11610*/  BPT.TRAP 0x1 ;  /* 0x000000040000795c */ /* 0x000fe20000300000 */
.L_x_522:
[----:B------:R-:W-:Y:S02]  /*11620*/  VIADD R5, R5, 0x2d860 ;  /* 0x0002d86005057836 */ /* 0x000fe40000000000 */
[-C--:B------:R-:W-:Y:S01]  /*11630*/  FMUL.FTZ R7, R88, R41.reuse ;  /* 0x0000002958077220 */ /* 0x080fe20000410000 */
[----:B------:R-:W-:Y:S02]  /*11640*/  IMAD.U32 R4, RZ, RZ, UR38 ;  /* 0x00000026ff047e24 */ /* 0x000fe4000f8e00ff */
[-C--:B------:R-:W-:Y:S01]  /*11650*/  FMUL.FTZ R50, R89, R41.reuse ;  /* 0x0000002959327220 */ /* 0x080fe20000410000 */
[----:B------:R-:W-:Y:S02]  /*11660*/  VIADD R141, R141, 0x1 ;  /* 0x000000018d8d7836 */ /* 0x000fe40000000000 */
[-C--:B------:R-:W-:Y:S01]  /*11670*/  FMUL.FTZ R6, R92, R41.reuse ;  /* 0x000000295c067220 */ /* 0x080fe20000410000 */
[-C--:B------:R-:W-:Y:S01]  /*11680*/  FMUL.FTZ R51, R93, R41.reuse ;  /* 0x000000295d337220 */ /* 0x080fe20000410000 */
[----:B------:R-:W-:Y:S01]  /*11690*/  PRMT R5, R4, 0x654, R5 ;  /* 0x0000065404057816 */ /* 0x000fe20000000005 */
[-C--:B------:R-:W-:Y:S01]  /*116a0*/  FMUL.FTZ R39, R96, R41.reuse ;  /* 0x0000002960277220 */ /* 0x080fe20000410000 */
[----:B------:R-:W-:Y:S01]  /*116b0*/  ISETP.NE.AND P0, PT, R141, 0x2, PT ;  /* 0x000000028d00780c */ /* 0x000fe20003f05270 */
[-C--:B------:R-:W-:Y:S01]  /*116c0*/  FMUL.FTZ R48, R97, R41.reuse ;  /* 0x0000002961307220 */ /* 0x080fe20000410000 */
[----:B------:R0:W-:Y:S01]  /*116d0*/  SYNCS.ARRIVE.TRANS64.RED.A1T0 RZ, [R5+URZ], RZ ;  /* 0x000000ff05ff79a7 */ /* 0x0001e2000810043f */
[-C--:B------:R-:W-:Y:S01]  /*116e0*/  FMUL.FTZ R38, R100, R41.reuse ;  /* 0x0000002964267220 */ /* 0x080fe20000410000 */
[----:B------:R-:W-:Y:S01]  /*116f0*/  SEL R4, RZ, 0x1, P0 ;  /* 0x00000001ff047807 */ /* 0x000fe20000000000 */
        /* <DEDUP_REMOVED lines=42> */
[----:B------:R-:W-:Y:S01]  /*119a0*/  LOP3.LUT R157, R157, R4, RZ, 0x3c, !PT ;  /* 0x000000049d9d7212 */ /* 0x000fe200078e3cff */
[----:B------:R-:W-:Y:S01]  /*119b0*/  UIADD3 UR37, UR37, 0x1, URZ ;  /* 0x0000000125257890 */ /* 0x000fe2000fffe03f */
[----:B0-----:R-:W-:-:S11]  /*119c0*/  SEL R141, R141, RZ, P0 ;  /* 0x000000ff8d8d7207 */ /* 0x001fd60000000000 */
.L_x_463:
[----:B------:R-:W-:Y:S05]  /*119d0*/  WARPSYNC.ALL ;  /* 0x0000000000007948 */ /* 0x000fea0003800000 */
[----:B------:R-:W0:Y:S08]  /*119e0*/  S2UR UR38, SR_CgaCtaId ;  /* 0x00000000002679c3 */ /* 0x000e300000008800 */
[----:B------:R-:W-:Y:S06]  /*119f0*/  BAR.SYNC.DEFER_BLOCKING 0x5, 0x200 ;  /* 0x0148000000007b1d */ /* 0x000fec0000010000 */
[----:B------:R-:W-:Y:S01]  /*11a00*/  UMOV UR4, 0x400 ;  /* 0x0000040000047882 */ /* 0x000fe20000000000 */
[----:B------:R-:W-:Y:S01]  /*11a10*/  BSSY B0, `(.L_x_523) ;  /* 0x00001d1000007945 */ /* 0x000fe20003800000 */
[----:B0-----:R-:W-:-:S06]  /*11a20*/  ULEA UR4, UR38, UR4, 0x18 ;  /* 0x0000000426047291 */ /* 0x001fcc000f8ec03f */
[----:B------:R-:W-:-:S05]  /*11a30*/  IMAD.U32 R2, RZ, RZ, UR4 ;  /* 0x00000004ff027e24 */ /* 0x000fca000f8e00ff */
[----:B------:R0:W1:Y:S01]  /*11a40*/  LDS.128 R28, [R2+0x2d8d0] ;  /* 0x02d8d000021c7984 */ /* 0x0000620000000c00 */
[----:B------:R-:W-:Y:S06]  /*11a50*/  BAR.ARV 0x4, 0x200 ;  /* 0x0108000000007b1d */ /* 0x000fec0000002000 */
[----:B------:R-:W-:Y:S05]  /*11a60*/  @P1 BRA `(.L_x_524) ;  /* 0x0000001000801947 */ /* 0x000fea0003800000 */
[----:B------:R-:W2:Y:S04]  /*11a70*/  LDL R4, [R1+0xc0] ;  /* 0x0000c00001047983 */ /* 0x000ea80000100800 */
[----:B------:R-:W3:Y:S04]  /*11a80*/  LDL.LU R82, [R1+0x8c] ;  /* 0x00008c0001527983 */ /* 0x000ee80000300800 */
[----:B------:R-:W4:Y:S01]  /*11a90*/  LDL.LU R80, [R1+0x90] ;  /* 0x0000900001507983 */ /* 0x000f220000300800 */
[----:B------:R-:W0:Y:S01]  /*11aa0*/  S2R R5, SR_SWINHI ;  /* 0x0000000000057919 */ /* 0x000e220000002f00 */
[----:B------:R-:W-:Y:S05]  /*11ab0*/  WARPSYNC.ALL ;  /* 0x0000000000007948 */ /* 0x000fea0003800000 */
[----:B------:R-:W-:Y:S01]  /*11ac0*/  F2FP.BF16.F32.PACK_AB R6, R51, R6 ;  /* 0x000000063306723e */ /* 0x000fe200000010ff */
[----:B------:R-:W-:Y:S01]  /*11ad0*/  ULDC.64 UR4, c[0x0][0xc00] ;  /* 0x0003000000047ab9 */ /* 0x000fe20000000a00 */
[----:B------:R-:W-:Y:S01]  /*11ae0*/  F2FP.BF16.F32.PACK_AB R26, R47, R26 ;  /* 0x0000001a2f1a723e */ /* 0x000fe200000010ff */
[----:B------:R-:W4:Y:S01]  /*11af0*/  LDL R78, [R1+0x88] ;  /* 0x00008800014e7983 */ /* 0x000f220000100800 */
[----:B------:R-:W-:-:S02]  /*11b00*/  MOV R20, R2 ;  /* 0x0000000200147202 */ /* 0x000fc40000000f00 */
[----:B0-----:R-:W-:Y:S01]  /*11b10*/  MOV R21, R5 ;  /* 0x0000000500157202 */ /* 0x001fe20000000f00 */
[----:B------:R-:W-:Y:S02]  /*11b20*/  BAR.SYNC.DEFER_BLOCKING 0x1, 0x180 ;  /* 0x0046000000007b1d */ /* 0x000fe40000010000 */
[----:B--2---:R-:W-:-:S03]  /*11b30*/  IMAD.WIDE R4, R4, 0x2, R20 ;  /* 0x0000000204047825 */ /* 0x004fc600078e0214 */
[----:B------:R-:W-:-:S04]  /*11b40*/  IADD3 R75, P4, R4, 0x20, RZ ;  /* 0x00000020044b7810 */ /* 0x000fc80007f9e0ff */
[----:B------:R-:W-:Y:S02]  /*11b50*/  LOP3.LUT R8, R75, 0x180, RZ, 0xc0, !PT ;  /* 0x000001804b087812 */ /* 0x000fe400078ec0ff */
[----:B------:R-:W-:Y:S02]  /*11b60*/  IADD3 R77, P3, R4, 0x3000, RZ ;  /* 0x00003000044d7810 */ /* 0x000fe40007f7e0ff */
[----:B------:R-:W-:Y:S02]  /*11b70*/  SHF.R.U64 R8, R8, 0x3, RZ ;  /* 0x0000000308087819 */ /* 0x000fe400000012ff */
[C---:B------:R-:W-:Y:S02]  /*11b80*/  IADD3 R79, P2, R4.reuse, 0x3020, RZ ;  /* 0x00003020044f7810 */ /* 0x040fe40007f5e0ff */
[C---:B------:R-:W-:Y:S02]  /*11b90*/  IADD3 R81, P1, R4.reuse, 0x6000, RZ ;  /* 0x0000600004517810 */ /* 0x040fe40007f3e0ff */
[----:B------:R-:W-:-:S02]  /*11ba0*/  LOP3.LUT R9, R4, 0x180, RZ, 0xc0, !PT ;  /* 0x0000018004097812 */ /* 0x000fc400078ec0ff */
[----:B------:R-:W-:Y:S02]  /*11bb0*/  LOP3.LUT R12, R8, R75, RZ, 0x3c, !PT ;  /* 0x0000004b080c7212 */ /* 0x000fe400078e3cff */
[----:B------:R-:W-:Y:S02]  /*11bc0*/  LOP3.LUT R8, R77, 0x180, RZ, 0xc0, !PT ;  /* 0x000001804d087812 */ /* 0x000fe400078ec0ff */
[----:B------:R-:W-:Y:S02]  /*11bd0*/  LOP3.LUT R10, R79, 0x180, RZ, 0xc0, !PT ;  /* 0x000001804f0a7812 */ /* 0x000fe400078ec0ff */
[----:B-1----:R-:W-:Y:S02]  /*11be0*/  LOP3.LUT R28, R81, 0x180, RZ, 0xc0, !PT ;  /* 0x00000180511c7812 */ /* 0x002fe400078ec0ff */
[----:B------:R-:W-:Y:S02]  /*11bf0*/  SHF.R.U64 R9, R9, 0x3, RZ ;  /* 0x0000000309097819 */ /* 0x000fe400000012ff */
[----:B------:R-:W-:-:S02]  /*11c00*/  SHF.R.U64 R8, R8, 0x3, RZ ;  /* 0x0000000308087819 */ /* 0x000fc400000012ff */
[----:B------:R-:W-:Y:S02]  /*11c10*/  IADD3 R76, P0, R4, 0x6020, RZ ;  /* 0x00006020044c7810 */ /* 0x000fe40007f1e0ff */
[----:B------:R-:W-:Y:S02]  /*11c20*/  SHF.R.U64 R10, R10, 0x3, RZ ;  /* 0x000000030a0a7819 */ /* 0x000fe400000012ff */
[----:B------:R-:W-:Y:S02]  /*11c30*/  SHF.R.U64 R28, R28, 0x3, RZ ;  /* 0x000000031c1c7819 */ /* 0x000fe400000012ff */
[----:B------:R-:W-:Y:S01]  /*11c40*/  LOP3.LUT R4, R9, R4, RZ, 0x3c, !PT ;  /* 0x0000000409047212 */ /* 0x000fe200078e3cff */
[--C-:B------:R-:W-:Y:S01]  /*11c50*/  IMAD.X R13, RZ, RZ, R5.reuse, P4 ;  /* 0x000000ffff0d7224 */ /* 0x100fe200020e0605 */
[----:B------:R-:W-:Y:S01]  /*11c60*/  LOP3.LUT R14, R8, R77, RZ, 0x3c, !PT ;  /* 0x0000004d080e7212 */ /* 0x000fe200078e3cff */
[--C-:B------:R-:W-:Y:S01]  /*11c70*/  IMAD.X R15, RZ, RZ, R5.reuse, P3 ;  /* 0x000000ffff0f7224 */ /* 0x100fe200018e0605 */
[----:B------:R-:W-:Y:S01]  /*11c80*/  LOP3.LUT R24, R10, R79, RZ, 0x3c, !PT ;  /* 0x0000004f0a187212 */ /* 0x000fe200078e3cff */
[----:B------:R-:W-:Y:S01]  /*11c90*/  IMAD.X R25, RZ, RZ, R5, P2 ;  /* 0x000000ffff197224 */ /* 0x000fe200010e0605 */
[----:B------:R-:W-:-:S02]  /*11ca0*/  LOP3.LUT R8, R28, R81, RZ, 0x3c, !PT ;  /* 0x000000511c087212 */ /* 0x000fc400078e3cff */
[----:B------:R-:W-:Y:S02]  /*11cb0*/  LOP3.LUT R75, R76, 0x180, RZ, 0xc0, !PT ;  /* 0x000001804c4b7812 */ /* 0x000fe400078ec0ff */
[----:B------:R-:W-:Y:S01]  /*11cc0*/  MOV R28, R4 ;  /* 0x00000004001c7202 */ /* 0x000fe20000000f00 */
[--C-:B------:R-:W-:Y:S01]  /*11cd0*/  IMAD.X R9, RZ, RZ, R5.reuse, P1 ;  /* 0x000000ffff097224 */ /* 0x100fe200008e0605 */
[----:B------:R-:W-:Y:S01]  /*11ce0*/  F2FP.BF16.F32.PACK_AB R4, R50, R7 ;  /* 0x000000073204723e */ /* 0x000fe200000010ff */
[----:B------:R-:W-:Y:S01]  /*11cf0*/  IMAD.X R11, RZ, RZ, R5, P0 ;  /* 0x000000ffff0b7224 */ /* 0x000fe200000e0605 */
[----:B------:R-:W-:Y:S02]  /*11d00*/  F2FP.BF16.F32.PACK_AB R7, R66, R63 ;  /* 0x0000003f4207723e */ /* 0x000fe400000010ff */
[----:B------:R-:W-:Y:S02]  /*11d10*/  F2FP.BF16.F32.PACK_AB R5, R73, R64 ;  /* 0x000000404905723e */ /* 0x000fe400000010ff */
[----:B------:R-:W-:-:S02]  /*11d20*/  MOV R63, R12 ;  /* 0x0000000c003f7202 */ /* 0x000fc40000000f00 */
[----:B------:R-:W-:Y:S02]  /*11d30*/  MOV R51, R14 ;  /* 0x0000000e00337202 */ /* 0x000fe40000000f00 */
[----:B------:R-:W-:Y:S02]  /*11d40*/  MOV R50, R24 ;  /* 0x0000001800327202 */ /* 0x000fe40000000f00 */
[----:B------:R-:W-:Y:S02]  /*11d50*/  SHF.R.U64 R75, R75, 0x3, RZ ;  /* 0x000000034b4b7819 */ /* 0x000fe400000012ff */
[----:B------:R-:W-:Y:S02]  /*11d60*/  F2FP.BF16.F32.PACK_AB R12, R48, R39 ;  /* 0x00000027300c723e */ /* 0x000fe400000010ff */
[----:B------:R-:W-:Y:S02]  /*11d70*/  F2FP.BF16.F32.PACK_AB R13, R71, R62 ;  /* 0x0000003e470d723e */ /* 0x000fe400000010ff */
[----:B------:R-:W-:-:S02]  /*11d80*/  F2FP.BF16.F32.PACK_AB R14, R49, R38 ;  /* 0x00000026310e723e */ /* 0x000fc400000010ff */
[----:B------:R-:W-:Y:S02]  /*11d90*/  F2FP.BF16.F32.PACK_AB R15, R74, R61 ;  /* 0x0000003d4a0f723e */ /* 0x000fe400000010ff */
[----:B------:R-:W-:Y:S02]  /*11da0*/  F2FP.BF16.F32.PACK_AB R24, R46, R27 ;  /* 0x0000001b2e18723e */ /* 0x000fe400000010ff */
[----:B------:R-:W-:Y:S02]  /*11db0*/  F2FP.BF16.F32.PACK_AB R25, R69, R60 ;  /* 0x0000003c4519723e */ /* 0x000fe400000010ff */
[----:B------:R-:W-:Y:S01]  /*11dc0*/  F2FP.BF16.F32.PACK_AB R27, R72, R59 ;  /* 0x0000003b481b723e */ /* 0x000fe200000010ff */
[----:B------:R0:W-:Y:S01]  /*11dd0*/  STSM.16.M88.4 [R28], R4 ;  /* 0x000000041c007844 */ /* 0x0001e20000000200 */
[----:B------:R-:W-:-:S03]  /*11de0*/  LOP3.LUT R10, R75, R76, RZ, 0x3c, !PT ;  /* 0x0000004c4b0a7212 */ /* 0x000fc600078e3cff */
[----:B------:R-:W-:Y:S01]  /*11df0*/  STSM.16.M88.4 [R63], R12 ;  /* 0x0000000c3f007844 */ /* 0x000fe20000000200 */
[----:B------:R-:W-:-:S03]  /*11e00*/  ISETP.NE.U32.AND P0, PT, RZ, UR4, PT ;  /* 0x00000004ff007c0c */ /* 0x000fc6000bf05070 */
[----:B------:R3:W-:Y:S01]  /*11e10*/  STSM.16.M88.4 [R51], R24 ;  /* 0x0000001833007844 */ /* 0x0007e20000000200 */
[----:B------:R-:W-:Y:S02]  /*11e20*/  MOV R38, R8 ;  /* 0x0000000800267202 */ /* 0x000fe40000000f00 */
[----:B------:R-:W-:Y:S02]  /*11e30*/  F2FP.BF16.F32.PACK_AB R8, R42, R35 ;  /* 0x000000232a08723e */ /* 0x000fe400000010ff */
[----:B------:R-:W-:Y:S01]  /*11e40*/  F2FP.BF16.F32.PACK_AB R9, R65, R56 ;  /* 0x000000384109723e */ /* 0x000fe200000010ff */
[----:B------:R-:W1:Y:S01]  /*11e50*/  LDC R42, c[0x0][0xbe8] ;  /* 0x0002fa00ff2a7b82 */ /* 0x000e620000000800 */
[----:B0-----:R-:W-:Y:S02]  /*11e60*/  MOV R28, R10 ;  /* 0x0000000a001c7202 */ /* 0x001fe40000000f00 */
[----:B------:R-:W-:Y:S02]  /*11e70*/  F2FP.BF16.F32.PACK_AB R4, R44, R37 ;  /* 0x000000252c04723e */ /* 0x000fe400000010ff */
[----:B------:R-:W-:-:S02]  /*11e80*/  F2FP.BF16.F32.PACK_AB R5, R67, R58 ;  /* 0x0000003a4305723e */ /* 0x000fc400000010ff */
[----:B------:R-:W-:Y:S02]  /*11e90*/  F2FP.BF16.F32.PACK_AB R6, R45, R36 ;  /* 0x000000242d06723e */ /* 0x000fe400000010ff */
[----:B---3--:R-:W-:Y:S02]  /*11ea0*/  IADD3 R24, P1, R82, UR4, RZ ;  /* 0x0000000452187c10 */ /* 0x008fe4000ff3e0ff */
[----:B------:R-:W-:Y:S02]  /*11eb0*/  F2FP.BF16.F32.PACK_AB R7, R70, R57 ;  /* 0x000000394607723e */ /* 0x000fe400000010ff */
[----:B------:R-:W-:Y:S02]  /*11ec0*/  F2FP.BF16.F32.PACK_AB R10, R43, R34 ;  /* 0x000000222b0a723e */ /* 0x000fe400000010ff */
[----:B------:R-:W-:Y:S02]  /*11ed0*/  F2FP.BF16.F32.PACK_AB R11, R68, R55 ;  /* 0x00000037440b723e */ /* 0x000fe400000010ff */
[----:B------:R-:W-:-:S02]  /*11ee0*/  F2FP.BF16.F32.PACK_AB R12, R40, R33 ;  /* 0x00000021280c723e */ /* 0x000fc400000010ff */
[----:B------:R-:W-:Y:S02]  /*11ef0*/  F2FP.BF16.F32.PACK_AB R13, R54, R53 ;  /* 0x00000035360d723e */ /* 0x000fe400000010ff */
[----:B------:R-:W-:Y:S02]  /*11f00*/  F2FP.BF16.F32.PACK_AB R14, R41, R32 ;  /* 0x00000020290e723e */ /* 0x000fe400000010ff */
[----:B------:R-:W-:Y:S02]  /*11f10*/  F2FP.BF16.F32.PACK_AB R15, R135, R52 ;  /* 0x00000034870f723e */ /* 0x000fe400000010ff */
[----:B------:R-:W-:Y:S02]  /*11f20*/  ISETP.NE.AND.EX P0, PT, RZ, UR5, PT, P0 ;  /* 0x00000005ff007c0c */ /* 0x000fe4000bf05300 */
[----:B----4-:R-:W-:Y:S01]  /*11f30*/  IADD3.X R25, R80, UR5, RZ, P1, !PT ;  /* 0x0000000550197c10 */ /* 0x010fe20008ffe4ff */
[----:B------:R-:W-:Y:S01]  /*11f40*/  ULDC.64 UR4, c[0x0][0xc08] ;  /* 0x0003020000047ab9 */ /* 0x000fe20000000a00 */
[----:B------:R0:W-:Y:S01]  /*11f50*/  STSM.16.M88.4 [R50], R4 ;  /* 0x0000000432007844 */ /* 0x0001e20000000200 */
[----:B------:R-:W-:-:S03]  /*11f60*/  ISETP.NE.U32.AND P2, PT, RZ, UR4, PT ;  /* 0x00000004ff007c0c */ /* 0x000fc6000bf45070 */
[----:B------:R2:W-:Y:S01]  /*11f70*/  STSM.16.M88.4 [R38], R8 ;  /* 0x0000000826007844 */ /* 0x0005e20000000200 */
[----:B------:R-:W-:-:S03]  /*11f80*/  ISETP.NE.AND.EX P2, PT, RZ, UR5, PT, P2 ;  /* 0x00000005ff007c0c */ /* 0x000fc6000bf45320 */
[----:B------:R2:W-:Y:S01]  /*11f90*/  STSM.16.M88.4 [R28], R12 ;  /* 0x0000000c1c007844 */ /* 0x0005e20000000200 */
[----:B------:R-:W-:Y:S01]  /*11fa0*/  IMAD.MOV.U32 R40, RZ, RZ, RZ ;  /* 0x000000ffff287224 */ /* 0x000fe200078e00ff */
[----:B------:R-:W-:Y:S08]  /*11fb0*/  BAR.SYNC.DEFER_BLOCKING 0x1, 0x180 ;  /* 0x0046000000007b1d */ /* 0x000ff00000010000 */
[----:B0-----:R-:W-:Y:S01]  /*11fc0*/  @P2 IADD3 R4, P3, R82, UR4, RZ ;  /* 0x0000000452042c10 */ /* 0x001fe2000ff7e0ff */
[----:B------:R-:W-:-:S02]  /*11fd0*/  ULDC UR4, c[0x0][0xa88] ;  /* 0x0002a20000047ab9 */ /* 0x000fc40000000800 */
[----:B------:R-:W-:Y:S01]  /*11fe0*/  IMAD.U32 R43, RZ, RZ, UR4 ;  /* 0x00000004ff2b7e24 */ /* 0x000fe2000f8e00ff */
[----:B------:R-:W-:Y:S01]  /*11ff0*/  @P2 IADD3.X R5, R80, UR5, RZ, P3, !PT ;  /* 0x0000000550052c10 */ /* 0x000fe20009ffe4ff */
[----:B------:R2:W5:Y:S04]  /*12000*/  @P0 LDG.E R40, desc[UR42][R24.64] ;  /* 0x0000002a18280981 */ /* 0x000568000c1e1900 */
[----:B------:R2:W5:Y:S01]  /*12010*/  @P2 LDG.E R43, desc[UR42][R4.64] ;  /* 0x0000002a042b2981 */ /* 0x000562000c1e1900 */
[----:B-1----:R-:W-:-:S13]  /*12020*/  ISETP.NE.AND P1, PT, R42, 0x1, PT ;  /* 0x000000012a00780c */ /* 0x002fda0003f25270 */
[----:B------:R-:W0:Y:S08]  /*12030*/  @P1 LDC R6, c[0x0][0xbec] ;  /* 0x0002fb00ff061b82 */ /* 0x000e300000000800 */
[----:B------:R-:W1:Y:S01]  /*12040*/  @P1 LDC R27, c[0x0][0xbf0] ;  /* 0x0002fc00ff1b1b82 */ /* 0x000e620000000800 */
[----:B------:R-:W-:Y:S01]  /*12050*/  SHF.R.S32.HI R49, RZ, 0x1f, R78 ;  /* 0x0000001fff317819 */ /* 0x000fe2000001144e */
[----:B--2---:R-:W-:Y:S06]  /*12060*/  @P2 BRA `(.L_x_525) ;  /* 0x0000000000102947 */ /* 0x004fec0003800000 */
[----:B------:R-:W-:Y:S05]  /*12070*/  @!P0 BRA `(.L_x_525) ;  /* 0x00000000000c8947 */ /* 0x000fea0003800000 */
[----:B------:R-:W2:Y:S04]  /*12080*/  LDG.E R4, desc[UR42][R24.64] ;  /* 0x0000002a18047981 */ /* 0x000ea8000c1e1900 */
[----:B-----5:R-:W2:Y:S02]  /*12090*/  LDG.E R43, desc[UR42][R24.64+0x4] ;  /* 0x0000042a182b7981 */ /* 0x020ea4000c1e1900 */
[----:B--2---:R-:W-:-:S07]  /*120a0*/  IMAD.IADD R43, R43, 0x1, -R4 ;  /* 0x000000012b2b7824 */ /* 0x004fce00078e0a04 */
.L_x_525:
[----:B------:R-:W2:Y:S01]  /*120b0*/  LDL R7, [R1+0xbc] ;  /* 0x0000bc0001077983 */ /* 0x000ea20000100800 */
[----:B------:R-:W-:Y:S01]  /*120c0*/  ULDC.64 UR4, c[0x0][0xb90] ;  /* 0x0002e40000047ab9 */ /* 0x000fe20000000a00 */
[----:B------:R-:W3:Y:S01]  /*120d0*/  S2R R5, SR_TID.X ;  /* 0x0000000000057919 */ /* 0x000ee20000002100 */
[----:B-----5:R-:W-:Y:S01]  /*120e0*/  SHF.R.S32.HI R41, RZ, 0x1f, R40 ;  /* 0x0000001fff297819 */ /* 0x020fe20000011428 */
[----:B------:R-:W-:Y:S01]  /*120f0*/  IMAD R43, R43, R42, RZ ;  /* 0x0000002a2b2b7224 */ /* 0x000fe200078e02ff */
[----:B------:R-:W4:Y:S01]  /*12100*/  @P1 LDC R51, c[0x0][0xbec] ;  /* 0x0002fb00ff331b82 */ /* 0x000f220000000800 */
[----:B------:R-:W4:Y:S04]  /*12110*/  LDL.LU R12, [R1+0x9c] ;  /* 0x00009c00010c7983 */ /* 0x000f280000300800 */
[----:B------:R-:W2:Y:S04]  /*12120*/  LDL.LU R8, [R1+0x94] ;  /* 0x0000940001087983 */ /* 0x000ea80000300800 */
[----:B------:R-:W2:Y:S01]  /*12130*/  LDL.LU R52, [R1+0x98] ;  /* 0x0000980001347983 */ /* 0x000ea20000300800 */
[----:B------:R-:W-:-:S03]  /*12140*/  IMAD R4, R49, UR4, RZ ;  /* 0x0000000431047c24 */ /* 0x000fc6000f8e02ff */
[----:B------:R-:W2:Y:S01]  /*12150*/  LDL R14, [R1+0xb4] ;  /* 0x0000b400010e7983 */ /* 0x000ea20000100800 */
[C---:B------:R-:W-:Y:S02]  /*12160*/  IMAD R11, R78.reuse, UR5, R4 ;  /* 0x000000054e0b7c24 */ /* 0x040fe4000f8e0204 */
[----:B---3--:R-:W-:Y:S02]  /*12170*/  VIADD R10, R5, 0xffffff80 ;  /* 0xffffff80050a7836 */ /* 0x008fe40000000000 */
[----:B------:R-:W-:Y:S01]  /*12180*/  IMAD.WIDE.U32 R4, R78, UR4, R40 ;  /* 0x000000044e047c25 */ /* 0x000fe2000f8e0028 */
[----:B------:R-:W-:Y:S02]  /*12190*/  ULDC.64 UR4, c[0x0][0xb98] ;  /* 0x0002e60000047ab9 */ /* 0x000fe40000000a00 */
[--C-:B------:R-:W-:Y:S01]  /*121a0*/  SHF.R.S32.HI R54, RZ, 0x1f, R10.reuse ;  /* 0x0000001fff367819 */ /* 0x100fe2000001140a */
[----:B------:R-:W-:Y:S01]  /*121b0*/  IMAD.IADD R5, R5, 0x1, R11 ;  /* 0x0000000105057824 */ /* 0x000fe200078e020b */
[----:B------:R-:W-:-:S02]  /*121c0*/  SHF.R.S32.HI R53, RZ, 0x1f, R10 ;  /* 0x0000001fff357819 */ /* 0x000fc4000001140a */
[-C--:B------:R-:W-:Y:S02]  /*121d0*/  LEA.HI R54, R54, R10.reuse, RZ, 0x2 ;  /* 0x0000000a36367211 */ /* 0x080fe400078f10ff */
[----:B------:R-:W-:Y:S02]  /*121e0*/  LEA.HI R53, R53, R10, RZ, 0x2 ;  /* 0x0000000a35357211 */ /* 0x000fe400078f10ff */
[----:B------:R-:W-:Y:S02]  /*121f0*/  LOP3.LUT R54, R54, 0xfffffffc, RZ, 0xc0, !PT ;  /* 0xfffffffc36367812 */ /* 0x000fe400078ec0ff */
[----:B------:R-:W-:-:S03]  /*12200*/  SHF.R.S32.HI R53, RZ, 0x2, R53 ;  /* 0x00000002ff357819 */ /* 0x000fc60000011435 */
[----:B------:R-:W-:-:S04]  /*12210*/  IMAD.IADD R54, R10, 0x1, -R54 ;  /* 0x000000010a367824 */ /* 0x000fc800078e0a36 */
[----:B------:R-:W-:-:S04]  /*12220*/  IMAD.SHL.U32 R28, R54, 0x8, RZ ;  /* 0x00000008361c7824 */ /* 0x000fc800078e00ff */
[----:B------:R-:W-:-:S04]  /*12230*/  IMAD R9, R53, 0x20, R28 ;  /* 0x0000002035097824 */ /* 0x000fc800078e021c */
[----:B------:R-:W-:Y:S01]  /*12240*/  IMAD.WIDE R20, R9, 0x2, R20 ;  /* 0x0000000209147825 */ /* 0x000fe200078e0214 */
[----:B------:R-:W-:-:S04]  /*12250*/  SHF.R.S32.HI R26, RZ, 0x1f, R10 ;  /* 0x0000001fff1a7819 */ /* 0x000fc8000001140a */
[----:B------:R-:W-:-:S04]  /*12260*/  LEA.HI R26, R26, R10, RZ, 0x7 ;  /* 0x0000000a1a1a7211 */ /* 0x000fc800078f38ff */
[----:B------:R-:W-:-:S05]  /*12270*/  LOP3.LUT R26, R26, 0xffffff80, RZ, 0xc0, !PT ;  /* 0xffffff801a1a7812 */ /* 0x000fca00078ec0ff */
[----:B------:R-:W-:Y:S01]  /*12280*/  IMAD.IADD R26, R10, 0x1, -R26 ;  /* 0x000000010a1a7824 */ /* 0x000fe200078e0a1a */
[C---:B------:R-:W-:Y:S02]  /*12290*/  IADD3 R25, P5, R20.reuse, 0x4800, RZ ;  /* 0x0000480014197810 */ /* 0x040fe40007fbe0ff */
[----:B------:R-:W-:Y:S02]  /*122a0*/  IADD3 R33, P4, R20, 0x6000, RZ ;  /* 0x0000600014217810 */ /* 0x000fe40007f9e0ff */
[----:B------:R-:W-:Y:S02]  /*122b0*/  LOP3.LUT R24, R25, 0x180, RZ, 0xc0, !PT ;  /* 0x0000018019187812 */ /* 0x000fe400078ec0ff */
[----:B------:R-:W-:Y:S02]  /*122c0*/  LOP3.LUT R32, R33, 0x180, RZ, 0xc0, !PT ;  /* 0x0000018021207812 */ /* 0x000fe400078ec0ff */
[----:B------:R-:W-:Y:S02]  /*122d0*/  SHF.R.U64 R24, R24, 0x3, RZ ;  /* 0x0000000318187819 */ /* 0x000fe400000012ff */
[----:B------:R-:W-:-:S02]  /*122e0*/  SHF.R.U64 R32, R32, 0x3, RZ ;  /* 0x0000000320207819 */ /* 0x000fc400000012ff */
[----:B------:R-:W-:Y:S01]  /*122f0*/  LOP3.LUT R24, R24, R25, RZ, 0x3c, !PT ;  /* 0x0000001918187212 */ /* 0x000fe200078e3cff */
[--C-:B------:R-:W-:Y:S01]  /*12300*/  IMAD.X R25, RZ, RZ, R21.reuse, P5 ;  /* 0x000000ffff197224 */ /* 0x100fe200028e0615 */
[----:B------:R-:W-:Y:S01]  /*12310*/  LOP3.LUT R32, R32, R33, RZ, 0x3c, !PT ;  /* 0x0000002120207212 */ /* 0x000fe200078e3cff */
[----:B------:R-:W-:Y:S01]  /*12320*/  IMAD.X R33, RZ, RZ, R21, P4 ;  /* 0x000000ffff217224 */ /* 0x000fe200020e0615 */
[----:B------:R-:W-:Y:S01]  /*12330*/  BSSY B1, `(.L_x_526) ;  /* 0x0000080000017945 */ /* 0x000fe20003800000 */
[----:B----4-:R-:W-:Y:S02]  /*12340*/  SEL R48, R12, RZ, !P0 ;  /* 0x000000ff0c307207 */ /* 0x010fe40004000000 */
[----:B--2---:R-:W-:Y:S01]  /*12350*/  SEL R50, R8, RZ, !P0 ;  /* 0x000000ff08327207 */ /* 0x004fe20004000000 */
[----:B------:R-:W-:-:S04]  /*12360*/  IMAD R15, R52, 0xc0, R7 ;  /* 0x000000c0340f7824 */ /* 0x000fc800078e0207 */
[----:B0-----:R-:W-:-:S04]  /*12370*/  @P1 IMAD.HI.U32 R6, R15, R6, RZ ;  /* 0x000000060f061227 */ /* 0x001fc800078e00ff */
[----:B------:R-:W-:Y:S01]  /*12380*/  IMAD.MOV.U32 R7, RZ, RZ, R15 ;  /* 0x000000ffff077224 */ /* 0x000fe200078e000f */
[----:B-1----:R-:W-:-:S04]  /*12390*/  @P1 SHF.R.U32.HI R7, RZ, R27, R6 ;  /* 0x0000001bff071219 */ /* 0x002fc80000011606 */
[----:B------:R-:W-:Y:S01]  /*123a0*/  IADD3 R13, -R7, RZ, RZ ;  /* 0x000000ff070d7210 */ /* 0x000fe20007ffe1ff */
[----:B------:R-:W-:Y:S02]  /*123b0*/  IMAD R11, R48, UR4, RZ ;  /* 0x00000004300b7c24 */ /* 0x000fe4000f8e02ff */
[----:B------:R-:W-:-:S04]  /*123c0*/  IMAD.WIDE.U32 R4, R50, UR4, R4 ;  /* 0x0000000432047c25 */ /* 0x000fc8000f8e0004 */
[----:B------:R-:W-:Y:S01]  /*123d0*/  IMAD R9, R42, R13, R15 ;  /* 0x0000000d2a097224 */ /* 0x000fe200078e020f */
[----:B------:R-:W-:Y:S01]  /*123e0*/  IADD3 R4, P0, R7, R4, RZ ;  /* 0x0000000407047210 */ /* 0x000fe20007f1e0ff */
[----:B------:R-:W-:Y:S01]  /*123f0*/  IMAD R8, R50, UR5, R11 ;  /* 0x0000000532087c24 */ /* 0x000fe2000f8e020b */
[----:B------:R-:W-:Y:S01]  /*12400*/  SHF.R.S32.HI R11, RZ, 0x1f, R7 ;  /* 0x0000001fff0b7819 */ /* 0x000fe20000011407 */
[----:B------:R-:W-:Y:S01]  /*12410*/  ULDC.64 UR4, c[0x0][0xb88] ;  /* 0x0002e20000047ab9 */ /* 0x000fe20000000a00 */
        /* <DEDUP_REMOVED lines=9> */
[----:B------:R-:W-:Y:S01]  /*124b0*/  SHFL.IDX PT, R44, R6, RZ, 0x1c1f ;  /* 0x001c1fff062c7589 */ /* 0x000fe200000e0000 */
[----:B------:R-:W-:Y:S01]  /*124c0*/  IADD3 R7, P2, R20, 0x1800, RZ ;  /* 0x0000180014077810 */ /* 0x000fe20007f5e0ff */
[----:B------:R-:W-:Y:S01]  /*124d0*/  IMAD R4, R52, 0xc0, R14 ;  /* 0x000000c034047824 */ /* 0x000fe200078e020e */
[----:B------:R-:W-:Y:S01]  /*124e0*/  IADD3 R13, P3, R20, 0x3000, RZ ;  /* 0x00003000140d7810 */ /* 0x000fe20007f7e0ff */
[----:B------:R-:W0:Y:S01]  /*124f0*/  SHFL.IDX PT, R45, R10, RZ, 0x1c1f ;  /* 0x001c1fff0a2d7589 */ /* 0x000e2200000e0000 */
[----:B------:R-:W-:Y:S01]  /*12500*/  LOP3.LUT P0, RZ, R26, 0x3, RZ, 0xc0, !PT ;  /* 0x000000031aff7812 */ /* 0x000fe2000780c0ff */
[----:B------:R-:W-:Y:S02]  /*12510*/  ULDC.64 UR4, c[0x0][0xaa0] ;  /* 0x0002a80000047ab9 */ /* 0x000fe40000000a00 */
[----:B------:R-:W-:Y:S04]  /*12520*/  SHFL.IDX PT, R46, R6, 0x1, 0x1c1f ;  /* 0x003c1f00062e7f89 */ /* 0x000fe800000e0000 */
[----:B------:R-:W1:Y:S01]  /*12530*/  SHFL.IDX PT, R47, R10, 0x1, 0x1c1f ;  /* 0x003c1f000a2f7f89 */ /* 0x000e6200000e0000 */
[----:B------:R-:W-:Y:S01]  /*12540*/  IMAD.X R9, RZ, RZ, R21, P2 ;  /* 0x000000ffff097224 */ /* 0x000fe200010e0615 */
[C---:B------:R-:W-:Y:S01]  /*12550*/  ISETP.GE.OR P2, PT, R4.reuse, R43, P0 ;  /* 0x0000002b0400720c */ /* 0x040fe20000746670 */
[----:B------:R-:W-:Y:S01]  /*12560*/  VIADD R4, R4, 0x8 ;  /* 0x0000000804047836 */ /* 0x000fe20000000000 */
[----:B------:R-:W-:-:S04]  /*12570*/  LOP3.LUT R12, R13, 0x180, RZ, 0xc0, !PT ;  /* 0x000001800d0c7812 */ /* 0x000fc800078ec0ff */
[----:B------:R-:W-:Y:S02]  /*12580*/  ISETP.GE.OR P0, PT, R4, R43, P0 ;  /* 0x0000002b0400720c */ /* 0x000fe40000706670 */
[----:B------:R-:W-:Y:S02]  /*12590*/  LOP3.LUT R8, R7, 0x180, RZ, 0xc0, !PT ;  /* 0x0000018007087812 */ /* 0x000fe400078ec0ff */
[----:B------:R-:W-:Y:S02]  /*125a0*/  SHF.R.U64 R12, R12, 0x3, RZ ;  /* 0x000000030c0c7819 */ /* 0x000fe400000012ff */
[----:B------:R-:W-:Y:S02]  /*125b0*/  SHF.R.U64 R8, R8, 0x3, RZ ;  /* 0x0000000308087819 */ /* 0x000fe400000012ff */
[----:B------:R-:W-:Y:S01]  /*125c0*/  LOP3.LUT R12, R12, R13, RZ, 0x3c, !PT ;  /* 0x0000000d0c0c7212 */ /* 0x000fe200078e3cff */
[----:B------:R-:W-:Y:S01]  /*125d0*/  IMAD.X R13, RZ, RZ, R21, P3 ;  /* 0x000000ffff0d7224 */ /* 0x000fe200018e0615 */
[----:B0-----:R0:W-:Y:S01]  /*125e0*/  @!P2 ST.E desc[UR42][R44.64], R0 ;  /* 0x000000002c00a985 */ /* 0x0011e2000c10192a */
[----:B------:R-:W-:-:S02]  /*125f0*/  LOP3.LUT R8, R8, R7, RZ, 0x3c, !PT ;  /* 0x0000000708087212 */ /* 0x000fc400078e3cff */
[C---:B------:R-:W-:Y:S02]  /*12600*/  IADD3 R5, P3, R20.reuse, 0x7800, RZ ;  /* 0x0000780014057810 */ /* 0x040fe40007f7e0ff */
[----:B------:R-:W-:Y:S01]  /*12610*/  LOP3.LUT R7, R20, 0x180, RZ, 0xc0, !PT ;  /* 0x0000018014077812 */ /* 0x000fe200078ec0ff */
[----:B-1----:R1:W-:Y:S01]  /*12620*/  @!P0 ST.E desc[UR42][R46.64], R3 ;  /* 0x000000032e008985 */ /* 0x0023e2000c10192a */
[----:B------:R-:W-:Y:S01]  /*12630*/  LOP3.LUT R4, R5, 0x180, RZ, 0xc0, !PT ;  /* 0x0000018005047812 */ /* 0x000fe200078ec0ff */
[----:B------:R-:W-:Y:S01]  /*12640*/  IMAD R41, R41, UR4, RZ ;  /* 0x0000000429297c24 */ /* 0x000fe2000f8e02ff */
[----:B------:R-:W-:Y:S01]  /*12650*/  SHF.R.U64 R7, R7, 0x3, RZ ;  /* 0x0000000307077819 */ /* 0x000fe200000012ff */
[----:B0-----:R-:W-:Y:S01]  /*12660*/  IMAD R0, R54, 0x60, R53 ;  /* 0x0000006036007824 */ /* 0x001fe200078e0235 */
[----:B-1----:R-:W0:Y:S01]  /*12670*/  @P1 LDC R47, c[0x0][0xbf0] ;  /* 0x0002fc00ff2f1b82 */ /* 0x002e220000000800 */
[----:B------:R-:W-:Y:S01]  /*12680*/  SHF.R.U64 R4, R4, 0x3, RZ ;  /* 0x0000000304047819 */ /* 0x000fe200000012ff */
[C---:B------:R-:W-:Y:S01]  /*12690*/  IMAD R45, R40.reuse, UR5, R41 ;  /* 0x00000005282d7c24 */ /* 0x040fe2000f8e0229 */
[----:B------:R-:W-:Y:S01]  /*126a0*/  LOP3.LUT R20, R7, R20, RZ, 0x3c, !PT ;  /* 0x0000001407147212 */ /* 0x000fe200078e3cff */
[----:B------:R-:W-:Y:S01]  /*126b0*/  IMAD.WIDE.U32 R40, R40, UR4, RZ ;  /* 0x0000000428287c25 */ /* 0x000fe2000f8e00ff */
[----:B------:R-:W-:Y:S01]  /*126c0*/  LOP3.LUT R36, R4, R5, RZ, 0x3c, !PT ;  /* 0x0000000504247212 */ /* 0x000fe200078e3cff */
[----:B------:R-:W-:Y:S01]  /*126d0*/  ULDC.64 UR4, c[0x0][0xae8] ;  /* 0x0002ba0000047ab9 */ /* 0x000fe20000000a00 */
[----:B------:R-:W5:Y:S01]  /*126e0*/  LD.E.128 R8, desc[UR42][R8.64] ;  /* 0x0000002a08087980 */ /* 0x000f62000c101d00 */
[----:B------:R-:W-:-:S03]  /*126f0*/  IMAD.X R37, RZ, RZ, R21, P3 ;  /* 0x000000ffff257224 */ /* 0x000fc600018e0615 */
[----:B------:R1:W5:Y:S01]  /*12700*/  LD.E.128 R4, desc[UR42][R20.64] ;  /* 0x0000002a14047980 */ /* 0x000362000c101d00 */
[----:B------:R-:W-:-:S03]  /*12710*/  IMAD R49, R49, UR4, RZ ;  /* 0x0000000431317c24 */ /* 0x000fc6000f8e02ff */
[----:B------:R-:W5:Y:S04]  /*12720*/  LD.E.128 R12, desc[UR42][R12.64] ;  /* 0x0000002a0c0c7980 */ /* 0x000f68000c101d00 */
[----:B------:R-:W5:Y:S01]  /*12730*/  LD.E.128 R24, desc[UR42][R24.64] ;  /* 0x0000002a18187980 */ /* 0x000f62000c101d00 */
[----:B-1----:R-:W-:Y:S02]  /*12740*/  IMAD.MOV.U32 R20, RZ, RZ, R40 ;  /* 0x000000ffff147224 */ /* 0x002fe400078e0028 */
[----:B------:R-:W-:Y:S01]  /*12750*/  IMAD R40, R52, 0xc0, R0 ;  /* 0x000000c034287824 */ /* 0x000fe200078e0200 */
[----:B------:R-:W5:Y:S01]  /*12760*/  LD.E.128 R32, desc[UR42][R32.64] ;  /* 0x0000002a20207980 */ /* 0x000f62000c101d00 */
[----:B------:R-:W-:Y:S02]  /*12770*/  IMAD.IADD R21, R41, 0x1, R45 ;  /* 0x0000000129157824 */ /* 0x000fe400078e022d */
[----:B------:R-:W-:Y:S01]  /*12780*/  @P1 IMAD.HI.U32 R0, R40, R51, RZ ;  /* 0x0000003328001227 */ /* 0x000fe200078e00ff */
[----:B------:R-:W5:Y:S03]  /*12790*/  LD.E.128 R36, desc[UR42][R36.64] ;  /* 0x0000002a24247980 */ /* 0x000f66000c101d00 */
[C---:B------:R-:W-:Y:S01]  /*127a0*/  IMAD R49, R78.reuse, UR5, R49 ;  /* 0x000000054e317c24 */ /* 0x040fe2000f8e0231 */
[----:B------:R-:W-:Y:S01]  /*127b0*/  @!PT LDS RZ, [RZ] ;  /* 0x00000000fffff984 */ /* 0x000fe20000000800 */
[----:B------:R-:W-:Y:S01]  /*127c0*/  @!PT LDS RZ, [RZ] ;  /* 0x00000000fffff984 */ /* 0x000fe20000000800 */
[----:B------:R-:W-:Y:S01]  /*127d0*/  @!PT LDS RZ, [RZ] ;  /* 0x00000000fffff984 */ /* 0x000fe20000000800 */
[----:B------:R-:W-:Y:S01]  /*127e0*/  @!PT LDS RZ, [RZ] ;  /* 0x00000000fffff984 */ /* 0x000fe20000000800 */
[----:B------:R1:W-:Y:S06]  /*127f0*/  MEMBAR.ALL.CTA ;  /* 0x0000000000007992 */ /* 0x0003ec0000008000 */
[----:B-1----:R-:W1:Y:S01]  /*12800*/  FENCE.VIEW.ASYNC.S ;  /* 0x00000000000073c6 */ /* 0x002e620000000000 */
[----:B------:R-:W-:Y:S01]  /*12810*/  IMAD.WIDE.U32 R20, R78, UR4, R20 ;  /* 0x000000044e147c25 */ /* 0x000fe2000f8e0014 */
[----:B------:R-:W-:-:S03]  /*12820*/  ULDC.64 UR4, c[0x0][0xaf0] ;  /* 0x0002bc0000047ab9 */ /* 0x000fc60000000a00 */
[----:B------:R-:W-:Y:S01]  /*12830*/  IMAD.MOV.U32 R3, RZ, RZ, R40 ;  /* 0x000000ffff037224 */ /* 0x000fe200078e0028 */
[----:B0-----:R-:W-:Y:S01]  /*12840*/  @P1 SHF.R.U32.HI R3, RZ, R47, R0 ;  /* 0x0000002fff031219 */ /* 0x001fe20000011600 */
[----:B------:R-:W-:Y:S02]  /*12850*/  IMAD R41, R48, UR4, RZ ;  /* 0x0000000430297c24 */ /* 0x000fe4000f8e02ff */
[----:B------:R-:W-:Y:S01]  /*12860*/  IMAD.IADD R21, R21, 0x1, R49 ;  /* 0x0000000115157824 */ /* 0x000fe200078e0231 */
[----:B------:R-:W-:Y:S01]  /*12870*/  SHF.R.S32.HI R0, RZ, 0x1f, R3 ;  /* 0x0000001fff007819 */ /* 0x000fe20000011403 */
[C---:B------:R-:W-:Y:S02]  /*12880*/  IMAD R41, R50.reuse, UR5, R41 ;  /* 0x0000000532297c24 */ /* 0x040fe4000f8e0229 */
[----:B------:R-:W-:Y:S01]  /*12890*/  IMAD.WIDE.U32 R50, R50, UR4, R20 ;  /* 0x0000000432327c25 */ /* 0x000fe2000f8e0014 */
[----:B------:R-:W-:-:S03]  /*128a0*/  ULDC.64 UR4, c[0x0][0xae0] ;  /* 0x0002b80000047ab9 */ /* 0x000fc60000000a00 */
[----:B------:R-:W-:Y:S02]  /*128b0*/  IMAD.MOV R21, RZ, RZ, -R3 ;  /* 0x000000ffff157224 */ /* 0x000fe400078e0a03 */
[----:B------:R-:W-:Y:S02]  /*128c0*/  IMAD.IADD R51, R51, 0x1, R41 ;  /* 0x0000000133337824 */ /* 0x000fe400078e0229 */
[----:B------:R-:W-:Y:S02]  /*128d0*/  IMAD R0, R0, UR4, RZ ;  /* 0x0000000400007c24 */ /* 0x000fe4000f8e02ff */
[----:B------:R-:W-:Y:S02]  /*128e0*/  IMAD R41, R42, R21, R40 ;  /* 0x000000152a297224 */ /* 0x000fe400078e0228 */
[C---:B------:R-:W-:Y:S02]  /*128f0*/  IMAD R45, R3.reuse, UR5, R0 ;  /* 0x00000005032d7c24 */ /* 0x040fe4000f8e0200 */
[----:B------:R-:W-:Y:S01]  /*12900*/  IMAD.WIDE.U32 R20, R3, UR4, R50 ;  /* 0x0000000403147c25 */ /* 0x000fe2000f8e0032 */
[----:B------:R-:W-:Y:S01]  /*12910*/  SHF.R.S32.HI R0, RZ, 0x1f, R41 ;  /* 0x0000001fff007819 */ /* 0x000fe20000011429 */
[----:B------:R-:W-:-:S02]  /*12920*/  ULDC.64 UR4, c[0x0][0xad8] ;  /* 0x0002b60000047ab9 */ /* 0x000fc40000000a00 */
[----:B------:R-:W-:Y:S02]  /*12930*/  IMAD.IADD R21, R21, 0x1, R45 ;  /* 0x0000000115157824 */ /* 0x000fe400078e022d */
[----:B------:R-:W-:Y:S02]  /*12940*/  IMAD R0, R0, UR4, RZ ;  /* 0x0000000400007c24 */ /* 0x000fe4000f8e02ff */
[----:B------:R-:W-:-:S04]  /*12950*/  IMAD.WIDE.U32 R20, R41, UR4, R20 ;  /* 0x0000000429147c25 */ /* 0x000fc8000f8e0014 */
[----:B------:R-:W-:Y:S01]  /*12960*/  IMAD R3, R41, UR5, R0 ;  /* 0x0000000529037c24 */ /* 0x000fe2000f8e0200 */
[----:B------:R-:W-:Y:S01]  /*12970*/  ULDC.64 UR4, c[0x0][0xa80] ;  /* 0x0002a00000047ab9 */ /* 0x000fe20000000a00 */
[----:B------:R-:W-:Y:S01]  /*12980*/  IMAD R48, R52, 0xc0, R53 ;  /* 0x000000c034307824 */ /* 0x000fe200078e0235 */
[----:B------:R-:W-:Y:S01]  /*12990*/  LEA R42, P0, R20, UR4, 0x1 ;  /* 0x00000004142a7c11 */ /* 0x000fe2000f8008ff */
[----:B------:R-:W-:-:S05]  /*129a0*/  IMAD.IADD R3, R21, 0x1, R3 ;  /* 0x0000000115037824 */ /* 0x000fca00078e0203 */
[----:B------:R-:W-:Y:S02]  /*129b0*/  LEA.HI.X R3, R20, UR5, R3, 0x1, P0 ;  /* 0x0000000514037c11 */ /* 0x000fe400080f0c03 */
[----:B------:R-:W-:Y:S01]  /*129c0*/  ISETP.GE.AND P0, PT, R48, R43, PT ;  /* 0x0000002b3000720c */ /* 0x000fe20003f06270 */
[----:B------:R-:W-:Y:S02]  /*129d0*/  VIADD R0, R2, 0x2d820 ;  /* 0x0002d82002007836 */ /* 0x000fe40000000000 */
[----:B------:R-:W-:-:S03]  /*129e0*/  VIADD R51, R28, 0x40 ;  /* 0x000000401c337836 */ /* 0x000fc60000000000 */
[----:B------:R-:W-:Y:S01]  /*129f0*/  PRMT R0, RZ, 0x654, R0 ;  /* 0x00000654ff007816 */ /* 0x000fe20000000000 */
[----:B------:R-:W-:Y:S01]  /*12a00*/  VIADD R49, R28, 0x20 ;  /* 0x000000201c317836 */ /* 0x000fe20000000000 */
[----:B-1----:R0:W1:Y:S02]  /*12a10*/  SHFL.IDX PT, R40, R42, RZ, 0x1c1f ;  /* 0x001c1fff2a287589 */ /* 0x00206400000e0000 */
[----:B------:R0:W-:Y:S02]  /*12a20*/  SYNCS.ARRIVE.TRANS64.RED.A1T0 RZ, [R0+URZ], RZ ;  /* 0x000000ff00ff79a7 */ /* 0x0001e4000810043f */
[----:B------:R0:W2:Y:S01]  /*12a30*/  SHFL.IDX PT, R41, R3, RZ, 0x1c1f ;  /* 0x001c1fff03297589 */ /* 0x0000a200000e0000 */
[----:B------:R-:W-:Y:S02]  /*12a40*/  SHF.R.S32.HI R50, RZ, 0x1f, R51 ;  /* 0x0000001fff327819 */ /* 0x000fe40000011433 */
[----:B------:R-:W-:Y:S01]  /*12a50*/  SHF.R.S32.HI R52, RZ, 0x1f, R49 ;  /* 0x0000001fff347819 */ /* 0x000fe20000011431 */
[----:B------:R-:W-:Y:S06]  /*12a60*/  @P0 BRA `(.L_x_527) ;  /* 0x0000000000300947 */ /* 0x000fec0003800000 */
[----:B------:R-:W-:Y:S02]  /*12a70*/  ULDC UR4, c[0x0][0xac8] ;  /* 0x0002b20000047ab9 */ /* 0x000fe40000000800 */
[----:B------:R-:W-:Y:S02]  /*12a80*/  ISETP.GE.AND P1, PT, R49, UR4, PT ;  /* 0x0000000431007c0c */ /* 0x000fe4000bf26270 */
[----:B------:R-:W-:Y:S02]  /*12a90*/  ISETP.GE.AND P2, PT, R51, UR4, PT ;  /* 0x0000000433007c0c */ /* 0x000fe4000bf46270 */
[----:B------:R-:W-:-:S09]  /*12aa0*/  ISETP.GE.AND P0, PT, R28, UR4, PT ;  /* 0x000000041c007c0c */ /* 0x000fd2000bf06270 */
[-C--:B-1----:R-:W-:Y:S02]  /*12ab0*/  @!P1 LEA R44, P3, R49, R40.reuse, 0x1 ;  /* 0x00000028312c9211 */ /* 0x082fe400078608ff */
[----:B------:R-:W-:Y:S02]  /*12ac0*/  @!P2 LEA R46, P4, R51, R40, 0x1 ;  /* 0x00000028332ea211 */ /* 0x000fe400078808ff */
[----:B--2---:R-:W-:Y:S01]  /*12ad0*/  @!P0 IMAD.WIDE R20, R28, 0x2, R40 ;  /* 0x000000021c148825 */ /* 0x004fe200078e0228 */
[-C--:B------:R-:W-:Y:S02]  /*12ae0*/  @!P1 LEA.HI.X R45, R49, R41.reuse, R52, 0x1, P3 ;  /* 0x00000029312d9211 */ /* 0x080fe400018f0c34 */
[----:B------:R-:W-:Y:S02]  /*12af0*/  @!P2 LEA.HI.X R47, R51, R41, R50, 0x1, P4 ;  /* 0x00000029332fa211 */ /* 0x000fe400020f0c32 */
[----:B-----5:R3:W-:Y:S04]  /*12b00*/  @!P0 ST.E.128 desc[UR42][R20.64], R4 ;  /* 0x0000000414008985 */ /* 0x0207e8000c101d2a */
[----:B------:R3:W-:Y:S04]  /*12b10*/  @!P1 ST.E.128 desc[UR42][R44.64], R12 ;  /* 0x0000000c2c009985 */ /* 0x0007e8000c101d2a */
[----:B------:R3:W-:Y:S02]  /*12b20*/  @!P2 ST.E.128 desc[UR42][R46.64], R32 ;  /* 0x000000202e00a985 */ /* 0x0007e4000c101d2a */
.L_x_527:
[----:B------:R-:W-:Y:S05]  /*12b30*/  BSYNC B1 ;  /* 0x0000000000017941 */ /* 0x000fea0003800000 */
.L_x_526:
[----:B0-----:R-:W-:Y:S01]  /*12b40*/  VIADD R0, R48, 0x60 ;  /* 0x0000006030007836 */ /* 0x001fe20000000000 */
[----:B---3-5:R0:W3:Y:S04]  /*12b50*/  SHFL.IDX PT, R7, R3, 0x1, 0x1c1f ;  /* 0x003c1f0003077f89 */ /* 0x0280e800000e0000 */
[----:B------:R-:W-:Y:S01]  /*12b60*/  ISETP.GE.AND P0, PT, R0, R43, PT ;  /* 0x0000002b0000720c */ /* 0x000fe20003f06270 */
[----:B------:R0:W4:-:S12]  /*12b70*/  SHFL.IDX PT, R6, R42, 0x1, 0x1c1f ;  /* 0x003c1f002a067f89 */ /* 0x00011800000e0000 */
[----:B0-----:R-:W-:Y:S05]  /*12b80*/  @P0 BRA `(.L_x_528) ;  /* 0x0000000800e40947 */ /* 0x001fea0003800000 */
[----:B------:R-:W-:Y:S02]  /*12b90*/  ULDC UR4, c[0x0][0xac8] ;  /* 0x0002b20000047ab9 */ /* 0x000fe40000000800 */
[----:B------:R-:W-:Y:S02]  /*12ba0*/  ISETP.GE.AND P2, PT, R49, UR4, PT ;  /* 0x0000000431007c0c */ /* 0x000fe4000bf46270 */
[----:B------:R-:W-:-:S11]  /*12bb0*/  ISETP.GE.AND P1, PT, R28, UR4, PT ;  /* 0x000000041c007c0c */ /* 0x000fd6000bf26270 */
[C---:B----4-:R-:W-:Y:S02]  /*12bc0*/  @!P2 LEA R12, P0, R49.reuse, R6, 0x1 ;  /* 0x00000006310ca211 */ /* 0x050fe400078008ff */
[----:B---3--:R-:W-:Y:S02]  /*12bd0*/  @!P1 IMAD.WIDE R4, R28, 0x2, R6 ;  /* 0x000000021c049825 */ /* 0x008fe400078e0206 */
[----:B------:R-:W-:Y:S02]  /*12be0*/  @!P2 LEA.HI.X R13, R49, R7, R52, 0x1, P0 ;  /* 0x00000007310da211 */ /* 0x000fe400000f0c34 */
[----:B------:R-:W-:Y:S01]  /*12bf0*/  ISETP.GE.AND P0, PT, R51, UR4, PT ;  /* 0x0000000433007c0c */ /* 0x000fe2000bf06270 */
[----:B------:R0:W-:Y:S04]  /*12c00*/  @!P1 ST.E.128 desc[UR42][R4.64], R8 ;  /* 0x0000000804009985 */ /* 0x0001e8000c101d2a */
[----:B------:R0:W-:Y:S08]  /*12c10*/  @!P2 ST.E.128 desc[UR42][R12.64], R24 ;  /* 0x000000180c00a985 */ /* 0x0001f0000c101d2a */
[----:B------:R-:W-:Y:S05]  /*12c20*/  @P0 BRA `(.L_x_528) ;  /* 0x0000000800bc0947 */ /* 0x000fea0003800000 */
[----:B0-----:R-:W-:-:S04]  /*12c30*/  LEA R4, P0, R51, R6, 0x1 ;  /* 0x0000000633047211 */ /* 0x001fc800078008ff */
[----:B------:R-:W-:-:S05]  /*12c40*/  LEA.HI.X R5, R51, R7, R50, 0x1, P0 ;  /* 0x0000000733057211 */ /* 0x000fca00000f0c32 */
[----:B------:R0:W-:Y:S01]  /*12c50*/  ST.E.128 desc[UR42][R4.64], R36 ;  /* 0x0000002404007985 */ /* 0x0001e2000c101d2a */
[----:B------:R-:W-:Y:S05]  /*12c60*/  BRA `(.L_x_528) ;  /* 0x0000000800ac7947 */ /* 0x000fea0003800000 */
.L_x_524:
[----:B------:R-:W2:Y:S01]  /*12c70*/  LDL.LU R6, [R1+0x8c] ;  /* 0x00008c0001067983 */ /* 0x000ea20000300800 */
[----:B------:R-:W-:Y:S01]  /*12c80*/  ULDC.64 UR4, c[0x0][0xc00] ;  /* 0x0003000000047ab9 */ /* 0x000fe20000000a00 */
[----:B------:R-:W-:Y:S01]  /*12c90*/  IMAD.MOV.U32 R0, RZ, RZ, RZ ;  /* 0x000000ffff007224 */ /* 0x000fe200078e00ff */
[----:B------:R-:W3:Y:S01]  /*12ca0*/  LDC R21, c[0x0][0xbe8] ;  /* 0x0002fa00ff157b82 */ /* 0x000ee20000000800 */
[----:B------:R-:W4:Y:S01]  /*12cb0*/  LDL.LU R3, [R1+0x90] ;  /* 0x0000900001037983 */ /* 0x000f220000300800 */
[----:B------:R-:W-:-:S04]  /*12cc0*/  ISETP.NE.U32.AND P0, PT, RZ, UR4, PT ;  /* 0x00000004ff007c0c */ /* 0x000fc8000bf05070 */
[----:B------:R-:W-:Y:S02]  /*12cd0*/  ISETP.NE.AND.EX P0, PT, RZ, UR5, PT, P0 ;  /* 0x00000005ff007c0c */ /* 0x000fe4000bf05300 */
[----:B--2---:R-:W-:-:S04]  /*12ce0*/  IADD3 R4, P1, R6, UR4, RZ ;  /* 0x0000000406047c10 */ /* 0x004fc8000ff3e0ff */
[----:B----4-:R-:W-:Y:S01]  /*12cf0*/  IADD3.X R5, R3, UR5, RZ, P1, !PT ;  /* 0x0000000503057c10 */ /* 0x010fe20008ffe4ff */
[----:B------:R-:W-:Y:S02]  /*12d00*/  ULDC.64 UR4, c[0x0][0xc08] ;  /* 0x0003020000047ab9 */ /* 0x000fe40000000a00 */
[----:B------:R-:W-:-:S04]  /*12d10*/  ISETP.NE.U32.AND P1, PT, RZ, UR4, PT ;  /* 0x00000004ff007c0c */ /* 0x000fc8000bf25070 */
[----:B------:R2:W5:Y:S01]  /*12d20*/  @P0 LDG.E R0, desc[UR42][R4.64] ;  /* 0x0000002a04000981 */ /* 0x000562000c1e1900 */
[----:B------:R-:W-:Y:S01]  /*12d30*/  ISETP.NE.AND.EX P1, PT, RZ, UR5, PT, P1 ;  /* 0x00000005ff007c0c */ /* 0x000fe2000bf25310 */
[----:B------:R-:W1:-:S12]  /*12d40*/  S2R R9, SR_TID.X ;  /* 0x0000000000097919 */ /* 0x000e580000002100 */
[----:B------:R-:W-:Y:S01]  /*12d50*/  @P1 IADD3 R6, P2, R6, UR4, RZ ;  /* 0x0000000406061c10 */ /* 0x000fe2000ff5e0ff */
[----:B------:R-:W-:Y:S02]  /*12d60*/  ULDC UR4, c[0x0][0xa88] ;  /* 0x0002a20000047ab9 */ /* 0x000fe40000000800 */
[----:B------:R-:W-:Y:S01]  /*12d70*/  IMAD.U32 R8, RZ, RZ, UR4 ;  /* 0x00000004ff087e24 */ /* 0x000fe2000f8e00ff */
[----:B------:R-:W-:-:S05]  /*12d80*/  @P1 IADD3.X R7, R3, UR5, RZ, P2, !PT ;  /* 0x0000000503071c10 */ /* 0x000fca00097fe4ff */
[----:B------:R2:W5:Y:S01]  /*12d90*/  @P1 LDG.E R8, desc[UR42][R6.64] ;  /* 0x0000002a06081981 */ /* 0x000562000c1e1900 */
[----:B---3--:R-:W-:Y:S01]  /*12da0*/  ISETP.NE.AND P2, PT, R21, 0x1, PT ;  /* 0x000000011500780c */ /* 0x008fe20003f45270 */
[----:B-1----:R-:W-:-:S12]  /*12db0*/  VIADD R28, R9, 0xffffff80 ;  /* 0xffffff80091c7836 */ /* 0x002fd80000000000 */
[----:B------:R-:W1:Y:S01]  /*12dc0*/  @P2 LDC R20, c[0x0][0xbec] ;  /* 0x0002fb00ff142b82 */ /* 0x000e620000000800 */
[----:B------:R-:W-:-:S07]  /*12dd0*/  ISETP.GE.AND P3, PT, R28, 0xc0, PT ;  /* 0x000000c01c00780c */ /* 0x000fce0003f66270 */
[----:B------:R-:W3:Y:S01]  /*12de0*/  @P2 LDC R25, c[0x0][0xbf0] ;  /* 0x0002fc00ff192b82 */ /* 0x000ee20000000800 */
[----:B--2---:R-:W-:Y:S05]  /*12df0*/  @P1 BRA `(.L_x_529) ;  /* 0x0000000000101947 */ /* 0x004fea0003800000 */
[----:B------:R-:W-:Y:S05]  /*12e00*/  @!P0 BRA `(.L_x_529) ;  /* 0x00000000000c8947 */ /* 0x000fea0003800000 */
[----:B------:R-:W2:Y:S04]  /*12e10*/  LDG.E R3, desc[UR42][R4.64] ;  /* 0x0000002a04037981 */ /* 0x000ea8000c1e1900 */
[----:B-----5:R-:W2:Y:S02]  /*12e20*/  LDG.E R8, desc[UR42][R4.64+0x4] ;  /* 0x0000042a04087981 */ /* 0x020ea4000c1e1900 */
[----:B--2---:R-:W-:-:S07]  /*12e30*/  IMAD.IADD R8, R8, 0x1, -R3 ;  /* 0x0000000108087824 */ /* 0x004fce00078e0a03 */
.L_x_529:
[----:B------:R-:W2:Y:S04]  /*12e40*/  LDL.LU R4, [R1+0x94] ;  /* 0x0000940001047983 */ /* 0x000ea80000300800 */
[----:B------:R-:W4:Y:S04]  /*12e50*/  LDL.LU R3, [R1+0x9c] ;  /* 0x00009c0001037983 */ /* 0x000f280000300800 */
[----:B------:R-:W3:Y:S04]  /*12e60*/  LDL R24, [R1+0x88] ;  /* 0x0000880001187983 */ /* 0x000ee80000100800 */
[----:B------:R0:W5:Y:S01]  /*12e70*/  LDL R26, [R1+0x98] ;  /* 0x00009800011a7983 */ /* 0x0001620000100800 */
[----:B------:R-:W-:Y:S01]  /*12e80*/  BSSY B1, `(.L_x_530) ;  /* 0x000002d000017945 */ /* 0x000fe20003800000 */
[----:B-----5:R-:W-:-:S02]  /*12e90*/  SHF.R.S32.HI R11, RZ, 0x1f, R0 ;  /* 0x0000001fff0b7819 */ /* 0x020fc40000011400 */
[----:B--2---:R-:W-:Y:S02]  /*12ea0*/  SEL R13, R4, RZ, !P0 ;  /* 0x000000ff040d7207 */ /* 0x004fe40004000000 */
[----:B----4-:R-:W-:Y:S02]  /*12eb0*/  SEL R12, R3, RZ, !P0 ;  /* 0x000000ff030c7207 */ /* 0x010fe40004000000 */
[----:B---3--:R-:W-:Y:S01]  /*12ec0*/  SHF.R.S32.HI R10, RZ, 0x1f, R24 ;  /* 0x0000001fff0a7819 */ /* 0x008fe20000011418 */
[----:B0-----:R-:W-:Y:S06]  /*12ed0*/  @P3 BRA `(.L_x_531) ;  /* 0x00000000009c3947 */ /* 0x001fec0003800000 */
[----:B------:R-:W0:Y:S01]  /*12ee0*/  LDC R14, c[0x0][0xbe8] ;  /* 0x0002fa00ff0e7b82 */ /* 0x000e220000000800 */
[----:B------:R-:W-:-:S04]  /*12ef0*/  IMAD R3, R26, 0xc0, R9 ;  /* 0x000000c01a037824 */ /* 0x000fc800078e0209 */
[----:B------:R-:W-:Y:S02]  /*12f00*/  VIADD R9, R3, 0xffffff80 ;  /* 0xffffff8003097836 */ /* 0x000fe40000000000 */
[----:B0-----:R-:W-:-:S05]  /*12f10*/  IMAD R4, R8, R14, RZ ;  /* 0x0000000e08047224 */ /* 0x001fca00078e02ff */
[----:B------:R-:W-:-:S13]  /*12f20*/  ISETP.GE.AND P0, PT, R9, R4, PT ;  /* 0x000000040900720c */ /* 0x000fda0003f06270 */
[----:B------:R-:W-:Y:S05]  /*12f30*/  @P0 BRA `(.L_x_531) ;  /* 0x0000000000840947 */ /* 0x000fea0003800000 */
[----:B------:R-:W-:Y:S01]  /*12f40*/  ISETP.NE.AND P0, PT, R14, 0x1, PT ;  /* 0x000000010e00780c */ /* 0x000fe20003f05270 */
[----:B------:R-:W-:Y:S01]  /*12f50*/  ULDC.64 UR4, c[0x0][0xb90] ;  /* 0x0002e40000047ab9 */ /* 0x000fe20000000a00 */
[----:B------:R-:W-:Y:S01]  /*12f60*/  IMAD.MOV.U32 R4, RZ, RZ, R0 ;  /* 0x000000ffff047224 */ /* 0x000fe200078e0000 */
[----:B------:R-:W-:Y:S01]  /*12f70*/  MOV R3, R9 ;  /* 0x0000000900037202 */ /* 0x000fe20000000f00 */
[----:B------:R-:W-:Y:S02]  /*12f80*/  IMAD R7, R10, UR4, RZ ;  /* 0x000000040a077c24 */ /* 0x000fe4000f8e02ff */
[----:B------:R-:W-:Y:S02]  /*12f90*/  IMAD.MOV.U32 R5, RZ, RZ, R11 ;  /* 0x000000ffff057224 */ /* 0x000fe400078e000b */
[C---:B------:R-:W-:Y:S02]  /*12fa0*/  IMAD R7, R24.reuse, UR5, R7 ;  /* 0x0000000518077c24 */ /* 0x040fe4000f8e0207 */
[----:B------:R-:W-:Y:S01]  /*12fb0*/  IMAD.WIDE.U32 R4, R24, UR4, R4 ;  /* 0x0000000418047c25 */ /* 0x000fe2000f8e0004 */
[----:B------:R-:W-:-:S02]  /*12fc0*/  ULDC.64 UR4, c[0x0][0xb98] ;  /* 0x0002e60000047ab9 */ /* 0x000fc40000000a00 */
[----:B------:R-:W0:Y:S01]  /*12fd0*/  @P0 LDC R6, c[0x0][0xbec] ;  /* 0x0002fb00ff060b82 */ /* 0x000e220000000800 */
[----:B------:R-:W-:Y:S02]  /*12fe0*/  IMAD.IADD R5, R5, 0x1, R7 ;  /* 0x0000000105057824 */ /* 0x000fe400078e0207 */
[----:B------:R-:W-:-:S05]  /*12ff0*/  IMAD.WIDE.U32 R4, R13, UR4, R4 ;  /* 0x000000040d047c25 */ /* 0x000fca000f8e0004 */
[----:B------:R-:W2:Y:S01]  /*13000*/  @P0 LDC R15, c[0x0][0xbf0] ;  /* 0x0002fc00ff0f0b82 */ /* 0x000ea20000000800 */
[----:B0-----:R-:W-:-:S05]  /*13010*/  @P0 IMAD.HI.U32 R6, R9, R6, RZ ;  /* 0x0000000609060227 */ /* 0x001fca00078e00ff */
[----:B--2---:R-:W-:Y:S01]  /*13020*/  @P0 SHF.R.U32.HI R3, RZ, R15, R6 ;  /* 0x0000000fff030219 */ /* 0x004fe20000011606 */
[----:B------:R-:W-:-:S03]  /*13030*/  IMAD R6, R12, UR4, RZ ;  /* 0x000000040c067c24 */ /* 0x000fc6000f8e02ff */
[----:B------:R-:W-:Y:S01]  /*13040*/  IADD3 R4, P0, R3, R4, RZ ;  /* 0x0000000403047210 */ /* 0x000fe20007f1e0ff */
[----:B------:R-:W-:Y:S02]  /*13050*/  IMAD.MOV R7, RZ, RZ, -R3 ;  /* 0x000000ffff077224 */ /* 0x000fe400078e0a03 */
[----:B------:R-:W-:Y:S01]  /*13060*/  IMAD R6, R13, UR5, R6 ;  /* 0x000000050d067c24 */ /* 0x000fe2000f8e0206 */
[----:B------:R-:W-:Y:S01]  /*13070*/  ULDC.64 UR4, c[0x0][0xb88] ;  /* 0x0002e20000047ab9 */ /* 0x000fe20000000a00 */
[----:B------:R-:W-:Y:S01]  /*13080*/  IMAD R7, R14, R7, R9 ;  /* 0x000000070e077224 */ /* 0x000fe200078e0209 */
[----:B------:R-:W-:-:S04]  /*13090*/  SHF.R.S32.HI R9, RZ, 0x1f, R3 ;  /* 0x0000001fff097819 */ /* 0x000fc80000011403 */
        /* <DEDUP_REMOVED lines=11> */
.L_x_531:
[----:B------:R-:W-:Y:S05]  /*13150*/  BSYNC B1 ;  /* 0x0000000000017941 */ /* 0x000fea0003800000 */
.L_x_530:
[--C-:B------:R-:W-:Y:S01]  /*13160*/  SHF.R.S32.HI R14, RZ, 0x1f, R28.reuse ;  /* 0x0000001fff0e7819 */ /* 0x100fe2000001141c */
[----:B------:R-:W-:Y:S01]  /*13170*/  ULDC.64 UR4, c[0x0][0xaa0] ;  /* 0x0002a80000047ab9 */ /* 0x000fe20000000a00 */
[----:B------:R-:W-:Y:S01]  /*13180*/  SHF.R.S32.HI R27, RZ, 0x1f, R28 ;  /* 0x0000001fff1b7819 */ /* 0x000fe2000001141c */
[----:B0-----:R-:W-:Y:S01]  /*13190*/  IMAD R3, R11, UR4, RZ ;  /* 0x000000040b037c24 */ /* 0x001fe2000f8e02ff */
[-C--:B------:R-:W-:Y:S01]  /*131a0*/  LEA.HI R14, R14, R28.reuse, RZ, 0x2 ;  /* 0x0000001c0e0e7211 */ /* 0x080fe200078f10ff */
[----:B------:R-:W-:Y:S01]  /*131b0*/  IMAD.WIDE.U32 R4, R0, UR4, RZ ;  /* 0x0000000400047c25 */ /* 0x000fe2000f8e00ff */
[----:B------:R-:W-:Y:S02]  /*131c0*/  LEA.HI R27, R27, R28, RZ, 0x2 ;  /* 0x0000001c1b1b7211 */ /* 0x000fe400078f10ff */
[----:B------:R-:W-:Y:S01]  /*131d0*/  LOP3.LUT R14, R14, 0xfffffffc, RZ, 0xc0, !PT ;  /* 0xfffffffc0e0e7812 */ /* 0x000fe200078ec0ff */
[----:B------:R-:W-:Y:S01]  /*131e0*/  IMAD R3, R0, UR5, R3 ;  /* 0x0000000500037c24 */ /* 0x000fe2000f8e0203 */
[----:B------:R-:W-:Y:S01]  /*131f0*/  SHF.R.S32.HI R27, RZ, 0x2, R27 ;  /* 0x00000002ff1b7819 */ /* 0x000fe2000001141b */
[----:B------:R-:W-:-:S02]  /*13200*/  ULDC.64 UR4, c[0x0][0xae8] ;  /* 0x0002ba0000047ab9 */ /* 0x000fc40000000a00 */
[----:B------:R-:W-:Y:S02]  /*13210*/  IMAD.IADD R14, R28, 0x1, -R14 ;  /* 0x000000011c0e7824 */ /* 0x000fe400078e0a0e */
[----:B------:R-:W-:Y:S02]  /*13220*/  IMAD.IADD R5, R5, 0x1, R3 ;  /* 0x0000000105057824 */ /* 0x000fe400078e0203 */
[----:B------:R-:W-:Y:S02]  /*13230*/  IMAD R0, R14, 0x60, R27 ;  /* 0x000000600e007824 */ /* 0x000fe400078e021b */
[----:B------:R-:W-:Y:S02]  /*13240*/  IMAD R6, R10, UR4, RZ ;  /* 0x000000040a067c24 */ /* 0x000fe4000f8e02ff */
[----:B------:R-:W-:Y:S02]  /*13250*/  IMAD R9, R26, 0xc0, R0 ;  /* 0x000000c01a097824 */ /* 0x000fe400078e0200 */
[----:B------:R-:W-:-:S02]  /*13260*/  IMAD R7, R24, UR5, R6 ;  /* 0x0000000518077c24 */ /* 0x000fc4000f8e0206 */
[----:B-1----:R-:W-:-:S04]  /*13270*/  @P2 IMAD.HI.U32 R0, R9, R20, RZ ;  /* 0x0000001409002227 */ /* 0x002fc800078e00ff */
[----:B------:R-:W-:Y:S01]  /*13280*/  IMAD.WIDE.U32 R4, R24, UR4, R4 ;  /* 0x0000000418047c25 */ /* 0x000fe2000f8e0004 */
[----:B------:R-:W-:-:S03]  /*13290*/  ULDC.64 UR4, c[0x0][0xaf0] ;  /* 0x0002bc0000047ab9 */ /* 0x000fc60000000a00 */
[----:B------:R-:W-:Y:S01]  /*132a0*/  IMAD.MOV.U32 R3, RZ, RZ, R9 ;  /* 0x000000ffff037224 */ /* 0x000fe200078e0009 */
[----:B------:R-:W-:Y:S01]  /*132b0*/  @P2 SHF.R.U32.HI R3, RZ, R25, R0 ;  /* 0x00000019ff032219 */ /* 0x000fe20000011600 */
        /* <DEDUP_REMOVED lines=19> */
[----:B------:R-:W-:Y:S01]  /*133f0*/  IMAD.SHL.U32 R9, R14, 0x8, RZ ;  /* 0x000000080e097824 */ /* 0x000fe200078e00ff */
[C---:B------:R-:W-:Y:S01]  /*13400*/  LEA R0, P0, R4.reuse, UR4, 0x1 ;  /* 0x0000000404007c11 */ /* 0x040fe2000f8008ff */
[----:B------:R-:W-:Y:S01]  /*13410*/  IMAD.IADD R3, R5, 0x1, R3 ;  /* 0x0000000105037824 */ /* 0x000fe200078e0203 */
[----:B------:R-:W-:Y:S01]  /*13420*/  UMOV UR4, 0xffffffff ;  /* 0xffffffff00047882 */ /* 0x000fe20000000000 */
[C---:B------:R-:W-:Y:S02]  /*13430*/  VIADD R10, R9.reuse, 0x20 ;  /* 0x00000020090a7836 */ /* 0x040fe40000000000 */
[----:B------:R-:W-:Y:S01]  /*13440*/  VIADD R7, R9, 0x40 ;  /* 0x0000004009077836 */ /* 0x000fe20000000000 */
[----:B------:R-:W-:Y:S02]  /*13450*/  LEA.HI.X R4, R4, UR5, R3, 0x1, P0 ;  /* 0x0000000504047c11 */ /* 0x000fe400080f0c03 */
[----:B------:R-:W-:-:S02]  /*13460*/  SHF.R.S32.HI R20, RZ, 0x1f, R10 ;  /* 0x0000001fff147819 */ /* 0x000fc4000001140a */
[----:B------:R-:W-:Y:S01]  /*13470*/  SHF.R.S32.HI R24, RZ, 0x1f, R7 ;  /* 0x0000001fff187819 */ /* 0x000fe20000011407 */
[----:B------:R-:W-:Y:S06]  /*13480*/  BRA.DIV UR4, `(.L_x_532) ;  /* 0x0000007604d87947 */ /* 0x000fec000b800000 */
[----:B------:R0:W1:Y:S04]  /*13490*/  SHFL.IDX PT, R3, R4, RZ, 0x1c1f ;  /* 0x001c1fff04037589 */ /* 0x00006800000e0000 */
[----:B------:R0:W2:Y:S02]  /*134a0*/  SHFL.IDX PT, R14, R0, RZ, 0x1c1f ;  /* 0x001c1fff000e7589 */ /* 0x0000a400000e0000 */
.L_x_694:
[----:B------:R-:W-:Y:S01]  /*134b0*/  IMAD R21, R8, R21, RZ ;  /* 0x0000001508157224 */ /* 0x000fe200078e02ff */
[----:B------:R-:W-:Y:S01]  /*134c0*/  BSSY B1, `(.L_x_533) ;  /* 0x0000011000017945 */ /* 0x000fe20003800000 */
[----:B------:R-:W-:-:S05]  /*134d0*/  IMAD R6, R26, 0xc0, R27 ;  /* 0x000000c01a067824 */ /* 0x000fca00078e021b */
[----:B------:R-:W-:-:S13]  /*134e0*/  ISETP.GE.AND P0, PT, R6, R21, PT ;  /* 0x000000150600720c */ /* 0x000fda0003f06270 */
[----:B------:R-:W-:Y:S05]  /*134f0*/  @P0 BRA `(.L_x_534) ;  /* 0x0000000000340947 */ /* 0x000fea0003800000 */
[----:B------:R-:W-:Y:S02]  /*13500*/  ULDC UR4, c[0x0][0xac8] ;  /* 0x0002b20000047ab9 */ /* 0x000fe40000000800 */
[----:B------:R-:W-:Y:S02]  /*13510*/  ISETP.GE.AND P2, PT, R9, UR4, PT ;  /* 0x0000000409007c0c */ /* 0x000fe4000bf46270 */
[----:B------:R-:W-:Y:S02]  /*13520*/  ISETP.GE.AND P3, PT, R10, UR4, PT ;  /* 0x000000040a007c0c */ /* 0x000fe4000bf66270 */
[----:B------:R-:W-:-:S09]  /*13530*/  ISETP.GE.AND P4, PT, R7, UR4, PT ;  /* 0x0000000407007c0c */ /* 0x000fd2000bf86270 */
[----:B-1----:R-:W-:Y:S02]  /*13540*/  @!P2 IMAD.MOV.U32 R15, RZ, RZ, R3 ;  /* 0x000000ffff0fa224 */ /* 0x002fe400078e0003 */
[CC--:B--2---:R-:W-:Y:S02]  /*13550*/  @!P3 LEA R26, P0, R10.reuse, R14.reuse, 0x1 ;  /* 0x0000000e0a1ab211 */ /* 0x0c4fe400078008ff */
[----:B------:R-:W-:Y:S01]  /*13560*/  @!P4 LEA R32, P1, R7, R14, 0x1 ;  /* 0x0000000e0720c211 */ /* 0x000fe200078208ff */
[----:B------:R-:W-:Y:S01]  /*13570*/  @!P2 IMAD.WIDE R12, R9, 0x2, R14 ;  /* 0x00000002090ca825 */ /* 0x000fe200078e020e */
[-C--:B------:R-:W-:Y:S02]  /*13580*/  @!P3 LEA.HI.X R27, R10, R3.reuse, R20, 0x1, P0 ;  /* 0x000000030a1bb211 */ /* 0x080fe400000f0c14 */
[----:B------:R-:W-:Y:S02]  /*13590*/  @!P4 LEA.HI.X R33, R7, R3, R24, 0x1, P1 ;  /* 0x000000030721c211 */ /* 0x000fe400008f0c18 */
[----:B------:R3:W-:Y:S04]  /*135a0*/  @!P2 ST.E.128 desc[UR42][R12.64], RZ ;  /* 0x000000ff0c00a985 */ /* 0x0007e8000c101d2a */
[----:B------:R3:W-:Y:S04]  /*135b0*/  @!P3 ST.E.128 desc[UR42][R26.64], RZ ;  /* 0x000000ff1a00b985 */ /* 0x0007e8000c101d2a */
[----:B------:R3:W-:Y:S02]  /*135c0*/  @!P4 ST.E.128 desc[UR42][R32.64], RZ ;  /* 0x000000ff2000c985 */ /* 0x0007e4000c101d2a */
.L_x_534:
[----:B------:R-:W-:Y:S05]  /*135d0*/  BSYNC B1 ;  /* 0x0000000000017941 */ /* 0x000fea0003800000 */
.L_x_533:
[----:B------:R-:W-:-:S03]  /*135e0*/  UMOV UR4, 0xffffffff ;  /* 0xffffffff00047882 */ /* 0x000fc60000000000 */
[----:B------:R-:W-:Y:S05]  /*135f0*/  BRA.DIV UR4, `(.L_x_535) ;  /* 0x0000007604b07947 */ /* 0x000fea000b800000 */
[----:B-1----:R1:W4:Y:S04]  /*13600*/  SHFL.IDX PT, R3, R4, 0x1, 0x1c1f ;  /* 0x003c1f0004037f89 */ /* 0x00232800000e0000 */
[----:B--2---:R1:W2:Y:S02]  /*13610*/  SHFL.IDX PT, R14, R0, 0x1, 0x1c1f ;  /* 0x003c1f00000e7f89 */ /* 0x0042a400000e0000 */
.L_x_698:
[----:B01----:R-:W-:-:S05]  /*13620*/  VIADD R0, R6, 0x60 ;  /* 0x0000006006007836 */ /* 0x003fca0000000000 */
[----:B------:R-:W-:-:S13]  /*13630*/  ISETP.GE.AND P0, PT, R0, R21, PT ;  /* 0x000000150000720c */ /* 0x000fda0003f06270 */
[----:B------:R-:W-:Y:S05]  /*13640*/  @P0 BRA `(.L_x_528) ;  /* 0x0000000000340947 */ /* 0x000fea0003800000 */
[----:B------:R-:W-:Y:S02]  /*13650*/  ULDC UR4, c[0x0][0xac8] ;  /* 0x0002b20000047ab9 */ /* 0x000fe40000000800 */
[----:B------:R-:W-:Y:S02]  /*13660*/  ISETP.GE.AND P2, PT, R9, UR4, PT ;  /* 0x0000000409007c0c */ /* 0x000fe4000bf46270 */
[----:B------:R-:W-:Y:S02]  /*13670*/  ISETP.GE.AND P3, PT, R10, UR4, PT ;  /* 0x000000040a007c0c */ /* 0x000fe4000bf66270 */
[----:B------:R-:W-:-:S09]  /*13680*/  ISETP.GE.AND P4, PT, R7, UR4, PT ;  /* 0x0000000407007c0c */ /* 0x000fd2000bf86270 */
[----:B----4-:R-:W-:Y:S02]  /*13690*/  @!P2 IMAD.MOV.U32 R15, RZ, RZ, R3 ;  /* 0x000000ffff0fa224 */ /* 0x010fe400078e0003 */
        /* <DEDUP_REMOVED lines=8> */
.L_x_528:
[----:B------:R-:W-:Y:S05]  /*13720*/  BSYNC B0 ;  /* 0x0000000000007941 */ /* 0x000fea0003800000 */
.L_x_523:
[----:B------:R-:W-:Y:S02]  /*13730*/  ULDC UR4, c[0x0][0xc3c] ;  /* 0x00030f0000047ab9 */ /* 0x000fe40000000800 */
[----:B------:R-:W-:-:S13]  /*13740*/  ISETP.GE.AND P0, PT, R31, UR4, PT ;  /* 0x000000041f007c0c */ /* 0x000fda000bf06270 */
[----:B------:R-:W-:Y:S05]  /*13750*/  @!P0 BRA `(.L_x_536) ;  /* 0xfffffedc00688947 */ /* 0x000fea000383ffff */
[----:B------:R-:W-:Y:S05]  /*13760*/  BRA `(.L_x_394) ;  /* 0x0000006800487947 */ /* 0x000fea0003800000 */
.L_x_392:
        /* <DEDUP_REMOVED lines=16> */
.L_x_537:
        /* <DEDUP_REMOVED lines=32> */
[----:B------:R-:W0:Y:S02]  /*13a70*/  SHFL.IDX PT, R4, R7, 0x1f, 0x1f ;  /* 0x03e01f0007047f89 */ /* 0x000e2400000e0000 */
[----:B0-----:R-:W-:-:S04]  /*13a80*/  IMAD R4, R4, UR5, RZ ;  /* 0x0000000504047c24 */ /* 0x001fc8000f8e02ff */
[----:B------:R-:W-:Y:S01]  /*13a90*/  IMAD.MOV.U32 R3, RZ, RZ, R4 ;  /* 0x000000ffff037224 */ /* 0x000fe200078e0004 */
[----:B-1----:R-:W-:-:S13]  /*13aa0*/  ISETP.GT.AND P6, PT, R4, UR6, PT ;  /* 0x0000000604007c0c */ /* 0x002fda000bfc4270 */
[----:B------:R-:W-:Y:S05]  /*13ab0*/  @P6 BRA `(.L_x_539) ;  /* 0x00000000009c6947 */ /* 0x000fea0003800000 */
[----:B------:R-:W0:Y:S01]  /*13ac0*/  LDC R6, c[0x0][0xc3c] ;  /* 0x00030f00ff067b82 */ /* 0x000e220000000800 */
[----:B------:R-:W-:Y:S01]  /*13ad0*/  IMAD.MOV.U32 R4, RZ, RZ, R3 ;  /* 0x000000ffff047224 */ /* 0x000fe200078e0003 */
[----:B------:R-:W-:Y:S01]  /*13ae0*/  UMOV UR4, URZ ;  /* 0x0000003f00047c82 */ /* 0x000fe20008000000 */
[----:B------:R-:W-:Y:S01]  /*13af0*/  ULDC UR7, c[0x0][0xc3c] ;  /* 0x00030f0000077ab9 */ /* 0x000fe20000000800 */
[----:B------:R-:W-:-:S05]  /*13b00*/  ULDC UR5, c[0x0][0xc38] ;  /* 0x00030e0000057ab9 */ /* 0x000fca0000000800 */
.L_x_543:
[----:B------:R-:W-:Y:S01]  /*13b10*/  UIADD3 UR4, UR4, 0x1f, URZ ;  /* 0x0000001f04047890 */ /* 0x000fe2000fffe03f */
[----:B------:R-:W-:-:S05]  /*13b20*/  IMAD.U32 R19, RZ, RZ, UR7 ;  /* 0x00000007ff137e24 */ /* 0x000fca000f8e00ff */
        /* <DEDUP_REMOVED lines=10> */
.L_x_542:
[----:B------:R-:W-:Y:S05]  /*13bd0*/  BSYNC B0 ;  /* 0x0000000000007941 */ /* 0x000fea0003800000 */
.L_x_541:
[----:B0----5:R-:W0:Y:S02]  /*13be0*/  SHFL.UP PT, R2, R0, 0x1, RZ ;  /* 0x0420000000027989 */ /* 0x021e2400000e00ff */
        /* <DEDUP_REMOVED lines=20> */
.L_x_539:
[----:B------:R-:W-:-:S04]  /*13d30*/  IMAD.IADD R9, R4, 0x1, -R3 ;  /* 0x0000000104097824 */ /* 0x000fc800078e0a03 */
        /* <DEDUP_REMOVED lines=14> */
.L_x_544:
[----:B---3--:R-:W-:Y:S01]  /*13e20*/  IMAD R16, R16, UR5, R9 ;  /* 0x0000000510107c24 */ /* 0x008fe2000f8e0209 */
[----:B0-----:R-:W-:Y:S01]  /*13e30*/  IABS R2, R0 ;  /* 0x0000000000027213 */ /* 0x001fe20000000000 */
[----:B-12---:R-:W-:Y:S02]  /*13e40*/  IMAD.MOV R7, RZ, RZ, -R3 ;  /* 0x000000ffff077224 */ /* 0x006fe400078e0a03 */
[----:B------:R-:W-:Y:S01]  /*13e50*/  VIADD R19, R19, UR4 ;  /* 0x0000000413137c36 */ /* 0x000fe20008000000 */
[----:B------:R-:W-:Y:S01]  /*13e60*/  IADD3 R9, -R16, UR6, RZ ;  /* 0x0000000610097c10 */ /* 0x000fe2000fffe1ff */
[----:B------:R-:W-:Y:S02]  /*13e70*/  IMAD.MOV R8, RZ, RZ, -R2 ;  /* 0x000000ffff087224 */ /* 0x000fe400078e0a02 */
[----:B------:R-:W-:Y:S01]  /*13e80*/  IMAD R7, R7, R4, RZ ;  /* 0x0000000407077224 */ /* 0x000fe200078e02ff */
[----:B------:R-:W-:Y:S01]  /*13e90*/  IABS R6, R9 ;  /* 0x0000000900067213 */ /* 0x000fe20000000000 */
[----:B------:R-:W-:-:S04]  /*13ea0*/  IMAD.MOV.U32 R2, RZ, RZ, RZ ;  /* 0x000000ffff027224 */ /* 0x000fc800078e00ff */
        /* <DEDUP_REMOVED lines=12> */
[----:B------:R-:W-:-:S06]  /*13f70*/  @P0 VIADD R2, R2, 0x1 ;  /* 0x0000000102020836 */ /* 0x000fcc0000000000 */
[----:B------:R-:W-:Y:S01]  /*13f80*/  @!P2 IMAD.MOV R2, RZ, RZ, -R2 ;  /* 0x000000ffff02a224 */ /* 0x000fe200078e0a02 */
[----:B------:R-:W-:-:S04]  /*13f90*/  @!P1 LOP3.LUT R2, RZ, R0, RZ, 0x33, !PT ;  /* 0x00000000ff029212 */ /* 0x000fc800078e33ff */
[----:B------:R-:W-:Y:S01]  /*13fa0*/  IADD3 R17, -R2, RZ, RZ ;  /* 0x000000ff02117210 */ /* 0x000fe20007ffe1ff */
[----:B------:R-:W-:-:S04]  /*13fb0*/  IMAD.MOV.U32 R18, RZ, RZ, R2 ;  /* 0x000000ffff127224 */ /* 0x000fc800078e0002 */
[----:B------:R-:W-:Y:S01]  /*13fc0*/  IMAD R17, R0, R17, R9 ;  /* 0x0000001100117224 */ /* 0x000fe200078e0209 */
[----:B------:R-:W-:Y:S06]  /*13fd0*/  BRA `(.L_x_545) ;  /* 0x00000000000c7947 */ /* 0x000fec0003800000 */
.L_x_540:
[----:B------:R-:W-:Y:S02]  /*13fe0*/  IMAD.MOV.U32 R17, RZ, RZ, RZ ;  /* 0x000000ffff117224 */ /* 0x000fe400078e00ff */
[----:B------:R-:W-:Y:S02]  /*13ff0*/  IMAD.U32 R16, RZ, RZ, UR6 ;  /* 0x00000006ff107e24 */ /* 0x000fe4000f8e00ff */
[----:B------:R-:W-:-:S07]  /*14000*/  IMAD.MOV.U32 R18, RZ, RZ, RZ ;  /* 0x000000ffff127224 */ /* 0x000fce00078e00ff */
.L_x_545:
[----:B------:R-:W-:-:S13]  /*14010*/  ISETP.NE.AND P0, PT, R5, RZ, PT ;  /* 0x000000ff0500720c */ /* 0x000fda0003f05270 */
[----:B------:R-:W0:Y:S01]  /*14020*/  @!P0 S2R R3, SR_CgaCtaId ;  /* 0x0000000000038919 */ /* 0x000e220000008800 */
[----:B------:R-:W-:-:S04]  /*14030*/  @!P0 MOV R0, 0x400 ;  /* 0x0000040000008802 */ /* 0x000fc80000000f00 */
[----:B0-----:R-:W-:-:S05]  /*14040*/  @!P0 LEA R0, R3, R0, 0x18 ;  /* 0x0000000003008211 */ /* 0x001fca00078ec0ff */
[----:B------:R0:W-:Y:S01]  /*14050*/  @!P0 STS.128 [R0+0x2d8d0], R16 ;  /* 0x02d8d01000008388 */ /* 0x0001e20000000c00 */
[----:B------:R-:W-:Y:S06]  /*14060*/  BAR.ARV 0x5, 0x200 ;  /* 0x0148000000007b1d */ /* 0x000fec0000002000 */
.L_x_538:
[----:B0-----:R-:W-:Y:S01]  /*14070*/  IMAD.MOV.U32 R0, RZ, RZ, 0x1 ;  /* 0x00000001ff007424 */ /* 0x001fe200078e00ff */
[----:B------:R0:W-:Y:S01]  /*14080*/  STL [R1+0x40], RZ ;  /* 0x000040ff01007387 */ /* 0x0001e20000100800 */
[----:B------:R-:W-:Y:S01]  /*14090*/  ULDC UR4, c[0x0][0xc3c] ;  /* 0x00030f0000047ab9 */ /* 0x000fe20000000800 */
[----:B------:R-:W-:Y:S01]  /*140a0*/  IMAD.MOV.U32 R26, RZ, RZ, RZ ;  /* 0x000000ffff1a7224 */ /* 0x000fe200078e00ff */
[----:B-1----:R-:W-:Y:S01]  /*140b0*/  ISETP.GE.AND P0, PT, R19, UR4, PT ;  /* 0x0000000413007c0c */ /* 0x002fe2000bf06270 */
[----:B------:R0:W-:-:S12]  /*140c0*/  STL [R1], R0 ;  /* 0x0000000001007387 */ /* 0x0001d80000100800 */
[----:B0-----:R-:W-:Y:S05]  /*140d0*/  @P0 BRA `(.L_x_546) ;  /* 0x0000005c00080947 */ /* 0x001fea0003800000 */
[----:B------:R-:W0:Y:S01]  /*140e0*/  S2R R7, SR_TID.X ;  /* 0x0000000000077919 */ /* 0x000e220000002100 */
[----:B------:R-:W1:Y:S01]  /*140f0*/  S2UR UR5, SR_CgaCtaId ;  /* 0x00000000000579c3 */ /* 0x000e620000008800 */
[----:B------:R-:W-:Y:S01]  /*14100*/  UMOV UR4, 0x400 ;  /* 0x0000040000047882 */ /* 0x000fe20000000000 */
[----:B------:R-:W-:Y:S01]  /*14110*/  BSSY B8, `(.L_x_546) ;  /* 0x00005be000087945 */ /* 0x000fe20003800000 */
[----:B------:R-:W-:Y:S01]  /*14120*/  IMAD.MOV.U32 R26, RZ, RZ, RZ ;  /* 0x000000ffff1a7224 */ /* 0x000fe200078e00ff */
[----:B------:R-:W-:Y:S01]  /*14130*/  ULDC.64 UR40, c[0x0][0x198] ;  /* 0x0000660000287ab9 */ /* 0x000fe20000000a00 */
[----:B------:R-:W-:Y:S01]  /*14140*/  IMAD.MOV.U32 R28, RZ, RZ, RZ ;  /* 0x000000ffff1c7224 */ /* 0x000fe200078e00ff */
[----:B------:R-:W-:Y:S01]  /*14150*/  ULOP3.LUT UR38, UR36, 0x2, URZ, 0xfc, !UPT ;  /* 0x0000000224267892 */ /* 0x000fe2000f8efc3f */
[----:B------:R-:W-:Y:S01]  /*14160*/  ULDC UR37, c[0x0][0xc] ;  /* 0x0000030000257ab9 */ /* 0x000fe20000000800 */
[----:B-1----:R-:W-:-:S06]  /*14170*/  ULEA UR4, UR5, UR4, 0x18 ;  /* 0x0000000405047291 */ /* 0x002fcc000f8ec03f */
[----:B------:R-:W-:Y:S01]  /*14180*/  IMAD.U32 R22, RZ, RZ, UR4 ;  /* 0x00000004ff167e24 */ /* 0x000fe2000f8e00ff */
[C---:B0-----:R-:W-:Y:S01]  /*14190*/  LOP3.LUT R6, R7.reuse, 0x7f, RZ, 0xc0, !PT ;  /* 0x0000007f07067812 */ /* 0x041fe200078ec0ff */
[----:B------:R-:W-:-:S04]  /*141a0*/  IMAD.SHL.U32 R0, R7, 0x8, RZ ;  /* 0x0000000807007824 */ /* 0x000fc800078e00ff */
[----:B------:R-:W-:Y:S01]  /*141b0*/  IMAD.SHL.U32 R4, R6, 0x8, RZ ;  /* 0x0000000806047824 */ /* 0x000fe200078e00ff */
[C---:B------:R-:W-:Y:S02]  /*141c0*/  LOP3.LUT R3, R0.reuse, 0x20, RZ, 0xc0, !PT ;  /* 0x0000002000037812 */ /* 0x040fe400078ec0ff */
[----:B------:R-:W-:Y:S02]  /*141d0*/  LOP3.LUT R2, R0, 0xd8, RZ, 0xc0, !PT ;  /* 0x000000d800027812 */ /* 0x000fe400078ec0ff */
[----:B------:R-:W-:Y:S01]  /*141e0*/  LOP3.LUT R3, R3, 0x300, R4, 0xf8, !PT ;  /* 0x0000030003037812 */ /* 0x000fe200078ef804 */
[----:B------:R-:W-:Y:S01]  /*141f0*/  IMAD.MOV.U32 R4, RZ, RZ, 0x1 ;  /* 0x00000001ff047424 */ /* 0x000fe200078e00ff */
[----:B------:R-:W-:Y:S02]  /*14200*/  LOP3.LUT R2, R2, 0x18, R7, 0x78, !PT ;  /* 0x0000001802027812 */ /* 0x000fe400078e7807 */
[----:B------:R-:W-:Y:S02]  /*14210*/  LOP3.LUT R0, R0, 0x18, RZ, 0xc0, !PT ;  /* 0x0000001800007812 */ /* 0x000fe400078ec0ff */
[----:B------:R-:W-:Y:S01]  /*14220*/  LOP3.LUT R5, R3, R2, RZ, 0xfc, !PT ;  /* 0x0000000203057212 */ /* 0x000fe200078efcff */
[----:B------:R-:W-:Y:S01]  /*14230*/  IMAD.SHL.U32 R2, R7, 0x20, RZ ;  /* 0x0000002007027824 */ /* 0x000fe200078e00ff */
[----:B------:R-:W-:-:S03]  /*14240*/  SHF.R.U32.HI R3, RZ, 0x2, R6 ;  /* 0x00000002ff037819 */ /* 0x000fc60000011606 */
[----:B------:R-:W-:Y:S01]  /*14250*/  STL [R1+0x14], R5 ;  /* 0x0000140501007387 */ /* 0x000fe20000100800 */
[----:B------:R-:W-:-:S03]  /*14260*/  LOP3.LUT R2, R2, 0x60, RZ, 0xc0, !PT ;  /* 0x0000006002027812 */ /* 0x000fc600078ec0ff */
[----:B------:R-:W-:Y:S04]  /*14270*/  STL [R1], R4 ;  /* 0x0000000401007387 */ /* 0x000fe80000100800 */
[----:B------:R0:W-:Y:S04]  /*14280*/  STL [R1+0x4], R4 ;  /* 0x0000040401007387 */ /* 0x0001e80000100800 */
[----:B------:R1:W-:Y:S01]  /*14290*/  STL [R1+0x40], RZ ;  /* 0x000040ff01007387 */ /* 0x0003e20000100800 */
[----:B0-----:R-:W-:Y:S02]  /*142a0*/  LOP3.LUT R4, R3, R2, RZ, 0xfc, !PT ;  /* 0x0000000203047212 */ /* 0x001fe400078efcff */
[----:B------:R-:W-:-:S02]  /*142b0*/  LOP3.LUT R3, R0, 0x20, RZ, 0xfc, !PT ;  /* 0x0000002000037812 */ /* 0x000fc400078efcff */
[----:B------:R-:W-:Y:S01]  /*142c0*/  LOP3.LUT R2, R0, 0x40, RZ, 0xfc, !PT ;  /* 0x0000004000027812 */ /* 0x000fe200078efcff */
[----:B------:R-:W-:-:S05]  /*142d0*/  IMAD R0, R5, 0x2, R22 ;  /* 0x0000000205007824 */ /* 0x000fca00078e0216 */
[----:B------:R1:W-:Y:S02]  /*142e0*/  STL [R1+0x28], R0 ;  /* 0x0000280001007387 */ /* 0x0003e40000100800 */
.L_x_647:
[----:B0-----:R-:W0:Y:S02]  /*142f0*/  LDC.64 R2, c[0x0][0xc88] ;  /* 0x00032200ff027b82 */ /* 0x001e240000000a00 */
[----:B0-----:R-:W-:-:S05]  /*14300*/  IMAD.WIDE R2, R19, 0x4, R2 ;  /* 0x0000000413027825 */ /* 0x001fca00078e0202 */
[----:B-1----:R-:W1:Y:S01]  /*14310*/  LDG.E R29, desc[UR42][R2.64] ;  /* 0x0000002a021d7981 */ /* 0x002e62000c1e1900 */
[----:B------:R-:W-:Y:S05]  /*14320*/  YIELD ;  /* 0x0000000000007946 */ /* 0x000fea0003800000 */
[----:B------:R-:W-:Y:S01]  /*14330*/  ULDC.64 UR4, c[0x0][0xa28] ;  /* 0x00028a0000047ab9 */ /* 0x000fe20000000a00 */
[----:B------:R-:W-:Y:S01]  /*14340*/  IMAD.MOV.U32 R9, RZ, RZ, RZ ;  /* 0x000000ffff097224 */ /* 0x000fe200078e00ff */
[----:B------:R-:W-:Y:S01]  /*14350*/  ISETP.NE.U32.AND P0, PT, RZ, UR4, PT ;  /* 0x00000004ff007c0c */ /* 0x000fe2000bf05070 */
[----:B------:R-:W-:Y:S01]  /*14360*/  IMAD.MOV.U32 R6, RZ, RZ, RZ ;  /* 0x000000ffff067224 */ /* 0x000fe200078e00ff */
[----:B------:R-:W-:Y:S01]  /*14370*/  ULDC.64 UR8, c[0x0][0xa18] ;  /* 0x0002860000087ab9 */ /* 0x000fe20000000a00 */
[----:B------:R-:W-:Y:S01]  /*14380*/  ULDC.64 UR6, c[0x0][0xa10] ;  /* 0x0002840000067ab9 */ /* 0x000fe20000000a00 */
[----:B------:R-:W-:-:S02]  /*14390*/  ISETP.NE.AND.EX P0, PT, RZ, UR5, PT, P0 ;  /* 0x00000005ff007c0c */ /* 0x000fc4000bf05300 */
[----:B-1----:R-:W-:-:S11]  /*143a0*/  SHF.R.S32.HI R0, RZ, 0x1f, R29 ;  /* 0x0000001fff007819 */ /* 0x002fd6000001141d */
[C---:B------:R-:W-:Y:S01]  /*143b0*/  @P0 LEA R2, P1, R29.reuse, UR4, 0x2 ;  /* 0x000000041d020c11 */ /* 0x040fe2000f8210ff */
[C---:B------:R-:W-:Y:S01]  /*143c0*/  IMAD.SHL.U32 R24, R29.reuse, 0x4, RZ ;  /* 0x000000041d187824 */ /* 0x040fe200078e00ff */
[C-C-:B------:R-:W-:Y:S01]  /*143d0*/  SHF.L.U64.HI R25, R29.reuse, 0x2, R0.reuse ;  /* 0x000000021d197819 */ /* 0x140fe20000010200 */
[----:B------:R0:W-:Y:S01]  /*143e0*/  STL [R1+0x2c], R0 ;  /* 0x00002c0001007387 */ /* 0x0001e20000100800 */
[----:B------:R-:W-:Y:S01]  /*143f0*/  @P0 LEA.HI.X R3, R29, UR5, R0, 0x2, P1 ;  /* 0x000000051d030c11 */ /* 0x000fe200088f1400 */
[----:B------:R-:W-:-:S04]  /*14400*/  ULDC.64 UR4, c[0x0][0xa00] ;  /* 0x0002800000047ab9 */ /* 0x000fc80000000a00 */
[----:B--2---:R1:W2:Y:S01]  /*14410*/  @P0 LDG.E R9, desc[UR42][R2.64] ;  /* 0x0000002a02090981 */ /* 0x0042a2000c1e1900 */
[----:B------:R-:W-:Y:S02]  /*14420*/  ISETP.NE.U32.AND P0, PT, RZ, UR4, PT ;  /* 0x00000004ff007c0c */ /* 0x000fe4000bf05070 */
[----:B------:R-:W-:Y:S01]  /*14430*/  ISETP.NE.U32.AND P2, PT, RZ, UR8, PT ;  /* 0x00000008ff007c0c */ /* 0x000fe2000bf45070 */
[----:B0-----:R-:W-:Y:S01]  /*14440*/  IMAD.MOV.U32 R0, RZ, RZ, RZ ;  /* 0x000000ffff007224 */ /* 0x001fe200078e00ff */
[----:B------:R-:W-:Y:S02]  /*14450*/  ISETP.NE.AND.EX P0, PT, RZ, UR5, PT, P0 ;  /* 0x00000005ff007c0c */ /* 0x000fe4000bf05300 */
[----:B------:R-:W-:Y:S02]  /*14460*/  ISETP.NE.AND.EX P2, PT, RZ, UR9, PT, P2 ;  /* 0x00000009ff007c0c */ /* 0x000fe4000bf45320 */
[----:B------:R-:W-:Y:S02]  /*14470*/  ISETP.NE.U32.AND P1, PT, RZ, UR6, PT ;  /* 0x00000006ff007c0c */ /* 0x000fe4000bf25070 */
[----:B-1----:R-:W-:-:S02]  /*14480*/  IADD3 R2, P3, R24, UR4, RZ ;  /* 0x0000000418027c10 */ /* 0x002fc4000ff7e0ff */
[----:B------:R-:W-:Y:S02]  /*14490*/  ISETP.NE.AND.EX P1, PT, RZ, UR7, PT, P1 ;  /* 0x00000007ff007c0c */ /* 0x000fe4000bf25310 */
[----:B------:R-:W-:Y:S02]  /*144a0*/  IADD3.X R3, R25, UR5, RZ, P3, !PT ;  /* 0x0000000519037c10 */ /* 0x000fe40009ffe4ff */
[----:B------:R-:W-:-:S03]  /*144b0*/  IADD3 R4, P4, R24, UR6, RZ ;  /* 0x0000000618047c10 */ /* 0x000fc6000ff9e0ff */
[----:B------:R-:W3:Y:S01]  /*144c0*/  @P0 LDG.E R6, desc[UR42][R2.64] ;  /* 0x0000002a02060981 */ /* 0x000ee2000c1e1900 */
[----:B------:R-:W-:Y:S01]  /*144d0*/  ULDC UR4, c[0x0][0x288] ;  /* 0x0000a20000047ab9 */ /* 0x000fe20000000800 */
[----:B------:R-:W-:Y:S01]  /*144e0*/  IADD3.X R5, R25, UR7, RZ, P4, !PT ;  /* 0x0000000719057c10 */ /* 0x000fe2000a7fe4ff */
[----:B------:R-:W-:Y:S01]  /*144f0*/  IMAD.U32 R8, RZ, RZ, UR4 ;  /* 0x00000004ff087e24 */ /* 0x000fe2000f8e00ff */
[----:B------:R-:W-:-:S03]  /*14500*/  ULDC.64 UR4, c[0x0][0x418] ;  /* 0x0001060000047ab9 */ /* 0x000fc60000000a00 */
[----:B------:R-:W5:Y:S04]  /*14510*/  @P1 LDG.E R0, desc[UR42][R4.64] ;  /* 0x0000002a04001981 */ /* 0x000f68000c1e1900 */
[----:B---3--:R0:W-:Y:S02]  /*14520*/  STL [R1+0x8], R6 ;  /* 0x0000080601007387 */ /* 0x0081e40000100800 */
[----:B0-----:R-:W-:-:S04]  /*14530*/  @P2 IADD3 R6, P3, R24, UR8, RZ ;  /* 0x0000000818062c10 */ /* 0x001fc8000ff7e0ff */
[----:B------:R-:W-:-:S05]  /*14540*/  @P2 IADD3.X R7, R25, UR9, RZ, P3, !PT ;  /* 0x0000000919072c10 */ /* 0x000fca0009ffe4ff */
[----:B------:R0:W3:Y:S01]  /*14550*/  @P2 LDG.E R8, desc[UR42][R6.64] ;  /* 0x0000002a06082981 */ /* 0x0000e2000c1e1900 */
[----:B------:R-:W-:-:S03]  /*14560*/  UISETP.NE.U32.AND UP0, UPT, UR4, URZ, UPT ;  /* 0x0000003f0400728c */ /* 0x000fc6000bf05070 */
[----:B--2---:R1:W-:Y:S01]  /*14570*/  STL [R1+0x20], R9 ;  /* 0x0000200901007387 */ /* 0x0043e20000100800 */
[----:B------:R-:W-:Y:S01]  /*14580*/  UISETP.NE.AND.EX UP0, UPT, UR5, URZ, UPT, UP0 ;  /* 0x0000003f0500728c */ /* 0x000fe2000bf05300 */
[----:B------:R-:W-:Y:S02]  /*14590*/  ULDC UR4, c[0x0][0x424] ;  /* 0x0001090000047ab9 */ /* 0x000fe40000000800 */
[----:B------:R-:W-:Y:S01]  /*145a0*/  ULDC UR5, c[0x0][0x2f0] ;  /* 0x0000bc0000057ab9 */ /* 0x000fe20000000800 */
[----:B------:R-:W-:-:S04]  /*145b0*/  USEL UR4, UR4, 0x1, UP0 ;  /* 0x0000000104047887 */ /* 0x000fc80008000000 */
[----:B------:R-:W-:-:S03]  /*145c0*/  UIMAD UR4, UR4, UR5, URZ ;  /* 0x00000005040472a4 */ /* 0x000fc6000f8e023f */
[----:B------:R-:W-:Y:S02]  /*145d0*/  ULDC UR5, c[0x0][0x348] ;  /* 0x0000d20000057ab9 */ /* 0x000fe40000000800 */
[----:B0-----:R-:W-:Y:S02]  /*145e0*/  IMAD.U32 R6, RZ, RZ, UR5 ;  /* 0x00000005ff067e24 */ /* 0x001fe4000f8e00ff */
[----:B------:R-:W-:Y:S01]  /*145f0*/  IMAD.U32 R7, RZ, RZ, UR4 ;  /* 0x00000004ff077e24 */ /* 0x000fe2000f8e00ff */
[----:B---3--:R1:W-:Y:S01]  /*14600*/  STL [R1+0x38], R8 ;  /* 0x0000380801007387 */ /* 0x0083e20000100800 */
[----:B----4-:R-:W-:Y:S05]  /*14610*/  @P2 BRA `(.L_x_547) ;  /* 0x0000000000142947 */ /* 0x010fea0003800000 */
[----:B------:R-:W-:Y:S05]  /*14620*/  @!P0 BRA `(.L_x_547) ;  /* 0x0000000000108947 */ /* 0x000fea0003800000 */
[----:B-1----:R-:W2:Y:S04]  /*14630*/  LDG.E R8, desc[UR42][R2.64] ;  /* 0x0000002a02087981 */ /* 0x002ea8000c1e1900 */
[----:B------:R-:W2:Y:S02]  /*14640*/  LDG.E R2, desc[UR42][R2.64+0x4] ;  /* 0x0000042a02027981 */ /* 0x000ea4000c1e1900 */
[----:B--2---:R-:W-:-:S05]  /*14650*/  IMAD.IADD R2, R2, 0x1, -R8 ;  /* 0x0000000102027824 */ /* 0x004fca00078e0a08 */
[----:B------:R0:W-:Y:S02]  /*14660*/  STL [R1+0x38], R2 ;  /* 0x0000380201007387 */ /* 0x0001e40000100800 */
.L_x_547:
[----:B-1----:R-:W-:Y:S01]  /*14670*/  IMAD.MOV.U32 R8, RZ, RZ, R29 ;  /* 0x000000ffff087224 */ /* 0x002fe200078e001d */
[----:B------:R-:W-:Y:S02]  /*14680*/  ULDC.64 UR4, c[0x0][0xa20] ;  /* 0x0002880000047ab9 */ /* 0x000fe40000000a00 */
[----:B------:R-:W-:Y:S02]  /*14690*/  ISETP.NE.U32.AND P0, PT, RZ, UR4, PT ;  /* 0x00000004ff007c0c */ /* 0x000fe4000bf05070 */
[----:B------:R1:W-:Y:S02]  /*146a0*/  STL [R1+0x10], R8 ;  /* 0x0000100801007387 */ /* 0x0003e40000100800 */
[----:B------:R-:W-:-:S13]  /*146b0*/  ISETP.NE.AND.EX P0, PT, RZ, UR5, PT, P0 ;  /* 0x00000005ff007c0c */ /* 0x000fda000bf05300 */
[----:B-1----:R-:W-:Y:S05]  /*146c0*/  @!P0 BRA `(.L_x_548) ;  /* 0x0000000000108947 */ /* 0x002fea0003800000 */
[----:B0-----:R-:W-:-:S04]  /*146d0*/  IADD3 R2, P0, R24, UR4, RZ ;  /* 0x0000000418027c10 */ /* 0x001fc8000ff1e0ff */
[----:B------:R-:W-:-:S05]  /*146e0*/  IADD3.X R3, R25, UR5, RZ, P0, !PT ;  /* 0x0000000519037c10 */ /* 0x000fca00087fe4ff */
[----:B------:R0:W5:Y:S01]  /*146f0*/  LDG.E R7, desc[UR42][R2.64] ;  /* 0x0000002a02077981 */ /* 0x000162000c1e1900 */
[----:B------:R-:W-:Y:S05]  /*14700*/  BRA `(.L_x_549) ;  /* 0x0000000000247947 */ /* 0x000fea0003800000 */
.L_x_548:
[----:B------:R-:W-:Y:S02]  /*14710*/  ULDC.64 UR4, c[0x0][0xa08] ;  /* 0x0002820000047ab9 */ /* 0x000fe40000000a00 */
[----:B------:R-:W-:-:S04]  /*14720*/  ISETP.NE.U32.AND P0, PT, RZ, UR4, PT ;  /* 0x00000004ff007c0c */ /* 0x000fc8000bf05070 */
[----:B------:R-:W-:-:S13]  /*14730*/  ISETP.NE.AND.EX P0, PT, RZ, UR5, PT, P0 ;  /* 0x00000005ff007c0c */ /* 0x000fda000bf05300 */
[----:B------:R-:W-:Y:S05]  /*14740*/  @!P0 BRA `(.L_x_549) ;  /* 0x0000000000148947 */ /* 0x000fea0003800000 */
[----:B0-----:R-:W0:Y:S02]  /*14750*/  LDC.64 R2, c[0x0][0xa08] ;  /* 0x00028200ff027b82 */ /* 0x001e240000000a00 */
[----:B0-----:R-:W-:-:S05]  /*14760*/  IMAD.WIDE R2, R8, 0x4, R2 ;  /* 0x0000000408027825 */ /* 0x001fca00078e0202 */
[----:B------:R-:W2:Y:S04]  /*14770*/  LDG.E R7, desc[UR42][R2.64] ;  /* 0x0000002a02077981 */ /* 0x000ea8000c1e1900 */
[----:B------:R-:W2:Y:S02]  /*14780*/  LDG.E R2, desc[UR42][R2.64+0x4] ;  /* 0x0000042a02027981 */ /* 0x000ea4000c1e1900 */
[----:B--2---:R-:W-:-:S07]  /*14790*/  IMAD.IADD R7, R2, 0x1, -R7 ;  /* 0x0000000102077824 */ /* 0x004fce00078e0a07 */
.L_x_549:
[----:B0-----:R-:W2:Y:S04]  /*147a0*/  @P1 LDG.E R2, desc[UR42][R4.64] ;  /* 0x0000002a04021981 */ /* 0x001ea8000c1e1900 */
[----:B------:R-:W2:Y:S01]  /*147b0*/  @P1 LDG.E R4, desc[UR42][R4.64+0x4] ;  /* 0x0000042a04041981 */ /* 0x000ea2000c1e1900 */
[----:B-----5:R-:W-:Y:S01]  /*147c0*/  IMAD.IADD R7, R7, 0x1, -R9 ;  /* 0x0000000107077824 */ /* 0x020fe200078e0a09 */
[----:B------:R-:W-:Y:S01]  /*147d0*/  BSSY B0, `(.L_x_550) ;  /* 0x000015c000007945 */ /* 0x000fe20003800000 */
[----:B--2---:R-:W-:-:S05]  /*147e0*/  @P1 IADD3 R6, -R2, R4, RZ ;  /* 0x0000000402061210 */ /* 0x004fca0007ffe1ff */
[----:B------:R-:W-:-:S05]  /*147f0*/  IMAD.IADD R2, R7, 0x1, R6 ;  /* 0x0000000107027824 */ /* 0x000fca00078e0206 */
[----:B------:R0:W-:Y:S02]  /*14800*/  STL [R1+0x1c], R2 ;  /* 0x00001c0201007387 */ /* 0x0001e40000100800 */
[----:B0-----:R-:W-:-:S05]  /*14810*/  VIADD R2, R2, 0x7f ;  /* 0x0000007f02027836 */ /* 0x001fca0000000000 */
[----:B------:R-:W-:-:S04]  /*14820*/  SHF.R.S32.HI R3, RZ, 0x1f, R2 ;  /* 0x0000001fff037819 */ /* 0x000fc80000011402 */
[----:B------:R-:W-:Y:S01]  /*14830*/  LEA.HI R4, R3, R2, RZ, 0x7 ;  /* 0x0000000203047211 */ /* 0x000fe200078f38ff */
[----:B------:R-:W-:-:S03]  /*14840*/  IMAD.MOV R3, RZ, RZ, -R7 ;  /* 0x000000ffff037224 */ /* 0x000fc600078e0a07 */
[----:B------:R-:W-:Y:S01]  /*14850*/  LOP3.LUT R2, R4, 0xffffff80, RZ, 0xc0, !PT ;  /* 0xffffff8004027812 */ /* 0x000fe200078ec0ff */
[----:B------:R0:W-:Y:S01]  /*14860*/  STL [R1+0x3c], R4 ;  /* 0x00003c0401007387 */ /* 0x0001e20000100800 */
[----:B------:R-:W-:Y:S02]  /*14870*/  VIMNMX R3, RZ, R3, !PT ;  /* 0x00000003ff037248 */ /* 0x000fe40007fe0100 */
[----:B------:R-:W-:-:S04]  /*14880*/  VIADDMNMX R2, R2, -R7, R6, PT ;  /* 0x8000000702027246 */ /* 0x000fc80003800106 */
[----:B------:R-:W-:Y:S02]  /*14890*/  ISETP.GT.AND P0, PT, R2, R3, PT ;  /* 0x000000030200720c */ /* 0x000fe40003f04270 */
[----:B------:R-:W-:-:S11]  /*148a0*/  SHF.R.U32.HI R3, RZ, 0x7, R3 ;  /* 0x00000007ff037819 */ /* 0x000fd60000011603 */
[----:B------:R-:W-:-:S05]  /*148b0*/  @P0 VIADD R2, R2, 0x7f ;  /* 0x0000007f02020836 */ /* 0x000fca0000000000 */
[----:B0-----:R-:W-:-:S04]  /*148c0*/  @P0 SHF.R.S32.HI R4, RZ, 0x1f, R2 ;  /* 0x0000001fff040819 */ /* 0x001fc80000011402 */
[----:B------:R-:W-:Y:S01]  /*148d0*/  @P0 LEA.HI R2, R4, R2, RZ, 0x7 ;  /* 0x0000000204020211 */ /* 0x000fe200078f38ff */
[----:B------:R-:W-:-:S03]  /*148e0*/  IMAD.MOV.U32 R4, RZ, RZ, R3 ;  /* 0x000000ffff047224 */ /* 0x000fc600078e0003 */
[----:B------:R-:W-:Y:S02]  /*148f0*/  @P0 SHF.R.S32.HI R4, RZ, 0x7, R2 ;  /* 0x00000007ff040819 */ /* 0x000fe40000011402 */
[----:B------:R-:W-:Y:S02]  /*14900*/  PLOP3.LUT P0, PT, PT, PT, PT, 0x80, 0x0 ;  /* 0x000000000000781c */ /* 0x000fe40003f0f070 */
[----:B------:R-:W-:-:S13]  /*14910*/  ISETP.GT.AND P2, PT, R4, R3, PT ;  /* 0x000000030400720c */ /* 0x000fda0003f44270 */
[----:B------:R-:W-:Y:S05]  /*14920*/  @!P2 BRA `(.L_x_551) ;  /* 0x000000140018a947 */ /* 0x000fea0003800000 */
[----:B------:R-:W-:Y:S01]  /*14930*/  UMOV UR4, 0xffffffff ;  /* 0xffffffff00047882 */ /* 0x000fe20000000000 */
[----:B------:R-:W-:Y:S02]  /*14940*/  SEL R2, R8, RZ, !P1 ;  /* 0x000000ff08027207 */ /* 0x000fe40004800000 */
[----:B------:R-:W-:Y:S05]  /*14950*/  BRA.DIV UR4, `(.L_x_552) ;  /* 0x0000006604207947 */ /* 0x000fea000b800000 */
[----:B------:R-:W0:Y:S02]  /*14960*/  S2R R5, SR_TID.X ;  /* 0x0000000000057919 */ /* 0x000e240000002100 */
[----:B0-----:R-:W-:-:S04]  /*14970*/  SHF.R.U32.HI R5, RZ, 0x5, R5 ;  /* 0x00000005ff057819 */ /* 0x001fc80000011605 */
[----:B------:R-:W-:-:S05]  /*14980*/  LOP3.LUT R5, R5, 0x3, RZ, 0xc0, !PT ;  /* 0x0000000305057812 */ /* 0x000fca00078ec0ff */
[----:B------:R0:W1:Y:S02]  /*14990*/  SHFL.IDX PT, R14, R5, RZ, 0x1f ;  /* 0x00001fff050e7589 */ /* 0x00006400000e0000 */
.L_x_701:
[----:B-1----:R-:W-:Y:S02]  /*149a0*/  ISETP.NE.AND P0, PT, R14, RZ, PT ;  /* 0x000000ff0e00720c */ /* 0x002fe40003f05270 */
[----:B------:R-:W-:-:S11]  /*149b0*/  PLOP3.LUT P6, PT, PT, PT, PT, 0x8, 0x0 ;  /* 0x000000000000781c */ /* 0x000fd60003fce170 */
[----:B------:R-:W-:Y:S05]  /*149c0*/  @P0 BRA `(.L_x_553) ;  /* 0x00000000000c0947 */ /* 0x000fea0003800000 */
[----:B------:R-:W-:-:S03]  /*149d0*/  UMOV UR4, 0xffffffff ;  /* 0xffffffff00047882 */ /* 0x000fc60000000000 */
[----:B------:R-:W-:Y:S05]  /*149e0*/  BRA.DIV UR4, `(.L_x_554) ;  /* 0x0000006604307947 */ /* 0x000fea000b800000 */
[----:B------:R-:W-:-:S13]  /*149f0*/  ELECT P6, URZ, PT ;  /* 0x00000000003f782f */ /* 0x000fda00038c0000 */
.L_x_553:
[----:B0-----:R-:W2:Y:S01]  /*14a00*/  LDL R5, [R1+0x40] ;  /* 0x0000400001057983 */ /* 0x001ea20000100800 */
[----:B------:R-:W-:Y:S01]  /*14a10*/  BSSY B1, `(.L_x_555) ;  /* 0x0000008000017945 */ /* 0x000fe20003800000 */
[----:B--2---:R-:W-:-:S05]  /*14a20*/  VIADD R5, R5, 0x1 ;  /* 0x0000000105057836 */ /* 0x004fca0000000000 */
[----:B------:R-:W-:-:S04]  /*14a30*/  LEA.HI R6, R5, R5, RZ, 0x1 ;  /* 0x0000000505067211 */ /* 0x000fc800078f08ff */
[----:B------:R-:W-:-:S05]  /*14a40*/  LOP3.LUT R6, R6, 0xfffffffe, RZ, 0xc0, !PT ;  /* 0xfffffffe06067812 */ /* 0x000fca00078ec0ff */
[----:B------:R-:W-:-:S05]  /*14a50*/  IMAD.IADD R5, R5, 0x1, -R6 ;  /* 0x0000000105057824 */ /* 0x000fca00078e0a06 */
[----:B------:R-:W-:-:S04]  /*14a60*/  SHF.L.U32 R5, R5, 0x1f, RZ ;  /* 0x0000001f05057819 */ /* 0x000fc800000006ff */
[----:B------:R-:W0:Y:S02]  /*14a70*/  SYNCS.PHASECHK.TRANS64.TRYWAIT P0, [R22+URZ+0x2d820], R5 ;  /* 0x02d82005160075a7 */ /* 0x000e24000800017f */
[----:B0-----:R-:W-:Y:S05]  /*14a80*/  @!P0 BRA `(.L_x_556) ;  /* 0x0000006400288947 */ /* 0x001fea0003800000 */
.L_x_704:
[----:B------:R-:W-:Y:S05]  /*14a90*/  BSYNC B1 ;  /* 0x0000000000017941 */ /* 0x000fea0003800000 */
.L_x_555:
[----:B------:R-:W-:Y:S04]  /*14aa0*/  BSSY B1, `(.L_x_557) ;  /* 0x000008c000017945 */ /* 0x000fe80003800000 */
[----:B------:R-:W-:Y:S05]  /*14ab0*/  @!P6 BRA `(.L_x_558) ;  /* 0x000000080028e947 */ /* 0x000fea0003800000 */
[----:B------:R-:W2:Y:S01]  /*14ac0*/  LDL R7, [R1+0x4] ;  /* 0x0000040001077983 */ /* 0x000ea20000100800 */
[----:B------:R-:W-:Y:S01]  /*14ad0*/  IMAD R8, R28, 0x8, R22 ;  /* 0x000000081c087824 */ /* 0x000fe200078e0216 */
[----:B------:R-:W1:Y:S01]  /*14ae0*/  S2R R6, SR_TID.X ;  /* 0x0000000000067919 */ /* 0x000e620000002100 */
[----:B------:R-:W-:Y:S01]  /*14af0*/  BSSY B2, `(.L_x_559) ;  /* 0x0000006000027945 */ /* 0x000fe20003800000 */
[----:B-1----:R-:W-:-:S04]  /*14b00*/  LOP3.LUT R6, R6, 0x7f, RZ, 0xc0, !PT ;  /* 0x0000007f06067812 */ /* 0x002fc800078ec0ff */
[----:B------:R-:W-:Y:S02]  /*14b10*/  ISETP.NE.AND P1, PT, R6, RZ, PT ;  /* 0x000000ff0600720c */ /* 0x000fe40003f25270 */
[----:B--2---:R-:W-:-:S04]  /*14b20*/  SHF.L.U32 R10, R7, 0x1f, RZ ;  /* 0x0000001f070a7819 */ /* 0x004fc800000006ff */
[----:B------:R-:W1:Y:S02]  /*14b30*/  SYNCS.PHASECHK.TRANS64.TRYWAIT P0, [R8+URZ+0x2d8a0], R10 ;  /* 0x02d8a00a080075a7 */ /* 0x000e64000800017f */
[----:B-1----:R-:W-:Y:S05]  /*14b40*/  @!P0 BRA `(.L_x_560) ;  /* 0x00000064000c8947 */ /* 0x002fea0003800000 */
.L_x_705:
[----:B------:R-:W-:Y:S05]  /*14b50*/  BSYNC B2 ;  /* 0x0000000000027941 */ /* 0x000fea0003800000 */
.L_x_559:
[----:B------:R-:W-:Y:S04]  /*14b60*/  BSSY B2, `(.L_x_561) ;  /* 0x0000009000027945 */ /* 0x000fe80003800000 */
[----:B------:R-:W-:Y:S05]  /*14b70*/  @P1 BRA `(.L_x_562) ;  /* 0x00000000001c1947 */ /* 0x000fea0003800000 */
[----:B0-----:R-:W0:Y:S02]  /*14b80*/  S2R R5, SR_TID.X ;  /* 0x0000000000057919 */ /* 0x001e240000002100 */
[----:B0-----:R-:W-:Y:S01]  /*14b90*/  LOP3.LUT R6, R5, 0x1f, RZ, 0xc0, !PT ;  /* 0x0000001f05067812 */ /* 0x001fe200078ec0ff */
[----:B------:R-:W-:-:S03]  /*14ba0*/  IMAD.MOV.U32 R5, RZ, RZ, 0x6000 ;  /* 0x00006000ff057424 */ /* 0x000fc600078e00ff */
[----:B------:R-:W-:Y:S01]  /*14bb0*/  ISETP.NE.AND P0, PT, R6, RZ, PT ;  /* 0x000000ff0600720c */ /* 0x000fe20003f05270 */
[----:B------:R2:W-:-:S12]  /*14bc0*/  SYNCS.ARRIVE.TRANS64 RZ, [R8+URZ+0x2d890], R5 ;  /* 0x02d8900508ff79a7 */ /* 0x0005d8000800003f */
[----:B--2---:R-:W-:Y:S05]  /*14bd0*/  @!P0 BRA `(.L_x_562) ;  /* 0x0000000000048947 */ /* 0x004fea0003800000 */
[----:B------:R-:W-:Y:S01]  /*14be0*/  BPT.TRAP 0x1 ;  /* 0x000000040000795c */ /* 0x000fe20000300000 */
.L_x_562:
[----:B------:R-:W-:Y:S05]  /*14bf0*/  BSYNC B2 ;  /* 0x0000000000027941 */ /* 0x000fea0003800000 */
.L_x_561:
[----:B------:R-:W-:Y:S01]  /*14c00*/  IMAD.MOV.U32 R14, RZ, RZ, RZ ;  /* 0x000000ffff0e7224 */ /* 0x000fe200078e00ff */
[----:B------:R-:W-:Y:S01]  /*14c10*/  UIADD3 UR4, UP0, UR40, 0x570, URZ ;  /* 0x0000057028047890 */ /* 0x000fe2000ff1e03f */
[----:B------:R-:W-:Y:S01]  /*14c20*/  IMAD R6, R4, 0x80, R0 ;  /* 0x0000008004067824 */ /* 0x000fe200078e0200 */
[----:B------:R-:W-:Y:S01]  /*14c30*/  PLOP3.LUT P0, PT, PT, PT, PT, 0x80, 0x0 ;  /* 0x000000000000781c */ /* 0x000fe20003f0f070 */
[----:B------:R-:W-:Y:S01]  /*14c40*/  IMAD R7, R28, 0x6000, R22 ;  /* 0x000060001c077824 */ /* 0x000fe200078e0216 */
[----:B------:R-:W-:Y:S01]  /*14c50*/  R2UR UR10, R14 ;  /* 0x000000000e0a72ca */ /* 0x000fe200000e0000 */
[----:B------:R-:W-:Y:S01]  /*14c60*/  VIADD R6, R6, 0xffffff80 ;  /* 0xffffff8006067836 */ /* 0x000fe20000000000 */
[----:B------:R-:W-:Y:S01]  /*14c70*/  UIADD3.X UR5, URZ, UR41, URZ, UP0, !UPT ;  /* 0x000000293f057290 */ /* 0x000fe200087fe43f */
[----:B0-----:R-:W-:Y:S01]  /*14c80*/  VIADD R5, R8, 0x2d890 ;  /* 0x0002d89008057836 */ /* 0x001fe20000000000 */
[----:B------:R-:W-:Y:S01]  /*14c90*/  UMOV UR6, 0x0 ;  /* 0x0000000000067882 */ /* 0x000fe20000000000 */
[----:B------:R-:W-:Y:S01]  /*14ca0*/  VIADD R9, R7, 0x15400 ;  /* 0x0001540007097836 */ /* 0x000fe20000000000 */
[----:B------:R-:W-:-:S09]  /*14cb0*/  UMOV UR7, 0x12f00000 ;  /* 0x12f0000000077882 */ /* 0x000fd20000000000 */
.L_x_563:
[----:B------:R-:W-:-:S13]  /*14cc0*/  @P0 ELECT P2, URZ, PT ;  /* 0x00000000003f082f */ /* 0x000fda0003840000 */
[----:B------:R-:W-:Y:S02]  /*14cd0*/  @P2 R2UR UR13, R2 ;  /* 0x00000000020d22ca */ /* 0x000fe400000e0000 */
[----:B------:R-:W-:Y:S02]  /*14ce0*/  @P2 R2UR UR12, R18 ;  /* 0x00000000120c22ca */ /* 0x000fe400000e0000 */
[----:B------:R-:W-:Y:S02]  /*14cf0*/  @P2 R2UR UR11, R6 ;  /* 0x00000000060b22ca */ /* 0x000fe400000e0000 */
[----:B------:R-:W-:Y:S02]  /*14d00*/  @P2 R2UR UR9, R5 ;  /* 0x00000000050922ca */ /* 0x000fe400000e0000 */
[----:B------:R-:W-:Y:S02]  /*14d10*/  @P2 R2UR UR8, R9 ;  /* 0x00000000090822ca */ /* 0x000fe400000e0000 */
[----:B------:R-:W-:-:S02]  /*14d20*/  @P2 PLOP3.LUT P0, PT, P2, PT, PT, 0x8, 0x0 ;  /* 0x000000000000281c */ /* 0x000fc4000170e170 */
[----:B------:R-:W-:-:S09]  /*14d30*/  PLOP3.LUT P2, PT, PT, PT, PT, 0x8, 0x0 ;  /* 0x000000000000781c */ /* 0x000fd20003f4e170 */
[----:B------:R0:W-:Y:S02]  /*14d40*/  UTMALDG.4D [UR8], [UR4], desc[UR6] ;  /* 0x00000608040075b4 */ /* 0x0001e40008019000 */
[----:B0-----:R-:W-:Y:S05]  /*14d50*/  @P0 BRA.U.ANY `(.L_x_563) ;  /* 0xfffffffd00d80947 */ /* 0x001fea000393ffff */
[----:B------:R-:W-:Y:S01]  /*14d60*/  IMAD.MOV.U32 R13, RZ, RZ, 0x20 ;  /* 0x00000020ff0d7424 */ /* 0x000fe200078e00ff */
[----:B------:R-:W-:Y:S01]  /*14d70*/  PLOP3.LUT P0, PT, PT, PT, PT, 0x80, 0x0 ;  /* 0x000000000000781c */ /* 0x000fe20003f0f070 */
[----:B------:R-:W-:Y:S01]  /*14d80*/  VIADD R9, R7, 0x17400 ;  /* 0x0001740007097836 */ /* 0x000fe20000000000 */
[----:B------:R-:W-:Y:S01]  /*14d90*/  UMOV UR6, 0x0 ;  /* 0x0000000000067882 */ /* 0x000fe20000000000 */
[----:B------:R-:W-:Y:S01]  /*14da0*/  UMOV UR7, 0x12f00000 ;  /* 0x12f0000000077882 */ /* 0x000fe20000000000 */
[----:B------:R-:W-:-:S15]  /*14db0*/  R2UR UR10, R13 ;  /* 0x000000000d0a72ca */ /* 0x000fde00000e0000 */
.L_x_564:
        /* <DEDUP_REMOVED lines=16> */
.L_x_565:
        /* <DEDUP_REMOVED lines=10> */
[----:B------:R-:W0:Y:S01]  /*14f60*/  SYNCS.PHASECHK.TRANS64.TRYWAIT P0, [R8+URZ+0x2d8c0], R10 ;  /* 0x02d8c00a080075a7 */ /* 0x000e22000800017f */
[----:B------:R-:W-:Y:S04]  /*14f70*/  BSSY B2, `(.L_x_566) ;  /* 0x0000002000027945 */ /* 0x000fe80003800000 */
[----:B0-----:R-:W-:Y:S05]  /*14f80*/  @!P0 BRA `(.L_x_567) ;  /* 0x0000006000108947 */ /* 0x001fea0003800000 */
.L_x_706:
[----:B------:R-:W-:Y:S05]  /*14f90*/  BSYNC B2 ;  /* 0x0000000000027941 */ /* 0x000fea0003800000 */
.L_x_566:
[----:B------:R-:W-:Y:S01]  /*14fa0*/  BSSY B2, `(.L_x_568) ;  /* 0x000000b000027945 */ /* 0x000fe20003800000 */
[----:B01----:R-:W-:Y:S02]  /*14fb0*/  IMAD.MOV.U32 R10, RZ, RZ, 0x0 ;  /* 0x00000000ff0a7424 */ /* 0x003fe400078e00ff */
[----:B------:R-:W-:Y:S01]  /*14fc0*/  IMAD.MOV.U32 R11, RZ, RZ, 0x12f00000 ;  /* 0x12f00000ff0b7424 */ /* 0x000fe200078e00ff */
[----:B------:R-:W-:Y:S06]  /*14fd0*/  @P1 BRA `(.L_x_569) ;  /* 0x00000000001c1947 */ /* 0x000fec0003800000 */
[----:B------:R-:W0:Y:S02]  /*14fe0*/  S2R R5, SR_TID.X ;  /* 0x0000000000057919 */ /* 0x000e240000002100 */
[----:B0-----:R-:W-:Y:S01]  /*14ff0*/  LOP3.LUT R9, R5, 0x1f, RZ, 0xc0, !PT ;  /* 0x0000001f05097812 */ /* 0x001fe200078ec0ff */
[----:B------:R-:W-:-:S03]  /*15000*/  IMAD.MOV.U32 R5, RZ, RZ, 0x6000 ;  /* 0x00006000ff057424 */ /* 0x000fc600078e00ff */
[----:B------:R-:W-:Y:S01]  /*15010*/  ISETP.NE.AND P0, PT, R9, RZ, PT ;  /* 0x000000ff0900720c */ /* 0x000fe20003f05270 */
[----:B------:R0:W-:-:S12]  /*15020*/  SYNCS.ARRIVE.TRANS64 RZ, [R8+URZ+0x2d8b0], R5 ;  /* 0x02d8b00508ff79a7 */ /* 0x0001d8000800003f */
[----:B0-----:R-:W-:Y:S05]  /*15030*/  @!P0 BRA `(.L_x_569) ;  /* 0x0000000000048947 */ /* 0x001fea0003800000 */
[----:B------:R-:W-:Y:S01]  /*15040*/  BPT.TRAP 0x1 ;  /* 0x000000040000795c */ /* 0x000fe20000300000 */
.L_x_569:
[----:B------:R-:W-:Y:S05]  /*15050*/  BSYNC B2 ;  /* 0x0000000000027941 */ /* 0x000fea0003800000 */
.L_x_568:
[----:B------:R-:W-:Y:S01]  /*15060*/  R2UR UR10, R14 ;  /* 0x000000000e0a72ca */ /* 0x000fe200000e0000 */
[----:B------:R-:W-:Y:S01]  /*15070*/  UIADD3 UR4, UP0, UR40, 0x670, URZ ;  /* 0x0000067028047890 */ /* 0x000fe2000ff1e03f */
[----:B------:R-:W-:Y:S01]  /*15080*/  R2UR UR6, R10 ;  /* 0x000000000a0672ca */ /* 0x000fe200000e0000 */
[----:B------:R-:W-:Y:S01]  /*15090*/  VIADD R8, R8, 0x2d8b0 ;  /* 0x0002d8b008087836 */ /* 0x000fe20000000000 */
[----:B------:R-:W-:Y:S01]  /*150a0*/  R2UR UR7, R11 ;  /* 0x000000000b0772ca */ /* 0x000fe200000e0000 */
[----:B------:R-:W-:Y:S01]  /*150b0*/  VIADD R5, R7, 0x400 ;  /* 0x0000040007057836 */ /* 0x000fe20000000000 */
[----:B------:R-:W-:Y:S01]  /*150c0*/  PLOP3.LUT P0, PT, PT, PT, PT, 0x80, 0x0 ;  /* 0x000000000000781c */ /* 0x000fe20003f0f070 */
[----:B------:R-:W-:-:S12]  /*150d0*/  UIADD3.X UR5, URZ, UR41, URZ, UP0, !UPT ;  /* 0x000000293f057290 */ /* 0x000fd800087fe43f */
.L_x_570:
        /* <DEDUP_REMOVED lines=10> */
[----:B------:R-:W-:Y:S01]  /*15180*/  R2UR UR10, R13 ;  /* 0x000000000d0a72ca */ /* 0x000fe200000e0000 */
[----:B------:R-:W-:Y:S01]  /*15190*/  VIADD R5, R7, 0x2400 ;  /* 0x0000240007057836 */ /* 0x000fe20000000000 */
[----:B------:R-:W-:Y:S02]  /*151a0*/  R2UR UR6, R10 ;  /* 0x000000000a0672ca */ /* 0x000fe400000e0000 */
[----:B------:R-:W-:Y:S02]  /*151b0*/  R2UR UR7, R11 ;  /* 0x000000000b0772ca */ /* 0x000fe400000e0000 */
[----:B------:R-:W-:-:S13]  /*151c0*/  PLOP3.LUT P0, PT, PT, PT, PT, 0x80, 0x0 ;  /* 0x000000000000781c */ /* 0x000fda0003f0f070 */
.L_x_571:
        /* <DEDUP_REMOVED lines=10> */
[----:B------:R-:W-:Y:S02]  /*15270*/  R2UR UR10, R12 ;  /* 0x000000000c0a72ca */ /* 0x000fe400000e0000 */
[----:B------:R-:W-:Y:S02]  /*15280*/  R2UR UR6, R10 ;  /* 0x000000000a0672ca */ /* 0x000fe400000e0000 */
[----:B------:R-:W-:Y:S02]  /*15290*/  R2UR UR7, R11 ;  /* 0x000000000b0772ca */ /* 0x000fe400000e0000 */
[----:B------:R-:W-:Y:S02]  /*152a0*/  PLOP3.LUT P0, PT, PT, PT, PT, 0x80, 0x0 ;  /* 0x000000000000781c */ /* 0x000fe40003f0f070 */
[----:B------:R-:W-:-:S11]  /*152b0*/  IADD3 R7, R7, 0x4400, RZ ;  /* 0x0000440007077810 */ /* 0x000fd60007ffe0ff */
.L_x_572:
        /* <DEDUP_REMOVED lines=9> */
[----:B-1----:R-:W-:Y:S05]  /*15350*/  @P0 BRA.U.ANY `(.L_x_572) ;  /* 0xfffffffd00d80947 */ /* 0x002fea000393ffff */
.L_x_558:
[----:B------:R-:W-:Y:S05]  /*15360*/  BSYNC B1 ;  /* 0x0000000000017941 */ /* 0x000fea0003800000 */
.L_x_557:
[----:B0-----:R-:W2:Y:S01]  /*15370*/  LDL.LU R5, [R1+0x4] ;  /* 0x0000040001057983 */ /* 0x001ea20000300800 */
[----:B------:R-:W-:Y:S01]  /*15380*/  VIADD R28, R28, 0x1 ;  /* 0x000000011c1c7836 */ /* 0x000fe20000000000 */
[----:B------:R-:W-:Y:S01]  /*15390*/  PLOP3.LUT P0, PT, PT, PT, PT, 0x8, 0x0 ;  /* 0x000000000000781c */ /* 0x000fe20003f0e170 */
[----:B------:R-:W-:-:S03]  /*153a0*/  VIADD R9, R4, 0xfffffffe ;  /* 0xfffffffe04097836 */ /* 0x000fc60000000000 */
[C---:B------:R-:W-:Y:S02]  /*153b0*/  ISETP.NE.AND P1, PT, R28.reuse, 0x2, PT ;  /* 0x000000021c00780c */ /* 0x040fe40003f25270 */
[----:B------:R-:W-:Y:S02]  /*153c0*/  ISETP.GE.AND P2, PT, R9, R3, PT ;  /* 0x000000030900720c */ /* 0x000fe40003f46270 */
[----:B------:R-:W-:Y:S02]  /*153d0*/  SEL R4, RZ, 0x1, P1 ;  /* 0x00000001ff047807 */ /* 0x000fe40000800000 */
[----:B------:R-:W-:Y:S02]  /*153e0*/  SEL R28, R28, RZ, P1 ;  /* 0x000000ff1c1c7207 */ /* 0x000fe40000800000 */
[----:B--2---:R-:W-:-:S05]  /*153f0*/  LOP3.LUT R5, R5, R4, RZ, 0x3c, !PT ;  /* 0x0000000405057212 */ /* 0x004fca00078e3cff */
[----:B------:R0:W-:Y:S02]  /*15400*/  STL [R1+0x4], R5 ;  /* 0x0000040501007387 */ /* 0x0001e40000100800 */
[----:B------:R-:W-:Y:S05]  /*15410*/  @!P2 BRA `(.L_x_551) ;  /* 0x00000008005ca947 */ /* 0x000fea0003800000 */
.L_x_589:
[----:B------:R-:W-:Y:S05]  /*15420*/  YIELD ;  /* 0x0000000000007946 */ /* 0x000fea0003800000 */
[----:B------:R-:W-:Y:S04]  /*15430*/  BSSY B1, `(.L_x_573) ;  /* 0x000008b000017945 */ /* 0x000fe80003800000 */
[----:B-1----:R-:W-:Y:S05]  /*15440*/  @!P6 BRA `(.L_x_574) ;  /* 0x000000080024e947 */ /* 0x002fea0003800000 */
[----:B0-----:R-:W2:Y:S01]  /*15450*/  LDL R5, [R1+0x4] ;  /* 0x0000040001057983 */ /* 0x001ea20000100800 */
[----:B------:R-:W-:Y:S01]  /*15460*/  IMAD R8, R28, 0x8, R22 ;  /* 0x000000081c087824 */ /* 0x000fe200078e0216 */
[----:B------:R-:W0:Y:S01]  /*15470*/  S2R R4, SR_TID.X ;  /* 0x0000000000047919 */ /* 0x000e220000002100 */
[----:B------:R-:W-:Y:S01]  /*15480*/  BSSY B2, `(.L_x_575) ;  /* 0x0000006000027945 */ /* 0x000fe20003800000 */
[----:B0-----:R-:W-:-:S04]  /*15490*/  LOP3.LUT R4, R4, 0x7f, RZ, 0xc0, !PT ;  /* 0x0000007f04047812 */ /* 0x001fc800078ec0ff */
[----:B------:R-:W-:Y:S02]  /*154a0*/  ISETP.NE.AND P2, PT, R4, RZ, PT ;  /* 0x000000ff0400720c */ /* 0x000fe40003f45270 */
[----:B--2---:R-:W-:-:S04]  /*154b0*/  SHF.L.U32 R7, R5, 0x1f, RZ ;  /* 0x0000001f05077819 */ /* 0x004fc800000006ff */
[----:B------:R-:W0:Y:S02]  /*154c0*/  SYNCS.PHASECHK.TRANS64.TRYWAIT P1, [R8+URZ+0x2d8a0], R7 ;  /* 0x02d8a007080075a7 */ /* 0x000e24000802017f */
[----:B0-----:R-:W-:Y:S05]  /*154d0*/  @!P1 BRA `(.L_x_576) ;  /* 0x0000005800d09947 */ /* 0x001fea0003800000 */
.L_x_707:
[----:B------:R-:W-:Y:S05]  /*154e0*/  BSYNC B2 ;  /* 0x0000000000027941 */ /* 0x000fea0003800000 */
.L_x_575:
[----:B------:R-:W-:Y:S04]  /*154f0*/  BSSY B2, `(.L_x_577) ;  /* 0x0000009000027945 */ /* 0x000fe80003800000 */
[----:B------:R-:W-:Y:S05]  /*15500*/  @P2 BRA `(.L_x_578) ;  /* 0x00000000001c2947 */ /* 0x000fea0003800000 */
[----:B------:R-:W1:Y:S02]  /*15510*/  S2R R4, SR_TID.X ;  /* 0x0000000000047919 */ /* 0x000e640000002100 */
[----:B-1----:R-:W-:Y:S01]  /*15520*/  LOP3.LUT R5, R4, 0x1f, RZ, 0xc0, !PT ;  /* 0x0000001f04057812 */ /* 0x002fe200078ec0ff */
[----:B------:R-:W-:-:S03]  /*15530*/  IMAD.MOV.U32 R4, RZ, RZ, 0x6000 ;  /* 0x00006000ff047424 */ /* 0x000fc600078e00ff */
[----:B------:R-:W-:Y:S01]  /*15540*/  ISETP.NE.AND P1, PT, R5, RZ, PT ;  /* 0x000000ff0500720c */ /* 0x000fe20003f25270 */
[----:B------:R1:W-:-:S12]  /*15550*/  SYNCS.ARRIVE.TRANS64 RZ, [R8+URZ+0x2d890], R4 ;  /* 0x02d8900408ff79a7 */ /* 0x0003d8000800003f */
[----:B-1----:R-:W-:Y:S05]  /*15560*/  @!P1 BRA `(.L_x_578) ;  /* 0x0000000000049947 */ /* 0x002fea0003800000 */
[----:B------:R-:W-:Y:S01]  /*15570*/  BPT.TRAP 0x1 ;  /* 0x000000040000795c */ /* 0x000fe20000300000 */
.L_x_578:
[----:B------:R-:W-:Y:S05]  /*15580*/  BSYNC B2 ;  /* 0x0000000000027941 */ /* 0x000fea0003800000 */
.L_x_577:
        /* <DEDUP_REMOVED lines=8> */
[----:B------:R-:W-:Y:S01]  /*15610*/  VIADD R10, R6, 0x15400 ;  /* 0x00015400060a7836 */ /* 0x000fe20000000000 */
[----:B------:R-:W-:Y:S01]  /*15620*/  UMOV UR6, 0x0 ;  /* 0x0000000000067882 */ /* 0x000fe20000000000 */
[----:B------:R-:W-:-:S10]  /*15630*/  UMOV UR7, 0x12f00000 ;  /* 0x12f0000000077882 */ /* 0x000fd40000000000 */
.L_x_579:
        /* <DEDUP_REMOVED lines=10> */
[----:B------:R-:W-:Y:S01]  /*156e0*/  IMAD.MOV.U32 R14, RZ, RZ, 0x20 ;  /* 0x00000020ff0e7424 */ /* 0x000fe200078e00ff */
[----:B------:R-:W-:Y:S01]  /*156f0*/  PLOP3.LUT P1, PT, PT, PT, PT, 0x80, 0x0 ;  /* 0x000000000000781c */ /* 0x000fe20003f2f070 */
[----:B------:R-:W-:Y:S01]  /*15700*/  VIADD R10, R6, 0x17400 ;  /* 0x00017400060a7836 */ /* 0x000fe20000000000 */
[----:B------:R-:W-:Y:S01]  /*15710*/  UMOV UR6, 0x0 ;  /* 0x0000000000067882 */ /* 0x000fe20000000000 */
[----:B------:R-:W-:Y:S01]  /*15720*/  UMOV UR7, 0x12f00000 ;  /* 0x12f0000000077882 */ /* 0x000fe20000000000 */
[----:B------:R-:W-:-:S15]  /*15730*/  R2UR UR10, R14 ;  /* 0x000000000e0a72ca */ /* 0x000fde00000e0000 */
.L_x_580:
        /* <DEDUP_REMOVED lines=16> */
.L_x_581:
        /* <DEDUP_REMOVED lines=10> */
[----:B------:R-:W1:Y:S01]  /*158e0*/  SYNCS.PHASECHK.TRANS64.TRYWAIT P1, [R8+URZ+0x2d8c0], R7 ;  /* 0x02d8c007080075a7 */ /* 0x000e62000802017f */
[----:B------:R-:W-:Y:S04]  /*158f0*/  BSSY B2, `(.L_x_582) ;  /* 0x0000002000027945 */ /* 0x000fe80003800000 */
[----:B-1----:R-:W-:Y:S05]  /*15900*/  @!P1 BRA `(.L_x_583) ;  /* 0x0000005400d89947 */ /* 0x002fea0003800000 */
.L_x_708:
[----:B------:R-:W-:Y:S05]  /*15910*/  BSYNC B2 ;  /* 0x0000000000027941 */ /* 0x000fea0003800000 */
.L_x_582:
[----:B------:R-:W-:Y:S01]  /*15920*/  BSSY B2, `(.L_x_584) ;  /* 0x000000b000027945 */ /* 0x000fe20003800000 */
[----:B------:R-:W-:Y:S02]  /*15930*/  IMAD.MOV.U32 R10, RZ, RZ, 0x0 ;  /* 0x00000000ff0a7424 */ /* 0x000fe400078e00ff */
[----:B------:R-:W-:Y:S01]  /*15940*/  IMAD.MOV.U32 R11, RZ, RZ, 0x12f00000 ;  /* 0x12f00000ff0b7424 */ /* 0x000fe200078e00ff */
[----:B------:R-:W-:Y:S06]  /*15950*/  @P2 BRA `(.L_x_585) ;  /* 0x00000000001c2947 */ /* 0x000fec0003800000 */
[----:B------:R-:W2:Y:S02]  /*15960*/  S2R R4, SR_TID.X ;  /* 0x0000000000047919 */ /* 0x000ea40000002100 */
[----:B--2---:R-:W-:Y:S01]  /*15970*/  LOP3.LUT R15, R4, 0x1f, RZ, 0xc0, !PT ;  /* 0x0000001f040f7812 */ /* 0x004fe200078ec0ff */
[----:B------:R-:W-:-:S03]  /*15980*/  IMAD.MOV.U32 R4, RZ, RZ, 0x6000 ;  /* 0x00006000ff047424 */ /* 0x000fc600078e00ff */
[----:B------:R-:W-:Y:S01]  /*15990*/  ISETP.NE.AND P1, PT, R15, RZ, PT ;  /* 0x000000ff0f00720c */ /* 0x000fe20003f25270 */
[----:B------:R2:W-:-:S12]  /*159a0*/  SYNCS.ARRIVE.TRANS64 RZ, [R8+URZ+0x2d8b0], R4 ;  /* 0x02d8b00408ff79a7 */ /* 0x0005d8000800003f */
[----:B--2---:R-:W-:Y:S05]  /*159b0*/  @!P1 BRA `(.L_x_585) ;  /* 0x0000000000049947 */ /* 0x004fea0003800000 */
[----:B------:R-:W-:Y:S01]  /*159c0*/  BPT.TRAP 0x1 ;  /* 0x000000040000795c */ /* 0x000fe20000300000 */
.L_x_585:
[----:B------:R-:W-:Y:S05]  /*159d0*/  BSYNC B2 ;  /* 0x0000000000027941 */ /* 0x000fea0003800000 */
.L_x_584:
[----:B------:R-:W-:Y:S01]  /*159e0*/  R2UR UR10, R12 ;  /* 0x000000000c0a72ca */ /* 0x000fe200000e0000 */
[----:B------:R-:W-:Y:S01]  /*159f0*/  UIADD3 UR4, UP0, UR40, 0x670, URZ ;  /* 0x0000067028047890 */ /* 0x000fe2000ff1e03f */
[----:B------:R-:W-:Y:S01]  /*15a00*/  R2UR UR6, R10 ;  /* 0x000000000a0672ca */ /* 0x000fe200000e0000 */
[----:B01----:R-:W-:Y:S01]  /*15a10*/  VIADD R8, R8, 0x2d8b0 ;  /* 0x0002d8b008087836 */ /* 0x003fe20000000000 */
[----:B------:R-:W-:Y:S01]  /*15a20*/  R2UR UR7, R11 ;  /* 0x000000000b0772ca */ /* 0x000fe200000e0000 */
[----:B------:R-:W-:Y:S01]  /*15a30*/  VIADD R4, R6, 0x400 ;  /* 0x0000040006047836 */ /* 0x000fe20000000000 */
[----:B------:R-:W-:Y:S01]  /*15a40*/  PLOP3.LUT P1, PT, PT, PT, PT, 0x80, 0x0 ;  /* 0x000000000000781c */ /* 0x000fe20003f2f070 */
[----:B------:R-:W-:-:S12]  /*15a50*/  UIADD3.X UR5, URZ, UR41, URZ, UP0, !UPT ;  /* 0x000000293f057290 */ /* 0x000fd800087fe43f */
.L_x_586:
        /* <DEDUP_REMOVED lines=15> */
.L_x_587:
        /* <DEDUP_REMOVED lines=15> */
.L_x_588:
        /* <DEDUP_REMOVED lines=10> */
.L_x_574:
[----:B------:R-:W-:Y:S05]  /*15ce0*/  BSYNC B1 ;  /* 0x0000000000017941 */ /* 0x000fea0003800000 */
.L_x_573:
[----:B------:R-:W2:Y:S01]  /*15cf0*/  LDL.LU R7, [R1+0x4] ;  /* 0x0000040001077983 */ /* 0x000ea20000300800 */
[----:B------:R-:W-:Y:S01]  /*15d00*/  VIADD R28, R28, 0x1 ;  /* 0x000000011c1c7836 */ /* 0x000fe20000000000 */
[C---:B------:R-:W-:Y:S01]  /*15d10*/  ISETP.GT.AND P2, PT, R9.reuse, R3, PT ;  /* 0x000000030900720c */ /* 0x040fe20003f44270 */
[----:B------:R-:W-:-:S03]  /*15d20*/  VIADD R9, R9, 0xffffffff ;  /* 0xffffffff09097836 */ /* 0x000fc60000000000 */
[----:B------:R-:W-:-:S04]  /*15d30*/  ISETP.NE.AND P1, PT, R28, 0x2, PT ;  /* 0x000000021c00780c */ /* 0x000fc80003f25270 */
[----:B------:R-:W-:Y:S02]  /*15d40*/  SEL R4, RZ, 0x1, P1 ;  /* 0x00000001ff047807 */ /* 0x000fe40000800000 */
[----:B------:R-:W-:Y:S02]  /*15d50*/  SEL R28, R28, RZ, P1 ;  /* 0x000000ff1c1c7207 */ /* 0x000fe40000800000 */
[----:B--2---:R-:W-:-:S05]  /*15d60*/  LOP3.LUT R7, R7, R4, RZ, 0x3c, !PT ;  /* 0x0000000407077212 */ /* 0x004fca00078e3cff */
[----:B------:R1:W-:Y:S01]  /*15d70*/  STL [R1+0x4], R7 ;  /* 0x0000040701007387 */ /* 0x0003e20000100800 */
[----:B------:R-:W-:Y:S05]  /*15d80*/  @P2 BRA `(.L_x_589) ;  /* 0xfffffff400a42947 */ /* 0x000fea000383ffff */
.L_x_551:
[----:B------:R-:W-:Y:S05]  /*15d90*/  BSYNC B0 ;  /* 0x0000000000007941 */ /* 0x000fea0003800000 */
.L_x_550:
[----:B------:R-:W2:Y:S01]  /*15da0*/  LDL R4, [R1+0x1c] ;  /* 0x00001c0001047983 */ /* 0x000ea20000100800 */
[----:B------:R-:W-:Y:S05]  /*15db0*/  @!P0 WARPSYNC.ALL ;  /* 0x0000000000008948 */ /* 0x000fea0003800000 */
[----:B------:R-:W-:Y:S06]  /*15dc0*/  @!P0 BAR.SYNC.DEFER_BLOCKING 0xc, 0x200 ;  /* 0x0308000000008b1d */ /* 0x000fec0000010000 */
[----:B------:R-:W-:Y:S01]  /*15dd0*/  BSSY B7, `(.L_x_590) ;  /* 0x0000353000077945 */ /* 0x000fe20003800000 */
[----:B--2---:R-:W-:-:S13]  /*15de0*/  ISETP.GT.AND P0, PT, R4, RZ, PT ;  /* 0x000000ff0400720c */ /* 0x004fda0003f04270 */
[----:B------:R-:W-:Y:S05]  /*15df0*/  @P0 BRA `(.L_x_591) ;  /* 0x0000000000440947 */ /* 0x000fea0003800000 */
[----:B------:R-:W2:Y:S02]  /*15e00*/  S2R R4, SR_TID.X ;  /* 0x0000000000047919 */ /* 0x000ea40000002100 */
[----:B--2---:R-:W-:-:S04]  /*15e10*/  LOP3.LUT R4, R4, 0x7f, RZ, 0xc0, !PT ;  /* 0x0000007f04047812 */ /* 0x004fc800078ec0ff */
[----:B------:R-:W-:-:S13]  /*15e20*/  ISETP.NE.AND P0, PT, R4, RZ, PT ;  /* 0x000000ff0400720c */ /* 0x000fda0003f05270 */
[----:B------:R-:W-:Y:S05]  /*15e30*/  @P0 BRA `(.L_x_592) ;  /* 0x0000003400300947 */ /* 0x000fea0003800000 */
[----:B0-----:R-:W0:Y:S01]  /*15e40*/  S2R R5, SR_LANEID ;  /* 0x0000000000057919 */ /* 0x001e220000000000 */
[----:B------:R-:W-:Y:S01]  /*15e50*/  VOTEU.ANY UR4, UPT, PT ;  /* 0x0000000000047886 */ /* 0x000fe200038e0100 */
[----:B------:R-:W2:Y:S01]  /*15e60*/  LDC.64 R2, c[0x0][0xc60] ;  /* 0x00031800ff027b82 */ /* 0x000ea20000000a00 */
[----:B------:R-:W0:Y:S02]  /*15e70*/  FLO.U32 R0, UR4 ;  /* 0x0000000400007d00 */ /* 0x000e2400080e0000 */
[----:B0-----:R-:W-:-:S06]  /*15e80*/  ISETP.EQ.U32.AND P0, PT, R0, R5, PT ;  /* 0x000000050000720c */ /* 0x001fcc0003f02070 */
[----:B------:R-:W2:Y:S07]  /*15e90*/  POPC R5, UR4 ;  /* 0x0000000400057d09 */ /* 0x000eae0008000000 */
[----:B--2---:R-:W2:Y:S01]  /*15ea0*/  @P0 ATOMG.E.ADD.STRONG.GPU PT, R3, desc[UR42][R2.64], R5 ;  /* 0x00000005020309a8 */ /* 0x004ea200081ee1ea */
[----:B------:R-:W0:Y:S02]  /*15eb0*/  S2R R4, SR_LTMASK ;  /* 0x0000000000047919 */ /* 0x000e240000003900 */
[----:B0-----:R-:W-:-:S04]  /*15ec0*/  LOP3.LUT R4, R4, UR4, RZ, 0xc0, !PT ;  /* 0x0000000404047c12 */ /* 0x001fc8000f8ec0ff */
[----:B-1----:R-:W0:Y:S01]  /*15ed0*/  POPC R7, R4 ;  /* 0x0000000400077309 */ /* 0x002e220000000000 */
[----:B--2---:R-:W0:Y:S02]  /*15ee0*/  SHFL.IDX PT, R0, R3, R0, 0x1f ;  /* 0x00001f0003007589 */ /* 0x004e2400000e0000 */
[----:B0-----:R-:W-:Y:S01]  /*15ef0*/  IADD3 R16, R0, UR37, R7 ;  /* 0x0000002500107c10 */ /* 0x001fe2000fffe007 */
[----:B------:R-:W-:Y:S06]  /*15f00*/  BRA `(.L_x_592) ;  /* 0x0000003000fc7947 */ /* 0x000fec0003800000 */
.L_x_591:
        /* <DEDUP_REMOVED lines=10> */
[----:B------:R-:W2:Y:S01]  /*15fb0*/  LDC.64 R2, c[0x4][R2] ;  /* 0x0100000002027b82 */ /* 0x000ea20000000a00 */
[----:B0-----:R-:W-:Y:S02]  /*15fc0*/  IMAD.U32 R5, RZ, RZ, UR7 ;  /* 0x00000007ff057e24 */ /* 0x001fe4000f8e00ff */
[----:B-1----:R-:W-:Y:S02]  /*15fd0*/  IMAD.U32 R7, RZ, RZ, UR9 ;  /* 0x00000009ff077e24 */ /* 0x002fe4000f8e00ff */
[----:B------:R-:W-:-:S02]  /*15fe0*/  IMAD.U32 R10, RZ, RZ, UR4 ;  /* 0x00000004ff0a7e24 */ /* 0x000fc4000f8e00ff */
[----:B------:R-:W-:Y:S02]  /*15ff0*/  IMAD.U32 R11, RZ, RZ, UR5 ;  /* 0x00000005ff0b7e24 */ /* 0x000fe4000f8e00ff */
[----:B------:R-:W-:Y:S02]  /*16000*/  IMAD.MOV.U32 R8, RZ, RZ, 0x70 ;  /* 0x00000070ff087424 */ /* 0x000fe400078e00ff */
[----:B------:R-:W-:Y:S02]  /*16010*/  IMAD.MOV.U32 R12, RZ, RZ, 0x1 ;  /* 0x00000001ff0c7424 */ /* 0x000fe400078e00ff */
[----:B------:R-:W-:-:S07]  /*16020*/  IMAD.MOV.U32 R13, RZ, RZ, RZ ;  /* 0x000000ffff0d7224 */ /* 0x000fce00078e00ff */
[----:B------:R-:W-:-:S07]  /*16030*/  LEPC R20, `(.L_x_594) ;  /* 0x000000001014794e */ /* 0x000fce0000000000 */
[----:B--2---:R-:W-:Y:S05]  /*16040*/  CALL.ABS.NOINC R2 ;  /* 0x0000000002007343 */ /* 0x004fea0003c00000 */
.L_x_594:
[----:B------:R-:W-:Y:S05]  /*16050*/  BSYNC B6 ;  /* 0x0000000000067941 */ /* 0x000fea0003800000 */
.L_x_593:
        /* <DEDUP_REMOVED lines=8> */
[----:B------:R2:W3:Y:S01]  /*160e0*/  LDC.64 R2, c[0x4][R27] ;  /* 0x010000001b027b82 */ /* 0x0004e20000000a00 */
[----:B------:R-:W-:Y:S02]  /*160f0*/  IMAD.U32 R4, RZ, RZ, UR6 ;  /* 0x00000006ff047e24 */ /* 0x000fe4000f8e00ff */
[----:B0-----:R-:W-:Y:S02]  /*16100*/  IMAD.U32 R5, RZ, RZ, UR7 ;  /* 0x00000007ff057e24 */ /* 0x001fe4000f8e00ff */
[----:B------:R-:W-:Y:S02]  /*16110*/  IMAD.U32 R6, RZ, RZ, UR8 ;  /* 0x00000008ff067e24 */ /* 0x000fe4000f8e00ff */
[----:B-1----:R-:W-:-:S02]  /*16120*/  IMAD.U32 R7, RZ, RZ, UR9 ;  /* 0x00000009ff077e24 */ /* 0x002fc4000f8e00ff */
[----:B------:R-:W-:Y:S02]  /*16130*/  IMAD.U32 R10, RZ, RZ, UR4 ;  /* 0x00000004ff0a7e24 */ /* 0x000fe4000f8e00ff */
[----:B------:R-:W-:Y:S02]  /*16140*/  IMAD.U32 R11, RZ, RZ, UR5 ;  /* 0x00000005ff0b7e24 */ /* 0x000fe4000f8e00ff */
[----:B------:R-:W-:Y:S02]  /*16150*/  IMAD.MOV.U32 R8, RZ, RZ, 0x70 ;  /* 0x00000070ff087424 */ /* 0x000fe400078e00ff */
[----:B------:R-:W-:Y:S02]  /*16160*/  IMAD.MOV.U32 R12, RZ, RZ, 0x1 ;  /* 0x00000001ff0c7424 */ /* 0x000fe400078e00ff */
[----:B--2---:R-:W-:-:S07]  /*16170*/  IMAD.MOV.U32 R13, RZ, RZ, RZ ;  /* 0x000000ffff0d7224 */ /* 0x004fce00078e00ff */
[----:B------:R-:W-:-:S07]  /*16180*/  LEPC R20, `(.L_x_597) ;  /* 0x000000001014794e */ /* 0x000fce0000000000 */
[----:B---3--:R-:W-:Y:S05]  /*16190*/  CALL.ABS.NOINC R2 ;  /* 0x0000000002007343 */ /* 0x008fea0003c00000 */
.L_x_597:
[----:B------:R0:W1:Y:S01]  /*161a0*/  LDC.64 R2, c[0x4][R27] ;  /* 0x010000001b027b82 */ /* 0x0000620000000a00 */
[----:B------:R-:W-:Y:S01]  /*161b0*/  ULDC.64 UR4, c[0x4][0x88] ;  /* 0x0100220000047ab9 */ /* 0x000fe20000000a00 */
[----:B------:R-:W-:Y:S01]  /*161c0*/  ULDC.64 UR6, c[0x4][0x90] ;  /* 0x0100240000067ab9 */ /* 0x000fe20000000a00 */
[----:B------:R-:W-:Y:S01]  /*161d0*/  ULDC.64 UR8, c[0x4][0x18] ;  /* 0x0100060000087ab9 */ /* 0x000fe20000000a00 */
[----:B------:R-:W-:Y:S01]  /*161e0*/  IMAD.U32 R4, RZ, RZ, UR4 ;  /* 0x00000004ff047e24 */ /* 0x000fe2000f8e00ff */
[----:B------:R-:W-:Y:S01]  /*161f0*/  MOV R13, RZ ;  /* 0x000000ff000d7202 */ /* 0x000fe20000000f00 */
[----:B------:R-:W-:Y:S02]  /*16200*/  IMAD.U32 R5, RZ, RZ, UR5 ;  /* 0x00000005ff057e24 */ /* 0x000fe4000f8e00ff */
[----:B------:R-:W-:Y:S02]  /*16210*/  IMAD.U32 R6, RZ, RZ, UR6 ;  /* 0x00000006ff067e24 */ /* 0x000fe4000f8e00ff */
[----:B------:R-:W-:-:S02]  /*16220*/  IMAD.U32 R7, RZ, RZ, UR7 ;  /* 0x00000007ff077e24 */ /* 0x000fc4000f8e00ff */
[----:B------:R-:W-:Y:S02]  /*16230*/  IMAD.U32 R10, RZ, RZ, UR8 ;  /* 0x00000008ff0a7e24 */ /* 0x000fe4000f8e00ff */
[----:B------:R-:W-:Y:S02]  /*16240*/  IMAD.U32 R11, RZ, RZ, UR9 ;  /* 0x00000009ff0b7e24 */ /* 0x000fe4000f8e00ff */
[----:B------:R-:W-:Y:S02]  /*16250*/  IMAD.MOV.U32 R8, RZ, RZ, 0x70 ;  /* 0x00000070ff087424 */ /* 0x000fe400078e00ff */
[----:B0-----:R-:W-:-:S07]  /*16260*/  IMAD.MOV.U32 R12, RZ, RZ, 0x1 ;  /* 0x00000001ff0c7424 */ /* 0x001fce00078e00ff */
[----:B------:R-:W-:-:S07]  /*16270*/  LEPC R20, `(.L_x_596) ;  /* 0x000000001014794e */ /* 0x000fce0000000000 */
[----:B-1----:R-:W-:Y:S05]  /*16280*/  CALL.ABS.NOINC R2 ;  /* 0x0000000002007343 */ /* 0x002fea0003c00000 */
.L_x_596:
[----:B------:R-:W-:Y:S05]  /*16290*/  BSYNC B6 ;  /* 0x0000000000067941 */ /* 0x000fea0003800000 */
.L_x_595:
[----:B------:R2:W3:Y:S01]  /*162a0*/  LDL R20, [R1+0x10] ;  /* 0x0000100001147983 */ /* 0x0004e20000100800 */
[----:B------:R-:W-:Y:S01]  /*162b0*/  ULDC.64 UR4, c[0x0][0x9f8] ;  /* 0x00027e0000047ab9 */ /* 0x000fe20000000a00 */
[----:B-1----:R-:W1:Y:S01]  /*162c0*/  LDC R7, c[0x0][0x430] ;  /* 0x00010c00ff077b82 */ /* 0x002e620000000800 */
[----:B------:R-:W-:Y:S01]  /*162d0*/  ISETP.NE.U32.AND P0, PT, RZ, UR4, PT ;  /* 0x00000004ff007c0c */ /* 0x000fe2000bf05070 */
[----:B------:R-:W4:Y:S03]  /*162e0*/  LDL R27, [R1+0x3c] ;  /* 0x00003c00011b7983 */ /* 0x000f260000100800 */
[----:B------:R-:W-:Y:S01]  /*162f0*/  ISETP.NE.AND.EX P0, PT, RZ, UR5, PT, P0 ;  /* 0x00000005ff007c0c */ /* 0x000fe2000bf05300 */
[----:B------:R-:W2:Y:S04]  /*16300*/  LDL R21, [R1+0x1c] ;  /* 0x00001c0001157983 */ /* 0x000ea80000100800 */
[----:B------:R-:W2:Y:S08]  /*16310*/  LDL R2, [R1+0x20] ;  /* 0x0000200001027983 */ /* 0x000eb00000100800 */
[----:B------:R-:W-:Y:S01]  /*16320*/  @P0 IADD3 R24, P1, R24, UR4, RZ ;  /* 0x0000000418180c10 */ /* 0x000fe2000ff3e0ff */
[----:B------:R-:W0:Y:S01]  /*16330*/  S2R R3, SR_TID.X ;  /* 0x0000000000037919 */ /* 0x000e220000002100 */
[----:B------:R-:W-:-:S02]  /*16340*/  ULDC UR4, c[0x0][0x2f4] ;  /* 0x0000bd0000047ab9 */ /* 0x000fc40000000800 */
[----:B------:R-:W-:Y:S01]  /*16350*/  @P0 IADD3.X R25, R25, UR5, RZ, P1, !PT ;  /* 0x0000000519190c10 */ /* 0x000fe20008ffe4ff */
[----:B------:R-:W4:Y:S04]  /*16360*/  S2R R0, SR_TID.X ;  /* 0x0000000000007919 */ /* 0x000f280000002100 */
[----:B---3--:R-:W3:Y:S01]  /*16370*/  @P0 LDG.E R20, desc[UR42][R24.64] ;  /* 0x0000002a18140981 */ /* 0x008ee2000c1e1900 */
[----:B-1----:R-:W-:Y:S01]  /*16380*/  ISETP.NE.AND P1, PT, R7, 0x1, PT ;  /* 0x000000010700780c */ /* 0x002fe20003f25270 */
[----:B0-----:R-:W-:Y:S01]  /*16390*/  IMAD.SHL.U32 R3, R3, 0x20, RZ ;  /* 0x0000002003037824 */ /* 0x001fe200078e00ff */
[----:B----4-:R-:W-:Y:S02]  /*163a0*/  LEA.HI.SX32 R27, R27, 0xffffffff, 0x19 ;  /* 0xffffffff1b1b7811 */ /* 0x010fe400078fcaff */
[----:B------:R-:W-:-:S02]  /*163b0*/  LOP3.LUT R0, R0, 0x7f, RZ, 0xc0, !PT ;  /* 0x0000007f00007812 */ /* 0x000fc400078ec0ff */
[----:B------:R-:W-:Y:S01]  /*163c0*/  LOP3.LUT R3, R3, 0x60, RZ, 0xc0, !PT ;  /* 0x0000006003037812 */ /* 0x000fe200078ec0ff */
[----:B------:R-:W-:Y:S01]  /*163d0*/  IMAD.SHL.U32 R10, R27, 0x80, RZ ;  /* 0x000000801b0a7824 */ /* 0x000fe200078e00ff */
[----:B------:R-:W-:-:S04]  /*163e0*/  SHF.R.U32.HI R0, RZ, 0x2, R0 ;  /* 0x00000002ff007819 */ /* 0x000fc80000011600 */
[----:B------:R-:W-:Y:S01]  /*163f0*/  LOP3.LUT R0, R10, R0, R3, 0xfe, !PT ;  /* 0x000000000a007212 */ /* 0x000fe200078efe03 */
[----:B------:R-:W0:Y:S08]  /*16400*/  @P1 LDC R4, c[0x0][0x434] ;  /* 0x00010d00ff041b82 */ /* 0x000e300000000800 */
[----:B------:R-:W1:Y:S01]  /*16410*/  @P1 LDC R5, c[0x0][0x438] ;  /* 0x00010e00ff051b82 */ /* 0x000e620000000800 */
[----:B------:R-:W4:Y:S01]  /*16420*/  S2R R11, SR_TID.X ;  /* 0x00000000000b7919 */ /* 0x000f220000002100 */
[----:B------:R-:W-:Y:S01]  /*16430*/  LOP3.LUT R23, R23, 0xfffffff7, RZ, 0xc0, !PT ;  /* 0xfffffff717177812 */ /* 0x000fe200078ec0ff */
[----:B----4-:R-:W-:-:S05]  /*16440*/  IMAD.SHL.U32 R11, R11, 0x8, RZ ;  /* 0x000000080b0b7824 */ /* 0x010fca00078e00ff */
[----:B------:R-:W-:-:S04]  /*16450*/  LOP3.LUT R11, R11, 0x18, RZ, 0xc0, !PT ;  /* 0x000000180b0b7812 */ /* 0x000fc800078ec0ff */
[----:B------:R-:W-:Y:S01]  /*16460*/  LOP3.LUT R12, R11, 0x20, RZ, 0xfc, !PT ;  /* 0x000000200b0c7812 */ /* 0x000fe200078efcff */
[----:B------:R-:W-:Y:S01]  /*16470*/  UMOV UR5, 0xffffffff ;  /* 0xffffffff00057882 */ /* 0x000fe20000000000 */
[----:B---3--:R-:W-:Y:S01]  /*16480*/  @P0 STL [R1+0x10], R20 ;  /* 0x0000101401000387 */ /* 0x008fe20000100800 */
[C---:B--2---:R-:W-:Y:S01]  /*16490*/  ISETP.GE.AND P0, PT, R0.reuse, R21, PT ;  /* 0x000000150000720c */ /* 0x044fe20003f06270 */
[----:B------:R-:W-:-:S04]  /*164a0*/  IMAD.IADD R0, R0, 0x1, R2 ;  /* 0x0000000100007824 */ /* 0x000fc800078e0202 */
[----:B0-----:R-:W-:-:S08]  /*164b0*/  @P1 IMAD.HI.U32 R4, R0, R4, RZ ;  /* 0x0000000400041227 */ /* 0x001fd000078e00ff */
[----:B------:R-:W0:Y:S01]  /*164c0*/  @!P0 LDC.64 R2, c[0x0][0x428] ;  /* 0x00010a00ff028b82 */ /* 0x000e220000000a00 */
[----:B------:R-:W-:Y:S01]  /*164d0*/  IMAD.MOV.U32 R6, RZ, RZ, R0 ;  /* 0x000000ffff067224 */ /* 0x000fe200078e0000 */
[----:B-1----:R-:W-:Y:S02]  /*164e0*/  @P1 SHF.R.U32.HI R6, RZ, R5, R4 ;  /* 0x00000005ff061219 */ /* 0x002fe40000011604 */
[----:B------:R-:W-:-:S03]  /*164f0*/  SHF.R.S32.HI R8, RZ, 0x1f, R20 ;  /* 0x0000001fff087819 */ /* 0x000fc60000011414 */
[----:B------:R-:W-:-:S04]  /*16500*/  IMAD.MOV R4, RZ, RZ, -R6 ;  /* 0x000000ffff047224 */ /* 0x000fc800078e0a06 */
[----:B------:R-:W-:Y:S01]  /*16510*/  IMAD R4, R7, R4, R0 ;  /* 0x0000000407047224 */ /* 0x000fe200078e0200 */
[--C-:B------:R-:W-:Y:S01]  /*16520*/  @!P0 SHF.R.S32.HI R7, RZ, 0x1f, R6.reuse ;  /* 0x0000001fff078819 */ /* 0x100fe20000011406 */
[-C--:B0-----:R-:W-:Y:S02]  /*16530*/  @!P0 IMAD R0, R8, R2.reuse, RZ ;  /* 0x0000000208008224 */ /* 0x081fe400078e02ff */
[----:B------:R-:W-:-:S04]  /*16540*/  @!P0 IMAD.WIDE.U32 R6, R20, R2, R6 ;  /* 0x0000000214068225 */ /* 0x000fc800078e0006 */
[----:B------:R-:W-:Y:S02]  /*16550*/  @!P0 IMAD R0, R20, R3, R0 ;  /* 0x0000000314008224 */ /* 0x000fe400078e0200 */
[----:B------:R-:W0:Y:S01]  /*16560*/  @!P0 LDC.64 R2, c[0x0][0x418] ;  /* 0x00010600ff028b82 */ /* 0x000e220000000a00 */
[----:B------:R-:W-:Y:S01]  /*16570*/  IMAD.U32 R5, RZ, RZ, UR38 ;  /* 0x00000026ff057e24 */ /* 0x000fe2000f8e00ff */
[----:B------:R0:W-:Y:S01]  /*16580*/  STL [R1+0x24], R8 ;  /* 0x0000240801007387 */ /* 0x0001e20000100800 */
[----:B------:R-:W-:-:S03]  /*16590*/  @!P0 IMAD.IADD R0, R7, 0x1, R0 ;  /* 0x0000000107008824 */ /* 0x000fc600078e0200 */
[----:B------:R-:W-:Y:S02]  /*165a0*/  ISETP.NE.AND P2, PT, R5, 0x3, PT ;  /* 0x000000030500780c */ /* 0x000fe40003f45270 */
[----:B0-----:R-:W-:Y:S01]  /*165b0*/  @!P0 LEA R8, P1, R6, R2, 0x2 ;  /* 0x0000000206088211 */ /* 0x001fe200078210ff */
[----:B------:R-:W-:-:S03]  /*165c0*/  IMAD.MOV.U32 R2, RZ, RZ, RZ ;  /* 0x000000ffff027224 */ /* 0x000fc600078e00ff */
[----:B------:R-:W-:-:S05]  /*165d0*/  @!P0 LEA.HI.X R9, R6, R3, R0, 0x2, P1 ;  /* 0x0000000306098211 */ /* 0x000fca00008f1400 */
[----:B------:R0:W5:Y:S01]  /*165e0*/  @!P0 LDG.E R2, desc[UR42][R8.64] ;  /* 0x0000002a08028981 */ /* 0x000162000c1e1900 */
[----:B------:R-:W-:Y:S02]  /*165f0*/  ISETP.GE.AND P0, PT, R11, UR4, PT ;  /* 0x000000040b007c0c */ /* 0x000fe4000bf06270 */
[----:B------:R-:W-:-:S04]  /*16600*/  @P2 LOP3.LUT R23, R23, 0x8, RZ, 0xfc, !PT ;  /* 0x0000000817172812 */ /* 0x000fc800078efcff */
        /* <DEDUP_REMOVED lines=9> */
[----:B0-----:R-:W-:Y:S06]  /*166a0*/  BRA.DIV UR5, `(.L_x_598) ;  /* 0x0000004a05847947 */ /* 0x001fec000b800000 */
.L_x_711:
[----:B------:R-:W-:-:S05]  /*166b0*/  SHF.R.S32.HI R9, RZ, 0x1f, R18 ;  /* 0x0000001fff097819 */ /* 0x000fca0000011412 */
[----:B------:R0:W-:Y:S01]  /*166c0*/  STL [R1+0xc], R9 ;  /* 0x00000c0901007387 */ /* 0x0001e20000100800 */
[----:B------:R-:W-:Y:S05]  /*166d0*/  @!P2 BRA `(.L_x_599) ;  /* 0x000000000004a947 */ /* 0x000fea0003800000 */
[----:B------:R-:W-:Y:S01]  /*166e0*/  BPT.TRAP 0x1 ;  /* 0x000000040000795c */ /* 0x000fe20000300000 */
.L_x_599:
[----:B------:R-:W2:Y:S01]  /*166f0*/  LDL R5, [R1] ;  /* 0x0000000001057983 */ /* 0x000ea20000100800 */
[----:B------:R-:W-:Y:S01]  /*16700*/  SHF.R.S32.HI R3, RZ, 0x1f, R4 ;  /* 0x0000001fff037819 */ /* 0x000fe20000011404 */
[----:B------:R-:W-:Y:S01]  /*16710*/  ULDC.64 UR4, c[0x0][0x328] ;  /* 0x0000ca0000047ab9 */ /* 0x000fe20000000a00 */
[----:B-----5:R-:W-:Y:S01]  /*16720*/  SHF.R.S32.HI R8, RZ, 0x1f, R2 ;  /* 0x0000001fff087819 */ /* 0x020fe20000011402 */
[----:B------:R-:W-:Y:S01]  /*16730*/  IMAD.WIDE.U32 R6, R4, UR4, RZ ;  /* 0x0000000404067c25 */ /* 0x000fe2000f8e00ff */
[----:B------:R-:W-:Y:S03]  /*16740*/  BSSY B0, `(.L_x_600) ;  /* 0x0000015000007945 */ /* 0x000fe60003800000 */
[----:B------:R-:W-:-:S04]  /*16750*/  IMAD R0, R3, UR4, RZ ;  /* 0x0000000403007c24 */ /* 0x000fc8000f8e02ff */
[----:B------:R-:W-:Y:S01]  /*16760*/  IMAD R0, R4, UR5, R0 ;  /* 0x0000000504007c24 */ /* 0x000fe2000f8e0200 */
[----:B------:R-:W-:-:S03]  /*16770*/  ULDC.64 UR4, c[0x0][0x338] ;  /* 0x0000ce0000047ab9 */ /* 0x000fc60000000a00 */
[----:B------:R-:W-:Y:S02]  /*16780*/  IMAD.IADD R7, R7, 0x1, R0 ;  /* 0x0000000107077824 */ /* 0x000fe400078e0200 */
[----:B------:R-:W-:Y:S02]  /*16790*/  IMAD R0, R8, UR4, RZ ;  /* 0x0000000408007c24 */ /* 0x000fe4000f8e02ff */
[----:B------:R-:W-:-:S04]  /*167a0*/  IMAD.WIDE.U32 R6, R2, UR4, R6 ;  /* 0x0000000402067c25 */ /* 0x000fc8000f8e0006 */
        /* <DEDUP_REMOVED lines=8> */
[----:B------:R-:W-:Y:S02]  /*16830*/  IMAD.IADD R25, R7, 0x1, R0 ;  /* 0x0000000107197824 */ /* 0x000fe400078e0200 */
[----:B------:R-:W-:-:S03]  /*16840*/  IMAD R0, R26, 0x8, R22 ;  /* 0x000000081a007824 */ /* 0x000fc600078e0216 */
[----:B------:R-:W-:Y:S02]  /*16850*/  LEA.HI.X R25, R6, UR5, R25, 0x1, P0 ;  /* 0x0000000506197c11 */ /* 0x000fe400080f0c19 */
[----:B--2---:R-:W-:-:S04]  /*16860*/  SHF.L.U32 R5, R5, 0x1f, RZ ;  /* 0x0000001f05057819 */ /* 0x004fc800000006ff */
[----:B------:R-:W1:Y:S02]  /*16870*/  SYNCS.PHASECHK.TRANS64.TRYWAIT P0, [R0+URZ+0x2d840], R5 ;  /* 0x02d84005000075a7 */ /* 0x000e64000800017f */
[----:B-1----:R-:W-:Y:S05]  /*16880*/  @!P0 BRA `(.L_x_601) ;  /* 0x0000004800408947 */ /* 0x002fea0003800000 */
.L_x_712:
[----:B------:R-:W-:Y:S05]  /*16890*/  BSYNC B0 ;  /* 0x0000000000007941 */ /* 0x000fea0003800000 */
.L_x_600:
[----:B------:R-:W2:Y:S01]  /*168a0*/  LDL R7, [R1+0xc] ;  /* 0x00000c0001077983 */ /* 0x000ea20000100800 */
[----:B------:R-:W-:-:S03]  /*168b0*/  ULDC.64 UR4, c[0x0][0x300] ;  /* 0x0000c00000047ab9 */ /* 0x000fc60000000a00 */
[----:B0-----:R-:W3:Y:S04]  /*168c0*/  LDL R9, [R1+0x14] ;  /* 0x0000140001097983 */ /* 0x001ee80000100800 */
[----:B------:R-:W4:Y:S01]  /*168d0*/  LDL R12, [R1+0x1c] ;  /* 0x00001c00010c7983 */ /* 0x000f220000100800 */
[----:B------:R-:W0:Y:S01]  /*168e0*/  S2R R6, SR_TID.X ;  /* 0x0000000000067919 */ /* 0x000e220000002100 */
[----:B------:R-:W-:-:S04]  /*168f0*/  IMAD R3, R3, UR4, RZ ;  /* 0x0000000403037c24 */ /* 0x000fc8000f8e02ff */
[C---:B------:R-:W-:Y:S02]  /*16900*/  IMAD R3, R4.reuse, UR5, R3 ;  /* 0x0000000504037c24 */ /* 0x040fe4000f8e0203 */
[----:B-1----:R-:W-:Y:S01]  /*16910*/  IMAD.WIDE.U32 R4, R4, UR4, RZ ;  /* 0x0000000404047c25 */ /* 0x002fe2000f8e00ff */
[----:B------:R-:W-:-:S03]  /*16920*/  ULDC.64 UR4, c[0x0][0x310] ;  /* 0x0000c40000047ab9 */ /* 0x000fc60000000a00 */
[----:B------:R-:W-:Y:S02]  /*16930*/  IMAD.IADD R5, R5, 0x1, R3 ;  /* 0x0000000105057824 */ /* 0x000fe400078e0203 */
[----:B------:R-:W-:Y:S01]  /*16940*/  IMAD R8, R8, UR4, RZ ;  /* 0x0000000408087c24 */ /* 0x000fe2000f8e02ff */
[----:B0-----:R-:W-:-:S04]  /*16950*/  LOP3.LUT R6, R6, 0x7f, RZ, 0xc0, !PT ;  /* 0x0000007f06067812 */ /* 0x001fc800078ec0ff */
[----:B------:R-:W-:Y:S02]  /*16960*/  SHF.R.U32.HI R11, RZ, 0x2, R6 ;  /* 0x00000002ff0b7819 */ /* 0x000fe40000011606 */
[----:B------:R-:W0:Y:S01]  /*16970*/  S2R R6, SR_TID.X ;  /* 0x0000000000067919 */ /* 0x000e220000002100 */
[----:B------:R-:W-:-:S04]  /*16980*/  IMAD.WIDE.U32 R4, R2, UR4, R4 ;  /* 0x0000000402047c25 */ /* 0x000fc8000f8e0004 */
[----:B------:R-:W-:Y:S01]  /*16990*/  IMAD R2, R2, UR5, R8 ;  /* 0x0000000502027c24 */ /* 0x000fe2000f8e0208 */
[----:B------:R-:W-:-:S03]  /*169a0*/  ULDC.64 UR4, c[0x0][0x308] ;  /* 0x0000c20000047ab9 */ /* 0x000fc60000000a00 */
[----:B------:R-:W-:Y:S02]  /*169b0*/  IMAD.IADD R3, R5, 0x1, R2 ;  /* 0x0000000105037824 */ /* 0x000fe400078e0202 */
[----:B------:R-:W-:Y:S01]  /*169c0*/  IMAD.MOV.U32 R2, RZ, RZ, R4 ;  /* 0x000000ffff027224 */ /* 0x000fe200078e0004 */
[C---:B------:R-:W-:Y:S02]  /*169d0*/  LOP3.LUT P4, RZ, R23.reuse, 0x4, RZ, 0xc0, !PT ;  /* 0x0000000417ff7812 */ /* 0x040fe4000788c0ff */
[C---:B------:R-:W-:Y:S02]  /*169e0*/  LOP3.LUT P3, RZ, R23.reuse, 0x2, RZ, 0xc0, !PT ;  /* 0x0000000217ff7812 */ /* 0x040fe4000786c0ff */
[----:B------:R-:W-:Y:S01]  /*169f0*/  LOP3.LUT P2, RZ, R23, 0x1, RZ, 0xc0, !PT ;  /* 0x0000000117ff7812 */ /* 0x000fe2000784c0ff */
[----:B--2---:R-:W-:-:S04]  /*16a00*/  IMAD R4, R7, UR4, RZ ;  /* 0x0000000407047c24 */ /* 0x004fc8000f8e02ff */
[C---:B------:R-:W-:Y:S02]  /*16a10*/  IMAD R7, R18.reuse, UR5, R4 ;  /* 0x0000000512077c24 */ /* 0x040fe4000f8e0204 */
[----:B------:R-:W-:Y:S01]  /*16a20*/  IMAD.WIDE.U32 R4, R18, UR4, R2 ;  /* 0x0000000412047c25 */ /* 0x000fe2000f8e0002 */
[----:B------:R-:W-:-:S03]  /*16a30*/  ULDC.64 UR4, c[0x0][0x2e8] ;  /* 0x0000ba0000047ab9 */ /* 0x000fc60000000a00 */
[----:B------:R-:W-:Y:S01]  /*16a40*/  IMAD.IADD R7, R5, 0x1, R7 ;  /* 0x0000000105077824 */ /* 0x000fe200078e0207 */
[----:B------:R-:W-:Y:S01]  /*16a50*/  LEA R2, P0, R4, UR4, 0x1 ;  /* 0x0000000404027c11 */ /* 0x000fe2000f8008ff */
[----:B---3--:R-:W-:Y:S01]  /*16a60*/  IMAD R8, R26, 0x3000, R9 ;  /* 0x000030001a087824 */ /* 0x008fe200078e0209 */
[----:B------:R-:W-:Y:S01]  /*16a70*/  UMOV UR4, 0xffffffff ;  /* 0xffffffff00047882 */ /* 0x000fe20000000000 */
[----:B0-----:R-:W-:Y:S01]  /*16a80*/  IMAD.SHL.U32 R9, R6, 0x8, RZ ;  /* 0x0000000806097824 */ /* 0x001fe200078e00ff */
[----:B----4-:R-:W-:Y:S02]  /*16a90*/  IADD3 R3, -R11, R12, -R10 ;  /* 0x0000000c0b037210 */ /* 0x010fe40007ffe90a */
[----:B------:R-:W-:Y:S02]  /*16aa0*/  LEA.HI.X R7, R4, UR5, R7, 0x1, P0 ;  /* 0x0000000504077c11 */ /* 0x000fe400080f0c07 */
[----:B------:R-:W-:Y:S02]  /*16ab0*/  ISETP.GE.AND P0, PT, R3, 0x1, PT ;  /* 0x000000010300780c */ /* 0x000fe40003f06270 */
[----:B------:R-:W-:Y:S01]  /*16ac0*/  LOP3.LUT R9, R9, 0x18, RZ, 0xc0, !PT ;  /* 0x0000001809097812 */ /* 0x000fe200078ec0ff */
[----:B------:R-:W-:Y:S10]  /*16ad0*/  BRA.DIV UR4, `(.L_x_602) ;  /* 0x0000004604c07947 */ /* 0x000ff4000b800000 */
[----:B------:R-:W0:Y:S04]  /*16ae0*/  SHFL.IDX PT, R4, R2, RZ, 0x1c1f ;  /* 0x001c1fff02047589 */ /* 0x000e2800000e0000 */
[----:B------:R-:W1:Y:S01]  /*16af0*/  SHFL.IDX PT, R6, R7, RZ, 0x1c1f ;  /* 0x001c1fff07067589 */ /* 0x000e6200000e0000 */
[----:B0-----:R-:W-:-:S05]  /*16b00*/  @P0 LEA R5, P1, R9, R4, 0x1 ;  /* 0x0000000409050211 */ /* 0x001fca00078208ff */
[----:B-1----:R-:W-:Y:S01]  /*16b10*/  @P0 IMAD.X R4, RZ, RZ, R6, P1 ;  /* 0x000000ffff040224 */ /* 0x002fe200008e0606 */
[----:B------:R-:W-:Y:S01]  /*16b20*/  ISETP.GE.AND P1, PT, R3, 0x21, PT ;  /* 0x000000210300780c */ /* 0x000fe20003f26270 */
[----:B------:R-:W-:-:S03]  /*16b30*/  @P0 IMAD R6, R8, 0x2, R22 ;  /* 0x0000000208060824 */ /* 0x000fc600078e0216 */
[----:B------:R-:W-:-:S04]  /*16b40*/  @P0 LOP3.LUT R5, R5, R4, RZ, 0x3c, !PT ;  /* 0x0000000405050212 */ /* 0x000fc800078e3cff */
[----:B------:R-:W-:-:S04]  /*16b50*/  @P0 LOP3.LUT R4, R5, R4, RZ, 0x3c, !PT ;  /* 0x0000000405040212 */ /* 0x000fc800078e3cff */
[----:B------:R-:W-:-:S05]  /*16b60*/  @P0 LOP3.LUT R5, R5, R4, RZ, 0x3c, !PT ;  /* 0x0000000405050212 */ /* 0x000fca00078e3cff */
[----:B------:R-:W-:Y:S01]  /*16b70*/  @!PT LDS RZ, [RZ] ;  /* 0x00000000fffff984 */ /* 0x000fe20000000800 */
[----:B------:R-:W-:Y:S04]  /*16b80*/  @P0 LDGSTS.E.BYPASS.LTC128B.128 [R6+0x15400], desc[UR42][R4.64], !P4 ;  /* 0x1540000004060fae */ /* 0x000fe8000e101d6a */
[----:B------:R-:W-:Y:S04]  /*16b90*/  @P0 LDGSTS.E.BYPASS.LTC128B.128 [R6+0x17400], desc[UR42][R4.64+0x40], !P3 ;  /* 0x1740004004060fae */ /* 0x000fe8000d901d6a */
[----:B------:R0:W-:Y:S04]  /*16ba0*/  @P0 LDGSTS.E.BYPASS.LTC128B.128 [R6+0x19400], desc[UR42][R4.64+0x80], !P2 ;  /* 0x1940008004060fae */ /* 0x0001e8000d101d6a */
[----:B0-----:R-:W0:Y:S04]  /*16bb0*/  SHFL.IDX PT, R4, R2, 0x1, 0x1c1f ;  /* 0x003c1f0002047f89 */ /* 0x001e2800000e0000 */
[----:B------:R-:W1:Y:S01]  /*16bc0*/  SHFL.IDX PT, R6, R7, 0x1, 0x1c1f ;  /* 0x003c1f0007067f89 */ /* 0x000e6200000e0000 */
[----:B0-----:R-:W-:-:S05]  /*16bd0*/  @P1 LEA R5, P0, R9, R4, 0x1 ;  /* 0x0000000409051211 */ /* 0x001fca00078008ff */
[----:B-1----:R-:W-:Y:S02]  /*16be0*/  @P1 IMAD.X R4, RZ, RZ, R6, P0 ;  /* 0x000000ffff041224 */ /* 0x002fe400000e0606 */
[----:B------:R-:W-:-:S03]  /*16bf0*/  @P1 IMAD R6, R8, 0x2, R22 ;  /* 0x0000000208061824 */ /* 0x000fc600078e0216 */
[----:B------:R-:W-:-:S04]  /*16c00*/  @P1 LOP3.LUT R5, R5, R4, RZ, 0x3c, !PT ;  /* 0x0000000405051212 */ /* 0x000fc800078e3cff */
[----:B------:R-:W-:-:S04]  /*16c10*/  @P1 LOP3.LUT R4, R5, R4, RZ, 0x3c, !PT ;  /* 0x0000000405041212 */ /* 0x000fc800078e3cff */
[----:B------:R-:W-:-:S05]  /*16c20*/  @P1 LOP3.LUT R5, R5, R4, RZ, 0x3c, !PT ;  /* 0x0000000405051212 */ /* 0x000fca00078e3cff */
[----:B------:R-:W-:Y:S04]  /*16c30*/  @P1 LDGSTS.E.BYPASS.LTC128B.128 [R6+0x15c00], desc[UR42][R4.64], !P4 ;  /* 0x15c0000004061fae */ /* 0x000fe8000e101d6a */
[----:B------:R-:W-:Y:S04]  /*16c40*/  @P1 LDGSTS.E.BYPASS.LTC128B.128 [R6+0x17c00], desc[UR42][R4.64+0x40], !P3 ;  /* 0x17c0004004061fae */ /* 0x000fe8000d901d6a */
[----:B------:R0:W-:Y:S01]  /*16c50*/  @P1 LDGSTS.E.BYPASS.LTC128B.128 [R6+0x19c00], desc[UR42][R4.64+0x80], !P2 ;  /* 0x19c0008004061fae */ /* 0x0001e2000d101d6a */
[----:B------:R-:W-:-:S03]  /*16c60*/  ISETP.GE.AND P1, PT, R3, 0x41, PT ;  /* 0x000000410300780c */ /* 0x000fc60003f26270 */
[----:B0-----:R-:W0:Y:S04]  /*16c70*/  SHFL.IDX PT, R4, R2, 0x2, 0x1c1f ;  /* 0x005c1f0002047f89 */ /* 0x001e2800000e0000 */
[----:B------:R-:W1:Y:S04]  /*16c80*/  SHFL.IDX PT, R6, R7, 0x2, 0x1c1f ;  /* 0x005c1f0007067f89 */ /* 0x000e6800000e0000 */
[----:B------:R-:W2:Y:S04]  /*16c90*/  SHFL.IDX PT, R7, R7, 0x3, 0x1c1f ;  /* 0x007c1f0007077f89 */ /* 0x000ea800000e0000 */
[----:B------:R-:W3:Y:S01]  /*16ca0*/  SHFL.IDX PT, R2, R2, 0x3, 0x1c1f ;  /* 0x007c1f0002027f89 */ /* 0x000ee200000e0000 */
[----:B0-----:R-:W-:-:S05]  /*16cb0*/  @P1 LEA R5, P0, R9, R4, 0x1 ;  /* 0x0000000409051211 */ /* 0x001fca00078008ff */
[----:B-1----:R-:W-:Y:S02]  /*16cc0*/  @P1 IMAD.X R4, RZ, RZ, R6, P0 ;  /* 0x000000ffff041224 */ /* 0x002fe400000e0606 */
[----:B------:R-:W-:-:S03]  /*16cd0*/  @P1 IMAD R6, R8, 0x2, R22 ;  /* 0x0000000208061824 */ /* 0x000fc600078e0216 */
[----:B------:R-:W-:-:S04]  /*16ce0*/  @P1 LOP3.LUT R5, R5, R4, RZ, 0x3c, !PT ;  /* 0x0000000405051212 */ /* 0x000fc800078e3cff */
[----:B------:R-:W-:-:S04]  /*16cf0*/  @P1 LOP3.LUT R4, R5, R4, RZ, 0x3c, !PT ;  /* 0x0000000405041212 */ /* 0x000fc800078e3cff */
[----:B------:R-:W-:-:S05]  /*16d00*/  @P1 LOP3.LUT R5, R5, R4, RZ, 0x3c, !PT ;  /* 0x0000000405051212 */ /* 0x000fca00078e3cff */
[----:B------:R0:W-:Y:S04]  /*16d10*/  @P1 LDGSTS.E.BYPASS.LTC128B.128 [R6+0x16400], desc[UR42][R4.64], !P4 ;  /* 0x1640000004061fae */ /* 0x0001e8000e101d6a */
[----:B------:R0:W-:Y:S04]  /*16d20*/  @P1 LDGSTS.E.BYPASS.LTC128B.128 [R6+0x18400], desc[UR42][R4.64+0x40], !P3 ;  /* 0x1840004004061fae */ /* 0x0001e8000d901d6a */
[----:B--23--:R0:W-:Y:S02]  /*16d30*/  @P1 LDGSTS.E.BYPASS.LTC128B.128 [R6+0x1a400], desc[UR42][R4.64+0x80], !P2 ;  /* 0x1a40008004061fae */ /* 0x00c1e4000d101d6a */
.L_x_722:
[----:B------:R-:W-:-:S13]  /*16d40*/  ISETP.GE.AND P0, PT, R3, 0x61, PT ;  /* 0x000000610300780c */ /* 0x000fda0003f06270 */
[----:B------:R-:W-:Y:S01]  /*16d50*/  @P0 LEA R2, P1, R9, R2, 0x1 ;  /* 0x0000000209020211 */ /* 0x000fe200078208ff */
        /* <DEDUP_REMOVED lines=10> */
.L_x_603:
[----:B------:R-:W-:Y:S02]  /*16e00*/  PLOP3.LUT P1, PT, P1, P0, PT, 0xa2, 0x0 ;  /* 0x000000000000781c */ /* 0x000fe40000f21472 */
[----:B------:R-:W-:-:S08]  /*16e10*/  @P0 R2UR P1, UR4, R0 ;  /* 0x00000000000402ca */ /* 0x000fd00000020000 */
[----:B------:R-:W-:-:S05]  /*16e20*/  @P0 PLOP3.LUT P0, PT, P1, PT, PT, 0x80, 0x0 ;  /* 0x000000000000081c */ /* 0x000fca0000f0f070 */
[----:B------:R-:W-:Y:S01]  /*16e30*/  @!P1 SYNCS.ARRIVE.TRANS64.RED.A0T1 RZ, [UR4+0x2d830], RZ ;  /* 0x02d830ffffff99a7 */ /* 0x000fe20008200404 */
[----:B------:R-:W-:Y:S07]  /*16e40*/  @!P1 ARRIVES.LDGSTSBAR.64.TRANSCNT [UR4+0x2d830] ;  /* 0x02d83000ff0099b0 */ /* 0x000fee0008000a84 */
[----:B------:R-:W-:Y:S05]  /*16e50*/  @P0 BRA.U.ANY `(.L_x_603) ;  /* 0xfffffffd00e80947 */ /* 0x000fea000393ffff */
[----:B------:R-:W-:Y:S01]  /*16e60*/  NOP ;  /* 0x0000000000007918 */ /* 0x000fe20000000000 */
[----:B--2---:R-:W-:-:S05]  /*16e70*/  IMAD.U32 R2, RZ, RZ, UR38 ;  /* 0x00000026ff027e24 */ /* 0x004fca000f8e00ff */
[----:B------:R-:W-:-:S13]  /*16e80*/  ISETP.NE.AND P2, PT, R2, 0x3, PT ;  /* 0x000000030200780c */ /* 0x000fda0003f45270 */
[----:B------:R-:W-:Y:S05]  /*16e90*/  @!P2 BRA `(.L_x_604) ;  /* 0x000000000004a947 */ /* 0x000fea0003800000 */
[----:B------:R-:W-:Y:S01]  /*16ea0*/  BPT.TRAP 0x1 ;  /* 0x000000040000795c */ /* 0x000fe20000300000 */
.L_x_604:
[----:B01----:R0:W5:Y:S01]  /*16eb0*/  LDL.LU R4, [R1+0x8] ;  /* 0x0000080001047983 */ /* 0x0031620000300800 */
[----:B------:R0:W-:Y:S03]  /*16ec0*/  SYNCS.ARRIVE.TRANS64.A1T0 RZ, [R0+URZ+0x2d830], RZ ;  /* 0x02d830ff00ff79a7 */ /* 0x0001e6000810003f */
[----:B------:R0:W5:Y:S02]  /*16ed0*/  LDL.LU R3, [R1+0x2c] ;  /* 0x00002c0001037983 */ /* 0x0001640000300800 */
[----:B------:R-:W-:Y:S05]  /*16ee0*/  WARPSYNC.ALL ;  /* 0x0000000000007948 */ /* 0x000fea0003800000 */
[----:B------:R-:W-:Y:S01]  /*16ef0*/  ULDC.64 UR4, c[0x0][0x298] ;  /* 0x0000a60000047ab9 */ /* 0x000fe20000000a00 */
[----:B------:R-:W-:Y:S01]  /*16f00*/  ULDC.64 UR6, c[0x0][0xa00] ;  /* 0x0002800000067ab9 */ /* 0x000fe20000000a00 */
[----:B0-----:R-:W-:Y:S01]  /*16f10*/  VIADD R0, R22, 0xc400 ;  /* 0x0000c40016007836 */ /* 0x001fe20000000000 */
[----:B------:R-:W-:Y:S01]  /*16f20*/  BAR.SYNC.DEFER_BLOCKING 0x8, 0x200 ;  /* 0x0208000000007b1d */ /* 0x000fe20000010000 */
[----:B------:R-:W-:-:S03]  /*16f30*/  ISETP.NE.U32.AND P0, PT, RZ, UR6, PT ;  /* 0x00000006ff007c0c */ /* 0x000fc6000bf05070 */
[----:B------:R-:W-:Y:S02]  /*16f40*/  LOP3.LUT P1, RZ, R0, 0x1bf, RZ, 0xc0, !PT ;  /* 0x000001bf00ff7812 */ /* 0x000fe4000782c0ff */
[----:B------:R-:W-:Y:S01]  /*16f50*/  ISETP.NE.AND.EX P0, PT, RZ, UR7, PT, P0 ;  /* 0x00000007ff007c0c */ /* 0x000fe2000bf05300 */
[----:B------:R-:W-:Y:S03]  /*16f60*/  BSSY B6, `(.L_x_605) ;  /* 0x000001c000067945 */ /* 0x000fe60003800000 */
[----:B------:R-:W-:Y:S02]  /*16f70*/  SEL R29, R29, RZ, !P0 ;  /* 0x000000ff1d1d7207 */ /* 0x000fe40004000000 */
[----:B-----5:R-:W-:-:S05]  /*16f80*/  SHF.R.S32.HI R2, RZ, 0x1f, R4 ;  /* 0x0000001fff027819 */ /* 0x020fca0000011404 */
[----:B------:R-:W-:-:S04]  /*16f90*/  IMAD R2, R2, UR4, RZ ;  /* 0x0000000402027c24 */ /* 0x000fc8000f8e02ff */
[C---:B------:R-:W-:Y:S01]  /*16fa0*/  IMAD R0, R4.reuse, UR5, R2 ;  /* 0x0000000504007c24 */ /* 0x040fe2000f8e0202 */
[----:B------:R-:W-:Y:S01]  /*16fb0*/  SEL R2, R3, RZ, !P0 ;  /* 0x000000ff03027207 */ /* 0x000fe20004000000 */
[----:B------:R-:W-:-:S04]  /*16fc0*/  IMAD.WIDE.U32 R4, R4, UR4, RZ ;  /* 0x0000000404047c25 */ /* 0x000fc8000f8e00ff */
[----:B------:R-:W-:Y:S01]  /*16fd0*/  IMAD.IADD R0, R5, 0x1, R0 ;  /* 0x0000000105007824 */ /* 0x000fe200078e0200 */
[----:B------:R0:W-:Y:S04]  /*16fe0*/  STL.64 [R1+0x30], R4 ;  /* 0x0000300401007387 */ /* 0x0001e80000100a00 */
[----:B------:R0:W-:Y:S04]  /*16ff0*/  STL [R1+0x2c], R2 ;  /* 0x00002c0201007387 */ /* 0x0001e80000100800 */
[----:B------:R0:W-:Y:S01]  /*17000*/  STL [R1+0x8], R0 ;  /* 0x0000080001007387 */ /* 0x0001e20000100800 */
[----:B------:R-:W-:Y:S05]  /*17010*/  @!P1 BRA `(.L_x_606) ;  /* 0x0000000000409947 */ /* 0x000fea0003800000 */
[----:B0-----:R-:W-:Y:S01]  /*17020*/  MOV R2, 0x0 ;  /* 0x0000000000027802 */ /* 0x001fe20000000f00 */
[----:B------:R-:W-:Y:S01]  /*17030*/  ULDC.64 UR4, c[0x4][0x88] ;  /* 0x0100220000047ab9 */ /* 0x000fe20000000a00 */
[----:B------:R-:W-:Y:S01]  /*17040*/  ULDC.64 UR6, c[0x4][0x90] ;  /* 0x0100240000067ab9 */ /* 0x000fe20000000a00 */
[----:B------:R-:W-:Y:S01]  /*17050*/  ULDC.64 UR8, c[0x4][0x20] ;  /* 0x0100080000087ab9 */ /* 0x000fe20000000a00 */
[----:B------:R-:W-:Y:S02]  /*17060*/  IMAD.U32 R4, RZ, RZ, UR4 ;  /* 0x00000004ff047e24 */ /* 0x000fe4000f8e00ff */
[----:B------:R-:W0:Y:S01]  /*17070*/  LDC.64 R2, c[0x4][R2] ;  /* 0x0100000002027b82 */ /* 0x000e220000000a00 */
[----:B------:R-:W-:Y:S02]  /*17080*/  IMAD.U32 R5, RZ, RZ, UR5 ;  /* 0x00000005ff057e24 */ /* 0x000fe4000f8e00ff */
        /* <DEDUP_REMOVED lines=8> */
[----:B0-----:R-:W-:Y:S05]  /*17110*/  CALL.ABS.NOINC R2 ;  /* 0x0000000002007343 */ /* 0x001fea0003c00000 */
.L_x_606:
[----:B------:R-:W-:Y:S05]  /*17120*/  BSYNC B6 ;  /* 0x0000000000067941 */ /* 0x000fea0003800000 */
.L_x_605:
[----:B0-----:R-:W2:Y:S01]  /*17130*/  LDL.LU R0, [R1+0x2c] ;  /* 0x00002c0001007983 */ /* 0x001ea20000300800 */
[----:B------:R-:W-:Y:S01]  /*17140*/  ULDC.64 UR4, c[0x0][0x2d8] ;  /* 0x0000b60000047ab9 */ /* 0x000fe20000000a00 */
[----:B------:R-:W0:Y:S01]  /*17150*/  LDC R9, c[0x0][0x448] ;  /* 0x00011200ff097b82 */ /* 0x000e220000000800 */
[----:B------:R-:W-:Y:S01]  /*17160*/  ULDC.64 UR6, c[0x0][0x2c8] ;  /* 0x0000b20000067ab9 */ /* 0x000fe20000000a00 */
[----:B------:R-:W3:Y:S01]  /*17170*/  LDL.LU R21, [R1+0x8] ;  /* 0x0000080001157983 */ /* 0x000ee20000300800 */
[----:B------:R-:W-:-:S03]  /*17180*/  ULDC.64 UR8, c[0x0][0x280] ;  /* 0x0000a00000087ab9 */ /* 0x000fc60000000a00 */
[----:B------:R-:W3:Y:S04]  /*17190*/  LDL.LU.64 R2, [R1+0x30] ;  /* 0x0000300001027983 */ /* 0x000ee80000300a00 */
[----:B------:R-:W4:Y:S01]  /*171a0*/  LDL R20, [R1+0xc] ;  /* 0x00000c0001147983 */ /* 0x000f220000100800 */
[----:B0-----:R-:W-:-:S13]  /*171b0*/  ISETP.NE.AND P0, PT, R9, 0x1, PT ;  /* 0x000000010900780c */ /* 0x001fda0003f05270 */
[----:B------:R-:W0:Y:S08]  /*171c0*/  @P0 LDC R5, c[0x0][0x44c] ;  /* 0x00011300ff050b82 */ /* 0x000e300000000800 */
[----:B------:R-:W1:Y:S08]  /*171d0*/  @P0 LDC R6, c[0x0][0x450] ;  /* 0x00011400ff060b82 */ /* 0x000e700000000800 */
[----:B------:R-:W1:Y:S01]  /*171e0*/  @P0 LDC R8, c[0x0][0x450] ;  /* 0x00011400ff080b82 */ /* 0x000e620000000800 */
[----:B--2---:R-:W-:-:S02]  /*171f0*/  IMAD.MOV.U32 R4, RZ, RZ, R0 ;  /* 0x000000ffff047224 */ /* 0x004fc400078e0000 */
[----:B---3--:R-:W-:Y:S02]  /*17200*/  IMAD.MOV.U32 R3, RZ, RZ, R21 ;  /* 0x000000ffff037224 */ /* 0x008fe400078e0015 */
[----:B------:R-:W2:Y:S01]  /*17210*/  S2R R21, SR_TID.X ;  /* 0x0000000000157919 */ /* 0x000ea20000002100 */
[----:B----4-:R-:W-:Y:S02]  /*17220*/  IMAD R0, R20, UR4, RZ ;  /* 0x0000000414007c24 */ /* 0x010fe4000f8e02ff */
[----:B------:R-:W3:Y:S01]  /*17230*/  S2R R20, SR_TID.X ;  /* 0x0000000000147919 */ /* 0x000ee20000002100 */
[----:B------:R-:W-:-:S04]  /*17240*/  IMAD.WIDE.U32 R2, R18, UR4, R2 ;  /* 0x0000000412027c25 */ /* 0x000fc8000f8e0002 */
        /* <DEDUP_REMOVED lines=8> */
[----:B--2---:R-:W-:Y:S01]  /*172d0*/  IMAD.SHL.U32 R21, R21, 0x20, RZ ;  /* 0x0000002015157824 */ /* 0x004fe200078e00ff */
[----:B---3--:R-:W-:-:S04]  /*172e0*/  LOP3.LUT R20, R20, 0x7f, RZ, 0xc0, !PT ;  /* 0x0000007f14147812 */ /* 0x008fc800078ec0ff */
[----:B------:R-:W-:Y:S02]  /*172f0*/  LOP3.LUT R21, R21, 0x60, RZ, 0xc0, !PT ;  /* 0x0000006015157812 */ /* 0x000fe400078ec0ff */
[----:B------:R-:W-:-:S04]  /*17300*/  SHF.R.U32.HI R20, RZ, 0x2, R20 ;  /* 0x00000002ff147819 */ /* 0x000fc80000011614 */
[----:B------:R-:W-:Y:S02]  /*17310*/  LOP3.LUT R20, R20, R21, RZ, 0xfc, !PT ;  /* 0x0000001514147212 */ /* 0x000fe400078efcff */
[----:B------:R2:W5:Y:S03]  /*17320*/  LDL R21, [R1+0x38] ;  /* 0x0000380001157983 */ /* 0x0005660000100800 */
[----:B------:R-:W-:-:S04]  /*17330*/  IMAD R0, R17, 0xc0, R20 ;  /* 0x000000c011007824 */ /* 0x000fc800078e0214 */
[----:B0-----:R-:W-:-:S04]  /*17340*/  @P0 IMAD.HI.U32 R5, R0, R5, RZ ;  /* 0x0000000500050227 */ /* 0x001fc800078e00ff */
[----:B------:R-:W-:Y:S01]  /*17350*/  IMAD.MOV.U32 R4, RZ, RZ, R0 ;  /* 0x000000ffff047224 */ /* 0x000fe200078e0000 */
[----:B-1----:R-:W-:-:S04]  /*17360*/  @P0 SHF.R.U32.HI R4, RZ, R6, R5 ;  /* 0x00000006ff040219 */ /* 0x002fc80000011605 */
[--C-:B------:R-:W-:Y:S01]  /*17370*/  SHF.R.S32.HI R5, RZ, 0x1f, R4.reuse ;  /* 0x0000001fff057819 */ /* 0x100fe20000011404 */
[----:B------:R-:W-:-:S04]  /*17380*/  IMAD.MOV R7, RZ, RZ, -R4 ;  /* 0x000000ffff077224 */ /* 0x000fc800078e0a04 */
[----:B------:R-:W-:-:S04]  /*17390*/  IMAD R5, R5, UR4, RZ ;  /* 0x0000000405057c24 */ /* 0x000fc8000f8e02ff */
[C---:B------:R-:W-:Y:S02]  /*173a0*/  IMAD R6, R4.reuse, UR5, R5 ;  /* 0x0000000504067c24 */ /* 0x040fe4000f8e0205 */
[----:B------:R-:W-:-:S04]  /*173b0*/  IMAD.WIDE.U32 R4, R4, UR4, R2 ;  /* 0x0000000404047c25 */ /* 0x000fc8000f8e0002 */
[----:B------:R-:W-:Y:S02]  /*173c0*/  IMAD.IADD R5, R5, 0x1, R6 ;  /* 0x0000000105057824 */ /* 0x000fe400078e0206 */
[----:B------:R-:W-:-:S05]  /*173d0*/  IMAD R6, R9, R7, R0 ;  /* 0x0000000709067224 */ /* 0x000fca00078e0200 */
[----:B------:R-:W-:Y:S01]  /*173e0*/  SHF.R.S32.HI R7, RZ, 0x1f, R6 ;  /* 0x0000001fff077819 */ /* 0x000fe20000011406 */
[----:B------:R-:W-:-:S04]  /*173f0*/  IMAD.WIDE.U32 R4, R6, UR6, R4 ;  /* 0x0000000606047c25 */ /* 0x000fc8000f8e0004 */
[----:B------:R-:W-:-:S04]  /*17400*/  IMAD R7, R7, UR6, RZ ;  /* 0x0000000607077c24 */ /* 0x000fc8000f8e02ff */
[----:B------:R-:W-:Y:S02]  /*17410*/  IMAD R6, R6, UR7, R7 ;  /* 0x0000000706067c24 */ /* 0x000fe4000f8e0207 */
[----:B------:R-:W0:Y:S01]  /*17420*/  @P0 LDC R7, c[0x0][0x44c] ;  /* 0x00011300ff070b82 */ /* 0x000e220000000800 */
[----:B------:R-:W-:Y:S01]  /*17430*/  VIADD R0, R0, 0x80 ;  /* 0x0000008000007836 */ /* 0x000fe20000000000 */
[----:B------:R-:W1:Y:S01]  /*17440*/  S2R R13, SR_TID.X ;  /* 0x00000000000d7919 */ /* 0x000e620000002100 */
[----:B------:R-:W-:Y:S01]  /*17450*/  IMAD.IADD R6, R5, 0x1, R6 ;  /* 0x0000000105067824 */ /* 0x000fe200078e0206 */
[----:B------:R-:W-:-:S04]  /*17460*/  LEA R5, P1, R4, UR8, 0x1 ;  /* 0x0000000804057c11 */ /* 0x000fc8000f8208ff */
[----:B------:R-:W-:Y:S01]  /*17470*/  LEA.HI.X R4, R4, UR9, R6, 0x1, P1 ;  /* 0x0000000904047c11 */ /* 0x000fe200088f0c06 */
[----:B------:R-:W-:Y:S02]  /*17480*/  IMAD.MOV.U32 R6, RZ, RZ, R0 ;  /* 0x000000ffff067224 */ /* 0x000fe400078e0000 */
[----:B0-----:R-:W-:-:S05]  /*17490*/  @P0 IMAD.HI.U32 R7, R0, R7, RZ ;  /* 0x0000000700070227 */ /* 0x001fca00078e00ff */
[----:B------:R-:W-:-:S04]  /*174a0*/  @P0 SHF.R.U32.HI R6, RZ, R8, R7 ;  /* 0x00000008ff060219 */ /* 0x000fc80000011607 */
[----:B------:R-:W-:-:S05]  /*174b0*/  IADD3 R7, -R6, RZ, RZ ;  /* 0x000000ff06077210 */ /* 0x000fca0007ffe1ff */
[----:B------:R-:W-:Y:S01]  /*174c0*/  IMAD R0, R9, R7, R0 ;  /* 0x0000000709007224 */ /* 0x000fe200078e0200 */
[----:B------:R-:W-:Y:S01]  /*174d0*/  SHF.R.S32.HI R7, RZ, 0x1f, R6 ;  /* 0x0000001fff077819 */ /* 0x000fe20000011406 */
[----:B------:R-:W-:-:S04]  /*174e0*/  IMAD.WIDE.U32 R2, R6, UR4, R2 ;  /* 0x0000000406027c25 */ /* 0x000fc8000f8e0002 */
[----:B------:R-:W-:Y:S01]  /*174f0*/  IMAD R7, R7, UR4, RZ ;  /* 0x0000000407077c24 */ /* 0x000fe2000f8e02ff */
[----:B------:R-:W-:-:S03]  /*17500*/  ULDC UR4, c[0x0][0x2b8] ;  /* 0x0000ae0000047ab9 */ /* 0x000fc60000000800 */
[----:B------:R-:W-:Y:S01]  /*17510*/  IMAD R7, R6, UR5, R7 ;  /* 0x0000000506077c24 */ /* 0x000fe2000f8e0207 */
[----:B------:R-:W-:Y:S01]  /*17520*/  SHF.R.S32.HI R6, RZ, 0x1f, R0 ;  /* 0x0000001fff067819 */ /* 0x000fe20000011400 */
[----:B-1----:R-:W-:Y:S02]  /*17530*/  IMAD.SHL.U32 R11, R13, 0x8, RZ ;  /* 0x000000080d0b7824 */ /* 0x002fe400078e00ff */
[----:B------:R-:W-:Y:S02]  /*17540*/  IMAD.IADD R3, R3, 0x1, R7 ;  /* 0x0000000103037824 */ /* 0x000fe400078e0207 */
[----:B------:R-:W-:Y:S01]  /*17550*/  IMAD R6, R6, UR6, RZ ;  /* 0x0000000606067c24 */ /* 0x000fe2000f8e02ff */
[----:B------:R-:W-:Y:S01]  /*17560*/  LOP3.LUT R11, R11, 0x18, RZ, 0xc0, !PT ;  /* 0x000000180b0b7812 */ /* 0x000fe200078ec0ff */
[----:B------:R-:W-:-:S04]  /*17570*/  IMAD.WIDE.U32 R2, R0, UR6, R2 ;  /* 0x0000000600027c25 */ /* 0x000fc8000f8e0002 */
[----:B------:R-:W-:Y:S02]  /*17580*/  IMAD R6, R0, UR7, R6 ;  /* 0x0000000700067c24 */ /* 0x000fe4000f8e0206 */
[----:B------:R-:W-:Y:S01]  /*17590*/  IMAD.SHL.U32 R10, R13, 0x8, RZ ;  /* 0x000000080d0a7824 */ /* 0x000fe200078e00ff */
[----:B------:R-:W-:Y:S01]  /*175a0*/  LEA R7, P0, R2, UR8, 0x1 ;  /* 0x0000000802077c11 */ /* 0x000fe2000f8008ff */
[----:B------:R-:W-:Y:S01]  /*175b0*/  IMAD.IADD R6, R3, 0x1, R6 ;  /* 0x0000000103067824 */ /* 0x000fe200078e0206 */
[C---:B------:R-:W-:Y:S02]  /*175c0*/  LOP3.LUT R12, R11.reuse, 0x20, RZ, 0xfc, !PT ;  /* 0x000000200b0c7812 */ /* 0x040fe400078efcff */
[----:B------:R-:W-:Y:S02]  /*175d0*/  LOP3.LUT R10, R10, 0x18, RZ, 0xc0, !PT ;  /* 0x000000180a0a7812 */ /* 0x000fe400078ec0ff */
[----:B------:R-:W-:Y:S01]  /*175e0*/  LOP3.LUT R11, R11, 0x40, RZ, 0xfc, !PT ;  /* 0x000000400b0b7812 */ /* 0x000fe200078efcff */
[----:B------:R-:W-:Y:S01]  /*175f0*/  UMOV UR5, 0xffffffff ;  /* 0xffffffff00057882 */ /* 0x000fe20000000000 */
[----:B------:R-:W-:-:S02]  /*17600*/  LEA.HI.X R6, R2, UR9, R6, 0x1, P0 ;  /* 0x0000000902067c11 */ /* 0x000fc400080f0c06 */
[----:B------:R-:W-:Y:S02]  /*17610*/  LOP3.LUT R20, R13, 0x7f, RZ, 0xc0, !PT ;  /* 0x0000007f0d147812 */ /* 0x000fe400078ec0ff */
[----:B------:R-:W-:Y:S02]  /*17620*/  ISETP.GE.AND P0, PT, R10, UR4, PT ;  /* 0x000000040a007c0c */ /* 0x000fe4000bf06270 */
[----:B------:R-:W-:Y:S02]  /*17630*/  ISETP.GE.AND P1, PT, R12, UR4, PT ;  /* 0x000000040c007c0c */ /* 0x000fe4000bf26270 */
[----:B------:R-:W-:Y:S02]  /*17640*/  ISETP.GE.AND P2, PT, R11, UR4, PT ;  /* 0x000000040b007c0c */ /* 0x000fe4000bf46270 */
[----:B------:R-:W-:Y:S01]  /*17650*/  SHF.R.U32.HI R20, RZ, 0x2, R20 ;  /* 0x00000002ff147819 */ /* 0x000fe20000011614 */
[----:B--2---:R-:W-:Y:S10]  /*17660*/  BRA.DIV UR5, `(.L_x_607) ;  /* 0x0000004205447947 */ /* 0x004ff4000b800000 */
[----:B------:R-:W2:Y:S01]  /*17670*/  LDL R8, [R1+0x28] ;  /* 0x0000280001087983 */ /* 0x000ea20000100800 */
[----:B-----5:R-:W-:Y:S02]  /*17680*/  IMAD R0, R21, R9, RZ ;  /* 0x0000000915007224 */ /* 0x020fe400078e02ff */
[----:B------:R-:W-:Y:S01]  /*17690*/  IMAD R17, R17, 0xc0, R20 ;  /* 0x000000c011117824 */ /* 0x000fe200078e0214 */
[----:B------:R-:W0:Y:S04]  /*176a0*/  SHFL.IDX PT, R3, R5, RZ, 0x1c1f ;  /* 0x001c1fff05037589 */ /* 0x000e2800000e0000 */
[----:B------:R-:W1:Y:S01]  /*176b0*/  SHFL.IDX PT, R2, R4, RZ, 0x1c1f ;  /* 0x001c1fff04027589 */ /* 0x000e6200000e0000 */
[----:B------:R-:W-:-:S13]  /*176c0*/  ISETP.GE.AND P3, PT, R17, R0, PT ;  /* 0x000000001100720c */ /* 0x000fda0003f66270 */
[----:B0-----:R-:W-:-:S05]  /*176d0*/  @!P3 LEA R3, P4, R10, R3, 0x1 ;  /* 0x000000030a03b211 */ /* 0x001fca00078808ff */
[----:B-1----:R-:W-:-:S05]  /*176e0*/  @!P3 IMAD.X R2, RZ, RZ, R2, P4 ;  /* 0x000000ffff02b224 */ /* 0x002fca00020e0602 */
[----:B------:R-:W-:-:S04]  /*176f0*/  @!P3 LOP3.LUT R3, R3, R2, RZ, 0x3c, !PT ;  /* 0x000000020303b212 */ /* 0x000fc800078e3cff */
[----:B------:R-:W-:-:S04]  /*17700*/  @!P3 LOP3.LUT R2, R3, R2, RZ, 0x3c, !PT ;  /* 0x000000020302b212 */ /* 0x000fc800078e3cff */
[----:B------:R-:W-:-:S05]  /*17710*/  @!P3 LOP3.LUT R3, R3, R2, RZ, 0x3c, !PT ;  /* 0x000000020303b212 */ /* 0x000fca00078e3cff */
[----:B------:R-:W-:Y:S01]  /*17720*/  @!PT LDS RZ, [RZ] ;  /* 0x00000000fffff984 */ /* 0x000fe20000000800 */
[----:B--2---:R-:W-:Y:S04]  /*17730*/  @!P3 LDGSTS.E.BYPASS.LTC128B.128 [R8+0xc400], desc[UR42][R2.64], !P0 ;  /* 0x0c4000000208bfae */ /* 0x004fe8000c101d6a */
[----:B------:R-:W-:Y:S04]  /*17740*/  @!P3 LDGSTS.E.BYPASS.LTC128B.128 [R8+0xf400], desc[UR42][R2.64+0x40], !P1 ;  /* 0x0f4000400208bfae */ /* 0x000fe8000c901d6a */
[----:B------:R0:W-:Y:S02]  /*17750*/  @!P3 LDGSTS.E.BYPASS.LTC128B.128 [R8+0x12400], desc[UR42][R2.64+0x80], !P2 ;  /* 0x124000800208bfae */ /* 0x0001e4000d101d6a */
[----:B0-----:R-:W-:-:S02]  /*17760*/  VIADD R2, R17, 0x20 ;  /* 0x0000002011027836 */ /* 0x001fc40000000000 */
[----:B------:R-:W0:Y:S03]  /*17770*/  SHFL.IDX PT, R3, R5, 0x1, 0x1c1f ;  /* 0x003c1f0005037f89 */ /* 0x000e2600000e0000 */
[----:B------:R-:W-:Y:S02]  /*17780*/  ISETP.GE.AND P3, PT, R2, R0, PT ;  /* 0x000000000200720c */ /* 0x000fe40003f66270 */
[----:B------:R-:W1:Y:S11]  /*17790*/  SHFL.IDX PT, R2, R4, 0x1, 0x1c1f ;  /* 0x003c1f0004027f89 */ /* 0x000e7600000e0000 */
[----:B0-----:R-:W-:-:S05]  /*177a0*/  @!P3 LEA R3, P4, R10, R3, 0x1 ;  /* 0x000000030a03b211 */ /* 0x001fca00078808ff */
[----:B-1----:R-:W-:-:S05]  /*177b0*/  @!P3 IMAD.X R2, RZ, RZ, R2, P4 ;  /* 0x000000ffff02b224 */ /* 0x002fca00020e0602 */
[----:B------:R-:W-:-:S04]  /*177c0*/  @!P3 LOP3.LUT R3, R3, R2, RZ, 0x3c, !PT ;  /* 0x000000020303b212 */ /* 0x000fc800078e3cff */
[----:B------:R-:W-:-:S04]  /*177d0*/  @!P3 LOP3.LUT R2, R3, R2, RZ, 0x3c, !PT ;  /* 0x000000020302b212 */ /* 0x000fc800078e3cff */
[----:B------:R-:W-:-:S05]  /*177e0*/  @!P3 LOP3.LUT R3, R3, R2, RZ, 0x3c, !PT ;  /* 0x000000020303b212 */ /* 0x000fca00078e3cff */
[----:B------:R-:W-:Y:S04]  /*177f0*/  @!P3 LDGSTS.E.BYPASS.LTC128B.128 [R8+0xcc00], desc[UR42][R2.64], !P0 ;  /* 0x0cc000000208bfae */ /* 0x000fe8000c101d6a */
[----:B------:R-:W-:Y:S04]  /*17800*/  @!P3 LDGSTS.E.BYPASS.LTC128B.128 [R8+0xfc00], desc[UR42][R2.64+0x40], !P1 ;  /* 0x0fc000400208bfae */ /* 0x000fe8000c901d6a */
[----:B------:R0:W-:Y:S02]  /*17810*/  @!P3 LDGSTS.E.BYPASS.LTC128B.128 [R8+0x12c00], desc[UR42][R2.64+0x80], !P2 ;  /* 0x12c000800208bfae */ /* 0x0001e4000d101d6a */
[----:B0-----:R-:W-:-:S02]  /*17820*/  VIADD R2, R17, 0x40 ;  /* 0x0000004011027836 */ /* 0x001fc40000000000 */
[----:B------:R-:W0:Y:S03]  /*17830*/  SHFL.IDX PT, R3, R5, 0x2, 0x1c1f ;  /* 0x005c1f0005037f89 */ /* 0x000e2600000e0000 */
[----:B------:R-:W-:Y:S01]  /*17840*/  ISETP.GE.AND P3, PT, R2, R0, PT ;  /* 0x000000000200720c */ /* 0x000fe20003f66270 */
[----:B------:R-:W-:Y:S04]  /*17850*/  SHFL.IDX PT, R5, R5, 0x3, 0x1c1f ;  /* 0x007c1f0005057f89 */ /* 0x000fe800000e0000 */
[----:B------:R-:W1:Y:S04]  /*17860*/  SHFL.IDX PT, R2, R4, 0x2, 0x1c1f ;  /* 0x005c1f0004027f89 */ /* 0x000e6800000e0000 */
[----:B------:R-:W2:Y:S04]  /*17870*/  SHFL.IDX PT, R4, R4, 0x3, 0x1c1f ;  /* 0x007c1f0004047f89 */ /* 0x000ea800000e0000 */
        /* <DEDUP_REMOVED lines=8> */
[----:B0-----:R-:W-:-:S05]  /*17900*/  VIADD R2, R17, 0x60 ;  /* 0x0000006011027836 */ /* 0x001fca0000000000 */
[----:B------:R-:W-:-:S13]  /*17910*/  ISETP.GE.AND P3, PT, R2, R0, PT ;  /* 0x000000000200720c */ /* 0x000fda0003f66270 */
[----:B------:R-:W-:-:S05]  /*17920*/  @!P3 LEA R2, P4, R10, R5, 0x1 ;  /* 0x000000050a02b211 */ /* 0x000fca00078808ff */
[----:B--2---:R-:W-:Y:S02]  /*17930*/  @!P3 IMAD.X R3, RZ, RZ, R4, P4 ;  /* 0x000000ffff03b224 */ /* 0x004fe400020e0604 */
[----:B------:R-:W-:-:S03]  /*17940*/  VIADD R4, R17, 0x80 ;  /* 0x0000008011047836 */ /* 0x000fc60000000000 */
[----:B------:R-:W-:Y:S04]  /*17950*/  @!P3 LDGSTS.E.BYPASS.LTC128B.128 [R8+0xdc00], desc[UR42][R2.64], !P0 ;  /* 0x0dc000000208bfae */ /* 0x000fe8000c101d6a */
[----:B------:R-:W-:Y:S04]  /*17960*/  @!P3 LDGSTS.E.BYPASS.LTC128B.128 [R8+0x10c00], desc[UR42][R2.64+0x40], !P1 ;  /* 0x10c000400208bfae */ /* 0x000fe8000c901d6a */
[----:B------:R0:W-:Y:S01]  /*17970*/  @!P3 LDGSTS.E.BYPASS.LTC128B.128 [R8+0x13c00], desc[UR42][R2.64+0x80], !P2 ;  /* 0x13c000800208bfae */ /* 0x0001e2000d101d6a */
[----:B------:R-:W-:-:S03]  /*17980*/  ISETP.GE.AND P3, PT, R4, R0, PT ;  /* 0x000000000400720c */ /* 0x000fc60003f66270 */
[----:B0-----:R-:W0:Y:S04]  /*17990*/  SHFL.IDX PT, R3, R7, RZ, 0x1c1f ;  /* 0x001c1fff07037589 */ /* 0x001e2800000e0000 */
[----:B------:R-:W1:Y:S04]  /*179a0*/  SHFL.IDX PT, R2, R6, RZ, 0x1c1f ;  /* 0x001c1fff06027589 */ /* 0x000e6800000e0000 */
[----:B------:R-:W2:Y:S02]  /*179b0*/  SHFL.IDX PT, R6, R6, 0x1, 0x1c1f ;  /* 0x003c1f0006067f89 */ /* 0x000ea400000e0000 */
[----:B0-----:R-:W-:-:S05]  /*179c0*/  @!P3 LEA R3, P4, R10, R3, 0x1 ;  /* 0x000000030a03b211 */ /* 0x001fca00078808ff */
[----:B-1----:R-:W-:-:S05]  /*179d0*/  @!P3 IMAD.X R2, RZ, RZ, R2, P4 ;  /* 0x000000ffff02b224 */ /* 0x002fca00020e0602 */
[----:B------:R-:W-:-:S04]  /*179e0*/  @!P3 LOP3.LUT R3, R3, R2, RZ, 0x3c, !PT ;  /* 0x000000020303b212 */ /* 0x000fc800078e3cff */
[----:B------:R-:W-:-:S04]  /*179f0*/  @!P3 LOP3.LUT R2, R3, R2, RZ, 0x3c, !PT ;  /* 0x000000020302b212 */ /* 0x000fc800078e3cff */
[----:B------:R-:W-:-:S05]  /*17a00*/  @!P3 LOP3.LUT R3, R3, R2, RZ, 0x3c, !PT ;  /* 0x000000020303b212 */ /* 0x000fca00078e3cff */
[----:B------:R-:W-:Y:S04]  /*17a10*/  @!P3 LDGSTS.E.BYPASS.LTC128B.128 [R8+0xe400], desc[UR42][R2.64], !P0 ;  /* 0x0e4000000208bfae */ /* 0x000fe8000c101d6a */
[----:B------:R-:W-:Y:S04]  /*17a20*/  @!P3 LDGSTS.E.BYPASS.LTC128B.128 [R8+0x11400], desc[UR42][R2.64+0x40], !P1 ;  /* 0x114000400208bfae */ /* 0x000fe8000c901d6a */
[----:B------:R0:W-:Y:S04]  /*17a30*/  @!P3 LDGSTS.E.BYPASS.LTC128B.128 [R8+0x14400], desc[UR42][R2.64+0x80], !P2 ;  /* 0x144000800208bfae */ /* 0x0001e8000d101d6a */
[----:B0-2---:R0:W1:Y:S02]  /*17a40*/  SHFL.IDX PT, R2, R7, 0x1, 0x1c1f ;  /* 0x003c1f0007027f89 */ /* 0x00506400000e0000 */
.L_x_735:
[----:B------:R-:W2:Y:S01]  /*17a50*/  LDL R4, [R1+0x28] ;  /* 0x0000280001047983 */ /* 0x000ea20000100800 */
[----:B------:R-:W-:-:S05]  /*17a60*/  VIADD R17, R17, 0xa0 ;  /* 0x000000a011117836 */ /* 0x000fca0000000000 */
[----:B------:R-:W-:-:S13]  /*17a70*/  ISETP.GE.AND P3, PT, R17, R0, PT ;  /* 0x000000001100720c */ /* 0x000fda0003f66270 */
[----:B-1----:R-:W-:-:S05]  /*17a80*/  @!P3 LEA R2, P4, R10, R2, 0x1 ;  /* 0x000000020a02b211 */ /* 0x002fca00078808ff */
[----:B------:R-:W-:-:S05]  /*17a90*/  @!P3 IMAD.X R3, RZ, RZ, R6, P4 ;  /* 0x000000ffff03b224 */ /* 0x000fca00020e0606 */
[----:B------:R-:W-:Y:S01]  /*17aa0*/  @!PT LDS RZ, [RZ] ;  /* 0x00000000fffff984 */ /* 0x000fe20000000800 */
[----:B------:R-:W-:Y:S01]  /*17ab0*/  @!PT LDS RZ, [RZ] ;  /* 0x00000000fffff984 */ /* 0x000fe20000000800 */
[----:B------:R-:W-:Y:S01]  /*17ac0*/  @!PT LDS RZ, [RZ] ;  /* 0x00000000fffff984 */ /* 0x000fe20000000800 */
[----:B--2---:R1:W-:Y:S01]  /*17ad0*/  @!P3 LDGSTS.E.BYPASS.LTC128B.128 [R4+0xec00], desc[UR42][R2.64], !P0 ;  /* 0x0ec000000204bfae */ /* 0x0043e2000c101d6a */
[----:B------:R-:W-:-:S03]  /*17ae0*/  PLOP3.LUT P0, PT, PT, PT, PT, 0x80, 0x0 ;  /* 0x000000000000781c */ /* 0x000fc60003f0f070 */
[----:B------:R1:W-:Y:S04]  /*17af0*/  @!P3 LDGSTS.E.BYPASS.LTC128B.128 [R4+0x11c00], desc[UR42][R2.64+0x40], !P1 ;  /* 0x11c000400204bfae */ /* 0x0003e8000c901d6a */
[----:B------:R1:W-:Y:S01]  /*17b00*/  @!P3 LDGSTS.E.BYPASS.LTC128B.128 [R4+0x14c00], desc[UR42][R2.64+0x80], !P2 ;  /* 0x14c000800204bfae */ /* 0x0003e2000d101d6a */
[----:B------:R-:W-:-:S05]  /*17b10*/  NOP ;  /* 0x0000000000007918 */ /* 0x000fca0000000000 */
.L_x_608:
        /* <DEDUP_REMOVED lines=18> */
.L_x_736:
[----:B------:R-:W-:Y:S05]  /*17c40*/  BSYNC B0 ;  /* 0x0000000000007941 */ /* 0x000fea0003800000 */
.L_x_609:
[----:B------:R-:W2:Y:S01]  /*17c50*/  LDL R2, [R1+0x1c] ;  /* 0x00001c0001027983 */ /* 0x000ea20000100800 */
[----:B------:R-:W-:Y:S01]  /*17c60*/  BSSY B0, `(.L_x_611) ;  /* 0x00000f7000007945 */ /* 0x000fe20003800000 */
[----:B--2---:R-:W-:-:S13]  /*17c70*/  ISETP.GE.AND P0, PT, R2, 0x81, PT ;  /* 0x000000810200780c */ /* 0x004fda0003f06270 */
[----:B------:R-:W-:Y:S05]  /*17c80*/  @!P0 BRA `(.L_x_612) ;  /* 0x0000000c00d08947 */ /* 0x000fea0003800000 */
[----:B------:R-:W1:Y:S01]  /*17c90*/  LDL.LU R3, [R1+0x3c] ;  /* 0x00003c0001037983 */ /* 0x000e620000300800 */
[----:B------:R-:W-:Y:S01]  /*17ca0*/  ULDC UR4, c[0x0][0x2f4] ;  /* 0x0000bd0000047ab9 */ /* 0x000fe20000000800 */
[----:B------:R-:W2:Y:S02]  /*17cb0*/  S2R R2, SR_TID.X ;  /* 0x0000000000027919 */ /* 0x000ea40000002100 */
[----:B------:R3:W5:Y:S04]  /*17cc0*/  LDL.LU R17, [R1] ;  /* 0x0000000001117983 */ /* 0x0007680000300800 */
[----:B------:R3:W-:Y:S01]  /*17cd0*/  STL [R1+0x8], R27 ;  /* 0x0000081b01007387 */ /* 0x0007e20000100800 */
[----:B------:R-:W-:Y:S02]  /*17ce0*/  IMAD.MOV.U32 R10, RZ, RZ, R26 ;  /* 0x000000ffff0a7224 */ /* 0x000fe400078e001a */
[----:B--2---:R-:W-:-:S05]  /*17cf0*/  IMAD.SHL.U32 R4, R2, 0x8, RZ ;  /* 0x0000000802047824 */ /* 0x004fca00078e00ff */
[----:B------:R-:W-:-:S04]  /*17d00*/  LOP3.LUT R4, R4, 0x18, RZ, 0xc0, !PT ;  /* 0x0000001804047812 */ /* 0x000fc800078ec0ff */
[C---:B------:R-:W-:Y:S02]  /*17d10*/  LOP3.LUT R2, R4.reuse, 0x40, RZ, 0xfc, !PT ;  /* 0x0000004004027812 */ /* 0x040fe400078efcff */
[----:B------:R-:W-:Y:S02]  /*17d20*/  ISETP.GE.AND P3, PT, R4, UR4, PT ;  /* 0x0000000404007c0c */ /* 0x000fe4000bf66270 */
[----:B------:R-:W-:Y:S02]  /*17d30*/  ISETP.GE.AND P1, PT, R2, UR4, PT ;  /* 0x0000000402007c0c */ /* 0x000fe4000bf26270 */
[----:B-1----:R-:W-:Y:S02]  /*17d40*/  LEA.HI.SX32 R0, R3, 0xfffffffe, 0x19 ;  /* 0xfffffffe03007811 */ /* 0x002fe400078fcaff */
[----:B------:R-:W-:-:S04]  /*17d50*/  LOP3.LUT R3, R4, 0x20, RZ, 0xfc, !PT ;  /* 0x0000002004037812 */ /* 0x000fc800078efcff */
[----:B---3--:R-:W-:-:S13]  /*17d60*/  ISETP.GE.AND P2, PT, R3, UR4, PT ;  /* 0x0000000403007c0c */ /* 0x008fda000bf46270 */
.L_x_625:
[----:B------:R-:W2:Y:S01]  /*17d70*/  LDL R8, [R1+0x20] ;  /* 0x0000200001087983 */ /* 0x000ea20000100800 */
[----:B------:R-:W1:Y:S03]  /*17d80*/  LDC R9, c[0x0][0x430] ;  /* 0x00010c00ff097b82 */ /* 0x000e660000000800 */
[----:B0-----:R-:W3:Y:S04]  /*17d90*/  LDL R7, [R1+0x24] ;  /* 0x0000240001077983 */ /* 0x001ee80000100800 */
[----:B------:R-:W4:Y:S01]  /*17da0*/  LDL R6, [R1+0x10] ;  /* 0x0000100001067983 */ /* 0x000f220000100800 */
[----:B------:R-:W0:Y:S01]  /*17db0*/  S2R R2, SR_TID.X ;  /* 0x0000000000027919 */ /* 0x000e220000002100 */
[----:B-1----:R-:W-:-:S13]  /*17dc0*/  ISETP.NE.AND P0, PT, R9, 0x1, PT ;  /* 0x000000010900780c */ /* 0x002fda0003f05270 */
[----:B------:R-:W1:Y:S01]  /*17dd0*/  @P0 LDC R5, c[0x0][0x434] ;  /* 0x00010d00ff050b82 */ /* 0x000e620000000800 */
[----:B0-----:R-:W-:-:S04]  /*17de0*/  LOP3.LUT R3, R2, 0x7f, RZ, 0xc0, !PT ;  /* 0x0000007f02037812 */ /* 0x001fc800078ec0ff */
[----:B------:R-:W-:-:S03]  /*17df0*/  SHF.R.U32.HI R4, RZ, 0x2, R3 ;  /* 0x00000002ff047819 */ /* 0x000fc60000011603 */
[----:B------:R-:W0:Y:S01]  /*17e00*/  @P0 LDC R3, c[0x0][0x438] ;  /* 0x00010e00ff030b82 */ /* 0x000e220000000800 */
[----:B------:R-:W-:Y:S02]  /*17e10*/  IMAD.SHL.U32 R2, R2, 0x20, RZ ;  /* 0x0000002002027824 */ /* 0x000fe400078e00ff */
[----:B------:R-:W-:-:S03]  /*17e20*/  IMAD R4, R0, 0x80, R4 ;  /* 0x0000008000047824 */ /* 0x000fc600078e0204 */
[----:B------:R-:W-:Y:S01]  /*17e30*/  LOP3.LUT R2, R2, 0x60, RZ, 0xc0, !PT ;  /* 0x0000006002027812 */ /* 0x000fe200078ec0ff */
[----:B------:R-:W-:Y:S05]  /*17e40*/  YIELD ;  /* 0x0000000000007946 */ /* 0x000fea0003800000 */
[----:B------:R-:W-:Y:S01]  /*17e50*/  ULDC.64 UR4, c[0x0][0x428] ;  /* 0x00010a0000047ab9 */ /* 0x000fe20000000a00 */
[----:B--2---:R-:W-:-:S05]  /*17e60*/  IADD3 R4, R2, R4, R8 ;  /* 0x0000000402047210 */ /* 0x004fca0007ffe008 */
[----:B-1----:R-:W-:-:S04]  /*17e70*/  @P0 IMAD.HI.U32 R5, R4, R5, RZ ;  /* 0x0000000504050227 */ /* 0x002fc800078e00ff */
[----:B------:R-:W-:Y:S01]  /*17e80*/  IMAD.MOV.U32 R2, RZ, RZ, R4 ;  /* 0x000000ffff027224 */ /* 0x000fe200078e0004 */
[----:B0-----:R-:W-:-:S05]  /*17e90*/  @P0 SHF.R.U32.HI R2, RZ, R3, R5 ;  /* 0x00000003ff020219 */ /* 0x001fca0000011605 */
[----:B------:R-:W-:-:S04]  /*17ea0*/  IMAD.MOV R3, RZ, RZ, -R2 ;  /* 0x000000ffff037224 */ /* 0x000fc800078e0a02 */
[----:B------:R-:W-:Y:S01]  /*17eb0*/  IMAD R9, R9, R3, R4 ;  /* 0x0000000309097224 */ /* 0x000fe200078e0204 */
[----:B------:R-:W-:Y:S01]  /*17ec0*/  SHF.R.S32.HI R3, RZ, 0x1f, R2 ;  /* 0x0000001fff037819 */ /* 0x000fe20000011402 */
[----:B---3--:R-:W-:-:S04]  /*17ed0*/  IMAD R4, R7, UR4, RZ ;  /* 0x0000000407047c24 */ /* 0x008fc8000f8e02ff */
[C---:B----4-:R-:W-:Y:S02]  /*17ee0*/  IMAD R4, R6.reuse, UR5, R4 ;  /* 0x0000000506047c24 */ /* 0x050fe4000f8e0204 */
[----:B------:R-:W-:Y:S01]  /*17ef0*/  IMAD.WIDE.U32 R2, R6, UR4, R2 ;  /* 0x0000000406027c25 */ /* 0x000fe2000f8e0002 */
[----:B------:R-:W-:-:S03]  /*17f00*/  ULDC.64 UR4, c[0x0][0x418] ;  /* 0x0001060000047ab9 */ /* 0x000fc60000000a00 */
[----:B------:R-:W-:Y:S01]  /*17f10*/  IMAD.IADD R3, R4, 0x1, R3 ;  /* 0x0000000104037824 */ /* 0x000fe200078e0203 */
[----:B------:R-:W-:-:S04]  /*17f20*/  LEA R4, P0, R2, UR4, 0x2 ;  /* 0x0000000402047c11 */ /* 0x000fc8000f8010ff */
[----:B------:R-:W-:-:S05]  /*17f30*/  LEA.HI.X R5, R2, UR5, R3, 0x2, P0 ;  /* 0x0000000502057c11 */ /* 0x000fca00080f1403 */
[----:B------:R-:W2:Y:S01]  /*17f40*/  LDG.E R8, desc[UR42][R4.64] ;  /* 0x0000002a04087981 */ /* 0x000ea2000c1e1900 */
[----:B------:R-:W-:-:S04]  /*17f50*/  IADD3 R26, R10, 0x1, RZ ;  /* 0x000000010a1a7810 */ /* 0x000fc80007ffe0ff */
[----:B------:R-:W-:-:S04]  /*17f60*/  ISETP.NE.AND P0, PT, R26, 0x2, PT ;  /* 0x000000021a00780c */ /* 0x000fc80003f05270 */
[----:B------:R-:W-:-:S04]  /*17f70*/  SEL R2, RZ, 0x1, P0 ;  /* 0x00000001ff027807 */ /* 0x000fc80000000000 */
[----:B-----5:R-:W-:Y:S01]  /*17f80*/  LOP3.LUT R2, R17, R2, RZ, 0x3c, !PT ;  /* 0x0000000211027212 */ /* 0x020fe200078e3cff */
[----:B------:R-:W-:-:S04]  /*17f90*/  IMAD.U32 R6, RZ, RZ, UR38 ;  /* 0x00000026ff067e24 */ /* 0x000fc8000f8e00ff */
[----:B------:R0:W-:Y:S01]  /*17fa0*/  STL [R1], R2 ;  /* 0x0000000201007387 */ /* 0x0001e20000100800 */
[----:B------:R-:W-:Y:S01]  /*17fb0*/  ISETP.NE.AND P4, PT, R6, 0x3, PT ;  /* 0x000000030600780c */ /* 0x000fe20003f85270 */
[----:B------:R-:W-:Y:S01]  /*17fc0*/  IMAD.MOV.U32 R27, RZ, RZ, R0 ;  /* 0x000000ffff1b7224 */ /* 0x000fe200078e0000 */
[----:B------:R-:W-:Y:S02]  /*17fd0*/  SEL R26, R26, RZ, P0 ;  /* 0x000000ff1a1a7207 */ /* 0x000fe40000000000 */
[----:B--2---:R-:W-:-:S09]  /*17fe0*/  SHF.R.S32.HI R29, RZ, 0x1f, R8 ;  /* 0x0000001fff1d7819 */ /* 0x004fd20000011408 */
[----:B0-----:R-:W-:Y:S05]  /*17ff0*/  @!P4 BRA `(.L_x_613) ;  /* 0x000000000004c947 */ /* 0x001fea0003800000 */
[----:B------:R-:W-:Y:S01]  /*18000*/  BPT.TRAP 0x1 ;  /* 0x000000040000795c */ /* 0x000fe20000300000 */
.L_x_613:
[----:B------:R-:W-:Y:S01]  /*18010*/  IMAD R5, R26, 0x8, R22 ;  /* 0x000000081a057824 */ /* 0x000fe200078e0216 */
[----:B------:R-:W-:Y:S01]  /*18020*/  SHF.L.U32 R0, R2, 0x1f, RZ ;  /* 0x0000001f02007819 */ /* 0x000fe200000006ff */
[----:B------:R-:W-:Y:S03]  /*18030*/  BSSY B1, `(.L_x_614) ;  /* 0x0000003000017945 */ /* 0x000fe60003800000 */
[----:B------:R-:W0:Y:S02]  /*18040*/  SYNCS.PHASECHK.TRANS64.TRYWAIT P0, [R5+URZ+0x2d840], R0 ;  /* 0x02d84000050075a7 */ /* 0x000e24000800017f */
[----:B0-----:R-:W-:Y:S05]  /*18050*/  @!P0 BRA `(.L_x_615) ;  /* 0x0000003c00fc8947 */ /* 0x001fea0003800000 */
.L_x_737:
[----:B------:R-:W-:Y:S05]  /*18060*/  BSYNC B1 ;  /* 0x0000000000017941 */ /* 0x000fea0003800000 */
.L_x_614:
[----:B------:R-:W2:Y:S04]  /*18070*/  LDL R6, [R1+0xc] ;  /* 0x00000c0001067983 */ /* 0x000ea80000100800 */
[----:B------:R-:W3:Y:S01]  /*18080*/  LDL R4, [R1+0x14] ;  /* 0x0000140001047983 */ /* 0x000ee20000100800 */
[----:B------:R-:W-:Y:S01]  /*18090*/  SHF.R.S32.HI R21, RZ, 0x1f, R9 ;  /* 0x0000001fff157819 */ /* 0x000fe20000011409 */
[----:B------:R-:W-:Y:S01]  /*180a0*/  ULDC.64 UR4, c[0x0][0x300] ;  /* 0x0000c00000047ab9 */ /* 0x000fe20000000a00 */
[----:B------:R-:W-:Y:S01]  /*180b0*/  LOP3.LUT P5, RZ, R23, 0x2, RZ, 0xc0, !PT ;  /* 0x0000000217ff7812 */ /* 0x000fe200078ac0ff */
        /* <DEDUP_REMOVED lines=11> */
[----:B------:R-:W-:-:S04]  /*18170*/  IMAD.WIDE.U32 R2, R18, UR4, R2 ;  /* 0x0000000412027c25 */ /* 0x000fc8000f8e0002 */
[----:B--2---:R-:W-:-:S04]  /*18180*/  IMAD R0, R6, UR4, RZ ;  /* 0x0000000406007c24 */ /* 0x004fc8000f8e02ff */
[----:B------:R-:W-:Y:S01]  /*18190*/  IMAD R0, R18, UR5, R0 ;  /* 0x0000000512007c24 */ /* 0x000fe2000f8e0200 */
[----:B------:R-:W-:Y:S01]  /*181a0*/  ULDC.64 UR4, c[0x0][0x2e8] ;  /* 0x0000ba0000047ab9 */ /* 0x000fe20000000a00 */
[----:B---3--:R-:W-:Y:S01]  /*181b0*/  IMAD R4, R26, 0x3000, R4 ;  /* 0x000030001a047824 */ /* 0x008fe200078e0204 */
[----:B------:R-:W-:Y:S01]  /*181c0*/  LEA R6, P0, R2, UR4, 0x1 ;  /* 0x0000000402067c11 */ /* 0x000fe2000f8008ff */
[----:B------:R-:W-:Y:S01]  /*181d0*/  IMAD.IADD R0, R0, 0x1, R3 ;  /* 0x0000000100007824 */ /* 0x000fe200078e0203 */
[----:B------:R-:W-:-:S04]  /*181e0*/  UMOV UR4, 0xffffffff ;  /* 0xffffffff00047882 */ /* 0x000fc80000000000 */
[----:B------:R-:W-:Y:S01]  /*181f0*/  LEA.HI.X R7, R2, UR5, R0, 0x1, P0 ;  /* 0x0000000502077c11 */ /* 0x000fe200080f0c00 */
        /* <DEDUP_REMOVED lines=8> */
[----:B------:R-:W-:-:S05]  /*18280*/  LOP3.LUT R11, R11, 0x18, RZ, 0xc0, !PT ;  /* 0x000000180b0b7812 */ /* 0x000fca00078ec0ff */
[----:B------:R-:W-:-:S05]  /*18290*/  IMAD.SHL.U32 R0, R11, 0x2, RZ ;  /* 0x000000020b007824 */ /* 0x000fca00078e00ff */
        /* <DEDUP_REMOVED lines=20> */
.L_x_747:
[----:B------:R-:W-:Y:S02]  /*183e0*/  LOP3.LUT P6, RZ, R23, 0x4, RZ, 0xc0, !PT ;  /* 0x0000000417ff7812 */ /* 0x000fe400078cc0ff */
[----:B--2---:R-:W-:-:S05]  /*183f0*/  IADD3 R2, P0, R2, R0, RZ ;  /* 0x0000000002027210 */ /* 0x004fca0007f1e0ff */
[----:B------:R-:W-:Y:S01]  /*18400*/  IMAD.X R3, RZ, RZ, R20, P0 ;  /* 0x000000ffff037224 */ /* 0x000fe200000e0614 */
        /* <DEDUP_REMOVED lines=8> */
.L_x_617:
[----:B------:R-:W-:Y:S02]  /*18490*/  PLOP3.LUT P4, PT, P4, P0, PT, 0xa2, 0x0 ;  /* 0x000000000000781c */ /* 0x000fe40002781472 */
[----:B------:R-:W-:-:S08]  /*184a0*/  @P0 R2UR P4, UR4, R5 ;  /* 0x00000000050402ca */ /* 0x000fd00000080000 */
[----:B------:R-:W-:-:S05]  /*184b0*/  @P0 PLOP3.LUT P0, PT, P4, PT, PT, 0x80, 0x0 ;  /* 0x000000000000081c */ /* 0x000fca000270f070 */
[----:B------:R-:W-:Y:S01]  /*184c0*/  @!P4 SYNCS.ARRIVE.TRANS64.RED.A0T1 RZ, [UR4+0x2d830], RZ ;  /* 0x02d830ffffffc9a7 */ /* 0x000fe20008200404 */
[----:B------:R-:W-:Y:S07]  /*184d0*/  @!P4 ARRIVES.LDGSTSBAR.64.TRANSCNT [UR4+0x2d830] ;  /* 0x02d83000ff00c9b0 */ /* 0x000fee0008000a84 */
[----:B------:R-:W-:Y:S05]  /*184e0*/  @P0 BRA.U.ANY `(.L_x_617) ;  /* 0xfffffffd00e80947 */ /* 0x000fea000393ffff */
[----:B------:R-:W-:Y:S01]  /*184f0*/  NOP ;  /* 0x0000000000007918 */ /* 0x000fe20000000000 */
[----:B-1----:R-:W-:-:S05]  /*18500*/  IMAD.U32 R2, RZ, RZ, UR38 ;  /* 0x00000026ff027e24 */ /* 0x002fca000f8e00ff */
[----:B------:R-:W-:-:S13]  /*18510*/  ISETP.NE.AND P5, PT, R2, 0x3, PT ;  /* 0x000000030200780c */ /* 0x000fda0003fa5270 */
[----:B------:R-:W-:Y:S05]  /*18520*/  @!P5 BRA `(.L_x_618) ;  /* 0x000000000004d947 */ /* 0x000fea0003800000 */
[----:B------:R-:W-:Y:S01]  /*18530*/  BPT.TRAP 0x1 ;  /* 0x000000040000795c */ /* 0x000fe20000300000 */
.L_x_618:
[----:B------:R1:W-:Y:S01]  /*18540*/  SYNCS.ARRIVE.TRANS64.A1T0 RZ, [R5+URZ+0x2d830], RZ ;  /* 0x02d830ff05ff79a7 */ /* 0x0003e2000810003f */
[----:B------:R-:W-:Y:S05]  /*18550*/  @!P5 BRA `(.L_x_619) ;  /* 0x000000000004d947 */ /* 0x000fea0003800000 */
[----:B------:R-:W-:Y:S01]  /*18560*/  BPT.TRAP 0x1 ;  /* 0x000000040000795c */ /* 0x000fe20000300000 */
.L_x_619:
[----:B------:R-:W-:Y:S01]  /*18570*/  SHF.L.U32 R2, R17, 0x1f, RZ ;  /* 0x0000001f11027819 */ /* 0x000fe200000006ff */
[----:B-1----:R-:W-:Y:S01]  /*18580*/  IMAD R5, R10, 0x8, R22 ;  /* 0x000000080a057824 */ /* 0x002fe200078e0216 */
[----:B------:R-:W-:Y:S03]  /*18590*/  BSSY B1, `(.L_x_620) ;  /* 0x0000003000017945 */ /* 0x000fe60003800000 */
[----:B------:R-:W1:Y:S02]  /*185a0*/  SYNCS.PHASECHK.TRANS64.TRYWAIT P0, [R5+URZ+0x2d860], R2 ;  /* 0x02d86002050075a7 */ /* 0x000e64000800017f */
[----:B-1----:R-:W-:Y:S05]  /*185b0*/  @!P0 BRA `(.L_x_621) ;  /* 0x00000040000c8947 */ /* 0x002fea0003800000 */
.L_x_748:
[----:B------:R-:W-:Y:S05]  /*185c0*/  BSYNC B1 ;  /* 0x0000000000017941 */ /* 0x000fea0003800000 */
.L_x_620:
[----:B0-----:R-:W2:Y:S04]  /*185d0*/  LDL R7, [R1+0x1c] ;  /* 0x00001c0001077983 */ /* 0x001ea80000100800 */
[----:B------:R-:W2:Y:S04]  /*185e0*/  LDL.LU R6, [R1+0x8] ;  /* 0x0000080001067983 */ /* 0x000ea80000300800 */
[----:B------:R-:W3:Y:S01]  /*185f0*/  LDL R4, [R1+0x14] ;  /* 0x0000140001047983 */ /* 0x000ee20000100800 */
[----:B------:R-:W0:Y:S01]  /*18600*/  S2R R3, SR_TID.X ;  /* 0x0000000000037919 */ /* 0x000e220000002100 */
[----:B------:R-:W-:Y:S01]  /*18610*/  UMOV UR4, 0xffffffff ;  /* 0xffffffff00047882 */ /* 0x000fe20000000000 */
[----:B0-----:R-:W-:-:S04]  /*18620*/  LOP3.LUT R3, R3, 0x7f, RZ, 0xc0, !PT ;  /* 0x0000007f03037812 */ /* 0x001fc800078ec0ff */
[----:B------:R-:W-:Y:S01]  /*18630*/  SHF.R.U32.HI R3, RZ, 0x2, R3 ;  /* 0x00000002ff037819 */ /* 0x000fe20000011603 */
[----:B--2---:R-:W-:Y:S02]  /*18640*/  IMAD R6, R6, -0x80, R7 ;  /* 0xffffff8006067824 */ /* 0x004fe400078e0207 */
[----:B---3--:R-:W-:Y:S02]  /*18650*/  IMAD R4, R10, 0x3000, R4 ;  /* 0x000030000a047824 */ /* 0x008fe400078e0204 */
[----:B------:R-:W-:Y:S01]  /*18660*/  IMAD.IADD R6, R6, 0x1, -R3 ;  /* 0x0000000106067824 */ /* 0x000fe200078e0a03 */
[----:B------:R-:W-:Y:S06]  /*18670*/  BRA.DIV UR4, `(.L_x_622) ;  /* 0x0000003e04f07947 */ /* 0x000fec000b800000 */
[----:B-1----:R-:W0:Y:S01]  /*18680*/  SHFL.IDX PT, R2, R24, RZ, 0x1c1f ;  /* 0x001c1fff18027589 */ /* 0x002e2200000e0000 */
[----:B------:R-:W-:-:S03]  /*18690*/  IMAD R4, R4, 0x2, R22 ;  /* 0x0000000204047824 */ /* 0x000fc600078e0216 */
        /* <DEDUP_REMOVED lines=32> */
.L_x_758:
        /* <DEDUP_REMOVED lines=32> */
.L_x_623:
[----:B------:R-:W-:Y:S02]  /*18aa0*/  PLOP3.LUT P4, PT, P4, P0, PT, 0xa2, 0x0 ;  /* 0x000000000000781c */ /* 0x000fe40002781472 */
[----:B------:R-:W-:-:S08]  /*18ab0*/  @P0 R2UR P4, UR4, R5 ;  /* 0x00000000050402ca */ /* 0x000fd00000080000 */
[----:B------:R-:W-:-:S05]  /*18ac0*/  @P0 PLOP3.LUT P0, PT, P4, PT, PT, 0x80, 0x0 ;  /* 0x000000000000081c */ /* 0x000fca000270f070 */
[----:B------:R-:W-:Y:S01]  /*18ad0*/  @!P4 SYNCS.ARRIVE.TRANS64.RED.A0T1 RZ, [UR4+0x2d850], RZ ;  /* 0x02d850ffffffc9a7 */ /* 0x000fe20008200404 */
[----:B------:R-:W-:Y:S07]  /*18ae0*/  @!P4 ARRIVES.LDGSTSBAR.64.TRANSCNT [UR4+0x2d850] ;  /* 0x02d85000ff00c9b0 */ /* 0x000fee0008000a84 */
[----:B------:R-:W-:Y:S05]  /*18af0*/  @P0 BRA.U.ANY `(.L_x_623) ;  /* 0xfffffffd00e80947 */ /* 0x000fea000393ffff */
[----:B------:R-:W-:Y:S01]  /*18b00*/  NOP ;  /* 0x0000000000007918 */ /* 0x000fe20000000000 */
[----:B------:R-:W-:Y:S01]  /*18b10*/  MOV R2, UR38 ;  /* 0x0000002600027c02 */ /* 0x000fe20008000f00 */
[----:B------:R-:W-:-:S03]  /*18b20*/  IMAD.MOV.U32 R25, RZ, RZ, R0 ;  /* 0x000000ffff197224 */ /* 0x000fc600078e0000 */
[----:B------:R-:W-:-:S13]  /*18b30*/  ISETP.NE.AND P5, PT, R2, 0x3, PT ;  /* 0x000000030200780c */ /* 0x000fda0003fa5270 */
[----:B------:R-:W-:Y:S05]  /*18b40*/  @!P5 BRA `(.L_x_624) ;  /* 0x000000000004d947 */ /* 0x000fea0003800000 */
[----:B------:R-:W-:Y:S01]  /*18b50*/  BPT.TRAP 0x1 ;  /* 0x000000040000795c */ /* 0x000fe20000300000 */
.L_x_624:
[----:B------:R2:W5:Y:S01]  /*18b60*/  LDL R17, [R1] ;  /* 0x0000000001117983 */ /* 0x0005620000100800 */
[----:B------:R2:W-:Y:S01]  /*18b70*/  SYNCS.ARRIVE.TRANS64.A1T0 RZ, [R5+URZ+0x2d850], RZ ;  /* 0x02d850ff05ff79a7 */ /* 0x0005e2000810003f */
[C---:B------:R-:W-:Y:S02]  /*18b80*/  VIADD R0, R27.reuse, 0xffffffff ;  /* 0xffffffff1b007836 */ /* 0x040fe40000000000 */
[----:B------:R2:W-:Y:S01]  /*18b90*/  STL [R1+0x8], R27 ;  /* 0x0000081b01007387 */ /* 0x0005e20000100800 */
[----:B------:R-:W-:Y:S01]  /*18ba0*/  ISETP.GT.AND P0, PT, R27, RZ, PT ;  /* 0x000000ff1b00720c */ /* 0x000fe20003f04270 */
[----:B------:R-:W-:-:S12]  /*18bb0*/  IMAD.MOV.U32 R10, RZ, RZ, R26 ;  /* 0x000000ffff0a7224 */ /* 0x000fd800078e001a */
[----:B--2---:R-:W-:Y:S05]  /*18bc0*/  @P0 BRA `(.L_x_625) ;  /* 0xfffffff000680947 */ /* 0x004fea000383ffff */
.L_x_612:
[----:B------:R-:W-:Y:S05]  /*18bd0*/  BSYNC B0 ;  /* 0x0000000000007941 */ /* 0x000fea0003800000 */
.L_x_611:
[----:B------:R-:W2:Y:S01]  /*18be0*/  S2R R2, SR_TID.X ;  /* 0x0000000000027919 */ /* 0x000ea20000002100 */
[----:B------:R-:W-:Y:S01]  /*18bf0*/  BSSY B0, `(.L_x_626) ;  /* 0x0000010000007945 */ /* 0x000fe20003800000 */
[----:B--2---:R-:W-:-:S04]  /*18c00*/  LOP3.LUT R2, R2, 0x7f, RZ, 0xc0, !PT ;  /* 0x0000007f02027812 */ /* 0x004fc800078ec0ff */
[----:B------:R-:W-:-:S13]  /*18c10*/  ISETP.NE.AND P0, PT, R2, RZ, PT ;  /* 0x000000ff0200720c */ /* 0x000fda0003f05270 */
[----:B------:R-:W-:Y:S05]  /*18c20*/  @P0 BRA `(.L_x_627) ;  /* 0x0000000000300947 */ /* 0x000fea0003800000 */
[----:B------:R-:W2:Y:S01]  /*18c30*/  S2R R5, SR_LANEID ;  /* 0x0000000000057919 */ /* 0x000ea20000000000 */
[----:B------:R-:W-:Y:S01]  /*18c40*/  VOTEU.ANY UR4, UPT, PT ;  /* 0x0000000000047886 */ /* 0x000fe200038e0100 */
[----:B------:R-:W3:Y:S01]  /*18c50*/  LDC.64 R2, c[0x0][0xc60] ;  /* 0x00031800ff027b82 */ /* 0x000ee20000000a00 */
[----:B-1----:R-:W2:Y:S02]  /*18c60*/  FLO.U32 R0, UR4 ;  /* 0x0000000400007d00 */ /* 0x002ea400080e0000 */
[----:B--2---:R-:W-:-:S06]  /*18c70*/  ISETP.EQ.U32.AND P0, PT, R0, R5, PT ;  /* 0x000000050000720c */ /* 0x004fcc0003f02070 */
[----:B------:R-:W3:Y:S07]  /*18c80*/  POPC R5, UR4 ;  /* 0x0000000400057d09 */ /* 0x000eee0008000000 */
[----:B---3--:R-:W2:Y:S01]  /*18c90*/  @P0 ATOMG.E.ADD.STRONG.GPU PT, R3, desc[UR42][R2.64], R5 ;  /* 0x00000005020309a8 */ /* 0x008ea200081ee1ea */
[----:B------:R-:W1:Y:S02]  /*18ca0*/  S2R R4, SR_LTMASK ;  /* 0x0000000000047919 */ /* 0x000e640000003900 */
[----:B-1----:R-:W-:-:S04]  /*18cb0*/  LOP3.LUT R4, R4, UR4, RZ, 0xc0, !PT ;  /* 0x0000000404047c12 */ /* 0x002fc8000f8ec0ff */
[----:B0-----:R-:W0:Y:S01]  /*18cc0*/  POPC R7, R4 ;  /* 0x0000000400077309 */ /* 0x001e220000000000 */
[----:B--2---:R-:W0:Y:S02]  /*18cd0*/  SHFL.IDX PT, R0, R3, R0, 0x1f ;  /* 0x00001f0003007589 */ /* 0x004e2400000e0000 */
[----:B0-----:R-:W-:-:S07]  /*18ce0*/  IADD3 R16, R0, UR37, R7 ;  /* 0x0000002500107c10 */ /* 0x001fce000fffe007 */
.L_x_627:
[----:B------:R-:W-:Y:S05]  /*18cf0*/  BSYNC B0 ;  /* 0x0000000000007941 */ /* 0x000fea0003800000 */
.L_x_626:
[----:B-1----:R-:W-:-:S05]  /*18d00*/  IMAD.U32 R0, RZ, RZ, UR38 ;  /* 0x00000026ff007e24 */ /* 0x002fca000f8e00ff */
[----:B------:R-:W-:-:S13]  /*18d10*/  ISETP.NE.AND P0, PT, R0, 0x3, PT ;  /* 0x000000030000780c */ /* 0x000fda0003f05270 */
[----:B------:R-:W-:Y:S05]  /*18d20*/  @!P0 BRA `(.L_x_628) ;  /* 0x0000000000048947 */ /* 0x000fea0003800000 */
[----:B------:R-:W-:Y:S01]  /*18d30*/  BPT.TRAP 0x1 ;  /* 0x000000040000795c */ /* 0x000fe20000300000 */
.L_x_628:
[----:B------:R-:W2:Y:S04]  /*18d40*/  LDL R3, [R1] ;  /* 0x0000000001037983 */ /* 0x000ea80000100800 */
[----:B------:R-:W3:Y:S01]  /*18d50*/  LDL.LU R2, [R1+0x1c] ;  /* 0x00001c0001027983 */ /* 0x000ee20000300800 */
[----:B------:R-:W-:Y:S01]  /*18d60*/  IMAD R0, R26, 0x8, R22 ;  /* 0x000000081a007824 */ /* 0x000fe200078e0216 */
[----:B------:R-:W-:Y:S01]  /*18d70*/  BSSY B0, `(.L_x_629) ;  /* 0x0000005000007945 */ /* 0x000fe20003800000 */
[----:B--2---:R-:W-:-:S04]  /*18d80*/  SHF.L.U32 R3, R3, 0x1f, RZ ;  /* 0x0000001f03037819 */ /* 0x004fc800000006ff */
[----:B------:R-:W1:Y:S01]  /*18d90*/  SYNCS.PHASECHK.TRANS64.TRYWAIT P0, [R0+URZ+0x2d860], R3 ;  /* 0x02d86003000075a7 */ /* 0x000e62000800017f */
[----:B---3--:R-:W-:Y:S01]  /*18da0*/  IMAD R6, R27, -0x80, R2 ;  /* 0xffffff801b067824 */ /* 0x008fe200078e0202 */
[----:B-1----:R-:W-:Y:S06]  /*18db0*/  @!P0 BRA `(.L_x_630) ;  /* 0x0000003c00848947 */ /* 0x002fec0003800000 */
.L_x_759:
[----:B------:R-:W-:Y:S05]  /*18dc0*/  BSYNC B0 ;  /* 0x0000000000007941 */ /* 0x000fea0003800000 */
.L_x_629:
[----:B------:R-:W2:Y:S02]  /*18dd0*/  S2R R2, SR_TID.X ;  /* 0x0000000000027919 */ /* 0x000ea40000002100 */
[----:B--2---:R-:W-:-:S04]  /*18de0*/  LOP3.LUT R2, R2, 0x7f, RZ, 0xc0, !PT ;  /* 0x0000007f02027812 */ /* 0x004fc800078ec0ff */
[----:B------:R-:W-:Y:S02]  /*18df0*/  SHF.R.U32.HI R4, RZ, 0x2, R2 ;  /* 0x00000002ff047819 */ /* 0x000fe40000011602 */
[----:B------:R-:W2:Y:S01]  /*18e00*/  LDL R2, [R1+0x14] ;  /* 0x0000140001027983 */ /* 0x000ea20000100800 */
[----:B------:R-:W-:Y:S02]  /*18e10*/  UMOV UR4, 0xffffffff ;  /* 0xffffffff00047882 */ /* 0x000fe40000000000 */
[----:B------:R-:W-:Y:S02]  /*18e20*/  IMAD.IADD R6, R6, 0x1, -R4 ;  /* 0x0000000106067824 */ /* 0x000fe400078e0a04 */
[----:B--2---:R-:W-:Y:S01]  /*18e30*/  IMAD R4, R26, 0x3000, R2 ;  /* 0x000030001a047824 */ /* 0x004fe200078e0202 */
        /* <DEDUP_REMOVED lines=26> */
[----:B------:R-:W0:Y:S02]  /*18fe0*/  SHFL.IDX PT, R14, R24, 0x2, 0x1c1f ;  /* 0x005c1f00180e7f89 */ /* 0x000e2400000e0000 */
[----:B-1----:R-:W-:Y:S01]  /*18ff0*/  IMAD.X R3, RZ, RZ, R3, P3 ;  /* 0x000000ffff037224 */ /* 0x002fe200018e0603 */
[----:B------:R-:W-:-:S04]  /*19000*/  ISETP.LT.OR P3, PT, R6, 0x21, P1 ;  /* 0x000000210600780c */ /* 0x000fc80000f61670 */
[----:B------:R-:W-:Y:S01]  /*19010*/  LDGSTS.E.BYPASS.LTC128B.128 [R4+0xc00], desc[UR42][R2.64], !P4 ;  /* 0x00c0000002047fae */ /* 0x000fe2000e101d6a */
[----:B------:R-:W-:-:S08]  /*19020*/  ISETP.LT.OR P4, PT, R6, 0x21, P0 ;  /* 0x000000210600780c */ /* 0x000fd00000781670 */
[----:B------:R-:W-:Y:S05]  /*19030*/  LDGSTS.E.BYPASS.LTC128B.128 [R4+0x2c00], desc[UR42][R2.64+0x40], !P3 ;  /* 0x02c0004002047fae */ /* 0x000fea000d901d6a */
        /* <DEDUP_REMOVED lines=12> */
.L_x_769:
        /* <DEDUP_REMOVED lines=13> */
.L_x_632:
        /* <DEDUP_REMOVED lines=11> */
.L_x_633:
[----:B------:R-:W2:Y:S01]  /*19280*/  LDL.LU R2, [R1] ;  /* 0x0000000001027983 */ /* 0x000ea20000300800 */
[----:B------:R-:W-:Y:S01]  /*19290*/  VIADD R26, R26, 0x1 ;  /* 0x000000011a1a7836 */ /* 0x000fe20000000000 */
[----:B------:R0:W-:Y:S04]  /*192a0*/  SYNCS.ARRIVE.TRANS64.A1T0 RZ, [R0+URZ+0x2d850], RZ ;  /* 0x02d850ff00ff79a7 */ /* 0x0001e8000810003f */
[----:B------:R-:W-:-:S04]  /*192b0*/  ISETP.NE.AND P0, PT, R26, 0x2, PT ;  /* 0x000000021a00780c */ /* 0x000fc80003f05270 */
[----:B0-----:R-:W-:Y:S02]  /*192c0*/  SEL R0, RZ, 0x1, P0 ;  /* 0x00000001ff007807 */ /* 0x001fe40000000000 */
[----:B------:R-:W-:Y:S02]  /*192d0*/  SEL R26, R26, RZ, P0 ;  /* 0x000000ff1a1a7207 */ /* 0x000fe40000000000 */
[----:B--2---:R-:W-:-:S05]  /*192e0*/  LOP3.LUT R2, R2, R0, RZ, 0x3c, !PT ;  /* 0x0000000002027212 */ /* 0x004fca00078e3cff */
[----:B------:R0:W-:Y:S02]  /*192f0*/  STL [R1], R2 ;  /* 0x0000000201007387 */ /* 0x0001e40000100800 */
.L_x_592:
[----:B------:R-:W-:Y:S05]  /*19300*/  BSYNC B7 ;  /* 0x0000000000077941 */ /* 0x000fea0003800000 */
.L_x_590:
[----:B------:R-:W-:-:S13]  /*19310*/  LOP3.LUT P0, RZ, R23, 0x10, RZ, 0xc0, !PT ;  /* 0x0000001017ff7812 */ /* 0x000fda000780c0ff */
[----:B------:R-:W-:Y:S05]  /*19320*/  @!P0 BRA `(.L_x_634) ;  /* 0x0000000000248947 */ /* 0x000fea0003800000 */
[----:B------:R-:W-:Y:S05]  /*19330*/  WARPSYNC.ALL ;  /* 0x0000000000007948 */ /* 0x000fea0003800000 */
[----:B------:R-:W2:Y:S08]  /*19340*/  S2UR UR5, SR_CgaCtaId ;  /* 0x00000000000579c3 */ /* 0x000eb00000008800 */
[----:B------:R-:W-:Y:S06]  /*19350*/  BAR.SYNC.DEFER_BLOCKING 0x5, 0x200 ;  /* 0x0148000000007b1d */ /* 0x000fec0000010000 */
[----:B------:R-:W-:-:S02]  /*19360*/  UMOV UR4, 0x400 ;  /* 0x0000040000047882 */ /* 0x000fc40000000000 */
[----:B--2---:R-:W-:-:S06]  /*19370*/  ULEA UR4, UR5, UR4, 0x18 ;  /* 0x0000000405047291 */ /* 0x004fcc000f8ec03f */
[----:B------:R-:W-:-:S05]  /*19380*/  IMAD.U32 R22, RZ, RZ, UR4 ;  /* 0x00000004ff167e24 */ /* 0x000fca000f8e00ff */
[----:B-----5:R2:W3:Y:S01]  /*19390*/  LDS.128 R16, [R22+0x2d8d0] ;  /* 0x02d8d00016107984 */ /* 0x0204e20000000c00 */
[----:B------:R-:W-:Y:S06]  /*193a0*/  BAR.ARV 0x4, 0x200 ;  /* 0x0108000000007b1d */ /* 0x000fec0000002000 */
[----:B------:R-:W-:Y:S05]  /*193b0*/  BRA `(.L_x_635) ;  /* 0x0000000800407947 */ /* 0x000fea0003800000 */
.L_x_634:
[----:B------:R-:W2:Y:S01]  /*193c0*/  S2R R0, SR_TID.X ;  /* 0x0000000000007919 */ /* 0x000ea20000002100 */
[----:B------:R-:W-:Y:S01]  /*193d0*/  UMOV UR4, 0xffffffff ;  /* 0xffffffff00047882 */ /* 0x000fe20000000000 */
[----:B--2---:R-:W-:-:S04]  /*193e0*/  LOP3.LUT R8, R0, 0x1f, RZ, 0xc0, !PT ;  /* 0x0000001f00087812 */ /* 0x004fc800078ec0ff */
[----:B------:R-:W-:Y:S01]  /*193f0*/  ISETP.NE.AND P0, PT, R8, 0x1f, PT ;  /* 0x0000001f0800780c */ /* 0x000fe20003f05270 */
[----:B------:R-:W-:-:S12]  /*19400*/  BRA.DIV UR4, `(.L_x_636) ;  /* 0x0000003e04747947 */ /* 0x000fd8000b800000 */
[----:B0-----:R-:W-:Y:S01]  /*19410*/  IMAD.IADD R5, R19, 0x1, R8 ;  /* 0x0000000113057824 */ /* 0x001fe200078e0208 */
[----:B------:R-:W-:-:S04]  /*19420*/  ULDC UR4, c[0x0][0xc3c] ;  /* 0x00030f0000047ab9 */ /* 0x000fc80000000800 */
        /* <DEDUP_REMOVED lines=19> */
[----:B------:R-:W1:Y:S02]  /*19560*/  SHFL.UP PT, R14, R6, 0x4, RZ ;  /* 0x04800000060e7989 */ /* 0x000e6400000e00ff */
[----:B-1----:R-:W-:-:S05]  /*19570*/  SEL R7, R14, RZ, P3 ;  /* 0x000000ff0e077207 */ /* 0x002fca0001800000 */
[----:B------:R-:W-:-:S05]  /*19580*/  IMAD.IADD R7, R6, 0x1, R7 ;  /* 0x0000000106077824 */ /* 0x000fca00078e0207 */
[----:B------:R-:W0:Y:S02]  /*19590*/  SHFL.UP PT, R14, R7, 0x8, RZ ;  /* 0x05000000070e7989 */ /* 0x000e2400000e00ff */
[----:B0-----:R-:W-:-:S05]  /*195a0*/  SEL R14, R14, RZ, P4 ;  /* 0x000000ff0e0e7207 */ /* 0x001fca0002000000 */
[----:B------:R-:W-:-:S05]  /*195b0*/  IMAD.IADD R5, R7, 0x1, R14 ;  /* 0x0000000107057824 */ /* 0x000fca00078e020e */
[----:B------:R-:W0:Y:S02]  /*195c0*/  SHFL.UP PT, R14, R5, 0x10, RZ ;  /* 0x06000000050e7989 */ /* 0x000e2400000e00ff */
[----:B0-----:R-:W-:-:S05]  /*195d0*/  SEL R14, R14, RZ, P5 ;  /* 0x000000ff0e0e7207 */ /* 0x001fca0002800000 */
[----:B------:R-:W-:-:S05]  /*195e0*/  IMAD.IADD R3, R5, 0x1, R14 ;  /* 0x0000000105037824 */ /* 0x000fca00078e020e */
[----:B------:R0:W1:Y:S02]  /*195f0*/  SHFL.IDX PT, R14, R3, 0x1f, 0x1f ;  /* 0x03e01f00030e7f89 */ /* 0x00006400000e0000 */
.L_x_779:
[----:B------:R-:W-:Y:S02]  /*19600*/  ULDC UR4, c[0x0][0xc38] ;  /* 0x00030e0000047ab9 */ /* 0x000fe40000000800 */
[----:B------:R-:W-:-:S05]  /*19610*/  MOV R16, UR4 ;  /* 0x0000000400107c02 */ /* 0x000fca0008000f00 */
[----:B-1----:R-:W-:-:S04]  /*19620*/  IMAD R5, R14, R16, RZ ;  /* 0x000000100e057224 */ /* 0x002fc800078e02ff */
[----:B------:R-:W-:-:S05]  /*19630*/  IMAD.IADD R4, R4, 0x1, R5 ;  /* 0x0000000104047824 */ /* 0x000fca00078e0205 */
[----:B------:R-:W-:-:S13]  /*19640*/  ISETP.GT.AND P6, PT, R4, R0, PT ;  /* 0x000000000400720c */ /* 0x000fda0003fc4270 */
[----:B------:R-:W-:Y:S05]  /*19650*/  @P6 BRA `(.L_x_637) ;  /* 0x00000000009c6947 */ /* 0x000fea0003800000 */
.L_x_642:
[----:B------:R-:W1:Y:S01]  /*19660*/  LDC R6, c[0x0][0xc3c] ;  /* 0x00030f00ff067b82 */ /* 0x000e620000000800 */
[----:B------:R-:W-:-:S05]  /*19670*/  VIADD R19, R19, 0x1f ;  /* 0x0000001f13137836 */ /* 0x000fca0000000000 */
        /* <DEDUP_REMOVED lines=12> */
.L_x_640:
[----:B------:R-:W-:Y:S05]  /*19740*/  BSYNC B0 ;  /* 0x0000000000007941 */ /* 0x000fea0003800000 */
.L_x_639:
        /* <DEDUP_REMOVED lines=18> */
.L_x_787:
[----:B------:R-:W-:Y:S02]  /*19870*/  ULDC UR4, c[0x0][0xc38] ;  /* 0x00030e0000047ab9 */ /* 0x000fe40000000800 */
[----:B------:R-:W-:-:S04]  /*19880*/  IMAD.U32 R16, RZ, RZ, UR4 ;  /* 0x00000004ff107e24 */ /* 0x000fc8000f8e00ff */
[----:B-1----:R-:W-:-:S04]  /*19890*/  IMAD R5, R14, R16, RZ ;  /* 0x000000100e057224 */ /* 0x002fc800078e02ff */
[----:B------:R-:W-:-:S05]  /*198a0*/  IMAD.IADD R4, R5, 0x1, R4 ;  /* 0x0000000105047824 */ /* 0x000fca00078e0204 */
[----:B------:R-:W-:-:S13]  /*198b0*/  ISETP.GT.AND P6, PT, R4, R0, PT ;  /* 0x000000000400720c */ /* 0x000fda0003fc4270 */
[----:B------:R-:W-:Y:S05]  /*198c0*/  @!P6 BRA `(.L_x_642) ;  /* 0xfffffffc0064e947 */ /* 0x000fea000383ffff */
.L_x_637:
[----:B------:R-:W-:Y:S01]  /*198d0*/  IMAD.IADD R5, R4, 0x1, -R5 ;  /* 0x0000000104057824 */ /* 0x000fe200078e0a05 */
[----:B------:R-:W-:-:S03]  /*198e0*/  UMOV UR4, 0xffffffff ;  /* 0xffffffff00047882 */ /* 0x000fc60000000000 */
[----:B------:R-:W-:-:S05]  /*198f0*/  IMAD R7, R3, R16, R5 ;  /* 0x0000001003077224 */ /* 0x000fca00078e0205 */
[----:B------:R-:W-:Y:S01]  /*19900*/  ISETP.GT.AND P6, PT, R7, R0, PT ;  /* 0x000000000700720c */ /* 0x000fe20003fc4270 */
[----:B------:R-:W-:-:S12]  /*19910*/  BRA.DIV UR4, `(.L_x_643) ;  /* 0x0000004204107947 */ /* 0x000fd8000b800000 */
[----:B------:R-:W-:-:S04]  /*19920*/  VOTE.ANY R6, PT, !P6 ;  /* 0x0000000000067806 */ /* 0x000fc800070e0100 */
[----:B------:R-:W1:Y:S02]  /*19930*/  POPC R4, R6 ;  /* 0x0000000600047309 */ /* 0x000e640000000000 */
[----:B-1---5:R1:W2:Y:S02]  /*19940*/  SHFL.IDX PT, R17, R2, R4, 0x1f ;  /* 0x00001f0402117589 */ /* 0x0222a400000e0000 */
.L_x_791:
[----:B------:R-:W-:Y:S01]  /*19950*/  ISETP.NE.AND P0, PT, R6, RZ, PT ;  /* 0x000000ff0600720c */ /* 0x000fe20003f05270 */
[----:B------:R-:W-:-:S12]  /*19960*/  IMAD.MOV.U32 R14, RZ, RZ, RZ ;  /* 0x000000ffff0e7224 */ /* 0x000fd800078e00ff */
[----:B------:R-:W-:Y:S05]  /*19970*/  @!P0 BRA `(.L_x_644) ;  /* 0x0000000000108947 */ /* 0x000fea0003800000 */
[----:B------:R-:W-:Y:S01]  /*19980*/  UMOV UR4, 0xffffffff ;  /* 0xffffffff00047882 */ /* 0x000fe20000000000 */
[----:B------:R-:W-:Y:S02]  /*19990*/  VIADD R12, R4, 0xffffffff ;  /* 0xffffffff040c7836 */ /* 0x000fe40000000000 */
[----:B------:R-:W-:Y:S05]  /*199a0*/  BRA.DIV UR4, `(.L_x_645) ;  /* 0x0000004204347947 */ /* 0x000fea000b800000 */
[----:B------:R3:W4:Y:S02]  /*199b0*/  SHFL.IDX PT, R14, R3, R12, 0x1f ;  /* 0x00001f0c030e7589 */ /* 0x00072400000e0000 */
.L_x_644:
[----:B--2---:R-:W-:Y:S01]  /*199c0*/  IABS R6, R17 ;  /* 0x0000001100067213 */ /* 0x004fe20000000000 */
[----:B----4-:R-:W-:Y:S01]  /*199d0*/  IMAD R16, R14, R16, R5 ;  /* 0x000000100e107224 */ /* 0x010fe200078e0205 */
[----:B------:R-:W-:Y:S01]  /*199e0*/  IADD3 R19, R4, R19, RZ ;  /* 0x0000001304137210 */ /* 0x000fe20007ffe0ff */
[----:B-1----:R-:W-:Y:S01]  /*199f0*/  IMAD.MOV.U32 R2, RZ, RZ, RZ ;  /* 0x000000ffff027224 */ /* 0x002fe200078e00ff */
        /* <DEDUP_REMOVED lines=22> */
[----:B------:R-:W-:-:S05]  /*19b60*/  @!P1 LOP3.LUT R2, RZ, R17, RZ, 0x33, !PT ;  /* 0x00000011ff029212 */ /* 0x000fca00078e33ff */
[--C-:B------:R-:W-:Y:S02]  /*19b70*/  IMAD.MOV R3, RZ, RZ, -R2.reuse ;  /* 0x000000ffff037224 */ /* 0x100fe400078e0a02 */
[----:B------:R-:W-:Y:S02]  /*19b80*/  IMAD.MOV.U32 R18, RZ, RZ, R2 ;  /* 0x000000ffff127224 */ /* 0x000fe400078e0002 */
[----:B------:R-:W-:Y:S01]  /*19b90*/  IMAD R17, R17, R3, R0 ;  /* 0x0000000311117224 */ /* 0x000fe200078e0200 */
[----:B------:R-:W-:Y:S06]  /*19ba0*/  BRA `(.L_x_646) ;  /* 0x00000000001c7947 */ /* 0x000fec0003800000 */
.L_x_638:
[----:B------:R-:W-:Y:S01]  /*19bb0*/  UMOV UR4, URZ ;  /* 0x0000003f00047c82 */ /* 0x000fe20008000000 */
[----:B------:R-:W-:Y:S01]  /*19bc0*/  UMOV UR5, URZ ;  /* 0x0000003f00057c82 */ /* 0x000fe20008000000 */
[----:B------:R-:W-:Y:S01]  /*19bd0*/  ULDC UR6, c[0x0][0xc3c] ;  /* 0x00030f0000067ab9 */ /* 0x000fe20000000800 */
[----:B------:R-:W-:Y:S02]  /*19be0*/  IMAD.MOV.U32 R16, RZ, RZ, R0 ;  /* 0x000000ffff107224 */ /* 0x000fe400078e0000 */
[----:B-----5:R-:W-:Y:S02]  /*19bf0*/  IMAD.U32 R17, RZ, RZ, UR4 ;  /* 0x00000004ff117e24 */ /* 0x020fe4000f8e00ff */
[----:B------:R-:W-:Y:S02]  /*19c00*/  IMAD.U32 R18, RZ, RZ, UR5 ;  /* 0x00000005ff127e24 */ /* 0x000fe4000f8e00ff */
[----:B------:R-:W-:-:S07]  /*19c10*/  IMAD.U32 R19, RZ, RZ, UR6 ;  /* 0x00000006ff137e24 */ /* 0x000fce000f8e00ff */
.L_x_646:
        /* <DEDUP_REMOVED lines=10> */
.L_x_635:
[----:B------:R-:W-:Y:S02]  /*19cc0*/  ULDC UR4, c[0x0][0xc3c] ;  /* 0x00030f0000047ab9 */ /* 0x000fe40000000800 */
[----:B---3--:R-:W-:-:S13]  /*19cd0*/  ISETP.GE.AND P0, PT, R19, UR4, PT ;  /* 0x0000000413007c0c */ /* 0x008fda000bf06270 */
[----:B------:R-:W-:Y:S05]  /*19ce0*/  @!P0 BRA `(.L_x_647) ;  /* 0xffffffa400808947 */ /* 0x000fea000383ffff */
[----:B------:R-:W-:Y:S05]  /*19cf0*/  BSYNC B8 ;  /* 0x0000000000087941 */ /* 0x000fea0003800000 */
.L_x_546:
[----:B------:R-:W3:Y:S01]  /*19d00*/  LDL.LU R0, [R1+0x40] ;  /* 0x0000400001007983 */ /* 0x000ee20000300800 */
[----:B------:R-:W-:Y:S01]  /*19d10*/  BSSY B0, `(.L_x_648) ;  /* 0x000000b000007945 */ /* 0x000fe20003800000 */
[----:B0-----:R-:W0:Y:S01]  /*19d20*/  S2R R5, SR_CgaCtaId ;  /* 0x0000000000057919 */ /* 0x001e220000008800 */
[----:B---3--:R-:W-:-:S05]  /*19d30*/  VIADD R0, R0, 0x1 ;  /* 0x0000000100007836 */ /* 0x008fca0000000000 */
[----:B------:R-:W-:-:S04]  /*19d40*/  LEA.HI R2, R0, R0, RZ, 0x1 ;  /* 0x0000000000027211 */ /* 0x000fc800078f08ff */
[----:B------:R-:W-:Y:S02]  /*19d50*/  LOP3.LUT R3, R2, 0xfffffffe, RZ, 0xc0, !PT ;  /* 0xfffffffe02037812 */ /* 0x000fe400078ec0ff */
[----:B------:R-:W-:-:S03]  /*19d60*/  MOV R2, 0x400 ;  /* 0x0000040000027802 */ /* 0x000fc60000000f00 */
[----:B------:R-:W-:Y:S01]  /*19d70*/  IMAD.IADD R0, R0, 0x1, -R3 ;  /* 0x0000000100007824 */ /* 0x000fe200078e0a03 */
[----:B0-----:R-:W-:-:S04]  /*19d80*/  LEA R5, R5, R2, 0x18 ;  /* 0x0000000205057211 */ /* 0x001fc800078ec0ff */
[----:B------:R-:W-:-:S04]  /*19d90*/  SHF.L.U32 R0, R0, 0x1f, RZ ;  /* 0x0000001f00007819 */ /* 0x000fc800000006ff */
[----:B------:R-:W0:Y:S02]  /*19da0*/  SYNCS.PHASECHK.TRANS64.TRYWAIT P0, [R5+URZ+0x2d820], R0 ;  /* 0x02d82000050075a7 */ /* 0x000e24000800017f */
[----:B0-----:R-:W-:Y:S05]  /*19db0*/  @!P0 BRA `(.L_x_649) ;  /* 0x0000003c00548947 */ /* 0x001fea0003800000 */
.L_x_794:
[----:B------:R-:W-:Y:S05]  /*19dc0*/  BSYNC B0 ;  /* 0x0000000000007941 */ /* 0x000fea0003800000 */
.L_x_648:
[----:B------:R-:W-:-:S03]  /*19dd0*/  UMOV UR4, 0xffffffff ;  /* 0xffffffff00047882 */ /* 0x000fc60000000000 */
[----:B------:R-:W-:Y:S05]  /*19de0*/  BRA.DIV UR4, `(.L_x_650) ;  /* 0x0000003e045c7947 */ /* 0x000fea000b800000 */
[----:B0-----:R-:W0:Y:S02]  /*19df0*/  S2R R0, SR_TID.X ;  /* 0x0000000000007919 */ /* 0x001e240000002100 */
[----:B0-----:R-:W-:-:S04]  /*19e00*/  SHF.R.U32.HI R0, RZ, 0x5, R0 ;  /* 0x00000005ff007819 */ /* 0x001fc80000011600 */
[----:B------:R-:W-:-:S05]  /*19e10*/  LOP3.LUT R0, R0, 0x3, RZ, 0xc0, !PT ;  /* 0x0000000300007812 */ /* 0x000fca00078ec0ff */
[----:B------:R0:W3:Y:S02]  /*19e20*/  SHFL.IDX PT, R14, R0, RZ, 0x1f ;  /* 0x00001fff000e7589 */ /* 0x0000e400000e0000 */
.L_x_797:
[----:B---3--:R-:W-:-:S13]  /*19e30*/  ISETP.NE.AND P0, PT, R14, RZ, PT ;  /* 0x000000ff0e00720c */ /* 0x008fda0003f05270 */
[----:B------:R-:W-:Y:S05]  /*19e40*/  @P0 BRA `(.L_x_394) ;  /* 0x0000000000900947 */ /* 0x000fea0003800000 */
[----:B------:R-:W-:-:S03]  /*19e50*/  UMOV UR4, 0xffffffff ;  /* 0xffffffff00047882 */ /* 0x000fc60000000000 */
[----:B------:R-:W-:Y:S05]  /*19e60*/  BRA.DIV UR4, `(.L_x_651) ;  /* 0x0000003e04707947 */ /* 0x000fea000b800000 */
[----:B------:R-:W-:-:S13]  /*19e70*/  ELECT P6, URZ, PT ;  /* 0x00000000003f782f */ /* 0x000fda00038c0000 */
.L_x_800:
[----:B------:R-:W-:Y:S05]  /*19e80*/  @!P6 BRA `(.L_x_394) ;  /* 0x000000000080e947 */ /* 0x000fea0003800000 */
[----:B------:R-:W-:-:S06]  /*19e90*/  ULOP3.LUT UR4, UR36, 0x2, URZ, 0xfc, !UPT ;  /* 0x0000000224047892 */ /* 0x000fcc000f8efc3f */
[----:B0-----:R-:W-:-:S05]  /*19ea0*/  IMAD.U32 R0, RZ, RZ, UR4 ;  /* 0x00000004ff007e24 */ /* 0x001fca000f8e00ff */
[----:B------:R-:W-:-:S13]  /*19eb0*/  ISETP.NE.AND P0, PT, R0, 0x3, PT ;  /* 0x000000030000780c */ /* 0x000fda0003f05270 */
[----:B------:R-:W-:Y:S05]  /*19ec0*/  @!P0 BRA `(.L_x_652) ;  /* 0x0000000000048947 */ /* 0x000fea0003800000 */
[----:B------:R-:W-:Y:S01]  /*19ed0*/  BPT.TRAP 0x1 ;  /* 0x000000040000795c */ /* 0x000fe20000300000 */
.L_x_652:
[----:B------:R-:W3:Y:S01]  /*19ee0*/  LDL R0, [R1] ;  /* 0x0000000001007983 */ /* 0x000ee20000100800 */
[C---:B------:R-:W-:Y:S02]  /*19ef0*/  IMAD R3, R26.reuse, 0x8, R5 ;  /* 0x000000081a037824 */ /* 0x040fe400078e0205 */
[----:B------:R-:W-:-:S05]  /*19f00*/  VIADD R26, R26, 0x1 ;  /* 0x000000011a1a7836 */ /* 0x000fca0000000000 */
[----:B------:R-:W-:Y:S02]  /*19f10*/  ISETP.NE.AND P2, PT, R26, 0x2, PT ;  /* 0x000000021a00780c */ /* 0x000fe40003f45270 */
[----:B---3--:R-:W-:Y:S02]  /*19f20*/  SHF.L.U32 R2, R0, 0x1f, RZ ;  /* 0x0000001f00027819 */ /* 0x008fe400000006ff */
[----:B------:R-:W-:Y:S02]  /*19f30*/  SEL R0, RZ, 0x1, P2 ;  /* 0x00000001ff007807 */ /* 0x000fe40001000000 */
[----:B------:R-:W0:Y:S02]  /*19f40*/  SYNCS.PHASECHK.TRANS64.TRYWAIT P1, [R3+URZ+0x2d840], R2 ;  /* 0x02d84002030075a7 */ /* 0x000e24000802017f */
[----:B0-----:R-:W-:Y:S05]  /*19f50*/  @!P1 BRA `(.L_x_653) ;  /* 0x0000003c00549947 */ /* 0x001fea0003800000 */
.L_x_801:
[----:B------:R-:W3:Y:S01]  /*19f60*/  LDL.LU R4, [R1] ;  /* 0x0000000001047983 */ /* 0x000ee20000300800 */
[----:B------:R-:W-:Y:S02]  /*19f70*/  SEL R26, R26, RZ, P2 ;  /* 0x000000ff1a1a7207 */ /* 0x000fe40001000000 */
[----:B---3--:R-:W-:Y:S01]  /*19f80*/  LOP3.LUT R0, R4, R0, RZ, 0x3c, !PT ;  /* 0x0000000004007212 */ /* 0x008fe200078e3cff */
[----:B------:R-:W-:Y:S06]  /*19f90*/  @!P0 BRA `(.L_x_654) ;  /* 0x0000000000048947 */ /* 0x000fec0003800000 */
[----:B------:R-:W-:Y:S01]  /*19fa0*/  BPT.TRAP 0x1 ;  /* 0x000000040000795c */ /* 0x000fe20000300000 */
.L_x_654:
[----:B------:R-:W-:Y:S01]  /*19fb0*/  IMAD R5, R26, 0x8, R5 ;  /* 0x000000081a057824 */ /* 0x000fe200078e0205 */
[----:B------:R-:W-:-:S04]  /*19fc0*/  SHF.L.U32 R0, R0, 0x1f, RZ ;  /* 0x0000001f00007819 */ /* 0x000fc800000006ff */
[----:B------:R-:W3:Y:S02]  /*19fd0*/  SYNCS.PHASECHK.TRANS64.TRYWAIT P1, [R5+URZ+0x2d840], R0 ;  /* 0x02d84000050075a7 */ /* 0x000ee4000802017f */
[----:B---3--:R-:W-:Y:S05]  /*19fe0*/  @!P1 BRA `(.L_x_655) ;  /* 0x0000003c00449947 */ /* 0x008fea0003800000 */
.L_x_802:
[----:B------:R-:W-:Y:S05]  /*19ff0*/  @!P0 BRA `(.L_x_656) ;  /* 0x0000000000048947 */ /* 0x000fea0003800000 */
[----:B------:R-:W-:Y:S01]  /*1a000*/  BPT.TRAP 0x1 ;  /* 0x000000040000795c */ /* 0x000fe20000300000 */
.L_x_656:
[----:B------:R-:W5:Y:S02]  /*1a010*/  SYNCS.PHASECHK.TRANS64.TRYWAIT P1, [R3+URZ+0x2d860], R2 ;  /* 0x02d86002030075a7 */ /* 0x000f64000802017f */
[----:B-----5:R-:W-:Y:S05]  /*1a020*/  @!P1 BRA `(.L_x_657) ;  /* 0x0000003c00489947 */ /* 0x020fea0003800000 */
.L_x_803:
[----:B------:R-:W-:Y:S05]  /*1a030*/  @!P0 BRA `(.L_x_658) ;  /* 0x0000000000048947 */ /* 0x000fea0003800000 */
[----:B------:R-:W-:Y:S01]  /*1a040*/  BPT.TRAP 0x1 ;  /* 0x000000040000795c */ /* 0x000fe20000300000 */
.L_x_658:
[----:B------:R0:W0:Y:S02]  /*1a050*/  SYNCS.PHASECHK.TRANS64.TRYWAIT P0, [R5+URZ+0x2d860], R0 ;  /* 0x02d86000050075a7 */ /* 0x000024000800017f */
[----:B0-----:R-:W-:Y:S05]  /*1a060*/  @!P0 NANOSLEEP.SYNCS 0x989680 ;  /* 0x009896800000895d */ /* 0x001fea0003900000 */
[----:B------:R-:W0:Y:S02]  /*1a070*/  @!P0 SYNCS.PHASECHK.TRANS64 P0, [R5+URZ+0x2d860], R0 ;  /* 0x02d86000050085a7 */ /* 0x000e24000800007f */
[----:B0-----:R-:W-:Y:S05]  /*1a080*/  @!P0 BRA `(.L_x_658) ;  /* 0xfffffffc00f08947 */ /* 0x001fea000383ffff */
.L_x_394:
[----:B------:R-:W-:Y:S05]  /*1a090*/  BSYNC B9 ;  /* 0x0000000000097941 */ /* 0x000fea0003800000 */
.L_x_391:
[----:B------:R-:W-:Y:S05]  /*1a0a0*/  EXIT ;  /* 0x000000000000794d */ /* 0x000fea0003800000 */
.L_x_410:
[----:B0-----:R0:W1:Y:S02]  /*1a0b0*/  SYNCS.PHASECHK.TRANS64.TRYWAIT P4, [R60+URZ+0x2d890], R81 ;  /* 0x02d890513c0075a7 */ /* 0x001064000808017f */
[----:B-1----:R-:W-:Y:S05]  /*1a0c0*/  @!P4 NANOSLEEP.SYNCS 0x989680 ;  /* 0x009896800000c95d */ /* 0x002fea0003900000 */
[----:B------:R-:W1:Y:S02]  /*1a0d0*/  @!P4 SYNCS.PHASECHK.TRANS64 P4, [R60+URZ+0x2d890], R81 ;  /* 0x02d890513c00c5a7 */ /* 0x000e64000808007f */
[----:B-1----:R-:W-:Y:S05]  /*1a0e0*/  @!P4 BRA `(.L_x_410) ;  /* 0xfffffffc00f0c947 */ /* 0x002fea000383ffff */
[----:B------:R-:W-:Y:S05]  /*1a0f0*/  BRA `(.L_x_659) ;  /* 0xfffffe9000307947 */ /* 0x000fea000383ffff */
.L_x_411:
[----:B------:R-:W-:Y:S01]  /*1a100*/  BSSY B1, `(.L_x_660) ;  /* 0x0000008000017945 */ /* 0x000fe20003800000 */
[----:B------:R-:W-:Y:S02]  /*1a110*/  IMAD.MOV.U32 R13, RZ, RZ, R57 ;  /* 0x000000ffff0d7224 */ /* 0x000fe400078e0039 */
[----:B------:R-:W-:Y:S02]  /*1a120*/  IMAD.MOV.U32 R12, RZ, RZ, RZ ;  /* 0x000000ffff0c7224 */ /* 0x000fe400078e00ff */
[----:B------:R-:W-:Y:S02]  /*1a130*/  IMAD.MOV.U32 R11, RZ, RZ, 0x1e1f ;  /* 0x00001e1fff0b7424 */ /* 0x000fe400078e00ff */
[----:B------:R-:W-:-:S07]  /*1a140*/  IMAD.MOV.U32 R15, RZ, RZ, -0x1 ;  /* 0xffffffffff0f7424 */ /* 0x000fce00078e00ff */
[----:B0-----:R-:W-:Y:S05]  /*1a150*/  WARPSYNC.COLLECTIVE R15, `(.L_x_661) ;  /* 0x000000000f087348 */ /* 0x001fea0003c00000 */
[----:B------:R1:W2:Y:S02]  /*1a160*/  SHFL.IDX P6, R14, R13, R12, R11 ;  /* 0x0000000c0d0e7389 */ /* 0x0002a400000c000b */
[----:B012---:R-:W-:Y:S01]  /*1a170*/  ENDCOLLECTIVE ;  /* 0x000000000000791b */ /* 0x007fe20003800000 */
.L_x_661:
[----:B------:R-:W-:Y:S05]  /*1a180*/  BSYNC B1 ;  /* 0x0000000000017941 */ /* 0x000fea0003800000 */
.L_x_660:
[----:B------:R-:W-:Y:S02]  /*1a190*/  IMAD.MOV.U32 R13, RZ, RZ, R56 ;  /* 0x000000ffff0d7224 */ /* 0x000fe400078e0038 */
[----:B------:R-:W-:Y:S02]  /*1a1a0*/  IMAD.MOV.U32 R12, RZ, RZ, RZ ;  /* 0x000000ffff0c7224 */ /* 0x000fe400078e00ff */
[----:B------:R-:W-:Y:S02]  /*1a1b0*/  IMAD.MOV.U32 R11, RZ, RZ, 0x1e1f ;  /* 0x00001e1fff0b7424 */ /* 0x000fe400078e00ff */
[----:B------:R-:W-:Y:S02]  /*1a1c0*/  IMAD.MOV.U32 R15, RZ, RZ, -0x1 ;  /* 0xffffffffff0f7424 */ /* 0x000fe400078e00ff */
[----:B------:R-:W-:-:S07]  /*1a1d0*/  IMAD.MOV.U32 R57, RZ, RZ, R14 ;  /* 0x000000ffff397224 */ /* 0x000fce00078e000e */
[----:B------:R-:W-:Y:S05]  /*1a1e0*/  WARPSYNC.COLLECTIVE R15, `(.L_x_662) ;  /* 0x000000000f087348 */ /* 0x000fea0003c00000 */
[----:B------:R0:W1:Y:S02]  /*1a1f0*/  SHFL.IDX P6, R14, R13, R12, R11 ;  /* 0x0000000c0d0e7389 */ /* 0x00006400000c000b */
[----:B01----:R-:W-:Y:S01]  /*1a200*/  ENDCOLLECTIVE ;  /* 0x000000000000791b */ /* 0x003fe20003800000 */
.L_x_662:
[----:B------:R-:W-:Y:S01]  /*1a210*/  IMAD.MOV.U32 R56, RZ, RZ, R14 ;  /* 0x000000ffff387224 */ /* 0x000fe200078e000e */
[----:B------:R-:W-:Y:S06]  /*1a220*/  BRA `(.L_x_663) ;  /* 0xfffffe8c00f87947 */ /* 0x000fec000383ffff */
.L_x_439:
[----:B0-----:R0:W1:Y:S02]  /*1a230*/  SYNCS.PHASECHK.TRANS64.TRYWAIT P4, [R60+URZ+0x2d890], R81 ;  /* 0x02d890513c0075a7 */ /* 0x001064000808017f */
[----:B-1----:R-:W-:Y:S05]  /*1a240*/  @!P4 NANOSLEEP.SYNCS 0x989680 ;  /* 0x009896800000c95d */ /* 0x002fea0003900000 */
[----:B------:R-:W1:Y:S02]  /*1a250*/  @!P4 SYNCS.PHASECHK.TRANS64 P4, [R60+URZ+0x2d890], R81 ;  /* 0x02d890513c00c5a7 */ /* 0x000e64000808007f */
[----:B-1----:R-:W-:Y:S05]  /*1a260*/  @!P4 BRA `(.L_x_439) ;  /* 0xfffffffc00f0c947 */ /* 0x002fea000383ffff */
[----:B------:R-:W-:Y:S05]  /*1a270*/  BRA `(.L_x_664) ;  /* 0xfffffea800c87947 */ /* 0x000fea000383ffff */
.L_x_440:
[----:B------:R-:W-:Y:S01]  /*1a280*/  BSSY B1, `(.L_x_665) ;  /* 0x0000008000017945 */ /* 0x000fe20003800000 */
[----:B------:R-:W-:Y:S01]  /*1a290*/  IMAD.MOV.U32 R13, RZ, RZ, R57 ;  /* 0x000000ffff0d7224 */ /* 0x000fe200078e0039 */
[----:B------:R-:W-:Y:S01]  /*1a2a0*/  MOV R15, 0xffffffff ;  /* 0xffffffff000f7802 */ /* 0x000fe20000000f00 */
[----:B------:R-:W-:Y:S02]  /*1a2b0*/  IMAD.MOV.U32 R12, RZ, RZ, RZ ;  /* 0x000000ffff0c7224 */ /* 0x000fe400078e00ff */
[----:B------:R-:W-:-:S07]  /*1a2c0*/  IMAD.MOV.U32 R11, RZ, RZ, 0x1e1f ;  /* 0x00001e1fff0b7424 */ /* 0x000fce00078e00ff */
[----:B0-----:R-:W-:Y:S05]  /*1a2d0*/  WARPSYNC.COLLECTIVE R15, `(.L_x_666) ;  /* 0x000000000f087348 */ /* 0x001fea0003c00000 */
[----:B------:R1:W2:Y:S02]  /*1a2e0*/  SHFL.IDX P6, R14, R13, R12, R11 ;  /* 0x0000000c0d0e7389 */ /* 0x0002a400000c000b */
[----:B012---:R-:W-:Y:S01]  /*1a2f0*/  ENDCOLLECTIVE ;  /* 0x000000000000791b */ /* 0x007fe20003800000 */
.L_x_666:
[----:B------:R-:W-:Y:S05]  /*1a300*/  BSYNC B1 ;  /* 0x0000000000017941 */ /* 0x000fea0003800000 */
.L_x_665:
        /* <DEDUP_REMOVED lines=8> */
.L_x_667:
[----:B------:R-:W-:Y:S01]  /*1a390*/  IMAD.MOV.U32 R86, RZ, RZ, R14 ;  /* 0x000000ffff567224 */ /* 0x000fe200078e000e */
[----:B------:R-:W-:Y:S06]  /*1a3a0*/  BRA `(.L_x_668) ;  /* 0xfffffea800907947 */ /* 0x000fec000383ffff */
.L_x_453:
[----:B0-----:R0:W1:Y:S02]  /*1a3b0*/  SYNCS.PHASECHK.TRANS64.TRYWAIT P3, [R60+URZ+0x2d890], R81 ;  /* 0x02d890513c0075a7 */ /* 0x001064000806017f */
[----:B-1----:R-:W-:Y:S05]  /*1a3c0*/  @!P3 NANOSLEEP.SYNCS 0x989680 ;  /* 0x009896800000b95d */ /* 0x002fea0003900000 */
[----:B------:R-:W1:Y:S02]  /*1a3d0*/  @!P3 SYNCS.PHASECHK.TRANS64 P3, [R60+URZ+0x2d890], R81 ;  /* 0x02d890513c00b5a7 */ /* 0x000e64000806007f */
[----:B-1----:R-:W-:Y:S05]  /*1a3e0*/  @!P3 BRA `(.L_x_453) ;  /* 0xfffffffc00f0b947 */ /* 0x002fea000383ffff */
[----:B------:R-:W-:Y:S05]  /*1a3f0*/  BRA `(.L_x_669) ;  /* 0xfffffec000987947 */ /* 0x000fea000383ffff */
.L_x_454:
[----:B------:R-:W-:Y:S01]  /*1a400*/  BSSY B1, `(.L_x_670) ;  /* 0x0000007000017945 */ /* 0x000fe20003800000 */
[----:B------:R-:W-:Y:S02]  /*1a410*/  IMAD.MOV.U32 R12, RZ, RZ, RZ ;  /* 0x000000ffff0c7224 */ /* 0x000fe400078e00ff */
[----:B------:R-:W-:Y:S02]  /*1a420*/  IMAD.MOV.U32 R11, RZ, RZ, 0x1e1f ;  /* 0x00001e1fff0b7424 */ /* 0x000fe400078e00ff */
[----:B------:R-:W-:-:S07]  /*1a430*/  IMAD.MOV.U32 R15, RZ, RZ, -0x1 ;  /* 0xffffffffff0f7424 */ /* 0x000fce00078e00ff */
[----:B0-----:R-:W-:Y:S05]  /*1a440*/  WARPSYNC.COLLECTIVE R15, `(.L_x_671) ;  /* 0x000000000f087348 */ /* 0x001fea0003c00000 */
[----:B------:R1:W2:Y:S02]  /*1a450*/  SHFL.IDX P6, R14, R13, R12, R11 ;  /* 0x0000000c0d0e7389 */ /* 0x0002a400000c000b */
[----:B012---:R-:W-:Y:S01]  /*1a460*/  ENDCOLLECTIVE ;  /* 0x000000000000791b */ /* 0x007fe20003800000 */
.L_x_671:
[----:B------:R-:W-:Y:S05]  /*1a470*/  BSYNC B1 ;  /* 0x0000000000017941 */ /* 0x000fea0003800000 */
.L_x_670:
        /* <DEDUP_REMOVED lines=8> */
.L_x_672:
[----:B------:R-:W-:Y:S01]  /*1a500*/  IMAD.MOV.U32 R38, RZ, RZ, R14 ;  /* 0x000000ffff267224 */ /* 0x000fe200078e000e */
[----:B------:R-:W-:Y:S06]  /*1a510*/  BRA `(.L_x_673) ;  /* 0xfffffec000bc7947 */ /* 0x000fec000383ffff */
.L_x_458:
[----:B------:R0:W0:Y:S02]  /*1a520*/  SYNCS.PHASECHK.TRANS64.TRYWAIT P2, [R60+URZ+0x2d8b0], R81 ;  /* 0x02d8b0513c0075a7 */ /* 0x000024000804017f */
[----:B0-----:R-:W-:Y:S05]  /*1a530*/  @!P2 NANOSLEEP.SYNCS 0x989680 ;  /* 0x009896800000a95d */ /* 0x001fea0003900000 */
[----:B------:R-:W0:Y:S02]  /*1a540*/  @!P2 SYNCS.PHASECHK.TRANS64 P2, [R60+URZ+0x2d8b0], R81 ;  /* 0x02d8b0513c00a5a7 */ /* 0x000e24000804007f */
[----:B0-----:R-:W-:Y:S05]  /*1a550*/  @!P2 BRA `(.L_x_458) ;  /* 0xfffffffc00f0a947 */ /* 0x001fea000383ffff */
[----:B------:R-:W-:Y:S05]  /*1a560*/  BRA `(.L_x_674) ;  /* 0xfffffec400987947 */ /* 0x000fea000383ffff */
.L_x_464:
[----:B------:R-:W0:Y:S01]  /*1a570*/  S2R R4, SR_TID.X ;  /* 0x0000000000047919 */ /* 0x000e220000002100 */
[----:B------:R-:W-:Y:S01]  /*1a580*/  BSSY B0, `(.L_x_675) ;  /* 0x000000c000007945 */ /* 0x000fe20003800000 */
[----:B------:R-:W-:Y:S02]  /*1a590*/  IMAD.MOV.U32 R12, RZ, RZ, RZ ;  /* 0x000000ffff0c7224 */ /* 0x000fe400078e00ff */
[----:B------:R-:W-:Y:S02]  /*1a5a0*/  IMAD.MOV.U32 R11, RZ, RZ, 0x1f ;  /* 0x0000001fff0b7424 */ /* 0x000fe400078e00ff */
[----:B------:R-:W-:Y:S02]  /*1a5b0*/  IMAD.MOV.U32 R15, RZ, RZ, -0x1 ;  /* 0xffffffffff0f7424 */ /* 0x000fe400078e00ff */
[----:B0-----:R-:W-:-:S05]  /*1a5c0*/  VIADD R5, R4, 0xffffff80 ;  /* 0xffffff8004057836 */ /* 0x001fca0000000000 */
[----:B------:R-:W-:-:S04]  /*1a5d0*/  SHF.R.S32.HI R4, RZ, 0x1f, R5 ;  /* 0x0000001fff047819 */ /* 0x000fc80000011405 */
[----:B------:R-:W-:-:S04]  /*1a5e0*/  LEA.HI R4, R4, R5, RZ, 0x7 ;  /* 0x0000000504047211 */ /* 0x000fc800078f38ff */
[----:B------:R-:W-:-:S05]  /*1a5f0*/  SHF.R.S32.HI R4, RZ, 0x7, R4 ;  /* 0x00000007ff047819 */ /* 0x000fca0000011404 */
[----:B------:R-:W-:-:S07]  /*1a600*/  IMAD.MOV.U32 R13, RZ, RZ, R4 ;  /* 0x000000ffff0d7224 */ /* 0x000fce00078e0004 */
[----:B-----5:R-:W-:Y:S05]  /*1a610*/  WARPSYNC.COLLECTIVE R15, `(.L_x_676) ;  /* 0x000000000f087348 */ /* 0x020fea0003c00000 */
[----:B------:R0:W1:Y:S02]  /*1a620*/  SHFL.IDX P6, R14, R13, R12, R11 ;  /* 0x0000000c0d0e7389 */ /* 0x00006400000c000b */
[----:B01---5:R-:W-:Y:S01]  /*1a630*/  ENDCOLLECTIVE ;  /* 0x000000000000791b */ /* 0x023fe20003800000 */
.L_x_676:
[----:B------:R-:W-:Y:S05]  /*1a640*/  BSYNC B0 ;  /* 0x0000000000007941 */ /* 0x000fea0003800000 */
.L_x_675:
[----:B------:R0:W-:Y:S01]  /*1a650*/  STL [R1+0x6c], R14 ;  /* 0x00006c0e01007387 */ /* 0x0001e20000100800 */
[----:B------:R-:W-:Y:S05]  /*1a660*/  BRA `(.L_x_677) ;  /* 0xfffffecc00547947 */ /* 0x000fea000383ffff */
.L_x_475:
[----:B------:R-:W-:Y:S01]  /*1a670*/  BSSY B1, `(.L_x_678) ;  /* 0x0000008000017945 */ /* 0x000fe20003800000 */
[----:B------:R-:W-:Y:S02]  /*1a680*/  IMAD.MOV.U32 R13, RZ, RZ, R25 ;  /* 0x000000ffff0d7224 */ /* 0x000fe400078e0019 */
[----:B------:R-:W-:Y:S02]  /*1a690*/  IMAD.MOV.U32 R12, RZ, RZ, RZ ;  /* 0x000000ffff0c7224 */ /* 0x000fe400078e00ff */
[----:B------:R-:W-:Y:S02]  /*1a6a0*/  IMAD.MOV.U32 R11, RZ, RZ, 0x1e1f ;  /* 0x00001e1fff0b7424 */ /* 0x000fe400078e00ff */
[----:B------:R-:W-:-:S07]  /*1a6b0*/  IMAD.MOV.U32 R15, RZ, RZ, -0x1 ;  /* 0xffffffffff0f7424 */ /* 0x000fce00078e00ff */
[----:B0-----:R-:W-:Y:S05]  /*1a6c0*/  WARPSYNC.COLLECTIVE R15, `(.L_x_679) ;  /* 0x000000000f087348 */ /* 0x001fea0003c00000 */
[----:B0-----:R0:W1:Y:S02]  /*1a6d0*/  SHFL.IDX P6, R14, R13, R12, R11 ;  /* 0x0000000c0d0e7389 */ /* 0x00106400000c000b */
[----:B01----:R-:W-:Y:S01]  /*1a6e0*/  ENDCOLLECTIVE ;  /* 0x000000000000791b */ /* 0x003fe20003800000 */
.L_x_679:
[----:B------:R-:W-:Y:S05]  /*1a6f0*/  BSYNC B1 ;  /* 0x0000000000017941 */ /* 0x000fea0003800000 */
.L_x_678:
[----:B------:R-:W-:Y:S01]  /*1a700*/  IMAD.MOV.U32 R13, RZ, RZ, R24 ;  /* 0x000000ffff0d7224 */ /* 0x000fe200078e0018 */
[----:B------:R-:W-:Y:S01]  /*1a710*/  MOV R3, R14 ;  /* 0x0000000e00037202 */ /* 0x000fe20000000f00 */
[----:B------:R-:W-:Y:S02]  /*1a720*/  IMAD.MOV.U32 R12, RZ, RZ, RZ ;  /* 0x000000ffff0c7224 */ /* 0x000fe400078e00ff */
[----:B------:R-:W-:Y:S02]  /*1a730*/  IMAD.MOV.U32 R11, RZ, RZ, 0x1e1f ;  /* 0x00001e1fff0b7424 */ /* 0x000fe400078e00ff */
[----:B------:R-:W-:-:S07]  /*1a740*/  IMAD.MOV.U32 R15, RZ, RZ, -0x1 ;  /* 0xffffffffff0f7424 */ /* 0x000fce00078e00ff */
[----:B------:R-:W-:Y:S05]  /*1a750*/  WARPSYNC.COLLECTIVE R15, `(.L_x_680) ;  /* 0x000000000f087348 */ /* 0x000fea0003c00000 */
[----:B------:R0:W1:Y:S02]  /*1a760*/  SHFL.IDX P6, R14, R13, R12, R11 ;  /* 0x0000000c0d0e7389 */ /* 0x00006400000c000b */
[----:B01----:R-:W-:Y:S01]  /*1a770*/  ENDCOLLECTIVE ;  /* 0x000000000000791b */ /* 0x003fe20003800000 */
.L_x_680:
[----:B------:R-:W-:Y:S02]  /*1a780*/  IMAD.MOV.U32 R13, RZ, RZ, R27 ;  /* 0x000000ffff0d7224 */ /* 0x000fe400078e001b */
[----:B------:R-:W-:-:S07]  /*1a790*/  IMAD.MOV.U32 R0, RZ, RZ, R14 ;  /* 0x000000ffff007224 */ /* 0x000fce00078e000e */
[----:B------:R-:W-:Y:S05]  /*1a7a0*/  WARPSYNC.COLLECTIVE R15, `(.L_x_681) ;  /* 0x000000000f087348 */ /* 0x000fea0003c00000 */
[----:B------:R0:W1:Y:S02]  /*1a7b0*/  SHFL.IDX P6, R14, R13, R12, R11 ;  /* 0x0000000c0d0e7389 */ /* 0x00006400000c000b */
[----:B01----:R-:W-:Y:S01]  /*1a7c0*/  ENDCOLLECTIVE ;  /* 0x000000000000791b */ /* 0x003fe20003800000 */
.L_x_681:
[----:B------:R-:W-:Y:S02]  /*1a7d0*/  IMAD.MOV.U32 R13, RZ, RZ, R26 ;  /* 0x000000ffff0d7224 */ /* 0x000fe400078e001a */
[----:B------:R-:W-:-:S07]  /*1a7e0*/  IMAD.MOV.U32 R5, RZ, RZ, R14 ;  /* 0x000000ffff057224 */ /* 0x000fce00078e000e */
[----:B------:R-:W-:Y:S05]  /*1a7f0*/  WARPSYNC.COLLECTIVE R15, `(.L_x_682) ;  /* 0x000000000f087348 */ /* 0x000fea0003c00000 */
[----:B------:R0:W1:Y:S02]  /*1a800*/  SHFL.IDX P6, R14, R13, R12, R11 ;  /* 0x0000000c0d0e7389 */ /* 0x00006400000c000b */
[----:B01----:R-:W-:Y:S01]  /*1a810*/  ENDCOLLECTIVE ;  /* 0x000000000000791b */ /* 0x003fe20003800000 */
.L_x_682:
[----:B------:R-:W-:Y:S01]  /*1a820*/  IMAD.MOV.U32 R4, RZ, RZ, R14 ;  /* 0x000000ffff047224 */ /* 0x000fe200078e000e */
[----:B------:R-:W-:Y:S06]  /*1a830*/  BRA `(.L_x_683) ;  /* 0xfffffed0005c7947 */ /* 0x000fec000383ffff */
.L_x_479:
[----:B0-----:R0:W1:Y:S02]  /*1a840*/  SYNCS.PHASECHK.TRANS64.TRYWAIT P0, [R2+URZ+0x2d800], R3 ;  /* 0x02d80003020075a7 */ /* 0x001064000800017f */
[----:B-1----:R-:W-:Y:S05]  /*1a850*/  @!P0 NANOSLEEP.SYNCS 0x989680 ;  /* 0x009896800000895d */ /* 0x002fea0003900000 */
[----:B------:R-:W1:Y:S02]  /*1a860*/  @!P0 SYNCS.PHASECHK.TRANS64 P0, [R2+URZ+0x2d800], R3 ;  /* 0x02d80003020085a7 */ /* 0x000e64000800007f */
[----:B-1----:R-:W-:Y:S05]  /*1a870*/  @!P0 BRA `(.L_x_479) ;  /* 0xfffffffc00f08947 */ /* 0x002fea000383ffff */
[----:B------:R-:W-:Y:S05]  /*1a880*/  BRA `(.L_x_684) ;  /* 0xfffffed800947947 */ /* 0x000fea000383ffff */
.L_x_491:
        /* <DEDUP_REMOVED lines=8> */
.L_x_686:
[----:B------:R-:W-:Y:S05]  /*1a910*/  BSYNC B1 ;  /* 0x0000000000017941 */ /* 0x000fea0003800000 */
.L_x_685:
        /* <DEDUP_REMOVED lines=8> */
.L_x_687:
[----:B------:R-:W-:Y:S02]  /*1a9a0*/  IMAD.MOV.U32 R13, RZ, RZ, R27 ;  /* 0x000000ffff0d7224 */ /* 0x000fe400078e001b */
[----:B------:R-:W-:-:S07]  /*1a9b0*/  IMAD.MOV.U32 R0, RZ, RZ, R14 ;  /* 0x000000ffff007224 */ /* 0x000fce00078e000e */
[----:B------:R-:W-:Y:S05]  /*1a9c0*/  WARPSYNC.COLLECTIVE R15, `(.L_x_688) ;  /* 0x000000000f087348 */ /* 0x000fea0003c00000 */
[----:B------:R0:W1:Y:S02]  /*1a9d0*/  SHFL.IDX P6, R14, R13, R12, R11 ;  /* 0x0000000c0d0e7389 */ /* 0x00006400000c000b */
[----:B01----:R-:W-:Y:S01]  /*1a9e0*/  ENDCOLLECTIVE ;  /* 0x000000000000791b */ /* 0x003fe20003800000 */
.L_x_688:
[----:B------:R-:W-:Y:S02]  /*1a9f0*/  IMAD.MOV.U32 R13, RZ, RZ, R26 ;  /* 0x000000ffff0d7224 */ /* 0x000fe400078e001a */
[----:B------:R-:W-:-:S07]  /*1aa00*/  IMAD.MOV.U32 R21, RZ, RZ, R14 ;  /* 0x000000ffff157224 */ /* 0x000fce00078e000e */
[----:B------:R-:W-:Y:S05]  /*1aa10*/  WARPSYNC.COLLECTIVE R15, `(.L_x_689) ;  /* 0x000000000f087348 */ /* 0x000fea0003c00000 */
[----:B------:R0:W1:Y:S02]  /*1aa20*/  SHFL.IDX P6, R14, R13, R12, R11 ;  /* 0x0000000c0d0e7389 */ /* 0x00006400000c000b */
[----:B01----:R-:W-:Y:S01]  /*1aa30*/  ENDCOLLECTIVE ;  /* 0x000000000000791b */ /* 0x003fe20003800000 */
.L_x_689:
[----:B------:R-:W-:Y:S01]  /*1aa40*/  IMAD.MOV.U32 R20, RZ, RZ, R14 ;  /* 0x000000ffff147224 */ /* 0x000fe200078e000e */
[----:B------:R-:W-:Y:S06]  /*1aa50*/  BRA `(.L_x_690) ;  /* 0xfffffeec00247947 */ /* 0x000fec000383ffff */
.L_x_495:
[----:B0-----:R0:W1:Y:S02]  /*1aa60*/  SYNCS.PHASECHK.TRANS64.TRYWAIT P0, [R2+URZ+0x2d800], R3 ;  /* 0x02d80003020075a7 */ /* 0x001064000800017f */
[----:B-1----:R-:W-:Y:S05]  /*1aa70*/  @!P0 NANOSLEEP.SYNCS 0x989680 ;  /* 0x009896800000895d */ /* 0x002fea0003900000 */
[----:B------:R-:W1:Y:S02]  /*1aa80*/  @!P0 SYNCS.PHASECHK.TRANS64 P0, [R2+URZ+0x2d800], R3 ;  /* 0x02d80003020085a7 */ /* 0x000e64000800007f */
[----:B-1----:R-:W-:Y:S05]  /*1aa90*/  @!P0 BRA `(.L_x_495) ;  /* 0xfffffffc00f08947 */ /* 0x002fea000383ffff */
[----:B------:R-:W-:Y:S05]  /*1aaa0*/  BRA `(.L_x_691) ;  /* 0xfffffef000d07947 */ /* 0x000fea000383ffff */
.L_x_503:
[----:B-1----:R1:W3:Y:S02]  /*1aab0*/  SYNCS.PHASECHK.TRANS64.TRYWAIT P1, [R0+URZ+0x2d830], R5 ;  /* 0x02d83005000075a7 */ /* 0x0022e4000802017f */
[----:B---3--:R-:W-:Y:S05]  /*1aac0*/  @!P1 NANOSLEEP.SYNCS 0x989680 ;  /* 0x009896800000995d */ /* 0x008fea0003900000 */
[----:B------:R-:W3:Y:S02]  /*1aad0*/  @!P1 SYNCS.PHASECHK.TRANS64 P1, [R0+URZ+0x2d830], R5 ;  /* 0x02d83005000095a7 */ /* 0x000ee4000802007f */
[----:B---3--:R-:W-:Y:S05]  /*1aae0*/  @!P1 BRA `(.L_x_503) ;  /* 0xfffffffc00f09947 */ /* 0x008fea000383ffff */
[----:B------:R-:W-:Y:S05]  /*1aaf0*/  BRA `(.L_x_502) ;  /* 0xffffff0800607947 */ /* 0x000fea000383ffff */
.L_x_510:
[----:B-1----:R1:W2:Y:S02]  /*1ab00*/  SYNCS.PHASECHK.TRANS64.TRYWAIT P2, [R9+URZ+0x2d830], R6 ;  /* 0x02d83006090075a7 */ /* 0x0022a4000804017f */
[----:B--2---:R-:W-:Y:S05]  /*1ab10*/  @!P2 NANOSLEEP.SYNCS 0x989680 ;  /* 0x009896800000a95d */ /* 0x004fea0003900000 */
[----:B------:R-:W2:Y:S02]  /*1ab20*/  @!P2 SYNCS.PHASECHK.TRANS64 P2, [R9+URZ+0x2d830], R6 ;  /* 0x02d830060900a5a7 */ /* 0x000ea4000804007f */
[----:B--2---:R-:W-:Y:S05]  /*1ab30*/  @!P2 BRA `(.L_x_510) ;  /* 0xfffffffc00f0a947 */ /* 0x004fea000383ffff */
[----:B------:R-:W-:Y:S05]  /*1ab40*/  BRA `(.L_x_509) ;  /* 0xffffff3400a07947 */ /* 0x000fea000383ffff */
.L_x_514:
[----:B-1----:R1:W2:Y:S02]  /*1ab50*/  SYNCS.PHASECHK.TRANS64.TRYWAIT P1, [R9+URZ+0x2d850], R6 ;  /* 0x02d85006090075a7 */ /* 0x0022a4000802017f */
[----:B--2---:R-:W-:Y:S05]  /*1ab60*/  @!P1 NANOSLEEP.SYNCS 0x989680 ;  /* 0x009896800000995d */ /* 0x004fea0003900000 */
[----:B------:R-:W2:Y:S02]  /*1ab70*/  @!P1 SYNCS.PHASECHK.TRANS64 P1, [R9+URZ+0x2d850], R6 ;  /* 0x02d85006090095a7 */ /* 0x000ea4000802007f */
[----:B--2---:R-:W-:Y:S05]  /*1ab80*/  @!P1 BRA `(.L_x_514) ;  /* 0xfffffffc00f09947 */ /* 0x004fea000383ffff */
[----:B------:R-:W-:Y:S05]  /*1ab90*/  BRA `(.L_x_511) ;  /* 0xffffff3800c87947 */ /* 0x000fea000383ffff */
.L_x_521:
[----:B-1----:R1:W2:Y:S02]  /*1aba0*/  SYNCS.PHASECHK.TRANS64.TRYWAIT P1, [R5+URZ+0x2d850], R0 ;  /* 0x02d85000050075a7 */ /* 0x0022a4000802017f */
[----:B--2---:R-:W-:Y:S05]  /*1abb0*/  @!P1 NANOSLEEP.SYNCS 0x989680 ;  /* 0x009896800000995d */ /* 0x004fea0003900000 */
[----:B------:R-:W2:Y:S02]  /*1abc0*/  @!P1 SYNCS.PHASECHK.TRANS64 P1, [R5+URZ+0x2d850], R0 ;  /* 0x02d85000050095a7 */ /* 0x000ea4000802007f */
[----:B--2---:R-:W-:Y:S05]  /*1abd0*/  @!P1 BRA `(.L_x_521) ;  /* 0xfffffffc00f09947 */ /* 0x004fea000383ffff */
[----:B------:R-:W-:Y:S05]  /*1abe0*/  BRA `(.L_x_520) ;  /* 0xffffff6000c07947 */ /* 0x000fea000383ffff */
.L_x_532:
[----:B------:R-:W-:Y:S01]  /*1abf0*/  IMAD.MOV.U32 R13, RZ, RZ, R4 ;  /* 0x000000ffff0d7224 */ /* 0x000fe200078e0004 */
[----:B------:R-:W-:Y:S01]  /*1ac00*/  MOV R12, RZ ;  /* 0x000000ff000c7202 */ /* 0x000fe20000000f00 */
[----:B------:R-:W-:Y:S02]  /*1ac10*/  IMAD.MOV.U32 R11, RZ, RZ, 0x1c1f ;  /* 0x00001c1fff0b7424 */ /* 0x000fe400078e00ff */
[----:B------:R-:W-:-:S07]  /*1ac20*/  IMAD.MOV.U32 R15, RZ, RZ, -0x1 ;  /* 0xffffffffff0f7424 */ /* 0x000fce00078e00ff */
[----:B------:R-:W-:Y:S05]  /*1ac30*/  WARPSYNC.COLLECTIVE R15, `(.L_x_692) ;  /* 0x000000000f087348 */ /* 0x000fea0003c00000 */
[----:B------:R0:W1:Y:S02]  /*1ac40*/  SHFL.IDX P6, R14, R13, R12, R11 ;  /* 0x0000000c0d0e7389 */ /* 0x00006400000c000b */
[----:B01----:R-:W-:Y:S01]  /*1ac50*/  ENDCOLLECTIVE ;  /* 0x000000000000791b */ /* 0x003fe20003800000 */
.L_x_692:
[----:B------:R-:W-:Y:S02]  /*1ac60*/  IMAD.MOV.U32 R13, RZ, RZ, R0 ;  /* 0x000000ffff0d7224 */ /* 0x000fe400078e0000 */
[----:B------:R-:W-:-:S07]  /*1ac70*/  IMAD.MOV.U32 R3, RZ, RZ, R14 ;  /* 0x000000ffff037224 */ /* 0x000fce00078e000e */
[----:B------:R-:W-:Y:S05]  /*1ac80*/  WARPSYNC.COLLECTIVE R15, `(.L_x_693) ;  /* 0x000000000f087348 */ /* 0x000fea0003c00000 */
[----:B------:R0:W1:Y:S02]  /*1ac90*/  SHFL.IDX P6, R14, R13, R12, R11 ;  /* 0x0000000c0d0e7389 */ /* 0x00006400000c000b */
[----:B01----:R-:W-:Y:S01]  /*1aca0*/  ENDCOLLECTIVE ;  /* 0x000000000000791b */ /* 0x003fe20003800000 */
.L_x_693:
[----:B------:R-:W-:Y:S05]  /*1acb0*/  BRA `(.L_x_694) ;  /* 0xffffff8400fc7947 */ /* 0x000fea000383ffff */
.L_x_535:
[----:B------:R-:W-:Y:S01]  /*1acc0*/  BSSY B1, `(.L_x_695) ;  /* 0x0000008000017945 */ /* 0x000fe20003800000 */
[----:B---3--:R-:W-:Y:S02]  /*1acd0*/  IMAD.MOV.U32 R13, RZ, RZ, R4 ;  /* 0x000000ffff0d7224 */ /* 0x008fe400078e0004 */
[----:B------:R-:W-:Y:S02]  /*1ace0*/  IMAD.MOV.U32 R12, RZ, RZ, 0x1 ;  /* 0x00000001ff0c7424 */ /* 0x000fe400078e00ff */
[----:B------:R-:W-:Y:S02]  /*1acf0*/  IMAD.MOV.U32 R11, RZ, RZ, 0x1c1f ;  /* 0x00001c1fff0b7424 */ /* 0x000fe400078e00ff */
[----:B------:R-:W-:-:S07]  /*1ad00*/  IMAD.MOV.U32 R15, RZ, RZ, -0x1 ;  /* 0xffffffffff0f7424 */ /* 0x000fce00078e00ff */
[----:B012---:R-:W-:Y:S05]  /*1ad10*/  WARPSYNC.COLLECTIVE R15, `(.L_x_696) ;  /* 0x000000000f087348 */ /* 0x007fea0003c00000 */
[----:B--2---:R2:W3:Y:S02]  /*1ad20*/  SHFL.IDX P6, R14, R13, R12, R11 ;  /* 0x0000000c0d0e7389 */ /* 0x0044e400000c000b */
[----:B0123--:R-:W-:Y:S01]  /*1ad30*/  ENDCOLLECTIVE ;  /* 0x000000000000791b */ /* 0x00ffe20003800000 */
.L_x_696:
[----:B------:R-:W-:Y:S05]  /*1ad40*/  BSYNC B1 ;  /* 0x0000000000017941 */ /* 0x000fea0003800000 */
.L_x_695:
[----:B------:R-:W-:Y:S02]  /*1ad50*/  IMAD.MOV.U32 R13, RZ, RZ, R0 ;  /* 0x000000ffff0d7224 */ /* 0x000fe400078e0000 */
[----:B------:R-:W-:Y:S02]  /*1ad60*/  IMAD.MOV.U32 R12, RZ, RZ, 0x1 ;  /* 0x00000001ff0c7424 */ /* 0x000fe400078e00ff */
[----:B------:R-:W-:Y:S02]  /*1ad70*/  IMAD.MOV.U32 R11, RZ, RZ, 0x1c1f ;  /* 0x00001c1fff0b7424 */ /* 0x000fe400078e00ff */
[----:B------:R-:W-:Y:S02]  /*1ad80*/  IMAD.MOV.U32 R15, RZ, RZ, -0x1 ;  /* 0xffffffffff0f7424 */ /* 0x000fe400078e00ff */
[----:B------:R-:W-:-:S07]  /*1ad90*/  IMAD.MOV.U32 R3, RZ, RZ, R14 ;  /* 0x000000ffff037224 */ /* 0x000fce00078e000e */
[----:B------:R-:W-:Y:S05]  /*1ada0*/  WARPSYNC.COLLECTIVE R15, `(.L_x_697) ;  /* 0x000000000f087348 */ /* 0x000fea0003c00000 */
[----:B------:R0:W1:Y:S02]  /*1adb0*/  SHFL.IDX P6, R14, R13, R12, R11 ;  /* 0x0000000c0d0e7389 */ /* 0x00006400000c000b */
[----:B01----:R-:W-:Y:S01]  /*1adc0*/  ENDCOLLECTIVE ;  /* 0x000000000000791b */ /* 0x003fe20003800000 */
.L_x_697:
[----:B------:R-:W-:Y:S05]  /*1add0*/  BRA `(.L_x_698) ;  /* 0xffffff8800107947 */ /* 0x000fea000383ffff */
.L_x_552:
[----:B------:R-:W0:Y:S01]  /*1ade0*/  S2R R8, SR_TID.X ;  /* 0x0000000000087919 */ /* 0x000e220000002100 */
[----:B------:R-:W-:Y:S01]  /*1adf0*/  BSSY B1, `(.L_x_699) ;  /* 0x000000a000017945 */ /* 0x000fe20003800000 */
[----:B------:R-:W-:Y:S02]  /*1ae00*/  IMAD.MOV.U32 R12, RZ, RZ, RZ ;  /* 0x000000ffff0c7224 */ /* 0x000fe400078e00ff */
[----:B------:R-:W-:Y:S02]  /*1ae10*/  IMAD.MOV.U32 R11, RZ, RZ, 0x1f ;  /* 0x0000001fff0b7424 */ /* 0x000fe400078e00ff */
[----:B------:R-:W-:Y:S01]  /*1ae20*/  IMAD.MOV.U32 R15, RZ, RZ, -0x1 ;  /* 0xffffffffff0f7424 */ /* 0x000fe200078e00ff */
[----:B0-----:R-:W-:-:S04]  /*1ae30*/  SHF.R.U32.HI R8, RZ, 0x5, R8 ;  /* 0x00000005ff087819 */ /* 0x001fc80000011608 */
[----:B------:R-:W-:-:S05]  /*1ae40*/  LOP3.LUT R8, R8, 0x3, RZ, 0xc0, !PT ;  /* 0x0000000308087812 */ /* 0x000fca00078ec0ff */
[----:B------:R-:W-:-:S07]  /*1ae50*/  IMAD.MOV.U32 R13, RZ, RZ, R8 ;  /* 0x000000ffff0d7224 */ /* 0x000fce00078e0008 */
[----:B------:R-:W-:Y:S05]  /*1ae60*/  WARPSYNC.COLLECTIVE R15, `(.L_x_700) ;  /* 0x000000000f087348 */ /* 0x000fea0003c00000 */
[----:B------:R0:W1:Y:S02]  /*1ae70*/  SHFL.IDX P6, R14, R13, R12, R11 ;  /* 0x0000000c0d0e7389 */ /* 0x00006400000c000b */
[----:B01----:R-:W-:Y:S01]  /*1ae80*/  ENDCOLLECTIVE ;  /* 0x000000000000791b */ /* 0x003fe20003800000 */
.L_x_700:
[----:B------:R-:W-:Y:S05]  /*1ae90*/  BSYNC B1 ;  /* 0x0000000000017941 */ /* 0x000fea0003800000 */
.L_x_699:
[----:B------:R-:W-:Y:S05]  /*1aea0*/  BRA `(.L_x_701) ;  /* 0xffffff9800bc7947 */ /* 0x000fea000383ffff */
.L_x_554:
[----:B------:R-:W-:Y:S01]  /*1aeb0*/  BSSY B1, `(.L_x_702) ;  /* 0x0000006000017945 */ /* 0x000fe20003800000 */
[----:B------:R-:W-:-:S07]  /*1aec0*/  IMAD.MOV.U32 R15, RZ, RZ, -0x1 ;  /* 0xffffffffff0f7424 */ /* 0x000fce00078e00ff */
[----:B0-----:R-:W-:Y:S05]  /*1aed0*/  WARPSYNC.COLLECTIVE R15, `(.L_x_703) ;  /* 0x000000000f0c7348 */ /* 0x001fea0003c00000 */
[----:B------:R-:W-:Y:S02]  /*1aee0*/  ELECT P6, UR62, PT ;  /* 0x00000000003e782f */ /* 0x000fe400038c0000 */
[----:B------:R-:W-:Y:S01]  /*1aef0*/  MOV R14, UR62 ;  /* 0x0000003e000e7c02 */ /* 0x000fe20008000f00 */
[----:B0-----:R-:W-:Y:S10]  /*1af00*/  ENDCOLLECTIVE ;  /* 0x000000000000791b */ /* 0x001ff40003800000 */
.L_x_703:
[----:B------:R-:W-:Y:S05]  /*1af10*/  BSYNC B1 ;  /* 0x0000000000017941 */ /* 0x000fea0003800000 */
.L_x_702:
[----:B------:R-:W-:Y:S05]  /*1af20*/  BRA `(.L_x_553) ;  /* 0xffffff9800b47947 */ /* 0x000fea000383ffff */
.L_x_556:
[----:B0-----:R0:W1:Y:S02]  /*1af30*/  SYNCS.PHASECHK.TRANS64.TRYWAIT P0, [R22+URZ+0x2d820], R5 ;  /* 0x02d82005160075a7 */ /* 0x001064000800017f */
[----:B-1----:R-:W-:Y:S05]  /*1af40*/  @!P0 NANOSLEEP.SYNCS 0x989680 ;  /* 0x009896800000895d */ /* 0x002fea0003900000 */
[----:B------:R-:W1:Y:S02]  /*1af50*/  @!P0 SYNCS.PHASECHK.TRANS64 P0, [R22+URZ+0x2d820], R5 ;  /* 0x02d82005160085a7 */ /* 0x000e64000800007f */
[----:B-1----:R-:W-:Y:S05]  /*1af60*/  @!P0 BRA `(.L_x_556) ;  /* 0xfffffffc00f08947 */ /* 0x002fea000383ffff */
[----:B------:R-:W-:Y:S05]  /*1af70*/  BRA `(.L_x_704) ;  /* 0xffffff9800c47947 */ /* 0x000fea000383ffff */
.L_x_560:
[----:B-1----:R1:W2:Y:S02]  /*1af80*/  SYNCS.PHASECHK.TRANS64.TRYWAIT P0, [R8+URZ+0x2d8a0], R10 ;  /* 0x02d8a00a080075a7 */ /* 0x0022a4000800017f */
[----:B--2---:R-:W-:Y:S05]  /*1af90*/  @!P0 NANOSLEEP.SYNCS 0x989680 ;  /* 0x009896800000895d */ /* 0x004fea0003900000 */
[----:B------:R-:W2:Y:S02]  /*1afa0*/  @!P0 SYNCS.PHASECHK.TRANS64 P0, [R8+URZ+0x2d8a0], R10 ;  /* 0x02d8a00a080085a7 */ /* 0x000ea4000800007f */
[----:B--2---:R-:W-:Y:S05]  /*1afb0*/  @!P0 BRA `(.L_x_560) ;  /* 0xfffffffc00f08947 */ /* 0x004fea000383ffff */
[----:B------:R-:W-:Y:S05]  /*1afc0*/  BRA `(.L_x_705) ;  /* 0xffffff9800e07947 */ /* 0x000fea000383ffff */
.L_x_567:
[----:B0-----:R0:W2:Y:S02]  /*1afd0*/  SYNCS.PHASECHK.TRANS64.TRYWAIT P0, [R8+URZ+0x2d8c0], R10 ;  /* 0x02d8c00a080075a7 */ /* 0x0010a4000800017f */
[----:B--2---:R-:W-:Y:S05]  /*1afe0*/  @!P0 NANOSLEEP.SYNCS 0x989680 ;  /* 0x009896800000895d */ /* 0x004fea0003900000 */
[----:B------:R-:W2:Y:S02]  /*1aff0*/  @!P0 SYNCS.PHASECHK.TRANS64 P0, [R8+URZ+0x2d8c0], R10 ;  /* 0x02d8c00a080085a7 */ /* 0x000ea4000800007f */
[----:B--2---:R-:W-:Y:S05]  /*1b000*/  @!P0 BRA `(.L_x_567) ;  /* 0xfffffffc00f08947 */ /* 0x004fea000383ffff */
[----:B------:R-:W-:Y:S05]  /*1b010*/  BRA `(.L_x_706) ;  /* 0xffffff9c00dc7947 */ /* 0x000fea000383ffff */
.L_x_576:
[----:B0-----:R0:W1:Y:S02]  /*1b020*/  SYNCS.PHASECHK.TRANS64.TRYWAIT P1, [R8+URZ+0x2d8a0], R7 ;  /* 0x02d8a007080075a7 */ /* 0x001064000802017f */
[----:B-1----:R-:W-:Y:S05]  /*1b030*/  @!P1 NANOSLEEP.SYNCS 0x989680 ;  /* 0x009896800000995d */ /* 0x002fea0003900000 */
[----:B------:R-:W1:Y:S02]  /*1b040*/  @!P1 SYNCS.PHASECHK.TRANS64 P1, [R8+URZ+0x2d8a0], R7 ;  /* 0x02d8a007080095a7 */ /* 0x000e64000802007f */
[----:B-1----:R-:W-:Y:S05]  /*1b050*/  @!P1 BRA `(.L_x_576) ;  /* 0xfffffffc00f09947 */ /* 0x002fea000383ffff */
[----:B------:R-:W-:Y:S05]  /*1b060*/  BRA `(.L_x_707) ;  /* 0xffffffa4001c7947 */ /* 0x000fea000383ffff */
.L_x_583:
[----:B-1----:R1:W2:Y:S02]  /*1b070*/  SYNCS.PHASECHK.TRANS64.TRYWAIT P1, [R8+URZ+0x2d8c0], R7 ;  /* 0x02d8c007080075a7 */ /* 0x0022a4000802017f */
[----:B--2---:R-:W-:Y:S05]  /*1b080*/  @!P1 NANOSLEEP.SYNCS 0x989680 ;  /* 0x009896800000995d */ /* 0x004fea0003900000 */
[----:B------:R-:W2:Y:S02]  /*1b090*/  @!P1 SYNCS.PHASECHK.TRANS64 P1, [R8+URZ+0x2d8c0], R7 ;  /* 0x02d8c007080095a7 */ /* 0x000ea4000802007f */
[----:B--2---:R-:W-:Y:S05]  /*1b0a0*/  @!P1 BRA `(.L_x_583) ;  /* 0xfffffffc00f09947 */ /* 0x004fea000383ffff */
[----:B------:R-:W-:Y:S05]  /*1b0b0*/  BRA `(.L_x_708) ;  /* 0xffffffa800147947 */ /* 0x000fea000383ffff */
.L_x_598:
[----:B------:R-:W0:Y:S01]  /*1b0c0*/  S2R R20, SR_TID.X ;  /* 0x0000000000147919 */ /* 0x000e220000002100 */
[----:B------:R-:W-:Y:S01]  /*1b0d0*/  BSSY B0, `(.L_x_709) ;  /* 0x000000a000007945 */ /* 0x000fe20003800000 */
[----:B------:R-:W-:Y:S02]  /*1b0e0*/  IMAD.MOV.U32 R12, RZ, RZ, RZ ;  /* 0x000000ffff0c7224 */ /* 0x000fe400078e00ff */
[----:B------:R-:W-:Y:S01]  /*1b0f0*/  IMAD.MOV.U32 R15, RZ, RZ, -0x1 ;  /* 0xffffffffff0f7424 */ /* 0x000fe200078e00ff */
[----:B0-----:R-:W-:-:S04]  /*1b100*/  SHF.R.U32.HI R11, RZ, 0x5, R20 ;  /* 0x00000005ff0b7819 */ /* 0x001fc80000011614 */
[----:B------:R-:W-:-:S05]  /*1b110*/  LOP3.LUT R11, R11, 0x3, RZ, 0xc0, !PT ;  /* 0x000000030b0b7812 */ /* 0x000fca00078ec0ff */
[----:B------:R-:W-:Y:S02]  /*1b120*/  IMAD.MOV.U32 R13, RZ, RZ, R11 ;  /* 0x000000ffff0d7224 */ /* 0x000fe400078e000b */
[----:B------:R-:W-:-:S07]  /*1b130*/  IMAD.MOV.U32 R11, RZ, RZ, 0x1f ;  /* 0x0000001fff0b7424 */ /* 0x000fce00078e00ff */
[----:B-----5:R-:W-:Y:S05]  /*1b140*/  WARPSYNC.COLLECTIVE R15, `(.L_x_710) ;  /* 0x000000000f087348 */ /* 0x020fea0003c00000 */
[----:B------:R0:W1:Y:S02]  /*1b150*/  SHFL.IDX P6, R14, R13, R12, R11 ;  /* 0x0000000c0d0e7389 */ /* 0x00006400000c000b */
[----:B01---5:R-:W-:Y:S01]  /*1b160*/  ENDCOLLECTIVE ;  /* 0x000000000000791b */ /* 0x023fe20003800000 */
.L_x_710:
[----:B------:R-:W-:Y:S05]  /*1b170*/  BSYNC B0 ;  /* 0x0000000000007941 */ /* 0x000fea0003800000 */
.L_x_709:
[----:B------:R-:W-:Y:S05]  /*1b180*/  BRA `(.L_x_711) ;  /* 0xffffffb400487947 */ /* 0x000fea000383ffff */
.L_x_601:
[----:B-1----:R1:W2:Y:S02]  /*1b190*/  SYNCS.PHASECHK.TRANS64.TRYWAIT P0, [R0+URZ+0x2d840], R5 ;  /* 0x02d84005000075a7 */ /* 0x0022a4000800017f */
[----:B--2---:R-:W-:Y:S05]  /*1b1a0*/  @!P0 NANOSLEEP.SYNCS 0x989680 ;  /* 0x009896800000895d */ /* 0x004fea0003900000 */
[----:B------:R-:W2:Y:S02]  /*1b1b0*/  @!P0 SYNCS.PHASECHK.TRANS64 P0, [R0+URZ+0x2d840], R5 ;  /* 0x02d84005000085a7 */ /* 0x000ea4000800007f */
[----:B--2---:R-:W-:Y:S05]  /*1b1c0*/  @!P0 BRA `(.L_x_601) ;  /* 0xfffffffc00f08947 */ /* 0x004fea000383ffff */
[----:B------:R-:W-:Y:S05]  /*1b1d0*/  BRA `(.L_x_712) ;  /* 0xffffffb400ac7947 */ /* 0x000fea000383ffff */
.L_x_602:
        /* <DEDUP_REMOVED lines=8> */
.L_x_714:
[----:B------:R-:W-:Y:S05]  /*1b260*/  BSYNC B0 ;  /* 0x0000000000007941 */ /* 0x000fea0003800000 */
.L_x_713:
        /* <DEDUP_REMOVED lines=8> */
.L_x_715:
[----:B------:R-:W-:Y:S02]  /*1b2f0*/  IMAD.MOV.U32 R13, RZ, RZ, R7 ;  /* 0x000000ffff0d7224 */ /* 0x000fe400078e0007 */
[----:B------:R-:W-:Y:S02]  /*1b300*/  IMAD.MOV.U32 R12, RZ, RZ, 0x1 ;  /* 0x00000001ff0c7424 */ /* 0x000fe400078e00ff */
[----:B------:R-:W-:-:S07]  /*1b310*/  IMAD.MOV.U32 R4, RZ, RZ, R14 ;  /* 0x000000ffff047224 */ /* 0x000fce00078e000e */
[----:B------:R-:W-:Y:S05]  /*1b320*/  WARPSYNC.COLLECTIVE R15, `(.L_x_716) ;  /* 0x000000000f087348 */ /* 0x000fea0003c00000 */
[----:B------:R0:W1:Y:S02]  /*1b330*/  SHFL.IDX P6, R14, R13, R12, R11 ;  /* 0x0000000c0d0e7389 */ /* 0x00006400000c000b */
[----:B01----:R-:W-:Y:S01]  /*1b340*/  ENDCOLLECTIVE ;  /* 0x000000000000791b */ /* 0x003fe20003800000 */
.L_x_716:
[----:B------:R-:W-:-:S05]  /*1b350*/  @P0 LEA R5, P1, R9, R4, 0x1 ;  /* 0x0000000409050211 */ /* 0x000fca00078208ff */
[----:B------:R-:W-:Y:S01]  /*1b360*/  @P0 IMAD.X R4, RZ, RZ, R6, P1 ;  /* 0x000000ffff040224 */ /* 0x000fe200008e0606 */
[----:B------:R-:W-:Y:S01]  /*1b370*/  ISETP.GE.AND P1, PT, R3, 0x21, PT ;  /* 0x000000210300780c */ /* 0x000fe20003f26270 */
[----:B------:R-:W-:-:S03]  /*1b380*/  @P0 IMAD R6, R8, 0x2, R22 ;  /* 0x0000000208060824 */ /* 0x000fc600078e0216 */
        /* <DEDUP_REMOVED lines=10> */
[----:B0-----:R-:W-:-:S07]  /*1b430*/  IMAD.MOV.U32 R6, RZ, RZ, R14 ;  /* 0x000000ffff067224 */ /* 0x001fce00078e000e */
[----:B------:R-:W-:Y:S05]  /*1b440*/  WARPSYNC.COLLECTIVE R15, `(.L_x_717) ;  /* 0x000000000f087348 */ /* 0x000fea0003c00000 */
[----:B------:R0:W1:Y:S02]  /*1b450*/  SHFL.IDX P6, R14, R13, R12, R11 ;  /* 0x0000000c0d0e7389 */ /* 0x00006400000c000b */
[----:B01----:R-:W-:Y:S01]  /*1b460*/  ENDCOLLECTIVE ;  /* 0x000000000000791b */ /* 0x003fe20003800000 */
.L_x_717:
[----:B------:R-:W-:Y:S02]  /*1b470*/  IMAD.MOV.U32 R13, RZ, RZ, R7 ;  /* 0x000000ffff0d7224 */ /* 0x000fe400078e0007 */
[----:B------:R-:W-:Y:S02]  /*1b480*/  IMAD.MOV.U32 R12, RZ, RZ, 0x2 ;  /* 0x00000002ff0c7424 */ /* 0x000fe400078e00ff */
[----:B------:R-:W-:-:S07]  /*1b490*/  IMAD.MOV.U32 R4, RZ, RZ, R14 ;  /* 0x000000ffff047224 */ /* 0x000fce00078e000e */
[----:B------:R-:W-:Y:S05]  /*1b4a0*/  WARPSYNC.COLLECTIVE R15, `(.L_x_718) ;  /* 0x000000000f087348 */ /* 0x000fea0003c00000 */
[----:B------:R0:W1:Y:S02]  /*1b4b0*/  SHFL.IDX P6, R14, R13, R12, R11 ;  /* 0x0000000c0d0e7389 */ /* 0x00006400000c000b */
[----:B01----:R-:W-:Y:S01]  /*1b4c0*/  ENDCOLLECTIVE ;  /* 0x000000000000791b */ /* 0x003fe20003800000 */
.L_x_718:
[----:B------:R-:W-:-:S05]  /*1b4d0*/  @P1 LEA R5, P0, R9, R4, 0x1 ;  /* 0x0000000409051211 */ /* 0x000fca00078008ff */
[----:B------:R-:W-:Y:S02]  /*1b4e0*/  @P1 IMAD.X R4, RZ, RZ, R6, P0 ;  /* 0x000000ffff041224 */ /* 0x000fe400000e0606 */
        /* <DEDUP_REMOVED lines=16> */
.L_x_719:
[----:B------:R-:W-:Y:S01]  /*1b5f0*/  IMAD.MOV.U32 R13, RZ, RZ, R7 ;  /* 0x000000ffff0d7224 */ /* 0x000fe200078e0007 */
[----:B------:R-:W-:Y:S01]  /*1b600*/  MOV R12, 0x3 ;  /* 0x00000003000c7802 */ /* 0x000fe20000000f00 */
[----:B------:R-:W-:-:S07]  /*1b610*/  IMAD.MOV.U32 R4, RZ, RZ, R14 ;  /* 0x000000ffff047224 */ /* 0x000fce00078e000e */
[----:B------:R-:W-:Y:S05]  /*1b620*/  WARPSYNC.COLLECTIVE R15, `(.L_x_720) ;  /* 0x000000000f087348 */ /* 0x000fea0003c00000 */
[----:B------:R0:W1:Y:S02]  /*1b630*/  SHFL.IDX P6, R14, R13, R12, R11 ;  /* 0x0000000c0d0e7389 */ /* 0x00006400000c000b */
[----:B01----:R-:W-:Y:S01]  /*1b640*/  ENDCOLLECTIVE ;  /* 0x000000000000791b */ /* 0x003fe20003800000 */
.L_x_720:
[----:B------:R-:W-:-:S05]  /*1b650*/  @P1 LEA R5, P0, R9, R4, 0x1 ;  /* 0x0000000409051211 */ /* 0x000fca00078008ff */
[----:B------:R-:W-:Y:S02]  /*1b660*/  @P1 IMAD.X R4, RZ, RZ, R6, P0 ;  /* 0x000000ffff041224 */ /* 0x000fe400000e0606 */
[----:B------:R-:W-:-:S03]  /*1b670*/  @P1 IMAD R6, R8, 0x2, R22 ;  /* 0x0000000208061824 */ /* 0x000fc600078e0216 */
[----:B------:R-:W-:Y:S01]  /*1b680*/  @P1 LOP3.LUT R5, R5, R4, RZ, 0x3c, !PT ;  /* 0x0000000405051212 */ /* 0x000fe200078e3cff */
[----:B------:R-:W-:-:S03]  /*1b690*/  IMAD.MOV.U32 R13, RZ, RZ, R2 ;  /* 0x000000ffff0d7224 */ /* 0x000fc600078e0002 */
[----:B------:R-:W-:-:S04]  /*1b6a0*/  @P1 LOP3.LUT R4, R5, R4, RZ, 0x3c, !PT ;  /* 0x0000000405041212 */ /* 0x000fc800078e3cff */
[----:B------:R-:W-:Y:S01]  /*1b6b0*/  @P1 LOP3.LUT R5, R5, R4, RZ, 0x3c, !PT ;  /* 0x0000000405051212 */ /* 0x000fe200078e3cff */
[----:B------:R-:W-:-:S07]  /*1b6c0*/  IMAD.MOV.U32 R7, RZ, RZ, R14 ;  /* 0x000000ffff077224 */ /* 0x000fce00078e000e */
[----:B------:R-:W-:Y:S05]  /*1b6d0*/  WARPSYNC.COLLECTIVE R15, `(.L_x_721) ;  /* 0x000000000f087348 */ /* 0x000fea0003c00000 */
[----:B------:R0:W1:Y:S02]  /*1b6e0*/  SHFL.IDX P6, R14, R13, R12, R11 ;  /* 0x0000000c0d0e7389 */ /* 0x00006400000c000b */
[----:B01----:R-:W-:Y:S01]  /*1b6f0*/  ENDCOLLECTIVE ;  /* 0x000000000000791b */ /* 0x003fe20003800000 */
.L_x_721:
[----:B------:R-:W-:Y:S01]  /*1b700*/  @!PT LDS RZ, [RZ] ;  /* 0x00000000fffff984 */ /* 0x000fe20000000800 */
[----:B------:R-:W-:Y:S01]  /*1b710*/  @!PT LDS RZ, [RZ] ;  /* 0x00000000fffff984 */ /* 0x000fe20000000800 */
[----:B------:R-:W-:Y:S01]  /*1b720*/  @!PT LDS RZ, [RZ] ;  /* 0x00000000fffff984 */ /* 0x000fe20000000800 */
[----:B------:R1:W-:Y:S04]  /*1b730*/  @P1 LDGSTS.E.BYPASS.LTC128B.128 [R6+0x16400], desc[UR42][R4.64], !P4 ;  /* 0x1640000004061fae */ /* 0x0003e8000e101d6a */
[----:B------:R1:W-:Y:S04]  /*1b740*/  @P1 LDGSTS.E.BYPASS.LTC128B.128 [R6+0x18400], desc[UR42][R4.64+0x40], !P3 ;  /* 0x1840004004061fae */ /* 0x0003e8000d901d6a */
[----:B------:R1:W-:Y:S01]  /*1b750*/  @P1 LDGSTS.E.BYPASS.LTC128B.128 [R6+0x1a400], desc[UR42][R4.64+0x80], !P2 ;  /* 0x1a40008004061fae */ /* 0x0003e2000d101d6a */
[----:B------:R-:W-:Y:S01]  /*1b760*/  IMAD.MOV.U32 R2, RZ, RZ, R14 ;  /* 0x000000ffff027224 */ /* 0x000fe200078e000e */
[----:B------:R-:W-:Y:S06]  /*1b770*/  BRA `(.L_x_722) ;  /* 0xffffffb400707947 */ /* 0x000fec000383ffff */
.L_x_607:
[----:B------:R0:W5:Y:S01]  /*1b780*/  LDL R8, [R1+0x28] ;  /* 0x0000280001087983 */ /* 0x0001620000100800 */
[----:B------:R-:W-:Y:S02]  /*1b790*/  IMAD.MOV.U32 R13, RZ, RZ, R4 ;  /* 0x000000ffff0d7224 */ /* 0x000fe400078e0004 */
[----:B------:R-:W-:Y:S02]  /*1b7a0*/  IMAD.MOV.U32 R12, RZ, RZ, RZ ;  /* 0x000000ffff0c7224 */ /* 0x000fe400078e00ff */
[----:B------:R-:W-:Y:S02]  /*1b7b0*/  IMAD.MOV.U32 R11, RZ, RZ, 0x1c1f ;  /* 0x00001c1fff0b7424 */ /* 0x000fe400078e00ff */
[----:B------:R-:W-:Y:S02]  /*1b7c0*/  IMAD.MOV.U32 R15, RZ, RZ, -0x1 ;  /* 0xffffffffff0f7424 */ /* 0x000fe400078e00ff */
[----:B-----5:R-:W-:Y:S02]  /*1b7d0*/  IMAD R0, R21, R9, RZ ;  /* 0x0000000915007224 */ /* 0x020fe400078e02ff */
[----:B0-----:R-:W-:-:S07]  /*1b7e0*/  IMAD R17, R17, 0xc0, R20 ;  /* 0x000000c011117824 */ /* 0x001fce00078e0214 */
[----:B------:R-:W-:Y:S05]  /*1b7f0*/  WARPSYNC.COLLECTIVE R15, `(.L_x_723) ;  /* 0x000000000f087348 */ /* 0x000fea0003c00000 */
[----:B------:R0:W1:Y:S02]  /*1b800*/  SHFL.IDX P6, R14, R13, R12, R11 ;  /* 0x0000000c0d0e7389 */ /* 0x00006400000c000b */
[----:B01----:R-:W-:Y:S01]  /*1b810*/  ENDCOLLECTIVE ;  /* 0x000000000000791b */ /* 0x003fe20003800000 */
.L_x_723:
[C---:B------:R-:W-:Y:S01]  /*1b820*/  VIADD R9, R17.reuse, 0x20 ;  /* 0x0000002011097836 */ /* 0x040fe20000000000 */
[----:B------:R-:W-:Y:S01]  /*1b830*/  ISETP.GE.AND P3, PT, R17, R0, PT ;  /* 0x000000001100720c */ /* 0x000fe20003f66270 */
[----:B------:R-:W-:Y:S02]  /*1b840*/  IMAD.MOV.U32 R13, RZ, RZ, R5 ;  /* 0x000000ffff0d7224 */ /* 0x000fe400078e0005 */
[----:B------:R-:W-:-:S10]  /*1b850*/  IMAD.MOV.U32 R2, RZ, RZ, R14 ;  /* 0x000000ffff027224 */ /* 0x000fd400078e000e */
[----:B------:R-:W-:Y:S05]  /*1b860*/  WARPSYNC.COLLECTIVE R15, `(.L_x_724) ;  /* 0x000000000f087348 */ /* 0x000fea0003c00000 */
[----:B------:R0:W1:Y:S02]  /*1b870*/  SHFL.IDX P6, R14, R13, R12, R11 ;  /* 0x0000000c0d0e7389 */ /* 0x00006400000c000b */
[----:B01----:R-:W-:Y:S01]  /*1b880*/  ENDCOLLECTIVE ;  /* 0x000000000000791b */ /* 0x003fe20003800000 */
.L_x_724:
[----:B------:R-:W-:Y:S02]  /*1b890*/  IMAD.MOV.U32 R13, RZ, RZ, R4 ;  /* 0x000000ffff0d7224 */ /* 0x000fe400078e0004 */
[----:B------:R-:W-:Y:S02]  /*1b8a0*/  IMAD.MOV.U32 R12, RZ, RZ, 0x1 ;  /* 0x00000001ff0c7424 */ /* 0x000fe400078e00ff */
[----:B------:R-:W-:-:S07]  /*1b8b0*/  IMAD.MOV.U32 R3, RZ, RZ, R14 ;  /* 0x000000ffff037224 */ /* 0x000fce00078e000e */
[----:B------:R-:W-:Y:S05]  /*1b8c0*/  WARPSYNC.COLLECTIVE R15, `(.L_x_725) ;  /* 0x000000000f087348 */ /* 0x000fea0003c00000 */
[----:B------:R0:W1:Y:S02]  /*1b8d0*/  SHFL.IDX P6, R14, R13, R12, R11 ;  /* 0x0000000c0d0e7389 */ /* 0x00006400000c000b */
[----:B01----:R-:W-:Y:S01]  /*1b8e0*/  ENDCOLLECTIVE ;  /* 0x000000000000791b */ /* 0x003fe20003800000 */
.L_x_725:
        /* <DEDUP_REMOVED lines=12> */
[----:B------:R-:W-:Y:S01]  /*1b9b0*/  ISETP.GE.AND P3, PT, R9, R0, PT ;  /* 0x000000000900720c */ /* 0x000fe20003f66270 */
[----:B0-----:R-:W-:-:S12]  /*1b9c0*/  IMAD.MOV.U32 R2, RZ, RZ, R14 ;  /* 0x000000ffff027224 */ /* 0x001fd800078e000e */
[----:B------:R-:W-:Y:S05]  /*1b9d0*/  WARPSYNC.COLLECTIVE R15, `(.L_x_726) ;  /* 0x000000000f087348 */ /* 0x000fea0003c00000 */
[----:B------:R0:W1:Y:S02]  /*1b9e0*/  SHFL.IDX P6, R14, R13, R12, R11 ;  /* 0x0000000c0d0e7389 */ /* 0x00006400000c000b */
[----:B01----:R-:W-:Y:S01]  /*1b9f0*/  ENDCOLLECTIVE ;  /* 0x000000000000791b */ /* 0x003fe20003800000 */
.L_x_726:
[----:B------:R-:W-:Y:S02]  /*1ba00*/  IMAD.MOV.U32 R13, RZ, RZ, R4 ;  /* 0x000000ffff0d7224 */ /* 0x000fe400078e0004 */
[----:B------:R-:W-:Y:S02]  /*1ba10*/  IMAD.MOV.U32 R12, RZ, RZ, 0x2 ;  /* 0x00000002ff0c7424 */ /* 0x000fe400078e00ff */
[----:B------:R-:W-:-:S07]  /*1ba20*/  IMAD.MOV.U32 R3, RZ, RZ, R14 ;  /* 0x000000ffff037224 */ /* 0x000fce00078e000e */
[----:B------:R-:W-:Y:S05]  /*1ba30*/  WARPSYNC.COLLECTIVE R15, `(.L_x_727) ;  /* 0x000000000f087348 */ /* 0x000fea0003c00000 */
[----:B------:R0:W1:Y:S02]  /*1ba40*/  SHFL.IDX P6, R14, R13, R12, R11 ;  /* 0x0000000c0d0e7389 */ /* 0x00006400000c000b */
[----:B01----:R-:W-:Y:S01]  /*1ba50*/  ENDCOLLECTIVE ;  /* 0x000000000000791b */ /* 0x003fe20003800000 */
.L_x_727:
        /* <DEDUP_REMOVED lines=11> */
[----:B------:R0:W-:Y:S02]  /*1bb10*/  @!P3 LDGSTS.E.BYPASS.LTC128B.128 [R8+0x12c00], desc[UR42][R2.64+0x80], !P2 ;  /* 0x12c000800208bfae */ /* 0x0001e4000d101d6a */
[----:B0-----:R-:W-:-:S05]  /*1bb20*/  VIADD R2, R17, 0x40 ;  /* 0x0000004011027836 */ /* 0x001fca0000000000 */
[----:B------:R-:W-:Y:S01]  /*1bb30*/  ISETP.GE.AND P3, PT, R2, R0, PT ;  /* 0x000000000200720c */ /* 0x000fe20003f66270 */
[----:B------:R-:W-:-:S12]  /*1bb40*/  IMAD.MOV.U32 R2, RZ, RZ, R14 ;  /* 0x000000ffff027224 */ /* 0x000fd800078e000e */
[----:B------:R-:W-:Y:S05]  /*1bb50*/  WARPSYNC.COLLECTIVE R15, `(.L_x_728) ;  /* 0x000000000f087348 */ /* 0x000fea0003c00000 */
[----:B------:R0:W1:Y:S02]  /*1bb60*/  SHFL.IDX P6, R14, R13, R12, R11 ;  /* 0x0000000c0d0e7389 */ /* 0x00006400000c000b */
[----:B01----:R-:W-:Y:S01]  /*1bb70*/  ENDCOLLECTIVE ;  /* 0x000000000000791b */ /* 0x003fe20003800000 */
.L_x_728:
[----:B------:R-:W-:Y:S02]  /*1bb80*/  IMAD.MOV.U32 R13, RZ, RZ, R4 ;  /* 0x000000ffff0d7224 */ /* 0x000fe400078e0004 */
[----:B------:R-:W-:Y:S02]  /*1bb90*/  IMAD.MOV.U32 R12, RZ, RZ, 0x3 ;  /* 0x00000003ff0c7424 */ /* 0x000fe400078e00ff */
[----:B------:R-:W-:-:S07]  /*1bba0*/  IMAD.MOV.U32 R3, RZ, RZ, R14 ;  /* 0x000000ffff037224 */ /* 0x000fce00078e000e */
[----:B------:R-:W-:Y:S05]  /*1bbb0*/  WARPSYNC.COLLECTIVE R15, `(.L_x_729) ;  /* 0x000000000f087348 */ /* 0x000fea0003c00000 */
[----:B------:R0:W1:Y:S02]  /*1bbc0*/  SHFL.IDX P6, R14, R13, R12, R11 ;  /* 0x0000000c0d0e7389 */ /* 0x00006400000c000b */
[----:B01----:R-:W-:Y:S01]  /*1bbd0*/  ENDCOLLECTIVE ;  /* 0x000000000000791b */ /* 0x003fe20003800000 */
.L_x_729:
[----:B------:R-:W-:-:S04]  /*1bbe0*/  @!P3 LEA R3, P4, R10, R3, 0x1 ;  /* 0x000000030a03b211 */ /* 0x000fc800078808ff */
[----:B------:R-:W-:-:S04]  /*1bbf0*/  @!P3 IADD3.X R2, RZ, R2, RZ, P4, !PT ;  /* 0x00000002ff02b210 */ /* 0x000fc800027fe4ff */
[----:B------:R-:W-:Y:S01]  /*1bc00*/  @!P3 LOP3.LUT R3, R3, R2, RZ, 0x3c, !PT ;  /* 0x000000020303b212 */ /* 0x000fe200078e3cff */
[----:B------:R-:W-:-:S03]  /*1bc10*/  IMAD.MOV.U32 R13, RZ, RZ, R5 ;  /* 0x000000ffff0d7224 */ /* 0x000fc600078e0005 */
        /* <DEDUP_REMOVED lines=10> */
.L_x_730:
[----:B------:R-:W-:Y:S01]  /*1bcc0*/  @!PT LDS RZ, [RZ] ;  /* 0x00000000fffff984 */ /* 0x000fe20000000800 */
[----:B------:R-:W-:Y:S01]  /*1bcd0*/  @!PT LDS RZ, [RZ] ;  /* 0x00000000fffff984 */ /* 0x000fe20000000800 */
[----:B------:R-:W-:Y:S01]  /*1bce0*/  @!PT LDS RZ, [RZ] ;  /* 0x00000000fffff984 */ /* 0x000fe20000000800 */
[----:B------:R-:W-:Y:S04]  /*1bcf0*/  @!P3 LDGSTS.E.BYPASS.LTC128B.128 [R8+0x10400], desc[UR42][R2.64+0x40], !P1 ;  /* 0x104000400208bfae */ /* 0x000fe8000c901d6a */
[----:B------:R0:W-:Y:S01]  /*1bd00*/  @!P3 LDGSTS.E.BYPASS.LTC128B.128 [R8+0x13400], desc[UR42][R2.64+0x80], !P2 ;  /* 0x134000800208bfae */ /* 0x0001e2000d101d6a */
[----:B------:R-:W-:Y:S02]  /*1bd10*/  IMAD.MOV.U32 R13, RZ, RZ, R6 ;  /* 0x000000ffff0d7224 */ /* 0x000fe400078e0006 */
[----:B------:R-:W-:Y:S02]  /*1bd20*/  IMAD.MOV.U32 R12, RZ, RZ, RZ ;  /* 0x000000ffff0c7224 */ /* 0x000fe400078e00ff */
[----:B0-----:R-:W-:Y:S02]  /*1bd30*/  VIADD R2, R17, 0x60 ;  /* 0x0000006011027836 */ /* 0x001fe40000000000 */
[----:B------:R-:W-:-:S03]  /*1bd40*/  IMAD.MOV.U32 R5, RZ, RZ, R14 ;  /* 0x000000ffff057224 */ /* 0x000fc600078e000e */
[----:B------:R-:W-:-:S13]  /*1bd50*/  ISETP.GE.AND P3, PT, R2, R0, PT ;  /* 0x000000000200720c */ /* 0x000fda0003f66270 */
[----:B------:R-:W-:Y:S05]  /*1bd60*/  WARPSYNC.COLLECTIVE R15, `(.L_x_731) ;  /* 0x000000000f087348 */ /* 0x000fea0003c00000 */
[----:B------:R0:W1:Y:S02]  /*1bd70*/  SHFL.IDX P6, R14, R13, R12, R11 ;  /* 0x0000000c0d0e7389 */ /* 0x00006400000c000b */
[----:B01----:R-:W-:Y:S01]  /*1bd80*/  ENDCOLLECTIVE ;  /* 0x000000000000791b */ /* 0x003fe20003800000 */
.L_x_731:
[----:B------:R-:W-:Y:S01]  /*1bd90*/  @!P3 LEA R2, P4, R10, R5, 0x1 ;  /* 0x000000050a02b211 */ /* 0x000fe200078808ff */
[----:B------:R-:W-:-:S04]  /*1bda0*/  IMAD.MOV.U32 R13, RZ, RZ, R7 ;  /* 0x000000ffff0d7224 */ /* 0x000fc800078e0007 */
[----:B------:R-:W-:-:S05]  /*1bdb0*/  @!P3 IMAD.X R3, RZ, RZ, R4, P4 ;  /* 0x000000ffff03b224 */ /* 0x000fca00020e0604 */
        /* <DEDUP_REMOVED lines=12> */
.L_x_732:
[----:B------:R-:W-:Y:S02]  /*1be80*/  IMAD.MOV.U32 R13, RZ, RZ, R6 ;  /* 0x000000ffff0d7224 */ /* 0x000fe400078e0006 */
[----:B------:R-:W-:Y:S02]  /*1be90*/  IMAD.MOV.U32 R12, RZ, RZ, 0x1 ;  /* 0x00000001ff0c7424 */ /* 0x000fe400078e00ff */
[----:B------:R-:W-:-:S07]  /*1bea0*/  IMAD.MOV.U32 R3, RZ, RZ, R14 ;  /* 0x000000ffff037224 */ /* 0x000fce00078e000e */
[----:B------:R-:W-:Y:S05]  /*1beb0*/  WARPSYNC.COLLECTIVE R15, `(.L_x_733) ;  /* 0x000000000f087348 */ /* 0x000fea0003c00000 */
[----:B------:R0:W1:Y:S02]  /*1bec0*/  SHFL.IDX P6, R14, R13, R12, R11 ;  /* 0x0000000c0d0e7389 */ /* 0x00006400000c000b */
[----:B01----:R-:W-:Y:S01]  /*1bed0*/  ENDCOLLECTIVE ;  /* 0x000000000000791b */ /* 0x003fe20003800000 */
.L_x_733:
[----:B------:R-:W-:-:S05]  /*1bee0*/  @!P3 LEA R3, P4, R10, R3, 0x1 ;  /* 0x000000030a03b211 */ /* 0x000fca00078808ff */
[----:B------:R-:W-:-:S05]  /*1bef0*/  @!P3 IMAD.X R2, RZ, RZ, R2, P4 ;  /* 0x000000ffff02b224 */ /* 0x000fca00020e0602 */
[----:B------:R-:W-:Y:S01]  /*1bf00*/  @!P3 LOP3.LUT R3, R3, R2, RZ, 0x3c, !PT ;  /* 0x000000020303b212 */ /* 0x000fe200078e3cff */
[----:B------:R-:W-:-:S03]  /*1bf10*/  IMAD.MOV.U32 R13, RZ, RZ, R7 ;  /* 0x000000ffff0d7224 */ /* 0x000fc600078e0007 */
[----:B------:R-:W-:-:S04]  /*1bf20*/  @!P3 LOP3.LUT R2, R3, R2, RZ, 0x3c, !PT ;  /* 0x000000020302b212 */ /* 0x000fc800078e3cff */
[----:B------:R-:W-:Y:S01]  /*1bf30*/  @!P3 LOP3.LUT R3, R3, R2, RZ, 0x3c, !PT ;  /* 0x000000020303b212 */ /* 0x000fe200078e3cff */
[----:B------:R-:W-:-:S07]  /*1bf40*/  IMAD.MOV.U32 R6, RZ, RZ, R14 ;  /* 0x000000ffff067224 */ /* 0x000fce00078e000e */
[----:B------:R-:W-:Y:S05]  /*1bf50*/  WARPSYNC.COLLECTIVE R15, `(.L_x_734) ;  /* 0x000000000f087348 */ /* 0x000fea0003c00000 */
[----:B------:R0:W1:Y:S02]  /*1bf60*/  SHFL.IDX P6, R14, R13, R12, R11 ;  /* 0x0000000c0d0e7389 */ /* 0x00006400000c000b */
[----:B01----:R-:W-:Y:S01]  /*1bf70*/  ENDCOLLECTIVE ;  /* 0x000000000000791b */ /* 0x003fe20003800000 */
.L_x_734:
[----:B------:R-:W-:Y:S01]  /*1bf80*/  @!PT LDS RZ, [RZ] ;  /* 0x00000000fffff984 */ /* 0x000fe20000000800 */
[----:B------:R-:W-:Y:S01]  /*1bf90*/  @!PT LDS RZ, [RZ] ;  /* 0x00000000fffff984 */ /* 0x000fe20000000800 */
[----:B------:R-:W-:Y:S01]  /*1bfa0*/  @!PT LDS RZ, [RZ] ;  /* 0x00000000fffff984 */ /* 0x000fe20000000800 */
[----:B------:R-:W-:Y:S04]  /*1bfb0*/  @!P3 LDGSTS.E.BYPASS.LTC128B.128 [R8+0xe400], desc[UR42][R2.64], !P0 ;  /* 0x0e4000000208bfae */ /* 0x000fe8000c101d6a */
[----:B------:R-:W-:Y:S04]  /*1bfc0*/  @!P3 LDGSTS.E.BYPASS.LTC128B.128 [R8+0x11400], desc[UR42][R2.64+0x40], !P1 ;  /* 0x114000400208bfae */ /* 0x000fe8000c901d6a */
[----:B------:R0:W-:Y:S02]  /*1bfd0*/  @!P3 LDGSTS.E.BYPASS.LTC128B.128 [R8+0x14400], desc[UR42][R2.64+0x80], !P2 ;  /* 0x144000800208bfae */ /* 0x0001e4000d101d6a */
[----:B0-----:R-:W-:Y:S01]  /*1bfe0*/  IMAD.MOV.U32 R2, RZ, RZ, R14 ;  /* 0x000000ffff027224 */ /* 0x001fe200078e000e */
[----:B------:R-:W-:Y:S06]  /*1bff0*/  BRA `(.L_x_735) ;  /* 0xffffffb800947947 */ /* 0x000fec000383ffff */
.L_x_610:
[----:B-1----:R1:W2:Y:S02]  /*1c000*/  SYNCS.PHASECHK.TRANS64.TRYWAIT P0, [R22+URZ+0x2d820], R0 ;  /* 0x02d82000160075a7 */ /* 0x0022a4000800017f */
[----:B--2---:R-:W-:Y:S05]  /*1c010*/  @!P0 NANOSLEEP.SYNCS 0x989680 ;  /* 0x009896800000895d */ /* 0x004fea0003900000 */
[----:B------:R-:W2:Y:S02]  /*1c020*/  @!P0 SYNCS.PHASECHK.TRANS64 P0, [R22+URZ+0x2d820], R0 ;  /* 0x02d82000160085a7 */ /* 0x000ea4000800007f */
[----:B--2---:R-:W-:Y:S05]  /*1c030*/  @!P0 BRA `(.L_x_610) ;  /* 0xfffffffc00f08947 */ /* 0x004fea000383ffff */
[----:B------:R-:W-:Y:S05]  /*1c040*/  BRA `(.L_x_736) ;  /* 0xffffffb800fc7947 */ /* 0x000fea000383ffff */
.L_x_615:
[----:B0-----:R0:W1:Y:S02]  /*1c050*/  SYNCS.PHASECHK.TRANS64.TRYWAIT P0, [R5+URZ+0x2d840], R0 ;  /* 0x02d84000050075a7 */ /* 0x001064000800017f */
[----:B-1----:R-:W-:Y:S05]  /*1c060*/  @!P0 NANOSLEEP.SYNCS 0x989680 ;  /* 0x009896800000895d */ /* 0x002fea0003900000 */
[----:B------:R-:W1:Y:S02]  /*1c070*/  @!P0 SYNCS.PHASECHK.TRANS64 P0, [R5+URZ+0x2d840], R0 ;  /* 0x02d84000050085a7 */ /* 0x000e64000800007f */
[----:B-1----:R-:W-:Y:S05]  /*1c080*/  @!P0 BRA `(.L_x_615) ;  /* 0xfffffffc00f08947 */ /* 0x002fea000383ffff */
[----:B------:R-:W-:Y:S05]  /*1c090*/  BRA `(.L_x_737) ;  /* 0xffffffbc00f07947 */ /* 0x000fea000383ffff */
.L_x_616:
[----:B------:R-:W-:Y:S01]  /*1c0a0*/  BSSY B1, `(.L_x_738) ;  /* 0x0000008000017945 */ /* 0x000fe20003800000 */
[----:B------:R-:W-:Y:S02]  /*1c0b0*/  IMAD.MOV.U32 R13, RZ, RZ, R7 ;  /* 0x000000ffff0d7224 */ /* 0x000fe400078e0007 */
[----:B------:R-:W-:Y:S02]  /*1c0c0*/  IMAD.MOV.U32 R12, RZ, RZ, RZ ;  /* 0x000000ffff0c7224 */ /* 0x000fe400078e00ff */
[----:B------:R-:W-:Y:S02]  /*1c0d0*/  IMAD.MOV.U32 R11, RZ, RZ, 0x1c1f ;  /* 0x00001c1fff0b7424 */ /* 0x000fe400078e00ff */
[----:B------:R-:W-:-:S07]  /*1c0e0*/  IMAD.MOV.U32 R15, RZ, RZ, -0x1 ;  /* 0xffffffffff0f7424 */ /* 0x000fce00078e00ff */
[----:B------:R-:W-:Y:S05]  /*1c0f0*/  WARPSYNC.COLLECTIVE R15, `(.L_x_739) ;  /* 0x000000000f087348 */ /* 0x000fea0003c00000 */
[----:B------:R0:W1:Y:S02]  /*1c100*/  SHFL.IDX P6, R14, R13, R12, R11 ;  /* 0x0000000c0d0e7389 */ /* 0x00006400000c000b */
[----:B01----:R-:W-:Y:S01]  /*1c110*/  ENDCOLLECTIVE ;  /* 0x000000000000791b */ /* 0x003fe20003800000 */
.L_x_739:
[----:B------:R-:W-:Y:S05]  /*1c120*/  BSYNC B1 ;  /* 0x0000000000017941 */ /* 0x000fea0003800000 */
.L_x_738:
        /* <DEDUP_REMOVED lines=12> */
.L_x_740:
[----:B------:R-:W-:Y:S01]  /*1c1f0*/  LOP3.LUT P1, RZ, R23, 0x4, RZ, 0xc0, !PT ;  /* 0x0000000417ff7812 */ /* 0x000fe2000782c0ff */
[----:B------:R-:W-:Y:S02]  /*1c200*/  IMAD.MOV.U32 R13, RZ, RZ, R7 ;  /* 0x000000ffff0d7224 */ /* 0x000fe400078e0007 */
[----:B------:R-:W-:Y:S02]  /*1c210*/  IMAD.MOV.U32 R12, RZ, RZ, 0x1 ;  /* 0x00000001ff0c7424 */ /* 0x000fe400078e00ff */
[----:B------:R-:W-:Y:S02]  /*1c220*/  IMAD.SHL.U32 R20, R20, 0x8, RZ ;  /* 0x0000000814147824 */ /* 0x000fe400078e00ff */
[----:B------:R-:W-:-:S07]  /*1c230*/  IMAD.MOV.U32 R2, RZ, RZ, R14 ;  /* 0x000000ffff027224 */ /* 0x000fce00078e000e */
[----:B------:R-:W-:Y:S05]  /*1c240*/  WARPSYNC.COLLECTIVE R15, `(.L_x_741) ;  /* 0x000000000f087348 */ /* 0x000fea0003c00000 */
[----:B------:R0:W1:Y:S02]  /*1c250*/  SHFL.IDX P6, R14, R13, R12, R11 ;  /* 0x0000000c0d0e7389 */ /* 0x00006400000c000b */
[----:B01----:R-:W-:Y:S01]  /*1c260*/  ENDCOLLECTIVE ;  /* 0x000000000000791b */ /* 0x003fe20003800000 */
.L_x_741:
        /* <DEDUP_REMOVED lines=15> */
.L_x_742:
[----:B------:R-:W-:Y:S02]  /*1c360*/  IMAD.MOV.U32 R13, RZ, RZ, R7 ;  /* 0x000000ffff0d7224 */ /* 0x000fe400078e0007 */
[----:B------:R-:W-:Y:S02]  /*1c370*/  IMAD.MOV.U32 R12, RZ, RZ, 0x2 ;  /* 0x00000002ff0c7424 */ /* 0x000fe400078e00ff */
[----:B------:R-:W-:-:S07]  /*1c380*/  IMAD.MOV.U32 R2, RZ, RZ, R14 ;  /* 0x000000ffff027224 */ /* 0x000fce00078e000e */
[----:B------:R-:W-:Y:S05]  /*1c390*/  WARPSYNC.COLLECTIVE R15, `(.L_x_743) ;  /* 0x000000000f087348 */ /* 0x000fea0003c00000 */
[----:B------:R0:W1:Y:S02]  /*1c3a0*/  SHFL.IDX P6, R14, R13, R12, R11 ;  /* 0x0000000c0d0e7389 */ /* 0x00006400000c000b */
[----:B01----:R-:W-:Y:S01]  /*1c3b0*/  ENDCOLLECTIVE ;  /* 0x000000000000791b */ /* 0x003fe20003800000 */
.L_x_743:
        /* <DEDUP_REMOVED lines=13> */
.L_x_744:
[----:B------:R-:W-:Y:S02]  /*1c490*/  IMAD.MOV.U32 R13, RZ, RZ, R7 ;  /* 0x000000ffff0d7224 */ /* 0x000fe400078e0007 */
[----:B------:R-:W-:Y:S02]  /*1c4a0*/  IMAD.MOV.U32 R12, RZ, RZ, 0x3 ;  /* 0x00000003ff0c7424 */ /* 0x000fe400078e00ff */
[----:B------:R-:W-:-:S07]  /*1c4b0*/  IMAD.MOV.U32 R2, RZ, RZ, R14 ;  /* 0x000000ffff027224 */ /* 0x000fce00078e000e */
[----:B------:R-:W-:Y:S05]  /*1c4c0*/  WARPSYNC.COLLECTIVE R15, `(.L_x_745) ;  /* 0x000000000f087348 */ /* 0x000fea0003c00000 */
[----:B------:R0:W1:Y:S02]  /*1c4d0*/  SHFL.IDX P6, R14, R13, R12, R11 ;  /* 0x0000000c0d0e7389 */ /* 0x00006400000c000b */
[----:B01----:R-:W-:Y:S01]  /*1c4e0*/  ENDCOLLECTIVE ;  /* 0x000000000000791b */ /* 0x003fe20003800000 */
.L_x_745:
[----:B------:R-:W-:-:S05]  /*1c4f0*/  IADD3 R2, P0, R2, R0, RZ ;  /* 0x0000000002027210 */ /* 0x000fca0007f1e0ff */
[----:B------:R-:W-:-:S05]  /*1c500*/  IMAD.X R3, RZ, RZ, R20, P0 ;  /* 0x000000ffff037224 */ /* 0x000fca00000e0614 */
[----:B------:R-:W-:Y:S01]  /*1c510*/  @!PT LDS RZ, [RZ] ;  /* 0x00000000fffff984 */ /* 0x000fe20000000800 */
[----:B------:R-:W-:Y:S01]  /*1c520*/  @!PT LDS RZ, [RZ] ;  /* 0x00000000fffff984 */ /* 0x000fe20000000800 */
[----:B------:R-:W-:Y:S01]  /*1c530*/  @!PT LDS RZ, [RZ] ;  /* 0x00000000fffff984 */ /* 0x000fe20000000800 */
[----:B------:R0:W-:Y:S01]  /*1c540*/  LDGSTS.E.BYPASS.LTC128B.128 [R4+0x16400], desc[UR42][R2.64], !P1 ;  /* 0x1640000002047fae */ /* 0x0001e2000c901d6a */
[----:B------:R-:W-:Y:S01]  /*1c550*/  IMAD.MOV.U32 R13, RZ, RZ, R6 ;  /* 0x000000ffff0d7224 */ /* 0x000fe200078e0006 */
[----:B------:R-:W-:Y:S02]  /*1c560*/  LOP3.LUT P1, RZ, R23, 0x20, RZ, 0xc0, !PT ;  /* 0x0000002017ff7812 */ /* 0x000fe4000782c0ff */
[----:B------:R0:W-:Y:S04]  /*1c570*/  LDGSTS.E.BYPASS.LTC128B.128 [R4+0x18400], desc[UR42][R2.64+0x40], !P5 ;  /* 0x1840004002047fae */ /* 0x0001e8000e901d6a */
[----:B------:R0:W-:Y:S01]  /*1c580*/  LDGSTS.E.BYPASS.LTC128B.128 [R4+0x1a400], desc[UR42][R2.64+0x80], !P4 ;  /* 0x1a40008002047fae */ /* 0x0001e2000e101d6a */
[----:B------:R-:W-:-:S07]  /*1c590*/  IMAD.MOV.U32 R20, RZ, RZ, R14 ;  /* 0x000000ffff147224 */ /* 0x000fce00078e000e */
[----:B0-----:R-:W-:Y:S05]  /*1c5a0*/  WARPSYNC.COLLECTIVE R15, `(.L_x_746) ;  /* 0x000000000f087348 */ /* 0x001fea0003c00000 */
[----:B------:R1:W2:Y:S02]  /*1c5b0*/  SHFL.IDX P6, R14, R13, R12, R11 ;  /* 0x0000000c0d0e7389 */ /* 0x0002a400000c000b */
[----:B012---:R-:W-:Y:S01]  /*1c5c0*/  ENDCOLLECTIVE ;  /* 0x000000000000791b */ /* 0x007fe20003800000 */
.L_x_746:
[----:B------:R-:W-:Y:S01]  /*1c5d0*/  MOV R2, R14 ;  /* 0x0000000e00027202 */ /* 0x000fe20000000f00 */
[----:B------:R-:W-:Y:S06]  /*1c5e0*/  BRA `(.L_x_747) ;  /* 0xffffffbc007c7947 */ /* 0x000fec000383ffff */
.L_x_621:
[----:B-1----:R1:W2:Y:S02]  /*1c5f0*/  SYNCS.PHASECHK.TRANS64.TRYWAIT P0, [R5+URZ+0x2d860], R2 ;  /* 0x02d86002050075a7 */ /* 0x0022a4000800017f */
[----:B--2---:R-:W-:Y:S05]  /*1c600*/  @!P0 NANOSLEEP.SYNCS 0x989680 ;  /* 0x009896800000895d */ /* 0x004fea0003900000 */
[----:B------:R-:W2:Y:S02]  /*1c610*/  @!P0 SYNCS.PHASECHK.TRANS64 P0, [R5+URZ+0x2d860], R2 ;  /* 0x02d86002050085a7 */ /* 0x000ea4000800007f */
[----:B--2---:R-:W-:Y:S05]  /*1c620*/  @!P0 BRA `(.L_x_621) ;  /* 0xfffffffc00f08947 */ /* 0x004fea000383ffff */
[----:B------:R-:W-:Y:S05]  /*1c630*/  BRA `(.L_x_748) ;  /* 0xffffffbc00e07947 */ /* 0x000fea000383ffff */
.L_x_622:
        /* <DEDUP_REMOVED lines=8> */
.L_x_750:
[----:B------:R-:W-:Y:S05]  /*1c6c0*/  BSYNC B1 ;  /* 0x0000000000017941 */ /* 0x000fea0003800000 */
.L_x_749:
[----:B------:R-:W-:Y:S02]  /*1c6d0*/  IMAD.MOV.U32 R13, RZ, RZ, R24 ;  /* 0x000000ffff0d7224 */ /* 0x000fe400078e0018 */
[----:B------:R-:W-:Y:S02]  /*1c6e0*/  IMAD.MOV.U32 R12, RZ, RZ, RZ ;  /* 0x000000ffff0c7224 */ /* 0x000fe400078e00ff */
[----:B------:R-:W-:Y:S02]  /*1c6f0*/  IMAD.MOV.U32 R11, RZ, RZ, 0x1c1f ;  /* 0x00001c1fff0b7424 */ /* 0x000fe400078e00ff */
[----:B------:R-:W-:Y:S02]  /*1c700*/  IMAD.MOV.U32 R15, RZ, RZ, -0x1 ;  /* 0xffffffffff0f7424 */ /* 0x000fe400078e00ff */
[----:B------:R-:W-:Y:S02]  /*1c710*/  IMAD.MOV.U32 R3, RZ, RZ, R14 ;  /* 0x000000ffff037224 */ /* 0x000fe400078e000e */
[----:B------:R-:W-:-:S07]  /*1c720*/  IMAD R4, R4, 0x2, R22 ;  /* 0x0000000204047824 */ /* 0x000fce00078e0216 */
[----:B------:R-:W-:Y:S05]  /*1c730*/  WARPSYNC.COLLECTIVE R15, `(.L_x_751) ;  /* 0x000000000f087348 */ /* 0x000fea0003c00000 */
[----:B------:R0:W1:Y:S02]  /*1c740*/  SHFL.IDX P6, R14, R13, R12, R11 ;  /* 0x0000000c0d0e7389 */ /* 0x00006400000c000b */
[----:B01----:R-:W-:Y:S01]  /*1c750*/  ENDCOLLECTIVE ;  /* 0x000000000000791b */ /* 0x003fe20003800000 */
.L_x_751:
[----:B------:R-:W-:Y:S02]  /*1c760*/  IMAD.MOV.U32 R13, RZ, RZ, R25 ;  /* 0x000000ffff0d7224 */ /* 0x000fe400078e0019 */
[----:B------:R-:W-:Y:S02]  /*1c770*/  IMAD.MOV.U32 R12, RZ, RZ, 0x1 ;  /* 0x00000001ff0c7424 */ /* 0x000fe400078e00ff */
[----:B------:R-:W-:-:S07]  /*1c780*/  IMAD.MOV.U32 R2, RZ, RZ, R14 ;  /* 0x000000ffff027224 */ /* 0x000fce00078e000e */
[----:B------:R-:W-:Y:S05]  /*1c790*/  WARPSYNC.COLLECTIVE R15, `(.L_x_752) ;  /* 0x000000000f087348 */ /* 0x000fea0003c00000 */
[----:B------:R0:W1:Y:S02]  /*1c7a0*/  SHFL.IDX P6, R14, R13, R12, R11 ;  /* 0x0000000c0d0e7389 */ /* 0x00006400000c000b */
[----:B01----:R-:W-:Y:S01]  /*1c7b0*/  ENDCOLLECTIVE ;  /* 0x000000000000791b */ /* 0x003fe20003800000 */
.L_x_752:
        /* <DEDUP_REMOVED lines=16> */
.L_x_753:
[----:B------:R-:W-:Y:S02]  /*1c8c0*/  IMAD.MOV.U32 R13, RZ, RZ, R25 ;  /* 0x000000ffff0d7224 */ /* 0x000fe400078e0019 */
[----:B------:R-:W-:Y:S02]  /*1c8d0*/  IMAD.MOV.U32 R12, RZ, RZ, 0x2 ;  /* 0x00000002ff0c7424 */ /* 0x000fe400078e00ff */
[----:B------:R-:W-:-:S07]  /*1c8e0*/  IMAD.MOV.U32 R2, RZ, RZ, R14 ;  /* 0x000000ffff027224 */ /* 0x000fce00078e000e */
[----:B------:R-:W-:Y:S05]  /*1c8f0*/  WARPSYNC.COLLECTIVE R15, `(.L_x_754) ;  /* 0x000000000f087348 */ /* 0x000fea0003c00000 */
[----:B------:R0:W1:Y:S02]  /*1c900*/  SHFL.IDX P6, R14, R13, R12, R11 ;  /* 0x0000000c0d0e7389 */ /* 0x00006400000c000b */
[----:B01----:R-:W-:Y:S01]  /*1c910*/  ENDCOLLECTIVE ;  /* 0x000000000000791b */ /* 0x003fe20003800000 */
.L_x_754:
        /* <DEDUP_REMOVED lines=16> */
.L_x_755:
[----:B------:R-:W-:Y:S01]  /*1ca20*/  MOV R13, R25 ;  /* 0x00000019000d7202 */ /* 0x000fe20000000f00 */
[----:B------:R-:W-:Y:S02]  /*1ca30*/  IMAD.MOV.U32 R12, RZ, RZ, 0x3 ;  /* 0x00000003ff0c7424 */ /* 0x000fe400078e00ff */
[----:B------:R-:W-:-:S07]  /*1ca40*/  IMAD.MOV.U32 R2, RZ, RZ, R14 ;  /* 0x000000ffff027224 */ /* 0x000fce00078e000e */
[----:B------:R-:W-:Y:S05]  /*1ca50*/  WARPSYNC.COLLECTIVE R15, `(.L_x_756) ;  /* 0x000000000f087348 */ /* 0x000fea0003c00000 */
[----:B------:R0:W1:Y:S02]  /*1ca60*/  SHFL.IDX P6, R14, R13, R12, R11 ;  /* 0x0000000c0d0e7389 */ /* 0x00006400000c000b */
[----:B01----:R-:W-:Y:S01]  /*1ca70*/  ENDCOLLECTIVE ;  /* 0x000000000000791b */ /* 0x003fe20003800000 */
.L_x_756:
        /* <DEDUP_REMOVED lines=13> */
.L_x_757:
        /* <DEDUP_REMOVED lines=8> */
.L_x_630:
[----:B-1----:R1:W2:Y:S02]  /*1cbd0*/  SYNCS.PHASECHK.TRANS64.TRYWAIT P0, [R0+URZ+0x2d860], R3 ;  /* 0x02d86003000075a7 */ /* 0x0022a4000800017f */
[----:B--2---:R-:W-:Y:S05]  /*1cbe0*/  @!P0 NANOSLEEP.SYNCS 0x989680 ;  /* 0x009896800000895d */ /* 0x004fea0003900000 */
[----:B------:R-:W2:Y:S02]  /*1cbf0*/  @!P0 SYNCS.PHASECHK.TRANS64 P0, [R0+URZ+0x2d860], R3 ;  /* 0x02d86003000085a7 */ /* 0x000ea4000800007f */
[----:B--2---:R-:W-:Y:S05]  /*1cc00*/  @!P0 BRA `(.L_x_630) ;  /* 0xfffffffc00f08947 */ /* 0x004fea000383ffff */
[----:B------:R-:W-:Y:S05]  /*1cc10*/  BRA `(.L_x_759) ;  /* 0xffffffc000687947 */ /* 0x000fea000383ffff */
.L_x_631:
[----:B------:R-:W-:Y:S01]  /*1cc20*/  BSSY B0, `(.L_x_760) ;  /* 0x0000008000007945 */ /* 0x000fe20003800000 */
[----:B------:R-:W-:Y:S02]  /*1cc30*/  IMAD.MOV.U32 R13, RZ, RZ, R25 ;  /* 0x000000ffff0d7224 */ /* 0x000fe400078e0019 */
[----:B------:R-:W-:Y:S02]  /*1cc40*/  IMAD.MOV.U32 R12, RZ, RZ, RZ ;  /* 0x000000ffff0c7224 */ /* 0x000fe400078e00ff */
[----:B------:R-:W-:Y:S02]  /*1cc50*/  IMAD.MOV.U32 R11, RZ, RZ, 0x1c1f ;  /* 0x00001c1fff0b7424 */ /* 0x000fe400078e00ff */
[----:B------:R-:W-:-:S07]  /*1cc60*/  IMAD.MOV.U32 R15, RZ, RZ, -0x1 ;  /* 0xffffffffff0f7424 */ /* 0x000fce00078e00ff */
[----:B01---5:R-:W-:Y:S05]  /*1cc70*/  WARPSYNC.COLLECTIVE R15, `(.L_x_761) ;  /* 0x000000000f087348 */ /* 0x023fea0003c00000 */
[----:B------:R2:W3:Y:S02]  /*1cc80*/  SHFL.IDX P6, R14, R13, R12, R11 ;  /* 0x0000000c0d0e7389 */ /* 0x0004e400000c000b */
[----:B0123-5:R-:W-:Y:S01]  /*1cc90*/  ENDCOLLECTIVE ;  /* 0x000000000000791b */ /* 0x02ffe20003800000 */
.L_x_761:
[----:B------:R-:W-:Y:S05]  /*1cca0*/  BSYNC B0 ;  /* 0x0000000000007941 */ /* 0x000fea0003800000 */
.L_x_760:
[----:B------:R-:W0:Y:S01]  /*1ccb0*/  S2R R2, SR_TID.X ;  /* 0x0000000000027919 */ /* 0x000e220000002100 */
[----:B------:R-:W-:Y:S02]  /*1ccc0*/  IMAD.MOV.U32 R13, RZ, RZ, R24 ;  /* 0x000000ffff0d7224 */ /* 0x000fe400078e0018 */
[----:B------:R-:W-:Y:S02]  /*1ccd0*/  IMAD.MOV.U32 R12, RZ, RZ, RZ ;  /* 0x000000ffff0c7224 */ /* 0x000fe400078e00ff */
[----:B------:R-:W-:Y:S02]  /*1cce0*/  IMAD.MOV.U32 R11, RZ, RZ, 0x1c1f ;  /* 0x00001c1fff0b7424 */ /* 0x000fe400078e00ff */
[----:B------:R-:W-:Y:S02]  /*1ccf0*/  IMAD.MOV.U32 R15, RZ, RZ, -0x1 ;  /* 0xffffffffff0f7424 */ /* 0x000fe400078e00ff */
[----:B------:R-:W-:Y:S02]  /*1cd00*/  IMAD.MOV.U32 R3, RZ, RZ, R14 ;  /* 0x000000ffff037224 */ /* 0x000fe400078e000e */
[----:B------:R-:W-:-:S07]  /*1cd10*/  IMAD R4, R4, 0x2, R22 ;  /* 0x0000000204047824 */ /* 0x000fce00078e0216 */
[----:B0-----:R-:W-:Y:S05]  /*1cd20*/  WARPSYNC.COLLECTIVE R15, `(.L_x_762) ;  /* 0x000000000f087348 */ /* 0x001fea0003c00000 */
[----:B------:R1:W2:Y:S02]  /*1cd30*/  SHFL.IDX P6, R14, R13, R12, R11 ;  /* 0x0000000c0d0e7389 */ /* 0x0002a400000c000b */
[----:B012---:R-:W-:Y:S01]  /*1cd40*/  ENDCOLLECTIVE ;  /* 0x000000000000791b */ /* 0x007fe20003800000 */
.L_x_762:
        /* <DEDUP_REMOVED lines=11> */
[----:B------:R-:W-:Y:S01]  /*1ce00*/  ISETP.GE.AND P1, PT, R8, UR4, PT ;  /* 0x0000000408007c0c */ /* 0x000fe2000bf26270 */
[----:B------:R-:W-:Y:S01]  /*1ce10*/  IMAD.X R3, RZ, RZ, R3, P0 ;  /* 0x000000ffff037224 */ /* 0x000fe200000e0603 */
[----:B------:R-:W-:-:S13]  /*1ce20*/  ISETP.GE.AND P0, PT, R7, UR4, PT ;  /* 0x0000000407007c0c */ /* 0x000fda000bf06270 */
[----:B------:R-:W-:Y:S05]  /*1ce30*/  WARPSYNC.COLLECTIVE R15, `(.L_x_763) ;  /* 0x000000000f087348 */ /* 0x000fea0003c00000 */
[----:B------:R0:W1:Y:S02]  /*1ce40*/  SHFL.IDX P6, R14, R13, R12, R11 ;  /* 0x0000000c0d0e7389 */ /* 0x00006400000c000b */
[----:B01----:R-:W-:Y:S01]  /*1ce50*/  ENDCOLLECTIVE ;  /* 0x000000000000791b */ /* 0x003fe20003800000 */
.L_x_763:
        /* <DEDUP_REMOVED lines=9> */
[----:B------:R-:W-:Y:S01]  /*1cef0*/  ISETP.LT.OR P3, PT, R6, 0x21, P2 ;  /* 0x000000210600780c */ /* 0x000fe20001761670 */
[----:B0-----:R-:W-:-:S12]  /*1cf00*/  IMAD.MOV.U32 R3, RZ, RZ, R14 ;  /* 0x000000ffff037224 */ /* 0x001fd800078e000e */
[----:B------:R-:W-:Y:S05]  /*1cf10*/  WARPSYNC.COLLECTIVE R15, `(.L_x_764) ;  /* 0x000000000f087348 */ /* 0x000fea0003c00000 */
[----:B------:R0:W1:Y:S02]  /*1cf20*/  SHFL.IDX P6, R14, R13, R12, R11 ;  /* 0x0000000c0d0e7389 */ /* 0x00006400000c000b */
[----:B01----:R-:W-:Y:S01]  /*1cf30*/  ENDCOLLECTIVE ;  /* 0x000000000000791b */ /* 0x003fe20003800000 */
.L_x_764:
[----:B------:R-:W-:Y:S02]  /*1cf40*/  IMAD.MOV.U32 R13, RZ, RZ, R25 ;  /* 0x000000ffff0d7224 */ /* 0x000fe400078e0019 */
[----:B------:R-:W-:Y:S01]  /*1cf50*/  IMAD.MOV.U32 R12, RZ, RZ, 0x2 ;  /* 0x00000002ff0c7424 */ /* 0x000fe200078e00ff */
[----:B------:R-:W-:-:S13]  /*1cf60*/  IADD3 R2, P4, R14, R5, RZ ;  /* 0x000000050e027210 */ /* 0x000fda0007f9e0ff */
[----:B------:R-:W-:Y:S05]  /*1cf70*/  WARPSYNC.COLLECTIVE R15, `(.L_x_765) ;  /* 0x000000000f087348 */ /* 0x000fea0003c00000 */
[----:B------:R0:W1:Y:S02]  /*1cf80*/  SHFL.IDX P6, R14, R13, R12, R11 ;  /* 0x0000000c0d0e7389 */ /* 0x00006400000c000b */
[----:B01----:R-:W-:Y:S01]  /*1cf90*/  ENDCOLLECTIVE ;  /* 0x000000000000791b */ /* 0x003fe20003800000 */
.L_x_765:
        /* <DEDUP_REMOVED lines=10> */
[----:B------:R-:W-:Y:S02]  /*1d040*/  ISETP.LT.OR P3, PT, R6, 0x41, P2 ;  /* 0x000000410600780c */ /* 0x000fe40001761670 */
[----:B0-----:R-:W-:-:S11]  /*1d050*/  MOV R3, R14 ;  /* 0x0000000e00037202 */ /* 0x001fd60000000f00 */
[----:B------:R-:W-:Y:S05]  /*1d060*/  WARPSYNC.COLLECTIVE R15, `(.L_x_766) ;  /* 0x000000000f087348 */ /* 0x000fea0003c00000 */
[----:B------:R0:W1:Y:S02]  /*1d070*/  SHFL.IDX P6, R14, R13, R12, R11 ;  /* 0x0000000c0d0e7389 */ /* 0x00006400000c000b */
[----:B01----:R-:W-:Y:S01]  /*1d080*/  ENDCOLLECTIVE ;  /* 0x000000000000791b */ /* 0x003fe20003800000 */
.L_x_766:
[----:B------:R-:W-:Y:S02]  /*1d090*/  IMAD.MOV.U32 R13, RZ, RZ, R25 ;  /* 0x000000ffff0d7224 */ /* 0x000fe400078e0019 */
[----:B------:R-:W-:Y:S01]  /*1d0a0*/  IMAD.MOV.U32 R12, RZ, RZ, 0x3 ;  /* 0x00000003ff0c7424 */ /* 0x000fe200078e00ff */
[----:B------:R-:W-:-:S13]  /*1d0b0*/  IADD3 R2, P4, R14, R5, RZ ;  /* 0x000000050e027210 */ /* 0x000fda0007f9e0ff */
[----:B------:R-:W-:Y:S05]  /*1d0c0*/  WARPSYNC.COLLECTIVE R15, `(.L_x_767) ;  /* 0x000000000f087348 */ /* 0x000fea0003c00000 */
[----:B------:R0:W1:Y:S02]  /*1d0d0*/  SHFL.IDX P6, R14, R13, R12, R11 ;  /* 0x0000000c0d0e7389 */ /* 0x00006400000c000b */
[----:B01----:R-:W-:Y:S01]  /*1d0e0*/  ENDCOLLECTIVE ;  /* 0x000000000000791b */ /* 0x003fe20003800000 */
.L_x_767:
        /* <DEDUP_REMOVED lines=14> */
.L_x_768:
[----:B------:R-:W-:Y:S05]  /*1d1d0*/  BRA `(.L_x_769) ;  /* 0xffffffbc00c87947 */ /* 0x000fea000383ffff */
.L_x_636:
        /* <DEDUP_REMOVED lines=8> */
.L_x_771:
[----:B------:R-:W-:Y:S05]  /*1d260*/  BSYNC B0 ;  /* 0x0000000000007941 */ /* 0x000fea0003800000 */
.L_x_770:
[----:B------:R-:W-:Y:S02]  /*1d270*/  IMAD.MOV.U32 R13, RZ, RZ, R16 ;  /* 0x000000ffff0d7224 */ /* 0x000fe400078e0010 */
[----:B------:R-:W-:Y:S02]  /*1d280*/  IMAD.MOV.U32 R12, RZ, RZ, 0x1 ;  /* 0x00000001ff0c7424 */ /* 0x000fe400078e00ff */
[----:B------:R-:W-:Y:S02]  /*1d290*/  IMAD.MOV.U32 R11, RZ, RZ, 0x1f ;  /* 0x0000001fff0b7424 */ /* 0x000fe400078e00ff */
[----:B------:R-:W-:Y:S02]  /*1d2a0*/  IMAD.MOV.U32 R15, RZ, RZ, -0x1 ;  /* 0xffffffffff0f7424 */ /* 0x000fe400078e00ff */
[----:B------:R-:W-:Y:S02]  /*1d2b0*/  IMAD.IADD R5, R19, 0x1, R8 ;  /* 0x0000000113057824 */ /* 0x000fe400078e0208 */
[----:B------:R-:W-:-:S07]  /*1d2c0*/  IMAD.MOV.U32 R0, RZ, RZ, R14 ;  /* 0x000000ffff007224 */ /* 0x000fce00078e000e */
[----:B------:R-:W-:Y:S05]  /*1d2d0*/  WARPSYNC.COLLECTIVE R15, `(.L_x_772) ;  /* 0x000000000f087348 */ /* 0x000fea0003c00000 */
[----:B------:R0:W1:Y:S02]  /*1d2e0*/  SHFL.IDX P6, R14, R13, R12, R11 ;  /* 0x0000000c0d0e7389 */ /* 0x00006400000c000b */
[----:B01----:R-:W-:Y:S01]  /*1d2f0*/  ENDCOLLECTIVE ;  /* 0x000000000000791b */ /* 0x003fe20003800000 */
.L_x_772:
        /* <DEDUP_REMOVED lines=11> */
[----:B0-----:R-:W-:Y:S02]  /*1d3b0*/  IMAD.MOV.U32 R2, RZ, RZ, RZ ;  /* 0x000000ffff027224 */ /* 0x001fe400078e00ff */
[----:B--2---:R-:W-:Y:S01]  /*1d3c0*/  @!P1 IMAD.MOV.U32 R2, RZ, RZ, R3 ;  /* 0x000000ffff029224 */ /* 0x004fe200078e0003 */
[----:B------:R-:W-:-:S03]  /*1d3d0*/  ISETP.NE.AND P1, PT, R8, RZ, PT ;  /* 0x000000ff0800720c */ /* 0x000fc60003f25270 */
[----:B------:R-:W-:-:S10]  /*1d3e0*/  IMAD.MOV.U32 R13, RZ, RZ, R2 ;  /* 0x000000ffff0d7224 */ /* 0x000fd400078e0002 */
[----:B------:R-:W-:Y:S05]  /*1d3f0*/  WARPSYNC.COLLECTIVE R15, `(.L_x_773) ;  /* 0x000000000f087348 */ /* 0x000fea0003c00000 */
[----:B------:R0:W1:Y:S02]  /*1d400*/  SHFL.UP P6, R14, R13, R12, R11 ;  /* 0x0400000c0d0e7389 */ /* 0x00006400000c000b */
[----:B01----:R-:W-:Y:S01]  /*1d410*/  ENDCOLLECTIVE ;  /* 0x000000000000791b */ /* 0x003fe20003800000 */
.L_x_773:
[----:B------:R-:W-:Y:S01]  /*1d420*/  IMAD.MOV.U32 R12, RZ, RZ, 0x2 ;  /* 0x00000002ff0c7424 */ /* 0x000fe200078e00ff */
[----:B------:R-:W-:-:S05]  /*1d430*/  SEL R5, R14, RZ, P1 ;  /* 0x000000ff0e057207 */ /* 0x000fca0000800000 */
[----:B------:R-:W-:-:S04]  /*1d440*/  IMAD.IADD R5, R2, 0x1, R5 ;  /* 0x0000000102057824 */ /* 0x000fc800078e0205 */
[----:B------:R-:W-:-:S07]  /*1d450*/  IMAD.MOV.U32 R13, RZ, RZ, R5 ;  /* 0x000000ffff0d7224 */ /* 0x000fce00078e0005 */
[----:B------:R-:W-:Y:S05]  /*1d460*/  WARPSYNC.COLLECTIVE R15, `(.L_x_774) ;  /* 0x000000000f087348 */ /* 0x000fea0003c00000 */
[----:B------:R0:W1:Y:S02]  /*1d470*/  SHFL.UP P6, R14, R13, R12, R11 ;  /* 0x0400000c0d0e7389 */ /* 0x00006400000c000b */
[----:B01----:R-:W-:Y:S01]  /*1d480*/  ENDCOLLECTIVE ;  /* 0x000000000000791b */ /* 0x003fe20003800000 */
.L_x_774:
[----:B------:R-:W-:Y:S01]  /*1d490*/  IMAD.MOV.U32 R12, RZ, RZ, 0x4 ;  /* 0x00000004ff0c7424 */ /* 0x000fe200078e00ff */
[----:B------:R-:W-:-:S04]  /*1d4a0*/  SEL R6, R14, RZ, P2 ;  /* 0x000000ff0e067207 */ /* 0x000fc80001000000 */
[----:B------:R-:W-:-:S05]  /*1d4b0*/  IADD3 R6, R5, R6, RZ ;  /* 0x0000000605067210 */ /* 0x000fca0007ffe0ff */
[----:B------:R-:W-:-:S07]  /*1d4c0*/  IMAD.MOV.U32 R13, RZ, RZ, R6 ;  /* 0x000000ffff0d7224 */ /* 0x000fce00078e0006 */
[----:B------:R-:W-:Y:S05]  /*1d4d0*/  WARPSYNC.COLLECTIVE R15, `(.L_x_775) ;  /* 0x000000000f087348 */ /* 0x000fea0003c00000 */
[----:B------:R0:W1:Y:S02]  /*1d4e0*/  SHFL.UP P6, R14, R13, R12, R11 ;  /* 0x0400000c0d0e7389 */ /* 0x00006400000c000b */
[----:B01----:R-:W-:Y:S01]  /*1d4f0*/  ENDCOLLECTIVE ;  /* 0x000000000000791b */ /* 0x003fe20003800000 */
.L_x_775:
[----:B------:R-:W-:Y:S01]  /*1d500*/  IMAD.MOV.U32 R12, RZ, RZ, 0x8 ;  /* 0x00000008ff0c7424 */ /* 0x000fe200078e00ff */
[----:B------:R-:W-:-:S05]  /*1d510*/  SEL R7, R14, RZ, P3 ;  /* 0x000000ff0e077207 */ /* 0x000fca0001800000 */
[----:B------:R-:W-:-:S04]  /*1d520*/  IMAD.IADD R7, R6, 0x1, R7 ;  /* 0x0000000106077824 */ /* 0x000fc800078e0207 */
[----:B------:R-:W-:-:S07]  /*1d530*/  IMAD.MOV.U32 R13, RZ, RZ, R7 ;  /* 0x000000ffff0d7224 */ /* 0x000fce00078e0007 */
[----:B------:R-:W-:Y:S05]  /*1d540*/  WARPSYNC.COLLECTIVE R15, `(.L_x_776) ;  /* 0x000000000f087348 */ /* 0x000fea0003c00000 */
[----:B------:R0:W1:Y:S02]  /*1d550*/  SHFL.UP P6, R14, R13, R12, R11 ;  /* 0x0400000c0d0e7389 */ /* 0x00006400000c000b */
[----:B01----:R-:W-:Y:S01]  /*1d560*/  ENDCOLLECTIVE ;  /* 0x000000000000791b */ /* 0x003fe20003800000 */
.L_x_776:
[----:B------:R-:W-:Y:S01]  /*1d570*/  IMAD.MOV.U32 R12, RZ, RZ, 0x10 ;  /* 0x00000010ff0c7424 */ /* 0x000fe200078e00ff */
[----:B------:R-:W-:-:S05]  /*1d580*/  SEL R14, R14, RZ, P4 ;  /* 0x000000ff0e0e7207 */ /* 0x000fca0002000000 */
[----:B------:R-:W-:-:S04]  /*1d590*/  IMAD.IADD R5, R7, 0x1, R14 ;  /* 0x0000000107057824 */ /* 0x000fc800078e020e */
[----:B------:R-:W-:-:S07]  /*1d5a0*/  IMAD.MOV.U32 R13, RZ, RZ, R5 ;  /* 0x000000ffff0d7224 */ /* 0x000fce00078e0005 */
[----:B------:R-:W-:Y:S05]  /*1d5b0*/  WARPSYNC.COLLECTIVE R15, `(.L_x_777) ;  /* 0x000000000f087348 */ /* 0x000fea0003c00000 */
[----:B------:R0:W1:Y:S02]  /*1d5c0*/  SHFL.UP P6, R14, R13, R12, R11 ;  /* 0x0400000c0d0e7389 */ /* 0x00006400000c000b */
[----:B01----:R-:W-:Y:S01]  /*1d5d0*/  ENDCOLLECTIVE ;  /* 0x000000000000791b */ /* 0x003fe20003800000 */
.L_x_777:
[----:B------:R-:W-:Y:S02]  /*1d5e0*/  IMAD.MOV.U32 R12, RZ, RZ, 0x1f ;  /* 0x0000001fff0c7424 */ /* 0x000fe400078e00ff */
[----:B------:R-:W-:Y:S01]  /*1d5f0*/  IMAD.MOV.U32 R11, RZ, RZ, 0x1f ;  /* 0x0000001fff0b7424 */ /* 0x000fe200078e00ff */
[----:B------:R-:W-:-:S05]  /*1d600*/  SEL R14, R14, RZ, P5 ;  /* 0x000000ff0e0e7207 */ /* 0x000fca0002800000 */
[----:B------:R-:W-:-:S04]  /*1d610*/  IMAD.IADD R3, R5, 0x1, R14 ;  /* 0x0000000105037824 */ /* 0x000fc800078e020e */
[----:B------:R-:W-:-:S07]  /*1d620*/  IMAD.MOV.U32 R13, RZ, RZ, R3 ;  /* 0x000000ffff0d7224 */ /* 0x000fce00078e0003 */
[----:B------:R-:W-:Y:S05]  /*1d630*/  WARPSYNC.COLLECTIVE R15, `(.L_x_778) ;  /* 0x000000000f087348 */ /* 0x000fea0003c00000 */
[----:B------:R0:W1:Y:S02]  /*1d640*/  SHFL.IDX P6, R14, R13, R12, R11 ;  /* 0x0000000c0d0e7389 */ /* 0x00006400000c000b */
[----:B01----:R-:W-:Y:S01]  /*1d650*/  ENDCOLLECTIVE ;  /* 0x000000000000791b */ /* 0x003fe20003800000 */
.L_x_778:
[----:B------:R-:W-:Y:S05]  /*1d660*/  BRA `(.L_x_779) ;  /* 0xffffffbc00e47947 */ /* 0x000fea000383ffff */
.L_x_641:
[----:B------:R-:W-:Y:S01]  /*1d670*/  BSSY B0, `(.L_x_780) ;  /* 0x0000008000007945 */ /* 0x000fe20003800000 */
[----:B-----5:R-:W-:Y:S02]  /*1d680*/  IMAD.MOV.U32 R13, RZ, RZ, R2 ;  /* 0x000000ffff0d7224 */ /* 0x020fe400078e0002 */
[----:B------:R-:W-:Y:S02]  /*1d690*/  IMAD.MOV.U32 R12, RZ, RZ, 0x1 ;  /* 0x00000001ff0c7424 */ /* 0x000fe400078e00ff */
[----:B------:R-:W-:Y:S02]  /*1d6a0*/  IMAD.MOV.U32 R11, RZ, RZ, RZ ;  /* 0x000000ffff0b7224 */ /* 0x000fe400078e00ff */
[----:B------:R-:W-:-:S07]  /*1d6b0*/  IMAD.MOV.U32 R15, RZ, RZ, -0x1 ;  /* 0xffffffffff0f7424 */ /* 0x000fce00078e00ff */
[----:B01----:R-:W-:Y:S05]  /*1d6c0*/  WARPSYNC.COLLECTIVE R15, `(.L_x_781) ;  /* 0x000000000f087348 */ /* 0x003fea0003c00000 */
[----:B------:R2:W3:Y:S02]  /*1d6d0*/  SHFL.UP P6, R14, R13, R12, R11 ;  /* 0x0400000c0d0e7389 */ /* 0x0004e400000c000b */
[----:B0123--:R-:W-:Y:S01]  /*1d6e0*/  ENDCOLLECTIVE ;  /* 0x000000000000791b */ /* 0x00ffe20003800000 */
.L_x_781:
[----:B------:R-:W-:Y:S05]  /*1d6f0*/  BSYNC B0 ;  /* 0x0000000000007941 */ /* 0x000fea0003800000 */
.L_x_780:
[----:B------:R-:W-:Y:S01]  /*1d700*/  SEL R13, R14, RZ, P1 ;  /* 0x000000ff0e0d7207 */ /* 0x000fe20000800000 */
[----:B------:R-:W-:Y:S02]  /*1d710*/  IMAD.MOV.U32 R12, RZ, RZ, 0x2 ;  /* 0x00000002ff0c7424 */ /* 0x000fe400078e00ff */
[----:B------:R-:W-:Y:S02]  /*1d720*/  IMAD.MOV.U32 R11, RZ, RZ, RZ ;  /* 0x000000ffff0b7224 */ /* 0x000fe400078e00ff */
[----:B------:R-:W-:Y:S02]  /*1d730*/  IMAD.IADD R13, R2, 0x1, R13 ;  /* 0x00000001020d7824 */ /* 0x000fe400078e020d */
[----:B------:R-:W-:-:S07]  /*1d740*/  IMAD.MOV.U32 R15, RZ, RZ, -0x1 ;  /* 0xffffffffff0f7424 */ /* 0x000fce00078e00ff */
[----:B------:R-:W-:Y:S05]  /*1d750*/  WARPSYNC.COLLECTIVE R15, `(.L_x_782) ;  /* 0x000000000f087348 */ /* 0x000fea0003c00000 */
[----:B------:R0:W1:Y:S02]  /*1d760*/  SHFL.UP P6, R14, R13, R12, R11 ;  /* 0x0400000c0d0e7389 */ /* 0x00006400000c000b */
[----:B01----:R-:W-:Y:S01]  /*1d770*/  ENDCOLLECTIVE ;  /* 0x000000000000791b */ /* 0x003fe20003800000 */
.L_x_782:
[----:B------:R-:W-:Y:S01]  /*1d780*/  IMAD.MOV.U32 R12, RZ, RZ, 0x4 ;  /* 0x00000004ff0c7424 */ /* 0x000fe200078e00ff */
[----:B------:R-:W-:-:S05]  /*1d790*/  SEL R14, R14, RZ, P2 ;  /* 0x000000ff0e0e7207 */ /* 0x000fca0001000000 */
[----:B------:R-:W-:-:S04]  /*1d7a0*/  IMAD.IADD R3, R13, 0x1, R14 ;  /* 0x000000010d037824 */ /* 0x000fc800078e020e */
[----:B------:R-:W-:-:S07]  /*1d7b0*/  IMAD.MOV.U32 R13, RZ, RZ, R3 ;  /* 0x000000ffff0d7224 */ /* 0x000fce00078e0003 */
[----:B------:R-:W-:Y:S05]  /*1d7c0*/  WARPSYNC.COLLECTIVE R15, `(.L_x_783) ;  /* 0x000000000f087348 */ /* 0x000fea0003c00000 */
[----:B------:R0:W1:Y:S02]  /*1d7d0*/  SHFL.UP P6, R14, R13, R12, R11 ;  /* 0x0400000c0d0e7389 */ /* 0x00006400000c000b */
[----:B01----:R-:W-:Y:S01]  /*1d7e0*/  ENDCOLLECTIVE ;  /* 0x000000000000791b */ /* 0x003fe20003800000 */
.L_x_783:
[----:B------:R-:W-:Y:S01]  /*1d7f0*/  IMAD.MOV.U32 R12, RZ, RZ, 0x8 ;  /* 0x00000008ff0c7424 */ /* 0x000fe200078e00ff */
[----:B------:R-:W-:-:S05]  /*1d800*/  SEL R14, R14, RZ, P3 ;  /* 0x000000ff0e0e7207 */ /* 0x000fca0001800000 */
[----:B------:R-:W-:-:S05]  /*1d810*/  IMAD.IADD R5, R3, 0x1, R14 ;  /* 0x0000000103057824 */ /* 0x000fca00078e020e */
[----:B------:R-:W-:-:S07]  /*1d820*/  MOV R13, R5 ;  /* 0x00000005000d7202 */ /* 0x000fce0000000f00 */
[----:B------:R-:W-:Y:S05]  /*1d830*/  WARPSYNC.COLLECTIVE R15, `(.L_x_784) ;  /* 0x000000000f087348 */ /* 0x000fea0003c00000 */
[----:B------:R0:W1:Y:S02]  /*1d840*/  SHFL.UP P6, R14, R13, R12, R11 ;  /* 0x0400000c0d0e7389 */ /* 0x00006400000c000b */
[----:B01----:R-:W-:Y:S01]  /*1d850*/  ENDCOLLECTIVE ;  /* 0x000000000000791b */ /* 0x003fe20003800000 */
.L_x_784:
[----:B------:R-:W-:Y:S01]  /*1d860*/  IMAD.MOV.U32 R12, RZ, RZ, 0x10 ;  /* 0x00000010ff0c7424 */ /* 0x000fe200078e00ff */
[----:B------:R-:W-:-:S05]  /*1d870*/  SEL R6, R14, RZ, P4 ;  /* 0x000000ff0e067207 */ /* 0x000fca0002000000 */
[----:B------:R-:W-:-:S04]  /*1d880*/  IMAD.IADD R6, R5, 0x1, R6 ;  /* 0x0000000105067824 */ /* 0x000fc800078e0206 */
[----:B------:R-:W-:-:S07]  /*1d890*/  IMAD.MOV.U32 R13, RZ, RZ, R6 ;  /* 0x000000ffff0d7224 */ /* 0x000fce00078e0006 */
[----:B------:R-:W-:Y:S05]  /*1d8a0*/  WARPSYNC.COLLECTIVE R15, `(.L_x_785) ;  /* 0x000000000f087348 */ /* 0x000fea0003c00000 */
[----:B------:R0:W1:Y:S02]  /*1d8b0*/  SHFL.UP P6, R14, R13, R12, R11 ;  /* 0x0400000c0d0e7389 */ /* 0x00006400000c000b */
[----:B01----:R-:W-:Y:S01]  /*1d8c0*/  ENDCOLLECTIVE ;  /* 0x000000000000791b */ /* 0x003fe20003800000 */
.L_x_785:
        /* <DEDUP_REMOVED lines=8> */
.L_x_786:
[----:B------:R-:W-:Y:S05]  /*1d950*/  BRA `(.L_x_787) ;  /* 0xffffffbc00c47947 */ /* 0x000fea000383ffff */
.L_x_643:
[----:B------:R-:W-:Y:S01]  /*1d960*/  BSSY B0, `(.L_x_788) ;  /* 0x0000006000007945 */ /* 0x000fe20003800000 */
[----:B------:R-:W-:Y:S01]  /*1d970*/  PLOP3.LUT P6, PT, P6, PT, PT, 0x8, 0x0 ;  /* 0x000000000000781c */ /* 0x000fe200037ce170 */
[----:B------:R-:W-:-:S12]  /*1d980*/  IMAD.MOV.U32 R15, RZ, RZ, -0x1 ;  /* 0xffffffffff0f7424 */ /* 0x000fd800078e00ff */
[----:B0----5:R-:W-:Y:S05]  /*1d990*/  WARPSYNC.COLLECTIVE R15, `(.L_x_789) ;  /* 0x000000000f087348 */ /* 0x021fea0003c00000 */
[----:B------:R-:W-:Y:S01]  /*1d9a0*/  VOTE.ANY R14, PT, P6 ;  /* 0x00000000000e7806 */ /* 0x000fe200030e0100 */
[----:B0----5:R-:W-:Y:S06]  /*1d9b0*/  ENDCOLLECTIVE ;  /* 0x000000000000791b */ /* 0x021fec0003800000 */
.L_x_789:
[----:B------:R-:W-:Y:S05]  /*1d9c0*/  BSYNC B0 ;  /* 0x0000000000007941 */ /* 0x000fea0003800000 */
.L_x_788:
[----:B------:R-:W-:Y:S02]  /*1d9d0*/  IMAD.MOV.U32 R6, RZ, RZ, R14 ;  /* 0x000000ffff067224 */ /* 0x000fe400078e000e */
[----:B------:R-:W-:Y:S02]  /*1d9e0*/  IMAD.MOV.U32 R13, RZ, RZ, R2 ;  /* 0x000000ffff0d7224 */ /* 0x000fe400078e0002 */
[----:B------:R-:W0:Y:S01]  /*1d9f0*/  POPC R4, R6 ;  /* 0x0000000600047309 */ /* 0x000e220000000000 */
[----:B------:R-:W-:Y:S02]  /*1da00*/  IMAD.MOV.U32 R11, RZ, RZ, 0x1f ;  /* 0x0000001fff0b7424 */ /* 0x000fe400078e00ff */
[----:B------:R-:W-:Y:S02]  /*1da10*/  IMAD.MOV.U32 R15, RZ, RZ, -0x1 ;  /* 0xffffffffff0f7424 */ /* 0x000fe400078e00ff */
[----:B0-----:R-:W-:-:S07]  /*1da20*/  IMAD.MOV.U32 R12, RZ, RZ, R4 ;  /* 0x000000ffff0c7224 */ /* 0x001fce00078e0004 */
[----:B------:R-:W-:Y:S05]  /*1da30*/  WARPSYNC.COLLECTIVE R15, `(.L_x_790) ;  /* 0x000000000f087348 */ /* 0x000fea0003c00000 */
[----:B------:R0:W1:Y:S02]  /*1da40*/  SHFL.IDX P6, R14, R13, R12, R11 ;  /* 0x0000000c0d0e7389 */ /* 0x00006400000c000b */
[----:B01----:R-:W-:Y:S01]  /*1da50*/  ENDCOLLECTIVE ;  /* 0x000000000000791b */ /* 0x003fe20003800000 */
.L_x_790:
[----:B------:R-:W-:Y:S01]  /*1da60*/  IMAD.MOV.U32 R17, RZ, RZ, R14 ;  /* 0x000000ffff117224 */ /* 0x000fe200078e000e */
[----:B------:R-:W-:Y:S06]  /*1da70*/  BRA `(.L_x_791) ;  /* 0xffffffbc00b47947 */ /* 0x000fec000383ffff */
.L_x_645:
[----:B------:R-:W-:Y:S01]  /*1da80*/  BSSY B0, `(.L_x_792) ;  /* 0x0000007000007945 */ /* 0x000fe20003800000 */
[----:B------:R-:W-:Y:S02]  /*1da90*/  IMAD.MOV.U32 R13, RZ, RZ, R3 ;  /* 0x000000ffff0d7224 */ /* 0x000fe400078e0003 */
[----:B------:R-:W-:Y:S02]  /*1daa0*/  IMAD.MOV.U32 R11, RZ, RZ, 0x1f ;  /* 0x0000001fff0b7424 */ /* 0x000fe400078e00ff */
[----:B------:R-:W-:-:S07]  /*1dab0*/  IMAD.MOV.U32 R15, RZ, RZ, -0x1 ;  /* 0xffffffffff0f7424 */ /* 0x000fce00078e00ff */
[----:B012---:R-:W-:Y:S05]  /*1dac0*/  WARPSYNC.COLLECTIVE R15, `(.L_x_793) ;  /* 0x000000000f087348 */ /* 0x007fea0003c00000 */
[----:B------:R3:W4:Y:S02]  /*1dad0*/  SHFL.IDX P6, R14, R13, R12, R11 ;  /* 0x0000000c0d0e7389 */ /* 0x00072400000c000b */
[----:B01234-:R-:W-:Y:S01]  /*1dae0*/  ENDCOLLECTIVE ;  /* 0x000000000000791b */ /* 0x01ffe20003800000 */
.L_x_793:
[----:B------:R-:W-:Y:S05]  /*1daf0*/  BSYNC B0 ;  /* 0x0000000000007941 */ /* 0x000fea0003800000 */
.L_x_792:
[----:B------:R-:W-:Y:S05]  /*1db00*/  BRA `(.L_x_644) ;  /* 0xffffffbc00ac7947 */ /* 0x000fea000383ffff */
.L_x_649:
[----:B0-----:R0:W3:Y:S02]  /*1db10*/  SYNCS.PHASECHK.TRANS64.TRYWAIT P0, [R5+URZ+0x2d820], R0 ;  /* 0x02d82000050075a7 */ /* 0x0010e4000800017f */
[----:B---3--:R-:W-:Y:S05]  /*1db20*/  @!P0 NANOSLEEP.SYNCS 0x989680 ;  /* 0x009896800000895d */ /* 0x008fea0003900000 */
[----:B------:R-:W3:Y:S02]  /*1db30*/  @!P0 SYNCS.PHASECHK.TRANS64 P0, [R5+URZ+0x2d820], R0 ;  /* 0x02d82000050085a7 */ /* 0x000ee4000800007f */
[----:B---3--:R-:W-:Y:S05]  /*1db40*/  @!P0 BRA `(.L_x_649) ;  /* 0xfffffffc00f08947 */ /* 0x008fea000383ffff */
[----:B------:R-:W-:Y:S05]  /*1db50*/  BRA `(.L_x_794) ;  /* 0xffffffc000987947 */ /* 0x000fea000383ffff */
.L_x_650:
[----:B------:R-:W3:Y:S01]  /*1db60*/  S2R R2, SR_TID.X ;  /* 0x0000000000027919 */ /* 0x000ee20000002100 */
[----:B------:R-:W-:Y:S01]  /*1db70*/  BSSY B0, `(.L_x_795) ;  /* 0x000000a000007945 */ /* 0x000fe20003800000 */
[----:B------:R-:W-:Y:S02]  /*1db80*/  IMAD.MOV.U32 R12, RZ, RZ, RZ ;  /* 0x000000ffff0c7224 */ /* 0x000fe400078e00ff */
[----:B------:R-:W-:Y:S02]  /*1db90*/  IMAD.MOV.U32 R11, RZ, RZ, 0x1f ;  /* 0x0000001fff0b7424 */ /* 0x000fe400078e00ff */
[----:B------:R-:W-:Y:S01]  /*1dba0*/  IMAD.MOV.U32 R15, RZ, RZ, -0x1 ;  /* 0xffffffffff0f7424 */ /* 0x000fe200078e00ff */
[----:B---3--:R-:W-:-:S04]  /*1dbb0*/  SHF.R.U32.HI R2, RZ, 0x5, R2 ;  /* 0x00000005ff027819 */ /* 0x008fc80000011602 */
[----:B------:R-:W-:-:S05]  /*1dbc0*/  LOP3.LUT R2, R2, 0x3, RZ, 0xc0, !PT ;  /* 0x0000000302027812 */ /* 0x000fca00078ec0ff */
[----:B------:R-:W-:-:S07]  /*1dbd0*/  IMAD.MOV.U32 R13, RZ, RZ, R2 ;  /* 0x000000ffff0d7224 */ /* 0x000fce00078e0002 */
[----:B012-4-:R-:W-:Y:S05]  /*1dbe0*/  WARPSYNC.COLLECTIVE R15, `(.L_x_796) ;  /* 0x000000000f087348 */ /* 0x017fea0003c00000 */
[----:B------:R3:W0:Y:S02]  /*1dbf0*/  SHFL.IDX P6, R14, R13, R12, R11 ;  /* 0x0000000c0d0e7389 */ /* 0x00062400000c000b */
[----:B01234-:R-:W-:Y:S01]  /*1dc00*/  ENDCOLLECTIVE ;  /* 0x000000000000791b */ /* 0x01ffe20003800000 */
.L_x_796:
[----:B------:R-:W-:Y:S05]  /*1dc10*/  BSYNC B0 ;  /* 0x0000000000007941 */ /* 0x000fea0003800000 */
.L_x_795:
[----:B------:R-:W-:Y:S05]  /*1dc20*/  BRA `(.L_x_797) ;  /* 0xffffffc000807947 */ /* 0x000fea000383ffff */
.L_x_651:
[----:B------:R-:W-:Y:S01]  /*1dc30*/  BSSY B0, `(.L_x_798) ;  /* 0x0000006000007945 */ /* 0x000fe20003800000 */
[----:B------:R-:W-:-:S07]  /*1dc40*/  IMAD.MOV.U32 R15, RZ, RZ, -0x1 ;  /* 0xffffffffff0f7424 */ /* 0x000fce00078e00ff */
[----:B012-4-:R-:W-:Y:S05]  /*1dc50*/  WARPSYNC.COLLECTIVE R15, `(.L_x_799) ;  /* 0x000000000f0c7348 */ /* 0x017fea0003c00000 */
[----:B------:R-:W-:Y:S02]  /*1dc60*/  ELECT P6, UR62, PT ;  /* 0x00000000003e782f */ /* 0x000fe400038c0000 */
[----:B------:R-:W-:Y:S01]  /*1dc70*/  MOV R14, UR62 ;  /* 0x0000003e000e7c02 */ /* 0x000fe20008000f00 */
[----:B012-4-:R-:W-:Y:S10]  /*1dc80*/  ENDCOLLECTIVE ;  /* 0x000000000000791b */ /* 0x017ff40003800000 */
.L_x_799:
[----:B------:R-:W-:Y:S05]  /*1dc90*/  BSYNC B0 ;  /* 0x0000000000007941 */ /* 0x000fea0003800000 */
.L_x_798:
[----:B------:R-:W-:Y:S05]  /*1dca0*/  BRA `(.L_x_800) ;  /* 0xffffffc000747947 */ /* 0x000fea000383ffff */
.L_x_653:
[----:B0-----:R0:W3:Y:S02]  /*1dcb0*/  SYNCS.PHASECHK.TRANS64.TRYWAIT P1, [R3+URZ+0x2d840], R2 ;  /* 0x02d84002030075a7 */ /* 0x0010e4000802017f */
[----:B---3--:R-:W-:Y:S05]  /*1dcc0*/  @!P1 NANOSLEEP.SYNCS 0x989680 ;  /* 0x009896800000995d */ /* 0x008fea0003900000 */
[----:B------:R-:W3:Y:S02]  /*1dcd0*/  @!P1 SYNCS.PHASECHK.TRANS64 P1, [R3+URZ+0x2d840], R2 ;  /* 0x02d84002030095a7 */ /* 0x000ee4000802007f */
[----:B---3--:R-:W-:Y:S05]  /*1dce0*/  @!P1 BRA `(.L_x_653) ;  /* 0xfffffffc00f09947 */ /* 0x008fea000383ffff */
[----:B------:R-:W-:Y:S05]  /*1dcf0*/  BRA `(.L_x_801) ;  /* 0xffffffc000987947 */ /* 0x000fea000383ffff */
.L_x_655:
[----:B---3--:R3:W0:Y:S02]  /*1dd00*/  SYNCS.PHASECHK.TRANS64.TRYWAIT P1, [R5+URZ+0x2d840], R0 ;  /* 0x02d84000050075a7 */ /* 0x008624000802017f */
[----:B0-----:R-:W-:Y:S05]  /*1dd10*/  @!P1 NANOSLEEP.SYNCS 0x989680 ;  /* 0x009896800000995d */ /* 0x001fea0003900000 */
[----:B------:R-:W0:Y:S02]  /*1dd20*/  @!P1 SYNCS.PHASECHK.TRANS64 P1, [R5+URZ+0x2d840], R0 ;  /* 0x02d84000050095a7 */ /* 0x000e24000802007f */
[----:B0-----:R-:W-:Y:S05]  /*1dd30*/  @!P1 BRA `(.L_x_655) ;  /* 0xfffffffc00f09947 */ /* 0x001fea000383ffff */
[----:B------:R-:W-:Y:S05]  /*1dd40*/  BRA `(.L_x_802) ;  /* 0xffffffc000a87947 */ /* 0x000fea000383ffff */
.L_x_657:
[----:B------:R0:W0:Y:S02]  /*1dd50*/  SYNCS.PHASECHK.TRANS64.TRYWAIT P1, [R3+URZ+0x2d860], R2 ;  /* 0x02d86002030075a7 */ /* 0x000024000802017f */
[----:B0-----:R-:W-:Y:S05]  /*1dd60*/  @!P1 NANOSLEEP.SYNCS 0x989680 ;  /* 0x009896800000995d */ /* 0x001fea0003900000 */
[----:B------:R-:W0:Y:S02]  /*1dd70*/  @!P1 SYNCS.PHASECHK.TRANS64 P1, [R3+URZ+0x2d860], R2 ;  /* 0x02d86002030095a7 */ /* 0x000e24000802007f */
[----:B0-----:R-:W-:Y:S05]  /*1dd80*/  @!P1 BRA `(.L_x_657) ;  /* 0xfffffffc00f09947 */ /* 0x001fea000383ffff */
[----:B------:R-:W-:Y:S05]  /*1dd90*/  BRA `(.L_x_803) ;  /* 0xffffffc000a47947 */ /* 0x000fea000383ffff */
.L_x_804:
        /* <DEDUP_REMOVED lines=14> */
.L_x_2730:


//--------------------- .text._ZN7cutlass13device_kernelIN5flash11enable_sm90INS1_16FlashAttnFwdSm90INS1_25CollectiveMainloopFwdSm90ILi2EN4cute5tupleIJNS5_1CILi1EEES8_S8_EEENS6_IJNS7_ILi192EEENS7_ILi128EEENS7_ILi96EEEEEELi96ENS_10bfloat16_tEfNS_4arch4Sm90ELb0ELb1ELb1ELb0ELb1ELb0ELb0ELb0ELb1ELb1ELb0ELb0EEENS1_21CollectiveEpilogueFwdINS6_IJSA_SC_SB_EEES9_SE_SG_Li384ELb0ELb1ELb0ELb0EEENS1_30DynamicPersistentTileSchedulerILi384ELi128ELb0ELb1ELb1EEEEEEEEEvNT_6ParamsE --------------------------
	.section	.text._ZN7cutlass13device_kernelIN5flash11enable_sm90INS1_16FlashAttnFwdSm90INS1_25CollectiveMainloopFwdSm90ILi2EN4cute5tupleIJNS5_1CILi1EEES8_S8_EEENS6_IJNS7_ILi192EEENS7_ILi128EEENS7_ILi96EEEEEELi96ENS_10bfloat16_tEfNS_4arch4Sm90ELb0ELb1ELb1ELb0ELb1ELb0ELb0ELb0ELb1ELb1ELb0ELb0EEENS1_21CollectiveEpilogueFwdINS6_IJSA_SC_SB_EEES9_SE_SG_Li384ELb0ELb1ELb0ELb0EEENS1_30DynamicPersistentTileSchedulerILi384ELi128ELb0ELb1ELb1EEEEEEEEEvNT_6ParamsE,"ax",@progbits
	.align	128
.text._ZN7cutlass13device_kernelIN5flash11enable_sm90INS1_16FlashAttnFwdSm90INS1_25CollectiveMainloopFwdSm90ILi2EN4cute5tupleIJNS5_1CILi1EEES8_S8_EEENS6_IJNS7_ILi192EEENS7_ILi128EEENS7_ILi96EEEEEELi96ENS_10bfloat16_tEfNS_4arch4Sm90ELb0ELb1ELb1ELb0ELb1ELb0ELb0ELb0ELb1ELb1ELb0ELb0EEENS1_21CollectiveEpilogueFwdINS6_IJSA_SC_SB_EEES9_SE_SG_Li384ELb0ELb1ELb0ELb0EEENS1_30DynamicPersistentTileSchedulerILi384ELi128ELb0ELb1ELb1EEEEEEEEEvNT_6ParamsE:
        .type           _ZN7cutlass13device_kernelIN5flash11enable_sm90INS1_16FlashAttnFwdSm90INS1_25CollectiveMainloopFwdSm90ILi2EN4cute5tupleIJNS5_1CILi1EEES8_S8_EEENS6_IJNS7_ILi192EEENS7_ILi128EEENS7_ILi96EEEEEELi96ENS_10bfloat16_tEfNS_4arch4Sm90ELb0ELb1ELb1ELb0ELb1ELb0ELb0ELb0ELb1ELb1ELb0ELb0EEENS1_21CollectiveEpilogueFwdINS6_IJSA_SC_SB_EEES9_SE_SG_Li384ELb0ELb1ELb0ELb0EEENS1_30DynamicPersistentTileSchedulerILi384ELi128ELb0ELb1ELb1EEEEEEEEEvNT_6ParamsE,@function
        .size           _ZN7cutlass13device_kernelIN5flash11enable_sm90INS1_16FlashAttnFwdSm90INS1_25CollectiveMainloopFwdSm90ILi2EN4cute5tupleIJNS5_1CILi1EEES8_S8_EEENS6_IJNS7_ILi192EEENS7_ILi128EEENS7_ILi96EEEEEELi96ENS_10bfloat16_tEfNS_4arch4Sm90ELb0ELb1ELb1ELb0ELb1ELb0ELb0ELb0ELb1ELb1ELb0ELb0EEENS1_21CollectiveEpilogueFwdINS6_IJSA_SC_SB_EEES9_SE_SG_Li384ELb0ELb1ELb0ELb0EEENS1_30DynamicPersistentTileSchedulerILi384ELi128ELb0ELb1ELb1EEEEEEEEEvNT_6ParamsE,(.L_x_2731 - _ZN7cutlass13device_kernelIN5flash11enable_sm90INS1_16FlashAttnFwdSm90INS1_25CollectiveMainloopFwdSm90ILi2EN4cute5tupleIJNS5_1CILi1EEES8_S8_EEENS6_IJNS7_ILi192EEENS7_ILi128EEENS7_ILi96EEEEEELi96ENS_10bfloat16_tEfNS_4arch4Sm90ELb0ELb1ELb1ELb0ELb1ELb0ELb0ELb0ELb1ELb1ELb0ELb0EEENS1_21CollectiveEpilogueFwdINS6_IJSA_SC_SB_EEES9_SE_SG_Li384ELb0ELb1ELb0ELb0EEENS1_30DynamicPersistentTileSchedulerILi384ELi128ELb0ELb1ELb1EEEEEEEEEvNT_6ParamsE)
        .other          _ZN7cutlass13device_kernelIN5flash11enable_sm90INS1_16FlashAttnFwdSm90INS1_25CollectiveMainloopFwdSm90ILi2EN4cute5tupleIJNS5_1CILi1EEES8_S8_EEENS6_IJNS7_ILi192EEENS7_ILi128EEENS7_ILi96EEEEEELi96ENS_10bfloat16_tEfNS_4arch4Sm90ELb0ELb1ELb1ELb0ELb1ELb0ELb0ELb0ELb1ELb1ELb0ELb0EEENS1_21CollectiveEpilogueFwdINS6_IJSA_SC_SB_EEES9_SE_SG_Li384ELb0ELb1ELb0ELb0EEENS1_30DynamicPersistentTileSchedulerILi384ELi128ELb0ELb1ELb1EEEEEEEEEvNT_6ParamsE,@"STO_CUDA_ENTRY STV_DEFAULT"
_ZN7cutlass13device_kernelIN5flash11enable_sm90INS1_16FlashAttnFwdSm90INS1_25CollectiveMainloopFwdSm90ILi2EN4cute5tupleIJNS5_1CILi1EEES8_S8_EEENS6_IJNS7_ILi192EEENS7_ILi128EEENS7_ILi96EEEEEELi96ENS_10bfloat16_tEfNS_4arch4Sm90ELb0ELb1ELb1ELb0ELb1ELb0ELb0ELb0ELb1ELb1ELb0ELb0EEENS1_21CollectiveEpilogueFwdINS6_IJSA_SC_SB_EEES9_SE_SG_Li384ELb0ELb1ELb0ELb0EEENS1_30DynamicPersistentTileSchedulerILi384ELi128ELb0ELb1ELb1EEEEEEEEEvNT_6ParamsE:
        /* <DEDUP_REMOVED lines=45> */
.L_x_805:
        /* <DEDUP_REMOVED lines=22> */
.L_x_806:
        /* <DEDUP_REMOVED lines=18> */
.L_x_807:
        /* <DEDUP_REMOVED lines=22> */
.L_x_808:
        /* <DEDUP_REMOVED lines=23> */
.L_x_809:
        /* <DEDUP_REMOVED lines=8> */
.L_x_811:
[----:B------:R-:W-:-:S08]  /*08a0*/  NOP ;  /* 0x0000000000007918 */ /* 0x000fd00000000000 */
[----:B------:R-:W0:Y:S02]  /*08b0*/  USETMAXREG.TRY_ALLOC.CTAPOOL UP0, 0xa0 ;  /* 0x000000a0000079c8 */ /* 0x000e240008000600 */
[----:B0-----:R-:W-:-:S13]  /*08c0*/  PLOP3.LUT P0, PT, PT, PT, UP0, 0x80, 0x0 ;  /* 0x000000000000781c */ /* 0x001fda0003f0f008 */
[----:B------:R-:W-:Y:S05]  /*08d0*/  @!P0 BRA `(.L_x_811) ;  /* 0xfffffffc00f08947 */ /* 0x000fea000383ffff */
[----:B------:R-:W0:Y:S01]  /*08e0*/  S2R R2, SR_TID.X ;  /* 0x0000000000027919 */ /* 0x000e220000002100 */
[----:B------:R-:W1:Y:S08]  /*08f0*/  S2UR UR4, SR_CTAID.X ;  /* 0x00000000000479c3 */ /* 0x000e700000002500 */
[----:B------:R-:W-:Y:S08]  /*0900*/  BAR.ARV 0x4, 0x200 ;  /* 0x0108000000007b1d */ /* 0x000ff00000002000 */
        /* <DEDUP_REMOVED lines=10> */
[----:B------:R-:W-:Y:S01]  /*09b0*/  IMAD.MOV.U32 R18, RZ, RZ, 0x40 ;  /* 0x00000040ff127424 */ /* 0x000fe200078e00ff */
[----:B------:R-:W-:Y:S01]  /*09c0*/  ULOP3.LUT UR49, UR42, 0x1, URZ, 0xfc, !UPT ;  /* 0x000000012a317892 */ /* 0x000fe2000f8efc3f */
[----:B------:R-:W-:Y:S01]  /*09d0*/  SHF.R.S32.HI R0, RZ, 0x1f, R151 ;  /* 0x0000001fff007819 */ /* 0x000fe20000011497 */
[----:B------:R-:W-:Y:S01]  /*09e0*/  UMOV UR48, URZ ;  /* 0x0000003f00307c82 */ /* 0x000fe20008000000 */
[----:B------:R-:W-:Y:S01]  /*09f0*/  UMOV UR47, URZ ;  /* 0x0000003f002f7c82 */ /* 0x000fe20008000000 */
[----:B------:R-:W-:Y:S01]  /*0a00*/  UMOV UR46, URZ ;  /* 0x0000003f002e7c82 */ /* 0x000fe20008000000 */
[CC--:B------:R-:W-:Y:S02]  /*0a10*/  LEA.HI R2, R0.reuse, R151.reuse, RZ, 0x4 ;  /* 0x0000009700027211 */ /* 0x0c0fe400078f20ff */
[----:B------:R-:W-:-:S02]  /*0a20*/  LEA.HI R146, R0, R151, RZ, 0x7 ;  /* 0x0000009700927211 */ /* 0x000fc400078f38ff */
[----:B------:R-:W-:Y:S02]  /*0a30*/  LOP3.LUT R4, R2, 0xfffffff0, RZ, 0xc0, !PT ;  /* 0xfffffff002047812 */ /* 0x000fe400078ec0ff */
[----:B------:R-:W-:Y:S02]  /*0a40*/  SHF.R.S32.HI R5, RZ, 0x4, R2 ;  /* 0x00000004ff057819 */ /* 0x000fe40000011402 */
[----:B------:R-:W-:Y:S01]  /*0a50*/  LOP3.LUT R6, R146, 0xffffff80, RZ, 0xc0, !PT ;  /* 0xffffff8092067812 */ /* 0x000fe200078ec0ff */
[C---:B------:R-:W-:Y:S01]  /*0a60*/  IMAD.IADD R4, R151.reuse, 0x1, -R4 ;  /* 0x0000000197047824 */ /* 0x040fe200078e0a04 */
[----:B------:R-:W-:Y:S02]  /*0a70*/  LEA.HI R2, R2, R5, RZ, 0x1 ;  /* 0x0000000502027211 */ /* 0x000fe400078f08ff */
[----:B------:R-:W-:Y:S01]  /*0a80*/  SHF.R.S32.HI R146, RZ, 0x7, R146 ;  /* 0x00000007ff927819 */ /* 0x000fe20000011492 */
[----:B------:R-:W-:Y:S01]  /*0a90*/  IMAD.IADD R145, R151, 0x1, -R6 ;  /* 0x0000000197917824 */ /* 0x000fe200078e0a06 */
[----:B------:R-:W-:-:S02]  /*0aa0*/  SHF.R.S32.HI R3, RZ, 0x1f, R4 ;  /* 0x0000001fff037819 */ /* 0x000fc40000011404 */
[----:B------:R-:W-:Y:S01]  /*0ab0*/  LOP3.LUT R2, R2, 0x1ffffffe, RZ, 0xc0, !PT ;  /* 0x1ffffffe02027812 */ /* 0x000fe200078ec0ff */
[----:B0-----:R-:W-:Y:S01]  /*0ac0*/  ULEA UR40, UR41, UR40, 0x18 ;  /* 0x0000002829287291 */ /* 0x001fe2000f8ec03f */
[----:B------:R-:W-:Y:S02]  /*0ad0*/  LEA.HI R3, R3, R4, RZ, 0x3 ;  /* 0x0000000403037211 */ /* 0x000fe400078f18ff */
[----:B------:R-:W-:Y:S01]  /*0ae0*/  LEA.HI R6, R0, R151, RZ, 0x5 ;  /* 0x0000009700067211 */ /* 0x000fe200078f28ff */
[----:B------:R-:W-:Y:S01]  /*0af0*/  IMAD.IADD R2, R5, 0x1, -R2 ;  /* 0x0000000105027824 */ /* 0x000fe200078e0a02 */
[C---:B------:R-:W-:Y:S01]  /*0b00*/  LOP3.LUT R5, R3.reuse, 0xfffffff8, RZ, 0xc0, !PT ;  /* 0xfffffff803057812 */ /* 0x040fe200078ec0ff */
[----:B------:R-:W-:Y:S01]  /*0b10*/  IMAD.SHL.U32 R3, R3, 0x40, RZ ;  /* 0x0000004003037824 */ /* 0x000fe200078e00ff */
[----:B------:R-:W-:Y:S01]  /*0b20*/  SHF.R.S32.HI R6, RZ, 0x5, R6 ;  /* 0x00000005ff067819 */ /* 0x000fe20000011406 */
[----:B------:R-:W-:Y:S01]  /*0b30*/  IMAD.SHL.U32 R2, R2, 0x8, RZ ;  /* 0x0000000802027824 */ /* 0x000fe200078e00ff */
[----:B------:R-:W-:Y:S01]  /*0b40*/  SHF.R.S32.HI R8, RZ, 0x1f, R145 ;  /* 0x0000001fff087819 */ /* 0x000fe20000011491 */
[----:B------:R-:W-:Y:S01]  /*0b50*/  IMAD.IADD R5, R4, 0x1, -R5 ;  /* 0x0000000104057824 */ /* 0x000fe200078e0a05 */
[----:B------:R-:W-:Y:S01]  /*0b60*/  LOP3.LUT R3, R3, 0x7ffffe00, RZ, 0xc0, !PT ;  /* 0x7ffffe0003037812 */ /* 0x000fe200078ec0ff */
[----:B------:R-:W-:Y:S01]  /*0b70*/  IMAD R13, R6, 0x10, R4 ;  /* 0x00000010060d7824 */ /* 0x000fe200078e0204 */
[----:B------:R-:W-:Y:S01]  /*0b80*/  LEA.HI R9, R8, R145, RZ, 0x2 ;  /* 0x0000009108097211 */ /* 0x000fe200078f10ff */
[----:B------:R-:W-:Y:S01]  /*0b90*/  IMAD.HI R4, R146, 0x55555556, RZ ;  /* 0x5555555692047827 */ /* 0x000fe200078e02ff */
[----:B------:R-:W-:-:S02]  /*0ba0*/  R2P PR, R5, 0x6 ;  /* 0x0000000605007804 */ /* 0x000fc40000000000 */
[--C-:B------:R-:W-:Y:S01]  /*0bb0*/  SHF.R.S32.HI R7, RZ, 0x2, R9.reuse ;  /* 0x00000002ff077819 */ /* 0x100fe20000011409 */
[----:B------:R-:W-:Y:S01]  /*0bc0*/  IMAD.SHL.U32 R5, R5, 0x40, RZ ;  /* 0x0000004005057824 */ /* 0x000fe200078e00ff */
[----:B------:R-:W-:Y:S01]  /*0bd0*/  SHF.R.S32.HI R10, RZ, 0x1f, R9 ;  /* 0x0000001fff0a7819 */ /* 0x000fe20000011409 */
[--C-:B------:R-:W-:Y:S01]  /*0be0*/  IMAD.U32 R148, R13, 0x20, R2.reuse ;  /* 0x000000200d947824 */ /* 0x100fe200078e0002 */
[----:B------:R-:W-:Y:S01]  /*0bf0*/  LEA.HI R0, R0, R151, RZ, 0x2 ;  /* 0x0000009700007211 */ /* 0x000fe200078f10ff */
[----:B------:R-:W-:Y:S01]  /*0c00*/  IMAD R3, R6, 0x400, R3 ;  /* 0x0000040006037824 */ /* 0x000fe200078e0203 */
[----:B------:R-:W-:Y:S02]  /*0c10*/  LOP3.LUT R5, R5, 0x1c0, RZ, 0xc0, !PT ;  /* 0x000001c005057812 */ /* 0x000fe400078ec0ff */
[----:B------:R-:W-:Y:S02]  /*0c20*/  LEA.HI R10, R10, R7, RZ, 0x3 ;  /* 0x000000070a0a7211 */ /* 0x000fe400078f18ff */
[----:B------:R-:W-:-:S02]  /*0c30*/  LOP3.LUT R2, R5, 0x8, R2, 0xf8, !PT ;  /* 0x0000000805027812 */ /* 0x000fc400078ef802 */
[----:B------:R-:W-:Y:S02]  /*0c40*/  SHF.R.U32.HI R5, RZ, 0x3, R5 ;  /* 0x00000003ff057819 */ /* 0x000fe40000011605 */
[----:B------:R-:W-:Y:S02]  /*0c50*/  LOP3.LUT R142, R0, 0xfffffffc, RZ, 0xc0, !PT ;  /* 0xfffffffc008e7812 */ /* 0x000fe400078ec0ff */
[----:B------:R-:W-:Y:S02]  /*0c60*/  LOP3.LUT R2, R2, R5, RZ, 0x3c, !PT ;  /* 0x0000000502027212 */ /* 0x000fe400078e3cff */
[----:B------:R-:W-:Y:S01]  /*0c70*/  LOP3.LUT R10, R10, 0xfffffff8, RZ, 0xc0, !PT ;  /* 0xfffffff80a0a7812 */ /* 0x000fe200078ec0ff */
[----:B------:R-:W-:Y:S01]  /*0c80*/  IMAD.IADD R142, R151, 0x1, -R142 ;  /* 0x00000001978e7824 */ /* 0x000fe200078e0a8e */
[----:B------:R-:W-:Y:S01]  /*0c90*/  LEA.HI R8, R8, R145, RZ, 0x5 ;  /* 0x0000009108087211 */ /* 0x000fe200078f28ff */
[----:B------:R-:W-:Y:S01]  /*0ca0*/  IMAD.IADD R2, R3, 0x1, R2 ;  /* 0x0000000103027824 */ /* 0x000fe200078e0202 */
[----:B------:R-:W-:Y:S01]  /*0cb0*/  SEL R18, R18, 0xffffffc0, !P2 ;  /* 0xffffffc012127807 */ /* 0x000fe20005000000 */
[----:B------:R-:W-:Y:S01]  /*0cc0*/  IMAD.IADD R11, R7, 0x1, -R10 ;  /* 0x00000001070b7824 */ /* 0x000fe200078e0a0a */
[----:B------:R-:W-:Y:S01]  /*0cd0*/  LEA.HI R7, R4, R4, RZ, 0x1 ;  /* 0x0000000404077211 */ /* 0x000fe200078f08ff */
[----:B------:R-:W-:Y:S01]  /*0ce0*/  IMAD.SHL.U32 R138, R142, 0x8, RZ ;  /* 0x000000088e8a7824 */ /* 0x000fe200078e00ff */
[----:B------:R-:W-:-:S02]  /*0cf0*/  SHF.R.S32.HI R8, RZ, 0x5, R8 ;  /* 0x00000005ff087819 */ /* 0x000fc40000011408 */
[----:B------:R-:W-:Y:S01]  /*0d00*/  LEA.HI R3, R142, R142, RZ, 0x1 ;  /* 0x0000008e8e037211 */ /* 0x000fe200078f08ff */
[----:B------:R-:W-:Y:S01]  /*0d10*/  IMAD R7, R7, -0x3, R146 ;  /* 0xfffffffd07077824 */ /* 0x000fe200078e0292 */
[----:B------:R-:W-:Y:S01]  /*0d20*/  LEA R17, R2, UR40, 0x1 ;  /* 0x0000002802117c11 */ /* 0x000fe2000f8e08ff */
[----:B------:R-:W-:Y:S01]  /*0d30*/  IMAD R8, R8, 0x10, R11 ;  /* 0x0000001008087824 */ /* 0x000fe200078e020b */
[----:B------:R-:W-:Y:S01]  /*0d40*/  LOP3.LUT R3, R3, 0x1ffffffe, RZ, 0xc0, !PT ;  /* 0x1ffffffe03037812 */ /* 0x000fe200078ec0ff */
[C---:B------:R-:W-:Y:S01]  /*0d50*/  VIADD R139, R138.reuse, 0x20 ;  /* 0x000000208a8b7836 */ /* 0x040fe20000000000 */
[----:B------:R-:W-:Y:S01]  /*0d60*/  SHF.R.S32.HI R144, RZ, 0x2, R0 ;  /* 0x00000002ff907819 */ /* 0x000fe20000011400 */
[----:B------:R-:W-:Y:S01]  /*0d70*/  VIADD R22, R17, 0x21800 ;  /* 0x0002180011167836 */ /* 0x000fe20000000000 */
[----:B------:R-:W-:Y:S01]  /*0d80*/  LOP3.LUT R16, R9, 0x7ffffffc, RZ, 0xc0, !PT ;  /* 0x7ffffffc09107812 */ /* 0x000fe200078ec0ff */
[----:B------:R-:W-:Y:S01]  /*0d90*/  VIADD R140, R138, 0x40 ;  /* 0x000000408a8c7836 */ /* 0x000fe20000000000 */
[----:B------:R-:W-:Y:S01]  /*0da0*/  SHF.R.S32.HI R150, RZ, 0x1f, R139 ;  /* 0x0000001fff967819 */ /* 0x000fe2000001148b */
[----:B------:R-:W-:-:S02]  /*0db0*/  VIADD R23, R17, 0x21820 ;  /* 0x0002182011177836 */ /* 0x000fc40000000000 */
[----:B------:R-:W-:Y:S01]  /*0dc0*/  IMAD R147, R7, 0x40, R8 ;  /* 0x0000004007937824 */ /* 0x000fe200078e0208 */
[----:B------:R-:W-:Y:S01]  /*0dd0*/  SHF.R.S32.HI R149, RZ, 0x1f, R140 ;  /* 0x0000001fff957819 */ /* 0x000fe2000001148c */
[----:B------:R-:W-:Y:S02]  /*0de0*/  IMAD.IADD R0, R142, 0x1, -R3 ;  /* 0x000000018e007824 */ /* 0x000fe400078e0a03 */
[C---:B------:R-:W-:Y:S02]  /*0df0*/  @P1 VIADD R23, R22.reuse, 0xffffffe0 ;  /* 0xffffffe016171836 */ /* 0x040fe40000000000 */
[----:B------:R-:W-:Y:S02]  /*0e00*/  IMAD.IADD R22, R22, 0x1, R18 ;  /* 0x0000000116167824 */ /* 0x000fe400078e0212 */
[----:B------:R-:W-:Y:S02]  /*0e10*/  IMAD.IADD R16, R145, 0x1, -R16 ;  /* 0x0000000191107824 */ /* 0x000fe400078e0a10 */
[----:B------:R-:W-:-:S02]  /*0e20*/  IMAD R137, R0, 0x8, R147 ;  /* 0x0000000800897824 */ /* 0x000fc400078e0293 */
[----:B------:R-:W-:Y:S02]  /*0e30*/  IMAD.IADD R18, R18, 0x1, R23 ;  /* 0x0000000112127824 */ /* 0x000fe400078e0217 */
[----:B------:R-:W-:-:S07]  /*0e40*/  VIADD R136, R23, 0x6000 ;  /* 0x0000600017887836 */ /* 0x000fce0000000000 */
.L_x_908:
[----:B------:R-:W-:Y:S01]  /*0e50*/  ULDC UR5, c[0x0][0xc60] ;  /* 0x0003180000057ab9 */ /* 0x000fe20000000800 */
[----:B------:R-:W-:Y:S01]  /*0e60*/  UMOV UR8, UR4 ;  /* 0x0000000400087c82 */ /* 0x000fe20008000000 */
[----:B------:R-:W-:-:S11]  /*0e70*/  UISETP.NE.AND UP0, UPT, UR5, 0x1, UPT ;  /* 0x000000010500788c */ /* 0x000fd6000bf05270 */
[----:B------:R-:W-:Y:S01]  /*0e80*/  @UP0 ULDC UR6, c[0x0][0xc64] ;  /* 0x0003190000060ab9 */ /* 0x000fe20000000800 */
[----:B------:R-:W-:Y:S01]  /*0e90*/  @UP0 ULDC UR9, c[0x0][0xc68] ;  /* 0x00031a0000090ab9 */ /* 0x000fe20000000800 */
[----:B------:R-:W-:-:S04]  /*0ea0*/  UIMAD.WIDE.U32 UR6, UR4, UR6, URZ ;  /* 0x00000006040672a5 */ /* 0x000fc8000f8e003f */
[----:B------:R-:W-:-:S03]  /*0eb0*/  @UP0 USHF.R.U32.HI UR8, URZ, UR9, UR7 ;  /* 0x000000093f080299 */ /* 0x000fc60008011607 */
[----:B------:R-:W-:Y:S02]  /*0ec0*/  ULDC UR6, c[0x0][0xc78] ;  /* 0x00031e0000067ab9 */ /* 0x000fe40000000800 */
[----:B------:R-:W-:Y:S02]  /*0ed0*/  UISETP.GE.AND UP0, UPT, UR8, UR6, UPT ;  /* 0x000000060800728c */ /* 0x000fe4000bf06270 */
[----:B------:R-:W-:-:S04]  /*0ee0*/  UIADD3 UR6, -UR8, URZ, URZ ;  /* 0x0000003f08067290 */ /* 0x000fc8000fffe13f */
[----:B------:R-:W-:Y:S01]  /*0ef0*/  PLOP3.LUT P0, PT, PT, PT, UP0, 0x80, 0x0 ;  /* 0x000000000000781c */ /* 0x000fe20003f0f008 */
[----:B------:R-:W-:-:S12]  /*0f00*/  UIMAD UR9, UR5, UR6, UR4 ;  /* 0x00000006050972a4 */ /* 0x000fd8000f8e0204 */
[----:B012345:R-:W-:Y:S05]  /*0f10*/  @!P0 BRA `(.L_x_812) ;  /* 0x0000000000208947 */ /* 0x03ffea0003800000 */
[----:B------:R-:W-:Y:S01]  /*0f20*/  ULDC UR7, c[0x0][0xc6c] ;  /* 0x00031b0000077ab9 */ /* 0x000fe20000000800 */
[----:B------:R-:W-:Y:S01]  /*0f30*/  UMOV UR6, UR9 ;  /* 0x0000000900067c82 */ /* 0x000fe20008000000 */
[----:B------:R-:W-:-:S11]  /*0f40*/  UISETP.NE.AND UP0, UPT, UR7, 0x1, UPT ;  /* 0x000000010700788c */ /* 0x000fd6000bf05270 */
[----:B------:R-:W-:Y:S02]  /*0f50*/  @UP0 ULDC.64 UR10, c[0x0][0xc70] ;  /* 0x00031c00000a0ab9 */ /* 0x000fe40000000a00 */
[----:B------:R-:W-:-:S04]  /*0f60*/  UIMAD.WIDE.U32 UR4, UR9, UR10, URZ ;  /* 0x0000000a090472a5 */ /* 0x000fc8000f8e003f */
[----:B------:R-:W-:-:S04]  /*0f70*/  @UP0 USHF.R.U32.HI UR6, URZ, UR11, UR5 ;  /* 0x0000000b3f060299 */ /* 0x000fc80008011605 */
[----:B------:R-:W-:Y:S01]  /*0f80*/  UIMAD UR4, UR6, UR7, URZ ;  /* 0x00000007060472a4 */ /* 0x000fe2000f8e023f */
[----:B------:R-:W-:Y:S11]  /*0f90*/  BRA `(.L_x_813) ;  /* 0x00000000001c7947 */ /* 0x000ff60003800000 */
.L_x_812:
[----:B------:R-:W-:Y:S01]  /*0fa0*/  ULDC UR7, c[0x0][0xc54] ;  /* 0x0003150000077ab9 */ /* 0x000fe20000000800 */
[----:B------:R-:W-:Y:S01]  /*0fb0*/  UMOV UR6, UR9 ;  /* 0x0000000900067c82 */ /* 0x000fe20008000000 */
[----:B------:R-:W-:-:S11]  /*0fc0*/  UISETP.NE.AND UP0, UPT, UR7, 0x1, UPT ;  /* 0x000000010700788c */ /* 0x000fd6000bf05270 */
[----:B------:R-:W-:Y:S02]  /*0fd0*/  @UP0 ULDC.64 UR10, c[0x0][0xc58] ;  /* 0x00031600000a0ab9 */ /* 0x000fe40000000a00 */
[----:B------:R-:W-:-:S04]  /*0fe0*/  UIMAD.WIDE.U32 UR4, UR9, UR10, URZ ;  /* 0x0000000a090472a5 */ /* 0x000fc8000f8e003f */
[----:B------:R-:W-:-:S04]  /*0ff0*/  @UP0 USHF.R.U32.HI UR6, URZ, UR11, UR5 ;  /* 0x0000000b3f060299 */ /* 0x000fc80008011605 */
[----:B------:R-:W-:-:S12]  /*1000*/  UIMAD UR4, UR6, UR7, URZ ;  /* 0x00000007060472a4 */ /* 0x000fd8000f8e023f */
.L_x_813:
[----:B------:R-:W-:Y:S01]  /*1010*/  ULOP3.LUT UR6, URZ, UR6, URZ, 0x33, !UPT ;  /* 0x000000063f067292 */ /* 0x000fe2000f8e333f */
[----:B------:R-:W-:Y:S01]  /*1020*/  ULDC UR5, c[0x0][0x448] ;  /* 0x0001120000057ab9 */ /* 0x000fe20000000800 */
[----:B------:R-:W-:Y:S01]  /*1030*/  ULDC UR39, c[0x0][0xc3c] ;  /* 0x00030f0000277ab9 */ /* 0x000fe20000000800 */
[----:B------:R-:W-:Y:S02]  /*1040*/  UISETP.NE.AND UP3, UPT, UR5, 0x1, UPT ;  /* 0x000000010500788c */ /* 0x000fe4000bf65270 */
[----:B------:R-:W-:Y:S01]  /*1050*/  UIADD3 UR39, UR6, UR39, URZ ;  /* 0x0000002706277290 */ /* 0x000fe2000fffe03f */
[----:B------:R-:W-:Y:S01]  /*1060*/  ULDC.64 UR10, c[0x0][0x418] ;  /* 0x00010600000a7ab9 */ /* 0x000fe20000000a00 */
[----:B------:R-:W-:Y:S01]  /*1070*/  UIADD3 UR4, UR9, -UR4, URZ ;  /* 0x8000000409047290 */ /* 0x000fe2000fffe03f */
[----:B------:R-:W-:Y:S01]  /*1080*/  ULDC UR38, c[0x0][0xc48] ;  /* 0x0003120000267ab9 */ /* 0x000fe20000000800 */
[----:B------:R-:W-:Y:S02]  /*1090*/  UISETP.NE.U32.AND UP0, UPT, UR10, URZ, UPT ;  /* 0x0000003f0a00728c */ /* 0x000fe4000bf05070 */
[----:B------:R-:W-:-:S02]  /*10a0*/  UIMAD UR39, UR39, 0xc0, URZ ;  /* 0x000000c0272778a4 */ /* 0x000fc4000f8e023f */
[----:B------:R-:W-:Y:S01]  /*10b0*/  UISETP.NE.AND UP1, UPT, UR38, 0x1, UPT ;  /* 0x000000012600788c */ /* 0x000fe2000bf25270 */
[----:B------:R-:W-:Y:S01]  /*10c0*/  ULDC UR13, c[0x0][0xc54] ;  /* 0x00031500000d7ab9 */ /* 0x000fe20000000800 */
[----:B------:R-:W-:Y:S02]  /*10d0*/  UISETP.NE.AND.EX UP0, UPT, UR11, URZ, UPT, UP0 ;  /* 0x0000003f0b00728c */ /* 0x000fe4000bf05300 */
[----:B------:R-:W-:Y:S02]  /*10e0*/  UIADD3 UR7, UR39, 0xbf, URZ ;  /* 0x000000bf27077890 */ /* 0x000fe4000fffe03f */
[----:B------:R-:W-:Y:S01]  /*10f0*/  UIMAD UR13, UR8, UR13, UR4 ;  /* 0x0000000d080d72a4 */ /* 0x000fe2000f8e0204 */
[----:B------:R-:W-:Y:S01]  /*1100*/  ULDC UR44, c[0x0][0x424] ;  /* 0x00010900002c7ab9 */ /* 0x000fe20000000800 */
[----:B------:R-:W-:Y:S01]  /*1110*/  ULDC UR55, c[0x0][0x288] ;  /* 0x0000a20000377ab9 */ /* 0x000fe20000000800 */
[----:B------:R-:W-:Y:S01]  /*1120*/  ULDC.64 UR4, c[0x0][0x9e0] ;  /* 0x0002780000047ab9 */ /* 0x000fe20000000a00 */
[----:B------:R-:W-:Y:S01]  /*1130*/  @UP3 ULDC UR10, c[0x0][0x44c] ;  /* 0x00011300000a3ab9 */ /* 0x000fe20000000800 */
[----:B------:R-:W-:-:S02]  /*1140*/  UIADD3 UR12, -UR55, 0x1, URZ ;  /* 0x00000001370c7890 */ /* 0x000fc4000fffe13f */
[----:B------:R-:W-:Y:S02]  /*1150*/  UISETP.GE.AND UP2, UPT, UR5, 0x1, UPT ;  /* 0x000000010500788c */ /* 0x000fe4000bf46270 */
[----:B------:R-:W-:Y:S02]  /*1160*/  USEL UR44, UR44, 0x1, UP0 ;  /* 0x000000012c2c7887 */ /* 0x000fe40008000000 */
[----:B------:R-:W-:Y:S01]  /*1170*/  UIMAD.WIDE.U32 UR10, UR7, UR10, URZ ;  /* 0x0000000a070a72a5 */ /* 0x000fe2000f8e003f */
[----:B------:R-:W-:Y:S01]  /*1180*/  ULDC UR6, c[0x0][0x2f0] ;  /* 0x0000bc0000067ab9 */ /* 0x000fe20000000800 */
[----:B------:R-:W-:Y:S01]  /*1190*/  @UP3 ULDC UR15, c[0x0][0x450] ;  /* 0x00011400000f3ab9 */ /* 0x000fe20000000800 */
[----:B------:R-:W-:Y:S01]  /*11a0*/  @UP1 ULDC UR8, c[0x0][0xc4c] ;  /* 0x0003130000081ab9 */ /* 0x000fe20000000800 */
[----:B------:R-:W-:Y:S01]  /*11b0*/  UIMAD UR12, UR44, UR6, UR12 ;  /* 0x000000062c0c72a4 */ /* 0x000fe2000f8e020c */
[----:B------:R-:W-:Y:S01]  /*11c0*/  PLOP3.LUT P0, PT, PT, PT, UP2, 0x40, 0x0 ;  /* 0x000000000000781c */ /* 0x000fe20003f0e828 */
[----:B------:R-:W-:-:S02]  /*11d0*/  @UP3 USHF.R.U32.HI UR7, URZ, UR15, UR11 ;  /* 0x0000000f3f073299 */ /* 0x000fc4000801160b */
[----:B------:R-:W-:Y:S01]  /*11e0*/  UIMAD.WIDE.U32 UR8, UR13, UR8, URZ ;  /* 0x000000080d0872a5 */ /* 0x000fe2000f8e003f */
[----:B------:R-:W-:Y:S01]  /*11f0*/  @UP1 ULDC UR14, c[0x0][0xc50] ;  /* 0x00031400000e1ab9 */ /* 0x000fe20000000800 */
[----:B------:R-:W-:Y:S01]  /*1200*/  UIADD3 UR12, UR12, UR7, URZ ;  /* 0x000000070c0c7290 */ /* 0x000fe2000fffe03f */
[----:B------:R-:W-:Y:S01]  /*1210*/  UMOV UR45, UR13 ;  /* 0x0000000d002d7c82 */ /* 0x000fe20008000000 */
[----:B------:R-:W-:Y:S02]  /*1220*/  @UP1 USHF.R.U32.HI UR45, URZ, UR14, UR9 ;  /* 0x0000000e3f2d1299 */ /* 0x000fe40008011609 */
[----:B------:R-:W-:Y:S02]  /*1230*/  UIADD3 UR4, UR12, UR4, URZ ;  /* 0x000000040c047290 */ /* 0x000fe4000fffe03f */
[----:B------:R-:W-:Y:S02]  /*1240*/  UIADD3 UR7, -UR45, URZ, URZ ;  /* 0x0000003f2d077290 */ /* 0x000fe4000fffe13f */
[----:B------:R-:W-:-:S02]  /*1250*/  UP2UR UR51, UPR, URZ, 0x8 ;  /* 0x000000083f337883 */ /* 0x000fc40008000000 */
[----:B------:R-:W-:Y:S01]  /*1260*/  UP2UR UR50, UPR, URZ, 0x4 ;  /* 0x000000043f327883 */ /* 0x000fe20008000000 */
[----:B------:R-:W-:Y:S01]  /*1270*/  IMAD.U32 R0, RZ, RZ, UR4 ;  /* 0x00000004ff007e24 */ /* 0x000fe2000f8e00ff */
[----:B------:R-:W-:Y:S01]  /*1280*/  UIMAD UR38, UR38, UR7, UR13 ;  /* 0x00000007262672a4 */ /* 0x000fe2000f8e020d */
[----:B------:R-:W-:Y:S11]  /*1290*/  @P0 BRA `(.L_x_814) ;  /* 0x0000000000400947 */ /* 0x000ff60003800000 */
[----:B------:R-:W-:Y:S01]  /*12a0*/  ISETP.LT.AND P0, PT, RZ, UR12, PT ;  /* 0x0000000cff007c0c */ /* 0x000fe2000bf01270 */
[----:B------:R-:W-:-:S12]  /*12b0*/  UIADD3 UR4, UR12, -0x1, URZ ;  /* 0xffffffff0c047890 */ /* 0x000fd8000fffe03f */
[----:B------:R-:W-:Y:S05]  /*12c0*/  @P0 BRA `(.L_x_815) ;  /* 0x00000000001c0947 */ /* 0x000fea0003800000 */
[----:B------:R-:W-:Y:S02]  /*12d0*/  UISETP.NE.AND UP0, UPT, UR5, 0x1, UPT ;  /* 0x000000010500788c */ /* 0x000fe4000bf05270 */
[----:B------:R-:W-:-:S09]  /*12e0*/  UIADD3 UR4, -UR12, URZ, URZ ;  /* 0x0000003f0c047290 */ /* 0x000fd2000fffe13f */
[----:B------:R-:W-:Y:S02]  /*12f0*/  @UP0 ULDC.64 UR10, c[0x0][0x9e8] ;  /* 0x00027a00000a0ab9 */ /* 0x000fe40000000a00 */
[----:B------:R-:W-:-:S04]  /*1300*/  UIMAD.WIDE.U32 UR8, UR4, UR10, URZ ;  /* 0x0000000a040872a5 */ /* 0x000fc8000f8e003f */
[----:B------:R-:W-:-:S04]  /*1310*/  @UP0 USHF.R.U32.HI UR4, URZ, UR11, UR9 ;  /* 0x0000000b3f040299 */ /* 0x000fc80008011609 */
[----:B------:R-:W-:Y:S01]  /*1320*/  ULOP3.LUT UR4, URZ, UR4, URZ, 0x33, !UPT ;  /* 0x000000043f047292 */ /* 0x000fe2000f8e333f */
[----:B------:R-:W-:Y:S11]  /*1330*/  BRA `(.L_x_816) ;  /* 0x0000000000107947 */ /* 0x000ff60003800000 */
.L_x_815:
[----:B------:R-:W-:-:S11]  /*1340*/  UISETP.NE.AND UP0, UPT, UR5, 0x1, UPT ;  /* 0x000000010500788c */ /* 0x000fd6000bf05270 */
[----:B------:R-:W-:Y:S02]  /*1350*/  @UP0 ULDC.64 UR10, c[0x0][0x9e8] ;  /* 0x00027a00000a0ab9 */ /* 0x000fe40000000a00 */
[----:B------:R-:W-:-:S04]  /*1360*/  UIMAD.WIDE.U32 UR8, UR4, UR10, URZ ;  /* 0x0000000a040872a5 */ /* 0x000fc8000f8e003f */
[----:B------:R-:W-:-:S12]  /*1370*/  @UP0 USHF.R.U32.HI UR4, URZ, UR11, UR9 ;  /* 0x0000000b3f040299 */ /* 0x000fd80008011609 */
.L_x_816:
[----:B------:R-:W-:-:S06]  /*1380*/  UIMAD UR4, UR4, UR5, UR5 ;  /* 0x00000005040472a4 */ /* 0x000fcc000f8e0205 */
[----:B------:R-:W-:-:S07]  /*1390*/  VIMNMX R0, R0, UR4, PT ;  /* 0x0000000400007c48 */ /* 0x000fce000bfe0100 */
.L_x_814:
[----:B------:R-:W-:Y:S01]  /*13a0*/  UISETP.NE.AND UP0, UPT, UR51, URZ, UPT ;  /* 0x0000003f3300728c */ /* 0x000fe2000bf05270 */
[----:B------:R-:W-:Y:S01]  /*13b0*/  VIADD R0, R0, 0x7f ;  /* 0x0000007f00007836 */ /* 0x000fe20000000000 */
[----:B------:R-:W-:Y:S01]  /*13c0*/  UMOV UR7, UR39 ;  /* 0x0000002700077c82 */ /* 0x000fe20008000000 */
[----:B------:R-:W-:Y:S02]  /*13d0*/  UIMAD UR4, UR44, UR6, 0x7f ;  /* 0x0000007f2c0474a4 */ /* 0x000fe4000f8e0206 */
[----:B------:R-:W-:Y:S01]  /*13e0*/  UIMAD UR55, UR44, UR6, -UR55 ;  /* 0x000000062c3772a4 */ /* 0x000fe2000f8e0a37 */
[----:B------:R-:W-:Y:S01]  /*13f0*/  SHF.R.S32.HI R3, RZ, 0x1f, R0 ;  /* 0x0000001fff037819 */ /* 0x000fe20000011400 */
[----:B------:R-:W-:Y:S01]  /*1400*/  USHF.R.S32.HI UR6, URZ, 0x1f, UR4 ;  /* 0x0000001f3f067899 */ /* 0x000fe20008011404 */
[----:B------:R-:W-:Y:S02]  /*1410*/  ULDC UR10, c[0x0][0x9dc] ;  /* 0x00027700000a7ab9 */ /* 0x000fe40000000800 */
[----:B------:R-:W-:Y:S01]  /*1420*/  LEA.HI R3, R3, R0, RZ, 0x7 ;  /* 0x0000000003037211 */ /* 0x000fe200078f38ff */
[----:B------:R-:W-:Y:S01]  /*1430*/  @UP0 ULDC UR8, c[0x0][0x44c] ;  /* 0x0001130000080ab9 */ /* 0x000fe20000000800 */
[----:B------:R-:W-:Y:S01]  /*1440*/  @UP0 ULDC UR11, c[0x0][0x450] ;  /* 0x00011400000b0ab9 */ /* 0x000fe20000000800 */
[----:B------:R-:W-:Y:S01]  /*1450*/  UIMAD.WIDE.U32 UR8, UR39, UR8, URZ ;  /* 0x00000008270872a5 */ /* 0x000fe2000f8e003f */
[----:B------:R-:W-:Y:S01]  /*1460*/  SHF.R.S32.HI R3, RZ, 0x7, R3 ;  /* 0x00000007ff037819 */ /* 0x000fe20000011403 */
[----:B------:R-:W-:-:S02]  /*1470*/  ULEA.HI UR6, UR6, UR4, URZ, 0x7 ;  /* 0x0000000406067291 */ /* 0x000fc4000f8f383f */
[----:B------:R-:W-:Y:S02]  /*1480*/  @UP0 USHF.R.U32.HI UR7, URZ, UR11, UR9 ;  /* 0x0000000b3f070299 */ /* 0x000fe40008011609 */
[----:B------:R-:W-:Y:S02]  /*1490*/  UISETP.GE.AND UP0, UPT, UR5, 0x1, UPT ;  /* 0x000000010500788c */ /* 0x000fe4000bf06270 */
[----:B------:R-:W-:Y:S02]  /*14a0*/  USHF.R.S32.HI UR6, URZ, 0x7, UR6 ;  /* 0x000000073f067899 */ /* 0x000fe40008011406 */
[----:B------:R-:W-:Y:S02]  /*14b0*/  UIADD3 UR4, UR55, UR7, URZ ;  /* 0x0000000737047290 */ /* 0x000fe4000fffe03f */
[----:B------:R-:W-:Y:S02]  /*14c0*/  PLOP3.LUT P0, PT, PT, PT, UP0, 0x40, 0x0 ;  /* 0x000000000000781c */ /* 0x000fe40003f0e808 */
[----:B------:R-:W-:Y:S01]  /*14d0*/  UIADD3 UR8, UR4, -UR10, URZ ;  /* 0x8000000a04087290 */ /* 0x000fe2000fffe03f */
[----:B------:R-:W-:-:S10]  /*14e0*/  VIMNMX R88, R3, UR6, PT ;  /* 0x0000000603587c48 */ /* 0x000fd4000bfe0100 */
[----:B------:R-:W-:Y:S05]  /*14f0*/  @P0 BRA `(.L_x_817) ;  /* 0x0000000000440947 */ /* 0x000fea0003800000 */
[----:B------:R-:W-:-:S06]  /*1500*/  UISETP.GT.AND UP0, UPT, UR4, -0x1, UPT ;  /* 0xffffffff0400788c */ /* 0x000fcc000bf04270 */
[----:B------:R-:W-:-:S13]  /*1510*/  PLOP3.LUT P0, PT, PT, PT, UP0, 0x80, 0x0 ;  /* 0x000000000000781c */ /* 0x000fda0003f0f008 */
[----:B------:R-:W-:Y:S05]  /*1520*/  @P0 BRA `(.L_x_818) ;  /* 0x00000000001c0947 */ /* 0x000fea0003800000 */
[----:B------:R-:W-:Y:S02]  /*1530*/  UISETP.NE.AND UP0, UPT, UR5, 0x1, UPT ;  /* 0x000000010500788c */ /* 0x000fe4000bf05270 */
[----:B------:R-:W-:-:S09]  /*1540*/  ULOP3.LUT UR4, URZ, UR4, URZ, 0x33, !UPT ;  /* 0x000000043f047292 */ /* 0x000fd2000f8e333f */
[----:B------:R-:W-:Y:S02]  /*1550*/  @UP0 ULDC.64 UR10, c[0x0][0x9e8] ;  /* 0x00027a00000a0ab9 */ /* 0x000fe40000000a00 */
[----:B------:R-:W-:-:S04]  /*1560*/  UIMAD.WIDE.U32 UR6, UR4, UR10, URZ ;  /* 0x0000000a040672a5 */ /* 0x000fc8000f8e003f */
[----:B------:R-:W-:-:S04]  /*1570*/  @UP0 USHF.R.U32.HI UR4, URZ, UR11, UR7 ;  /* 0x0000000b3f040299 */ /* 0x000fc80008011607 */
[----:B------:R-:W-:Y:S01]  /*1580*/  ULOP3.LUT UR4, URZ, UR4, URZ, 0x33, !UPT ;  /* 0x000000043f047292 */ /* 0x000fe2000f8e333f */
[----:B------:R-:W-:Y:S11]  /*1590*/  BRA `(.L_x_819) ;  /* 0x0000000000107947 */ /* 0x000ff60003800000 */
.L_x_818:
[----:B------:R-:W-:-:S11]  /*15a0*/  UISETP.NE.AND UP0, UPT, UR5, 0x1, UPT ;  /* 0x000000010500788c */ /* 0x000fd6000bf05270 */
[----:B------:R-:W-:Y:S02]  /*15b0*/  @UP0 ULDC.64 UR10, c[0x0][0x9e8] ;  /* 0x00027a00000a0ab9 */ /* 0x000fe40000000a00 */
[----:B------:R-:W-:-:S04]  /*15c0*/  UIMAD.WIDE.U32 UR6, UR4, UR10, URZ ;  /* 0x0000000a040672a5 */ /* 0x000fc8000f8e003f */
[----:B------:R-:W-:-:S12]  /*15d0*/  @UP0 USHF.R.U32.HI UR4, URZ, UR11, UR7 ;  /* 0x0000000b3f040299 */ /* 0x000fd80008011607 */
.L_x_819:
[----:B------:R-:W-:-:S04]  /*15e0*/  UIMAD UR4, UR4, UR5, URZ ;  /* 0x00000005040472a4 */ /* 0x000fc8000f8e023f */
[----:B------:R-:W-:-:S04]  /*15f0*/  UISETP.LT.AND UP0, UPT, UR8, UR4, UPT ;  /* 0x000000040800728c */ /* 0x000fc8000bf01270 */
[----:B------:R-:W-:-:S12]  /*1600*/  USEL UR8, UR8, UR4, !UP0 ;  /* 0x0000000408087287 */ /* 0x000fd8000c000000 */
.L_x_817:
[----:B------:R-:W-:Y:S01]  /*1610*/  USHF.R.S32.HI UR4, URZ, 0x1f, UR8 ;  /* 0x0000001f3f047899 */ /* 0x000fe20008011408 */
[----:B------:R-:W-:Y:S01]  /*1620*/  PLOP3.LUT P0, PT, PT, PT, PT, 0x80, 0x0 ;  /* 0x000000000000781c */ /* 0x000fe20003f0f070 */
[----:B------:R-:W-:Y:S01]  /*1630*/  IMAD.MOV.U32 R36, RZ, RZ, RZ ;  /* 0x000000ffff247224 */ /* 0x000fe200078e00ff */
[----:B------:R-:W-:Y:S01]  /*1640*/  CS2R R30, SRZ ;  /* 0x00000000001e7805 */ /* 0x000fe2000001ff00 */
[----:B------:R-:W-:Y:S01]  /*1650*/  ULEA.HI UR4, UR4, UR8, URZ, 0x7 ;  /* 0x0000000804047291 */ /* 0x000fe2000f8f383f */
[----:B------:R-:W-:Y:S01]  /*1660*/  IMAD.MOV.U32 R0, RZ, RZ, RZ ;  /* 0x000000ffff007224 */ /* 0x000fe200078e00ff */
[----:B------:R-:W-:Y:S01]  /*1670*/  CS2R R28, SRZ ;  /* 0x00000000001c7805 */ /* 0x000fe2000001ff00 */
[----:B------:R-:W-:Y:S01]  /*1680*/  IMAD.MOV.U32 R48, RZ, RZ, RZ ;  /* 0x000000ffff307224 */ /* 0x000fe200078e00ff */
[----:B------:R-:W-:Y:S01]  /*1690*/  USHF.R.S32.HI UR4, URZ, 0x7, UR4 ;  /* 0x000000073f047899 */ /* 0x000fe20008011404 */
[----:B------:R-:W-:Y:S01]  /*16a0*/  IMAD.MOV.U32 R133, RZ, RZ, RZ ;  /* 0x000000ffff857224 */ /* 0x000fe200078e00ff */
[----:B------:R-:W-:Y:S01]  /*16b0*/  CS2R R26, SRZ ;  /* 0x00000000001a7805 */ /* 0x000fe2000001ff00 */
[----:B------:R-:W-:Y:S01]  /*16c0*/  IMAD.MOV.U32 R44, RZ, RZ, RZ ;  /* 0x000000ffff2c7224 */ /* 0x000fe200078e00ff */
[----:B------:R-:W-:Y:S01]  /*16d0*/  UISETP.LT.AND UP0, UPT, URZ, UR4, UPT ;  /* 0x000000043f00728c */ /* 0x000fe2000bf01270 */
[----:B------:R-:W-:Y:S01]  /*16e0*/  IMAD.MOV.U32 R129, RZ, RZ, RZ ;  /* 0x000000ffff817224 */ /* 0x000fe200078e00ff */
[----:B------:R-:W-:Y:S01]  /*16f0*/  CS2R R122, SRZ ;  /* 0x00000000007a7805 */ /* 0x000fe2000001ff00 */
[----:B------:R-:W-:Y:S01]  /*1700*/  IMAD.MOV.U32 R46, RZ, RZ, RZ ;  /* 0x000000ffff2e7224 */ /* 0x000fe200078e00ff */
[----:B------:R-:W-:Y:S01]  /*1710*/  USEL UR37, URZ, UR4, !UP0 ;  /* 0x000000043f257287 */ /* 0x000fe2000c000000 */
[----:B------:R-:W-:Y:S01]  /*1720*/  IMAD.MOV.U32 R125, RZ, RZ, RZ ;  /* 0x000000ffff7d7224 */ /* 0x000fe200078e00ff */
[----:B------:R-:W-:-:S02]  /*1730*/  CS2R R120, SRZ ;  /* 0x0000000000787805 */ /* 0x000fc4000001ff00 */
[----:B------:R-:W-:Y:S02]  /*1740*/  CS2R R118, SRZ ;  /* 0x0000000000767805 */ /* 0x000fe4000001ff00 */
[----:B------:R-:W-:Y:S02]  /*1750*/  CS2R R116, SRZ ;  /* 0x0000000000747805 */ /* 0x000fe4000001ff00 */
[----:B------:R-:W-:Y:S02]  /*1760*/  CS2R R114, SRZ ;  /* 0x0000000000727805 */ /* 0x000fe4000001ff00 */
[----:B------:R-:W-:Y:S02]  /*1770*/  ISETP.GT.AND P1, PT, R88, UR37, PT ;  /* 0x0000002558007c0c */ /* 0x000fe4000bf24270 */
        /* <DEDUP_REMOVED lines=9> */
[----:B------:R-:W-:Y:S01]  /*1810*/  CS2R R94, SRZ ;  /* 0x00000000005e7805 */ /* 0x000fe2000001ff00 */
[----:B------:R-:W-:Y:S01]  /*1820*/  IMAD.MOV.U32 R93, RZ, RZ, RZ ;  /* 0x000000ffff5d7224 */ /* 0x000fe200078e00ff */
[----:B------:R-:W-:Y:S02]  /*1830*/  CS2R R6, SRZ ;  /* 0x0000000000067805 */ /* 0x000fe4000001ff00 */
[----:B------:R-:W-:Y:S01]  /*1840*/  CS2R R90, SRZ ;  /* 0x00000000005a7805 */ /* 0x000fe2000001ff00 */
[----:B------:R-:W-:Y:S01]  /*1850*/  IMAD.MOV.U32 R42, RZ, RZ, RZ ;  /* 0x000000ffff2a7224 */ /* 0x000fe200078e00ff */
[----:B------:R-:W-:Y:S06]  /*1860*/  @!P1 BRA `(.L_x_820) ;  /* 0x000000e8004c9947 */ /* 0x000fec0003800000 */
[----:B------:R-:W0:Y:S02]  /*1870*/  SHFL.IDX PT, R0, R146, RZ, 0x1f ;  /* 0x00001fff92007589 */ /* 0x000e2400000e0000 */
[----:B0-----:R-:W-:-:S13]  /*1880*/  R2UR UR43, R0 ;  /* 0x00000000002b72ca */ /* 0x001fda00000e0000 */
[----:B------:R-:W-:-:S04]  /*1890*/  UIMAD.WIDE UR4, UR43, 0x55555556, URZ ;  /* 0x555555562b0478a5 */ /* 0x000fc8000f8e023f */
[----:B------:R-:W-:Y:S02]  /*18a0*/  ULEA.HI UR54, UR5, UR5, URZ, 0x1 ;  /* 0x0000000505367291 */ /* 0x000fe4000f8f083f */
[----:B------:R-:W-:Y:S02]  /*18b0*/  UIADD3 UR5, UR40, 0x21800, URZ ;  /* 0x0002180028057890 */ /* 0x000fe4000fffe03f */
[----:B------:R-:W-:Y:S02]  /*18c0*/  UIMAD UR54, UR54, -0x3, UR43 ;  /* 0xfffffffd363678a4 */ /* 0x000fe4000f8e022b */
[----:B------:R-:W-:Y:S02]  /*18d0*/  ULOP3.LUT UP0, URZ, UR5, 0x3ff, URZ, 0xc0, !UPT ;  /* 0x000003ff053f7892 */ /* 0x000fe4000f80c03f */
[----:B------:R-:W-:Y:S02]  /*18e0*/  ULEA UR4, UR54, UR40, 0xc ;  /* 0x0000002836047291 */ /* 0x000fe4000f8e603f */
[----:B------:R-:W-:-:S02]  /*18f0*/  ULEA UR5, UR54, UR5, 0xd ;  /* 0x0000000536057291 */ /* 0x000fc4000f8e683f */
[----:B------:R-:W-:Y:S01]  /*1900*/  PLOP3.LUT P0, PT, PT, PT, UP0, 0x80, 0x0 ;  /* 0x000000000000781c */ /* 0x000fe20003f0f008 */
[----:B------:R-:W-:Y:S02]  /*1910*/  UIADD3 UR4, UR4, 0xc400, URZ ;  /* 0x0000c40004047890 */ /* 0x000fe4000fffe03f */
[----:B------:R-:W-:Y:S02]  /*1920*/  USHF.R.U32.HI UR5, URZ, 0x4, UR5 ;  /* 0x000000043f057899 */ /* 0x000fe40008011605 */
[----:B------:R-:W-:Y:S02]  /*1930*/  USHF.R.U32.HI UR4, URZ, 0x4, UR4 ;  /* 0x000000043f047899 */ /* 0x000fe40008011604 */
[----:B------:R-:W-:Y:S02]  /*1940*/  ULOP3.LUT UR36, UR5, 0x3fff, URZ, 0xc0, !UPT ;  /* 0x00003fff05247892 */ /* 0x000fe4000f8ec03f */
[----:B------:R-:W-:-:S04]  /*1950*/  ULOP3.LUT UR56, UR4, 0x3fff, URZ, 0xc0, !UPT ;  /* 0x00003fff04387892 */ /* 0x000fc8000f8ec03f */
[----:B------:R-:W-:Y:S08]  /*1960*/  @!P0 BRA `(.L_x_821) ;  /* 0x0000000000408947 */ /* 0x000ff00003800000 */
[----:B------:R-:W-:Y:S01]  /*1970*/  MOV R0, 0x0 ;  /* 0x0000000000007802 */ /* 0x000fe20000000f00 */
[----:B------:R-:W-:Y:S01]  /*1980*/  ULDC.64 UR4, c[0x4][0x88] ;  /* 0x0100220000047ab9 */ /* 0x000fe20000000a00 */
[----:B------:R-:W-:Y:S01]  /*1990*/  ULDC.64 UR6, c[0x4][0x28] ;  /* 0x01000a0000067ab9 */ /* 0x000fe20000000a00 */
[----:B------:R-:W-:Y:S01]  /*19a0*/  IMAD.U32 R4, RZ, RZ, UR4 ;  /* 0x00000004ff047e24 */ /* 0x000fe2000f8e00ff */
[----:B------:R0:W1:Y:S01]  /*19b0*/  LDC.64 R2, c[0x4][R0] ;  /* 0x0100000000027b82 */ /* 0x0000620000000a00 */
        /* <DEDUP_REMOVED lines=11> */
.L_x_821:
[----:B------:R-:W-:Y:S01]  /*1a70*/  ULEA.HI UR4, UR48, UR48, URZ, 0x1 ;  /* 0x0000003030047291 */ /* 0x000fe2000f8f083f */
[----:B------:R-:W-:-:S03]  /*1a80*/  IMAD.U32 R2, RZ, RZ, UR49 ;  /* 0x00000031ff027e24 */ /* 0x000fc6000f8e00ff */
[----:B------:R-:W-:Y:S02]  /*1a90*/  ULOP3.LUT UR4, UR4, 0xfffffffe, URZ, 0xc0, !UPT ;  /* 0xfffffffe04047892 */ /* 0x000fe4000f8ec03f */
[----:B------:R-:W-:Y:S02]  /*1aa0*/  ISETP.NE.AND P0, PT, R2, 0x3, PT ;  /* 0x000000030200780c */ /* 0x000fe40003f05270 */
[----:B------:R-:W-:-:S06]  /*1ab0*/  UIADD3 UR4, UR48, -UR4, URZ ;  /* 0x8000000430047290 */ /* 0x000fcc000fffe03f */
[----:B------:R-:W-:-:S05]  /*1ac0*/  IMAD.U32 R0, RZ, RZ, UR4 ;  /* 0x00000004ff007e24 */ /* 0x000fca000f8e00ff */
[----:B------:R-:W-:-:S04]  /*1ad0*/  SHF.L.U32 R0, R0, 0x1f, RZ ;  /* 0x0000001f00007819 */ /* 0x000fc800000006ff */
[----:B------:R-:W0:Y:S02]  /*1ae0*/  SYNCS.PHASECHK.TRANS64.TRYWAIT P1, [UR40+0x2d800], R0 ;  /* 0x02d80000ff0075a7 */ /* 0x000e240008020168 */
[----:B0-----:R-:W-:Y:S05]  /*1af0*/  @!P1 BRA `(.L_x_822) ;  /* 0x0000014400049947 */ /* 0x001fea0003800000 */
.L_x_978:
[----:B------:R-:W-:Y:S05]  /*1b00*/  @!P0 BRA `(.L_x_823) ;  /* 0x0000000000048947 */ /* 0x000fea0003800000 */
[----:B------:R-:W-:Y:S01]  /*1b10*/  BPT.TRAP 0x1 ;  /* 0x000000040000795c */ /* 0x000fe20000300000 */
.L_x_823:
[----:B------:R-:W-:Y:S02]  /*1b20*/  IMAD.U32 R6, RZ, RZ, UR46 ;  /* 0x0000002eff067e24 */ /* 0x000fe4000f8e00ff */
[----:B0-----:R-:W-:-:S03]  /*1b30*/  IMAD.U32 R3, RZ, RZ, UR47 ;  /* 0x0000002fff037e24 */ /* 0x001fc6000f8e00ff */
[----:B------:R-:W-:Y:S02]  /*1b40*/  LEA R6, R6, UR40, 0x3 ;  /* 0x0000002806067c11 */ /* 0x000fe4000f8e18ff */
[----:B------:R-:W-:-:S04]  /*1b50*/  SHF.L.U32 R3, R3, 0x1f, RZ ;  /* 0x0000001f03037819 */ /* 0x000fc800000006ff */
[----:B------:R0:W1:Y:S01]  /*1b60*/  SYNCS.PHASECHK.TRANS64.TRYWAIT P1, [R6+URZ+0x2d830], R3 ;  /* 0x02d83003060075a7 */ /* 0x000062000802017f */
[----:B------:R-:W-:Y:S05]  /*1b70*/  @!P0 BRA `(.L_x_824) ;  /* 0x0000000000048947 */ /* 0x000fea0003800000 */
[----:B------:R-:W-:Y:S01]  /*1b80*/  BPT.TRAP 0x1 ;  /* 0x000000040000795c */ /* 0x000fe20000300000 */
.L_x_824:
[----:B-1----:R-:W-:Y:S05]  /*1b90*/  @P1 BRA `(.L_x_825) ;  /* 0x0000000000081947 */ /* 0x002fea0003800000 */
[----:B------:R-:W1:Y:S02]  /*1ba0*/  SYNCS.PHASECHK.TRANS64.TRYWAIT P1, [R6+URZ+0x2d830], R3 ;  /* 0x02d83003060075a7 */ /* 0x000e64000802017f */
[----:B-1----:R-:W-:Y:S05]  /*1bb0*/  @!P1 BRA `(.L_x_826) ;  /* 0x0000014000ec9947 */ /* 0x002fea0003800000 */
.L_x_825:
[----:B------:R-:W-:Y:S05]  /*1bc0*/  WARPSYNC.ALL ;  /* 0x0000000000007948 */ /* 0x000fea0003800000 */
[----:B------:R-:W-:Y:S01]  /*1bd0*/  UIADD3 UR4, UR40, 0x15400, URZ ;  /* 0x0001540028047890 */ /* 0x000fe2000fffe03f */
[----:B------:R-:W-:Y:S01]  /*1be0*/  WARPGROUP.ARRIVE ;  /* 0x00000000000079c5 */ /* 0x000fe20000000000 */
[----:B------:R-:W-:Y:S01]  /*1bf0*/  UMOV UR5, 0x80000020 ;  /* 0x8000002000057882 */ /* 0x000fe20000000000 */
[----:B------:R-:W-:Y:S01]  /*1c00*/  UMOV UR7, 0x80000020 ;  /* 0x8000002000077882 */ /* 0x000fe20000000000 */
[----:B------:R-:W-:Y:S01]  /*1c10*/  USHF.R.U32.HI UR4, URZ, 0x4, UR4 ;  /* 0x000000043f047899 */ /* 0x000fe20008011604 */
[----:B------:R-:W-:Y:S01]  /*1c20*/  UMOV UR9, 0x80000020 ;  /* 0x8000002000097882 */ /* 0x000fe20000000000 */
[----:B------:R-:W-:-:S02]  /*1c30*/  UMOV UR11, 0x80000020 ;  /* 0x80000020000b7882 */ /* 0x000fc40000000000 */
[----:B------:R-:W-:Y:S01]  /*1c40*/  ULOP3.LUT UR4, UR4, 0x3fff, URZ, 0xc0, !UPT ;  /* 0x00003fff04047892 */ /* 0x000fe2000f8ec03f */
[----:B------:R-:W-:Y:S01]  /*1c50*/  UMOV UR13, 0x80000020 ;  /* 0x80000020000d7882 */ /* 0x000fe20000000000 */
[----:B------:R-:W-:Y:S02]  /*1c60*/  UMOV UR15, 0x80000020 ;  /* 0x80000020000f7882 */ /* 0x000fe40000000000 */
[----:B------:R-:W-:Y:S02]  /*1c70*/  ULOP3.LUT UR32, UR4, 0x10000, URZ, 0xfc, !UPT ;  /* 0x0001000004207892 */ /* 0x000fe4000f8efc3f */
[----:B------:R-:W-:Y:S02]  /*1c80*/  ULOP3.LUT UR4, UR56, 0x10000, URZ, 0xfc, !UPT ;  /* 0x0001000038047892 */ /* 0x000fe4000f8efc3f */
[----:B------:R-:W-:Y:S02]  /*1c90*/  UIMAD UR6, UR46, 0x600, UR32 ;  /* 0x000006002e0678a4 */ /* 0x000fe4000f8e0220 */
[----:B------:R-:W-:-:S02]  /*1ca0*/  UIADD3 UR8, UR4, 0x2, URZ ;  /* 0x0000000204087890 */ /* 0x000fc4000fffe03f */
[----:B------:R-:W-:Y:S02]  /*1cb0*/  UIADD3 UR10, UR6, 0x2, URZ ;  /* 0x00000002060a7890 */ /* 0x000fe4000fffe03f */
[----:B------:R-:W-:Y:S02]  /*1cc0*/  UIADD3 UR12, UR4, 0x300, URZ ;  /* 0x00000300040c7890 */ /* 0x000fe4000fffe03f */
[----:B------:R-:W-:Y:S02]  /*1cd0*/  UIADD3 UR14, UR6, 0x200, URZ ;  /* 0x00000200060e7890 */ /* 0x000fe4000fffe03f */
[----:B------:R-:W-:Y:S01]  /*1ce0*/  HGMMA.64x128x16.F32.BF16 R24, gdesc[UR4], RZ, !UPT, gsb0 ;  /* 0x01e00000041879f0 */ /* 0x000fe2000c0018ff */
        /* <DEDUP_REMOVED lines=12> */
[----:B------:R-:W-:Y:S02]  /*1db0*/  WARPGROUP.DEPBAR.LE gsb0, 0x0 ;  /* 0x00008000000079c5 */ /* 0x000fe40000010000 */
        /* <DEDUP_REMOVED lines=17> */
.L_x_827:
[----:B------:R-:W-:Y:S01]  /*1ed0*/  UISETP.NE.AND UP1, UPT, UR51, URZ, UPT ;  /* 0x0000003f3300728c */ /* 0x000fe2000bf25270 */
[----:B------:R-:W-:Y:S01]  /*1ee0*/  R2UR UR6, R6 ;  /* 0x00000000060672ca */ /* 0x000fe200000e0000 */
[----:B------:R-:W-:Y:S01]  /*1ef0*/  ULDC UR7, c[0x0][0x9d8] ;  /* 0x0002760000077ab9 */ /* 0x000fe20000000800 */
[----:B------:R-:W2:Y:S01]  /*1f00*/  LDC R141, c[0x0][0x2f0] ;  /* 0x0000bc00ff8d7b82 */ /* 0x000ea20000000800 */
[----:B------:R-:W-:Y:S01]  /*1f10*/  FMUL.FTZ R93, R33, UR7 ;  /* 0x00000007215d7c20 */ /* 0x000fe20008410000 */
[----:B------:R-:W-:Y:S01]  /*1f20*/  FMUL.FTZ R33, R70, UR7 ;  /* 0x0000000746217c20 */ /* 0x000fe20008410000 */
[----:B------:R-:W-:Y:S01]  /*1f30*/  PLOP3.LUT P1, PT, PT, PT, UP1, 0x80, 0x0 ;  /* 0x000000000000781c */ /* 0x000fe20003f2f018 */
[----:B------:R-:W-:Y:S01]  /*1f40*/  VIADD R70, R137, UR39 ;  /* 0x0000002789467c36 */ /* 0x000fe20008000000 */
[----:B------:R-:W-:Y:S01]  /*1f50*/  PLOP3.LUT P2, PT, PT, PT, UP1, 0x80, 0x0 ;  /* 0x000000000000781c */ /* 0x000fe20003f4f018 */
[----:B------:R-:W-:Y:S02]  /*1f60*/  IMAD.MOV.U32 R7, RZ, RZ, -0x80 ;  /* 0xffffff80ff077424 */ /* 0x000fe400078e00ff */
[----:B01----:R-:W-:Y:S01]  /*1f70*/  FMUL.FTZ R3, R30, UR7 ;  /* 0x000000071e037c20 */ /* 0x003fe20008410000 */
[----:B------:R-:W-:Y:S01]  /*1f80*/  @UP1 ULDC UR10, c[0x0][0x44c] ;  /* 0x00011300000a1ab9 */ /* 0x000fe20000000800 */
[----:B------:R-:W0:Y:S01]  /*1f90*/  LDC R143, c[0x0][0x288] ;  /* 0x0000a200ff8f7b82 */ /* 0x000e220000000800 */
[----:B------:R-:W-:Y:S01]  /*1fa0*/  FMUL.FTZ R30, R66, UR7 ;  /* 0x00000007421e7c20 */ /* 0x000fe20008410000 */
[----:B------:R-:W-:Y:S01]  /*1fb0*/  FMUL.FTZ R20, R50, UR7 ;  /* 0x0000000732147c20 */ /* 0x000fe20008410000 */
[----:B------:R-:W-:Y:S01]  /*1fc0*/  FMUL.FTZ R66, R76, UR7 ;  /* 0x000000074c427c20 */ /* 0x000fe20008410000 */
[----:B------:R-:W-:Y:S01]  /*1fd0*/  FMUL.FTZ R50, R60, UR7 ;  /* 0x000000073c327c20 */ /* 0x000fe20008410000 */
[----:B------:R-:W-:Y:S01]  /*1fe0*/  IMAD R76, R88, R7, 0x80 ;  /* 0x00000080584c7424 */ /* 0x000fe200078e0207 */
[----:B------:R-:W-:Y:S01]  /*1ff0*/  UIADD3 UR6, UR6, 0x2d840, URZ ;  /* 0x0002d84006067890 */ /* 0x000fe2000fffe03f */
[----:B------:R-:W-:Y:S01]  /*2000*/  @P1 IMAD.HI.U32 R6, R70, UR10, RZ ;  /* 0x0000000a46061c27 */ /* 0x000fe2000f8e00ff */
[----:B------:R-:W-:-:S03]  /*2010*/  @UP1 ULDC UR10, c[0x0][0x450] ;  /* 0x00011400000a1ab9 */ /* 0x000fc60000000800 */
[----:B------:R-:W-:Y:S01]  /*2020*/  FMUL.FTZ R12, R42, UR7 ;  /* 0x000000072a0c7c20 */ /* 0x000fe20008410000 */
[----:B------:R-:W-:Y:S01]  /*2030*/  FMUL.FTZ R42, R44, UR7 ;  /* 0x000000072c2a7c20 */ /* 0x000fe20008410000 */
[----:B------:R-:W-:Y:S01]  /*2040*/  UISETP.NE.AND UP0, UPT, UR50, URZ, UPT ;  /* 0x0000003f3200728c */ /* 0x000fe2000bf05270 */
[----:B------:R-:W-:Y:S01]  /*2050*/  @P2 SHF.R.U32.HI R70, RZ, UR10, R6 ;  /* 0x0000000aff462c19 */ /* 0x000fe20008011606 */
[----:B------:R-:W-:Y:S01]  /*2060*/  FMUL.FTZ R4, R24, UR7 ;  /* 0x0000000718047c20 */ /* 0x000fe20008410000 */
[----:B------:R-:W-:Y:S01]  /*2070*/  FMUL.FTZ R13, R43, UR7 ;  /* 0x000000072b0d7c20 */ /* 0x000fe20008410000 */
[----:B------:R-:W-:Y:S01]  /*2080*/  FMUL.FTZ R44, R48, UR7 ;  /* 0x00000007302c7c20 */ /* 0x000fe20008410000 */
[----:B------:R-:W-:Y:S01]  /*2090*/  VIADD R7, R76, 0x1 ;  /* 0x000000014c077836 */ /* 0x000fe20000000000 */
[----:B------:R-:W1:Y:S01]  /*20a0*/  SHFL.IDX PT, R60, R70, RZ, 0x1c1f ;  /* 0x001c1fff463c7589 */ /* 0x000e6200000e0000 */
[----:B------:R-:W-:Y:S01]  /*20b0*/  FMUL.FTZ R0, R26, UR7 ;  /* 0x000000071a007c20 */ /* 0x000fe20008410000 */
[----:B------:R-:W-:Y:S01]  /*20c0*/  FMUL.FTZ R2, R27, UR7 ;  /* 0x000000071b027c20 */ /* 0x000fe20008410000 */
[----:B------:R-:W-:Y:S01]  /*20d0*/  FMUL.FTZ R5, R31, UR7 ;  /* 0x000000071f057c20 */ /* 0x000fe20008410000 */
[----:B------:R-:W-:Y:S01]  /*20e0*/  FMUL.FTZ R43, R45, UR7 ;  /* 0x000000072d2b7c20 */ /* 0x000fe20008410000 */
[----:B------:R-:W-:Y:S01]  /*20f0*/  FMUL.FTZ R14, R46, UR7 ;  /* 0x000000072e0e7c20 */ /* 0x000fe20008410000 */
[----:B------:R-:W-:Y:S01]  /*2100*/  FMUL.FTZ R15, R47, UR7 ;  /* 0x000000072f0f7c20 */ /* 0x000fe20008410000 */
[----:B------:R-:W-:Y:S01]  /*2110*/  FMUL.FTZ R24, R54, UR7 ;  /* 0x0000000736187c20 */ /* 0x000fe20008410000 */
[----:B------:R-:W-:Y:S01]  /*2120*/  FMUL.FTZ R48, R56, UR7 ;  /* 0x0000000738307c20 */ /* 0x000fe20008410000 */
[----:B------:R-:W-:Y:S01]  /*2130*/  UPRMT UR6, UR41, 0x654, UR6 ;  /* 0x0000065429067896 */ /* 0x000fe20008000006 */
        /* <DEDUP_REMOVED lines=44> */
[----:B------:R-:W-:Y:S01]  /*2400*/  IMAD R6, R16, -0x2, R7 ;  /* 0xfffffffe10067824 */ /* 0x000fe200078e0207 */
[----:B------:R-:W-:Y:S01]  /*2410*/  PLOP3.LUT P1, PT, PT, PT, UP0, 0x40, 0x0 ;  /* 0x000000000000781c */ /* 0x000fe20003f2e808 */
[----:B------:R-:W3:Y:S01]  /*2420*/  MUFU.TANH R4, R4 ;  /* 0x0000000400047308 */ /* 0x000ee20000002400 */
[----:B------:R-:W-:Y:S01]  /*2430*/  ULDC UR35, c[0x0][0x9dc] ;  /* 0x0002770000237ab9 */ /* 0x000fe20000000800 */
[C---:B--2---:R-:W-:Y:S01]  /*2440*/  IMAD R6, R141.reuse, UR44, R6 ;  /* 0x0000002c8d067c24 */ /* 0x044fe2000f8e0206 */
[----:B------:R-:W-:Y:S01]  /*2450*/  SYNCS.ARRIVE.TRANS64.RED.A1T0 RZ, [UR6], RZ ;  /* 0x000000ffffff79a7 */ /* 0x000fe20008100406 */
[----:B------:R-:W-:Y:S01]  /*2460*/  ULOP3.LUT UR6, URZ, UR35, URZ, 0x33, !UPT ;  /* 0x000000233f067292 */ /* 0x000fe2000f8e333f */
[----:B------:R-:W-:Y:S01]  /*2470*/  IMAD R7, R141, UR44, R76 ;  /* 0x0000002c8d077c24 */ /* 0x000fe2000f8e024c */
[----:B------:R-:W-:Y:S01]  /*2480*/  ULDC UR14, c[0x0][0x9e0] ;  /* 0x00027800000e7ab9 */ /* 0x000fe20000000800 */
[----:B0-----:R-:W-:Y:S01]  /*2490*/  IMAD.IADD R6, R6, 0x1, -R143 ;  /* 0x0000000106067824 */ /* 0x001fe200078e0a8f */
[----:B------:R-:W0:Y:S01]  /*24a0*/  MUFU.TANH R89, R89 ;  /* 0x0000005900597308 */ /* 0x000e220000002400 */
[----:B------:R-:W-:Y:S01]  /*24b0*/  IMAD R73, R16, -0x2, R7 ;  /* 0xfffffffe10497824 */ /* 0x000fe200078e0207 */
[----:B------:R-:W-:Y:S01]  /*24c0*/  LEA R74, R88, 0xffffff80, 0x7 ;  /* 0xffffff80584a7811 */ /* 0x000fe200078e38ff */
[----:B------:R-:W-:-:S02]  /*24d0*/  VIADD R78, R6, UR14 ;  /* 0x0000000e064e7c36 */ /* 0x000fc40008000000 */
[----:B------:R-:W-:-:S03]  /*24e0*/  VIADD R75, R6, UR6 ;  /* 0x00000006064b7c36 */ /* 0x000fc60008000000 */
[----:B------:R-:W2:Y:S01]  /*24f0*/  MUFU.TANH R0, R0 ;  /* 0x0000000000007308 */ /* 0x000ea20000002400 */
[----:B-1----:R-:W-:Y:S01]  /*2500*/  VIADDMNMX R71, R60, R78, R73, PT ;  /* 0x0000004e3c477246 */ /* 0x002fe20003800149 */
[----:B------:R-:W-:-:S06]  /*2510*/  IMAD.IADD R72, R75, 0x1, R60 ;  /* 0x000000014b487824 */ /* 0x000fcc00078e023c */
[----:B------:R-:W1:Y:S08]  /*2520*/  MUFU.TANH R2, R2 ;  /* 0x0000000200027308 */ /* 0x000e700000002400 */
[----:B------:R-:W4:Y:S08]  /*2530*/  MUFU.TANH R90, R90 ;  /* 0x0000005a005a7308 */ /* 0x000f300000002400 */
[----:B------:R-:W0:Y:S08]  /*2540*/  MUFU.TANH R91, R91 ;  /* 0x0000005b005b7308 */ /* 0x000e300000002400 */
        /* <DEDUP_REMOVED lines=57> */
[----:B------:R-:W0:Y:S01]  /*28e0*/  MUFU.TANH R41, R41 ;  /* 0x0000002900297308 */ /* 0x000e220000002400 */
[----:B-1234-:R-:W-:Y:S05]  /*28f0*/  @P1 BRA `(.L_x_828) ;  /* 0x0000000000641947 */ /* 0x01efea0003800000 */
[----:B------:R-:W-:Y:S01]  /*2900*/  IMAD R6, R141, UR44, R60 ;  /* 0x0000002c8d067c24 */ /* 0x000fe2000f8e023c */
[----:B------:R-:W-:Y:S03]  /*2910*/  BSSY B0, `(.L_x_829) ;  /* 0x0000013000007945 */ /* 0x000fe60003800000 */
[----:B------:R-:W-:-:S05]  /*2920*/  IMAD.IADD R55, R6, 0x1, -R143 ;  /* 0x0000000106377824 */ /* 0x000fca00078e0a8f */
[----:B------:R-:W-:-:S13]  /*2930*/  ISETP.GT.AND P1, PT, R55, -0x1, PT ;  /* 0xffffffff3700780c */ /* 0x000fda0003f24270 */
[----:B------:R-:W-:Y:S05]  /*2940*/  @P1 BRA `(.L_x_830) ;  /* 0x0000000000241947 */ /* 0x000fea0003800000 */
[----:B------:R-:W-:Y:S01]  /*2950*/  ULDC UR6, c[0x0][0x9e4] ;  /* 0x0002790000067ab9 */ /* 0x000fe20000000800 */
[----:B------:R-:W-:Y:S01]  /*2960*/  LOP3.LUT R55, RZ, R55, RZ, 0x33, !PT ;  /* 0x00000037ff377212 */ /* 0x000fe200078e33ff */
[----:B------:R-:W-:-:S05]  /*2970*/  IMAD.U32 R60, RZ, RZ, UR6 ;  /* 0x00000006ff3c7e24 */ /* 0x000fca000f8e00ff */
[----:B------:R-:W-:-:S13]  /*2980*/  ISETP.NE.AND P1, PT, R60, 0x1, PT ;  /* 0x000000013c00780c */ /* 0x000fda0003f25270 */
[----:B------:R-:W1:Y:S02]  /*2990*/  @P1 LDC.64 R6, c[0x0][0x9e8] ;  /* 0x00027a00ff061b82 */ /* 0x000e640000000a00 */
[----:B-1----:R-:W-:-:S05]  /*29a0*/  @P1 IMAD.HI.U32 R6, R55, R6, RZ ;  /* 0x0000000637061227 */ /* 0x002fca00078e00ff */
[----:B------:R-:W-:-:S04]  /*29b0*/  @P1 SHF.R.U32.HI R55, RZ, R7, R6 ;  /* 0x00000007ff371219 */ /* 0x000fc80000011606 */
[----:B------:R-:W-:Y:S01]  /*29c0*/  LOP3.LUT R55, RZ, R55, RZ, 0x33, !PT ;  /* 0x00000037ff377212 */ /* 0x000fe200078e33ff */
[----:B------:R-:W-:Y:S06]  /*29d0*/  BRA `(.L_x_831) ;  /* 0x0000000000187947 */ /* 0x000fec0003800000 */
.L_x_830:
[----:B------:R-:W-:Y:S02]  /*29e0*/  ULDC UR6, c[0x0][0x9e4] ;  /* 0x0002790000067ab9 */ /* 0x000fe40000000800 */
[----:B------:R-:W-:-:S05]  /*29f0*/  IMAD.U32 R60, RZ, RZ, UR6 ;  /* 0x00000006ff3c7e24 */ /* 0x000fca000f8e00ff */
[----:B------:R-:W-:-:S13]  /*2a00*/  ISETP.NE.AND P1, PT, R60, 0x1, PT ;  /* 0x000000013c00780c */ /* 0x000fda0003f25270 */
[----:B------:R-:W1:Y:S02]  /*2a10*/  @P1 LDC.64 R6, c[0x0][0x9e8] ;  /* 0x00027a00ff061b82 */ /* 0x000e640000000a00 */
[----:B-1----:R-:W-:-:S05]  /*2a20*/  @P1 IMAD.HI.U32 R6, R55, R6, RZ ;  /* 0x0000000637061227 */ /* 0x002fca00078e00ff */
[----:B------:R-:W-:-:S07]  /*2a30*/  @P1 SHF.R.U32.HI R55, RZ, R7, R6 ;  /* 0x00000007ff371219 */ /* 0x000fce0000011606 */
.L_x_831:
[----:B------:R-:W-:Y:S05]  /*2a40*/  BSYNC B0 ;  /* 0x0000000000007941 */ /* 0x000fea0003800000 */
.L_x_829:
[----:B------:R-:W-:-:S04]  /*2a50*/  IMAD R55, R55, R60, -R74 ;  /* 0x0000003c37377224 */ /* 0x000fc800078e0a4a */
[----:B------:R-:W-:-:S05]  /*2a60*/  IMAD R55, R16, -0x2, R55 ;  /* 0xfffffffe10377824 */ /* 0x000fca00078e0237 */
[----:B------:R-:W-:Y:S02]  /*2a70*/  VIADDMNMX R71, R55, R60, R71, PT ;  /* 0x0000003c37477246 */ /* 0x000fe40003800147 */
[----:B------:R-:W-:-:S07]  /*2a80*/  VIMNMX R72, R72, R55, !PT ;  /* 0x0000003748487248 */ /* 0x000fce0007fe0100 */
.L_x_828:
[C---:B------:R-:W-:Y:S01]  /*2a90*/  ISETP.GE.AND P6, PT, R76.reuse, 0xa, PT ;  /* 0x0000000a4c00780c */ /* 0x040fe20003fc6270 */
[----:B------:R-:W1:Y:S01]  /*2aa0*/  SHFL.IDX PT, R6, R70, 0x1, 0x1c1f ;  /* 0x003c1f0046067f89 */ /* 0x000e6200000e0000 */
[C---:B------:R-:W-:Y:S01]  /*2ab0*/  ISETP.GE.AND P1, PT, R76.reuse, 0x2, PT ;  /* 0x000000024c00780c */ /* 0x040fe20003f26270 */
[----:B------:R-:W-:Y:S01]  /*2ac0*/  UISETP.NE.AND UP0, UPT, UR50, URZ, UPT ;  /* 0x0000003f3200728c */ /* 0x000fe2000bf05270 */
[C---:B------:R-:W-:Y:S02]  /*2ad0*/  ISETP.GE.AND P2, PT, R76.reuse, 0x9, PT ;  /* 0x000000094c00780c */ /* 0x040fe40003f46270 */
[----:B------:R-:W-:Y:S02]  /*2ae0*/  ISETP.GE.AND P5, PT, R76, 0x11, PT ;  /* 0x000000114c00780c */ /* 0x000fe40003fa6270 */
[----:B------:R-:W-:Y:S02]  /*2af0*/  LOP3.LUT R19, R19, 0xfffffffb, RZ, 0xc0, !PT ;  /* 0xfffffffb13137812 */ /* 0x000fe400078ec0ff */
[----:B------:R-:W-:-:S02]  /*2b00*/  ISETP.GT.AND P4, PT, R72, 0x1, !P1 ;  /* 0x000000014800780c */ /* 0x000fc40004f84270 */
[----:B------:R-:W-:Y:S02]  /*2b10*/  ISETP.GT.AND P3, PT, R72, 0x8, !P2 ;  /* 0x000000084800780c */ /* 0x000fe40005764270 */
[----:B------:R-:W-:Y:S02]  /*2b20*/  @P6 LOP3.LUT R19, R19, 0x4, RZ, 0xfc, !PT ;  /* 0x0000000413136812 */ /* 0x000fe400078efcff */
[C---:B------:R-:W-:Y:S02]  /*2b30*/  ISETP.LT.OR P4, PT, R71.reuse, 0x2, P4 ;  /* 0x000000024700780c */ /* 0x040fe40002781670 */
[----:B------:R-:W-:Y:S02]  /*2b40*/  ISETP.LT.OR P3, PT, R71, 0x9, P3 ;  /* 0x000000094700780c */ /* 0x000fe40001f61670 */
[----:B------:R-:W-:Y:S02]  /*2b50*/  LOP3.LUT R19, R19, 0xfffffff7, RZ, 0xc0, !PT ;  /* 0xfffffff713137812 */ /* 0x000fe400078ec0ff */
[----:B0-----:R-:W-:-:S02]  /*2b60*/  FSEL R89, R89, -INF , !P4 ;  /* 0xff80000059597808 */ /* 0x001fc40006000000 */
[----:B------:R-:W-:Y:S02]  /*2b70*/  FSEL R90, R90, -INF , !P3 ;  /* 0xff8000005a5a7808 */ /* 0x000fe40005800000 */
[C---:B------:R-:W-:Y:S02]  /*2b80*/  ISETP.GT.AND P4, PT, R72.reuse, 0x9, !P6 ;  /* 0x000000094800780c */ /* 0x040fe40007784270 */
[----:B------:R-:W-:Y:S02]  /*2b90*/  @P5 LOP3.LUT R19, R19, 0x8, RZ, 0xfc, !PT ;  /* 0x0000000813135812 */ /* 0x000fe400078efcff */
[----:B------:R-:W-:Y:S02]  /*2ba0*/  ISETP.GT.AND P3, PT, R72, 0x10, !P5 ;  /* 0x000000104800780c */ /* 0x000fe40006f64270 */
[----:B------:R-:W-:Y:S02]  /*2bb0*/  ISETP.GE.AND P5, PT, R76, 0x12, PT ;  /* 0x000000124c00780c */ /* 0x000fe40003fa6270 */
[----:B------:R-:W-:-:S02]  /*2bc0*/  ISETP.LT.OR P4, PT, R71, 0xa, P4 ;  /* 0x0000000a4700780c */ /* 0x000fc40002781670 */
[----:B------:R-:W-:Y:S02]  /*2bd0*/  ISETP.LT.OR P3, PT, R71, 0x11, P3 ;  /* 0x000000114700780c */ /* 0x000fe40001f61670 */
[----:B------:R-:W-:Y:S02]  /*2be0*/  FSEL R91, R91, -INF , !P4 ;  /* 0xff8000005b5b7808 */ /* 0x000fe40006000000 */
[----:B------:R-:W-:Y:S02]  /*2bf0*/  ISETP.GE.AND P4, PT, R76, 0x19, PT ;  /* 0x000000194c00780c */ /* 0x000fe40003f86270 */
[----:B------:R-:W-:Y:S02]  /*2c00*/  LOP3.LUT R19, R19, 0xffffffef, RZ, 0xc0, !PT ;  /* 0xffffffef13137812 */ /* 0x000fe400078ec0ff */
[----:B------:R-:W-:Y:S02]  /*2c10*/  FSEL R92, R92, -INF , !P3 ;  /* 0xff8000005c5c7808 */ /* 0x000fe40005800000 */
[----:B------:R-:W-:-:S02]  /*2c20*/  ISETP.GT.AND P3, PT, R72, 0x11, !P5 ;  /* 0x000000114800780c */ /* 0x000fc40006f64270 */
[----:B------:R-:W-:Y:S02]  /*2c30*/  @P5 LOP3.LUT R19, R19, 0x10, RZ, 0xfc, !PT ;  /* 0x0000001013135812 */ /* 0x000fe400078efcff */
[----:B------:R-:W-:Y:S02]  /*2c40*/  ISETP.LT.OR P3, PT, R71, 0x12, P3 ;  /* 0x000000124700780c */ /* 0x000fe40001f61670 */
[----:B------:R-:W-:Y:S02]  /*2c50*/  LOP3.LUT R19, R19, 0xfdffffff, RZ, 0xc0, !PT ;  /* 0xfdffffff13137812 */ /* 0x000fe400078ec0ff */
[----:B------:R-:W-:Y:S02]  /*2c60*/  FSEL R93, R93, -INF , !P3 ;  /* 0xff8000005d5d7808 */ /* 0x000fe40005800000 */
[----:B------:R-:W-:Y:S02]  /*2c70*/  @P4 LOP3.LUT R19, R19, 0x2000000, RZ, 0xfc, !PT ;  /* 0x0200000013134812 */ /* 0x000fe400078efcff */
[----:B------:R-:W-:-:S02]  /*2c80*/  ISETP.GT.AND P3, PT, R72, 0x18, !P4 ;  /* 0x000000184800780c */ /* 0x000fc40006764270 */
[----:B------:R-:W-:Y:S02]  /*2c90*/  ISETP.GE.AND P4, PT, R76, 0x1a, PT ;  /* 0x0000001a4c00780c */ /* 0x000fe40003f86270 */
[----:B------:R-:W-:Y:S02]  /*2ca0*/  ISETP.LT.OR P3, PT, R71, 0x19, P3 ;  /* 0x000000194700780c */ /* 0x000fe40001f61670 */
[----:B------:R-:W-:Y:S02]  /*2cb0*/  LOP3.LUT R19, R19, 0xfeffffff, RZ, 0xc0, !PT ;  /* 0xfeffffff13137812 */ /* 0x000fe400078ec0ff */
[----:B------:R-:W-:Y:S02]  /*2cc0*/  FSEL R94, R94, -INF , !P3 ;  /* 0xff8000005e5e7808 */ /* 0x000fe40005800000 */
[----:B------:R-:W-:-:S04]  /*2cd0*/  ISETP.GT.AND P3, PT, R72, 0x19, !P4 ;  /* 0x000000194800780c */ /* 0x000fc80006764270 */
[----:B------:R-:W-:Y:S02]  /*2ce0*/  ISETP.LT.OR P3, PT, R71, 0x1a, P3 ;  /* 0x0000001a4700780c */ /* 0x000fe40001f61670 */
[----:B------:R-:W-:Y:S02]  /*2cf0*/  @P4 LOP3.LUT R19, R19, 0x1000000, RZ, 0xfc, !PT ;  /* 0x0100000013134812 */ /* 0x000fe400078efcff */
[----:B------:R-:W-:Y:S02]  /*2d00*/  ISETP.GE.AND P4, PT, R76, 0x21, PT ;  /* 0x000000214c00780c */ /* 0x000fe40003f86270 */
[----:B------:R-:W-:Y:S02]  /*2d10*/  LOP3.LUT R19, R19, 0xff7fffff, RZ, 0xc0, !PT ;  /* 0xff7fffff13137812 */ /* 0x000fe400078ec0ff */
[----:B------:R-:W-:Y:S02]  /*2d20*/  FSEL R95, R95, -INF , !P3 ;  /* 0xff8000005f5f7808 */ /* 0x000fe40005800000 */
[----:B------:R-:W-:-:S04]  /*2d30*/  ISETP.GT.AND P3, PT, R72, 0x20, !P4 ;  /* 0x000000204800780c */ /* 0x000fc80006764270 */
[----:B------:R-:W-:-:S03]  /*2d40*/  ISETP.LT.OR P3, PT, R71, 0x21, P3 ;  /* 0x000000214700780c */ /* 0x000fc60001f61670 */
        /* <DEDUP_REMOVED lines=94> */
[----:B------:R-:W-:Y:S02]  /*3330*/  ISETP.GT.AND P3, PT, R72, 0x60, !P4 ;  /* 0x000000604800780c */ /* 0x000fe40006764270 */
[----:B-1----:R-:W-:-:S02]  /*3340*/  VIADDMNMX R56, R6, R78, R73, PT ;  /* 0x0000004e06387246 */ /* 0x002fc40003800149 */
[----:B------:R-:W-:-:S03]  /*3350*/  ISETP.LT.OR P3, PT, R71, 0x61, P3 ;  /* 0x000000614700780c */ /* 0x000fc60001f61670 */
[----:B------:R-:W-:Y:S02]  /*3360*/  @P4 LOP3.LUT R19, R19, 0x80, RZ, 0xfc, !PT ;  /* 0x0000008013134812 */ /* 0x000fe400078efcff */
[----:B------:R-:W-:Y:S02]  /*3370*/  ISETP.GE.AND P4, PT, R76, 0x62, PT ;  /* 0x000000624c00780c */ /* 0x000fe40003f86270 */
[----:B------:R-:W-:Y:S02]  /*3380*/  LOP3.LUT R19, R19, 0xffffffbf, RZ, 0xc0, !PT ;  /* 0xffffffbf13137812 */ /* 0x000fe400078ec0ff */
[----:B------:R-:W-:Y:S01]  /*3390*/  FSEL R51, R58, -INF , !P3 ;  /* 0xff8000003a337808 */ /* 0x000fe20005800000 */
[----:B------:R-:W-:Y:S01]  /*33a0*/  IMAD.IADD R58, R75, 0x1, R6 ;  /* 0x000000014b3a7824 */ /* 0x000fe200078e0206 */
[----:B------:R-:W-:-:S04]  /*33b0*/  ISETP.GT.AND P3, PT, R72, 0x61, !P4 ;  /* 0x000000614800780c */ /* 0x000fc80006764270 */
[----:B------:R-:W-:-:S03]  /*33c0*/  ISETP.LT.OR P3, PT, R71, 0x62, P3 ;  /* 0x000000624700780c */ /* 0x000fc60001f61670 */
[----:B------:R-:W-:Y:S02]  /*33d0*/  @P4 LOP3.LUT R19, R19, 0x40, RZ, 0xfc, !PT ;  /* 0x0000004013134812 */ /* 0x000fe400078efcff */
[----:B------:R-:W-:Y:S02]  /*33e0*/  ISETP.GE.AND P4, PT, R76, 0x69, PT ;  /* 0x000000694c00780c */ /* 0x000fe40003f86270 */
[----:B------:R-:W-:Y:S02]  /*33f0*/  FSEL R52, R59, -INF , !P3 ;  /* 0xff8000003b347808 */ /* 0x000fe40005800000 */
[----:B------:R-:W-:Y:S02]  /*3400*/  LOP3.LUT R19, R19, 0xfbffffff, RZ, 0xc0, !PT ;  /* 0xfbffffff13137812 */ /* 0x000fe400078ec0ff */
[----:B------:R-:W-:-:S04]  /*3410*/  ISETP.GT.AND P3, PT, R72, 0x68, !P4 ;  /* 0x000000684800780c */ /* 0x000fc80006764270 */
[----:B------:R-:W-:-:S03]  /*3420*/  ISETP.LT.OR P3, PT, R71, 0x69, P3 ;  /* 0x000000694700780c */ /* 0x000fc60001f61670 */
[----:B------:R-:W-:Y:S02]  /*3430*/  @P4 LOP3.LUT R19, R19, 0x4000000, RZ, 0xfc, !PT ;  /* 0x0400000013134812 */ /* 0x000fe400078efcff */
[----:B------:R-:W-:Y:S02]  /*3440*/  ISETP.GE.AND P4, PT, R76, 0x6a, PT ;  /* 0x0000006a4c00780c */ /* 0x000fe40003f86270 */
[----:B------:R-:W-:Y:S02]  /*3450*/  FSEL R53, R66, -INF , !P3 ;  /* 0xff80000042357808 */ /* 0x000fe40005800000 */
[----:B------:R-:W-:Y:S02]  /*3460*/  ISETP.GT.AND P3, PT, R72, 0x69, !P4 ;  /* 0x000000694800780c */ /* 0x000fe40006764270 */
[----:B------:R-:W-:Y:S02]  /*3470*/  LOP3.LUT R19, R19, 0xffffffdf, RZ, 0xc0, !PT ;  /* 0xffffffdf13137812 */ /* 0x000fe400078ec0ff */
[----:B------:R-:W-:-:S04]  /*3480*/  ISETP.LT.OR P3, PT, R71, 0x6a, P3 ;  /* 0x0000006a4700780c */ /* 0x000fc80001f61670 */
[----:B------:R-:W-:Y:S02]  /*3490*/  FSEL R54, R67, -INF , !P3 ;  /* 0xff80000043367808 */ /* 0x000fe40005800000 */
[----:B------:R-:W-:Y:S02]  /*34a0*/  ISETP.GE.AND P3, PT, R76, 0x71, PT ;  /* 0x000000714c00780c */ /* 0x000fe40003f66270 */
[----:B------:R-:W-:Y:S02]  /*34b0*/  @P4 LOP3.LUT R19, R19, 0x20, RZ, 0xfc, !PT ;  /* 0x0000002013134812 */ /* 0x000fe400078efcff */
[----:B------:R-:W-:Y:S02]  /*34c0*/  ISETP.GT.AND P4, PT, R72, 0x70, !P3 ;  /* 0x000000704800780c */ /* 0x000fe40005f84270 */
[----:B------:R-:W-:Y:S02]  /*34d0*/  LOP3.LUT R19, R19, 0xfffffffd, RZ, 0xc0, !PT ;  /* 0xfffffffd13137812 */ /* 0x000fe400078ec0ff */
[----:B------:R-:W-:-:S04]  /*34e0*/  ISETP.LT.OR P4, PT, R71, 0x71, P4 ;  /* 0x000000714700780c */ /* 0x000fc80002781670 */
[----:B------:R-:W-:Y:S02]  /*34f0*/  FSEL R44, R68, -INF , !P4 ;  /* 0xff800000442c7808 */ /* 0x000fe40006000000 */
[----:B------:R-:W-:-:S04]  /*3500*/  ISETP.GE.AND P4, PT, R76, 0x72, PT ;  /* 0x000000724c00780c */ /* 0x000fc80003f86270 */
[----:B------:R-:W-:-:S04]  /*3510*/  ISETP.GT.AND P5, PT, R72, 0x71, !P4 ;  /* 0x000000714800780c */ /* 0x000fc800067a4270 */
[----:B------:R-:W-:-:S04]  /*3520*/  ISETP.LT.OR P5, PT, R71, 0x72, P5 ;  /* 0x000000724700780c */ /* 0x000fc80002fa1670 */
[----:B------:R-:W-:Y:S02]  /*3530*/  FSEL R43, R69, -INF , !P5 ;  /* 0xff800000452b7808 */ /* 0x000fe40006800000 */
[----:B------:R-:W-:-:S04]  /*3540*/  ISETP.GE.AND P5, PT, R76, 0x79, PT ;  /* 0x000000794c00780c */ /* 0x000fc80003fa6270 */
[----:B------:R-:W-:-:S04]  /*3550*/  ISETP.GT.AND P6, PT, R72, 0x78, !P5 ;  /* 0x000000784800780c */ /* 0x000fc80006fc4270 */
[----:B------:R-:W-:-:S04]  /*3560*/  ISETP.LT.OR P6, PT, R71, 0x79, P6 ;  /* 0x000000794700780c */ /* 0x000fc800037c1670 */
[----:B------:R-:W-:Y:S02]  /*3570*/  FSEL R42, R84, -INF , !P6 ;  /* 0xff800000542a7808 */ /* 0x000fe40007000000 */
[----:B------:R-:W-:-:S13]  /*3580*/  ISETP.GE.AND P6, PT, R76, 0x1, PT ;  /* 0x000000014c00780c */ /* 0x000fda0003fc6270 */
[----:B------:R-:W-:Y:S02]  /*3590*/  @P6 LOP3.LUT R19, R19, 0x2, RZ, 0xfc, !PT ;  /* 0x0000000213136812 */ /* 0x000fe400078efcff */
[----:B------:R-:W-:Y:S02]  /*35a0*/  ISETP.GT.AND P6, PT, R72, RZ, !P6 ;  /* 0x000000ff4800720c */ /* 0x000fe400077c4270 */
[----:B------:R-:W-:Y:S02]  /*35b0*/  LOP3.LUT R19, R19, 0xfffffffe, RZ, 0xc0, !PT ;  /* 0xfffffffe13137812 */ /* 0x000fe400078ec0ff */
[----:B------:R-:W-:-:S04]  /*35c0*/  ISETP.LT.OR P6, PT, R71, 0x1, P6 ;  /* 0x000000014700780c */ /* 0x000fc800037c1670 */
[----:B------:R-:W-:Y:S02]  /*35d0*/  FSEL R66, R4, -INF , !P6 ;  /* 0xff80000004427808 */ /* 0x000fe40007000000 */
[----:B------:R-:W-:-:S13]  /*35e0*/  ISETP.GE.AND P6, PT, R76, 0x7a, PT ;  /* 0x0000007a4c00780c */ /* 0x000fda0003fc6270 */
[----:B------:R-:W-:Y:S02]  /*35f0*/  @P6 LOP3.LUT R19, R19, 0x1, RZ, 0xfc, !PT ;  /* 0x0000000113136812 */ /* 0x000fe400078efcff */
[----:B------:R-:W-:-:S04]  /*3600*/  ISETP.GT.AND P6, PT, R72, 0x79, !P6 ;  /* 0x000000794800780c */ /* 0x000fc800077c4270 */
[----:B------:R-:W-:-:S04]  /*3610*/  ISETP.LT.OR P6, PT, R71, 0x7a, P6 ;  /* 0x0000007a4700780c */ /* 0x000fc800037c1670 */
[----:B------:R-:W-:Y:S02]  /*3620*/  FSEL R4, R85, -INF , !P6 ;  /* 0xff80000055047808 */ /* 0x000fe40007000000 */
[----:B------:R-:W-:-:S13]  /*3630*/  PLOP3.LUT P6, PT, PT, PT, UP0, 0x40, 0x0 ;  /* 0x000000000000781c */ /* 0x000fda0003fce808 */
[----:B------:R-:W-:Y:S05]  /*3640*/  @P6 BRA `(.L_x_832) ;  /* 0x0000000000646947 */ /* 0x000fea0003800000 */
        /* <DEDUP_REMOVED lines=9> */
[----:B------:R-:W0:Y:S02]  /*36e0*/  @P6 LDC.64 R6, c[0x0][0x9e8] ;  /* 0x00027a00ff066b82 */ /* 0x000e240000000a00 */
[----:B0-----:R-:W-:-:S05]  /*36f0*/  @P6 IMAD.HI.U32 R6, R59, R6, RZ ;  /* 0x000000063b066227 */ /* 0x001fca00078e00ff */
[----:B------:R-:W-:-:S04]  /*3700*/  @P6 SHF.R.U32.HI R59, RZ, R7, R6 ;  /* 0x00000007ff3b6219 */ /* 0x000fc80000011606 */
[----:B------:R-:W-:Y:S01]  /*3710*/  LOP3.LUT R59, RZ, R59, RZ, 0x33, !PT ;  /* 0x0000003bff3b7212 */ /* 0x000fe200078e33ff */
[----:B------:R-:W-:Y:S06]  /*3720*/  BRA `(.L_x_835) ;  /* 0x0000000000187947 */ /* 0x000fec0003800000 */
.L_x_834:
[----:B------:R-:W-:Y:S02]  /*3730*/  ULDC UR6, c[0x0][0x9e4] ;  /* 0x0002790000067ab9 */ /* 0x000fe40000000800 */
[----:B------:R-:W-:-:S05]  /*3740*/  IMAD.U32 R67, RZ, RZ, UR6 ;  /* 0x00000006ff437e24 */ /* 0x000fca000f8e00ff */
[----:B------:R-:W-:-:S13]  /*3750*/  ISETP.NE.AND P6, PT, R67, 0x1, PT ;  /* 0x000000014300780c */ /* 0x000fda0003fc5270 */
[----:B------:R-:W0:Y:S02]  /*3760*/  @P6 LDC.64 R6, c[0x0][0x9e8] ;  /* 0x00027a00ff066b82 */ /* 0x000e240000000a00 */
[----:B0-----:R-:W-:-:S05]  /*3770*/  @P6 IMAD.HI.U32 R6, R59, R6, RZ ;  /* 0x000000063b066227 */ /* 0x001fca00078e00ff */
[----:B------:R-:W-:-:S07]  /*3780*/  @P6 SHF.R.U32.HI R59, RZ, R7, R6 ;  /* 0x00000007ff3b6219 */ /* 0x000fce0000011606 */
.L_x_835:
[----:B------:R-:W-:Y:S05]  /*3790*/  BSYNC B0 ;  /* 0x0000000000007941 */ /* 0x000fea0003800000 */
.L_x_833:
[----:B------:R-:W-:-:S04]  /*37a0*/  IMAD R59, R59, R67, -R74 ;  /* 0x000000433b3b7224 */ /* 0x000fc800078e0a4a */
[----:B------:R-:W-:-:S05]  /*37b0*/  IMAD R59, R16, -0x2, R59 ;  /* 0xfffffffe103b7824 */ /* 0x000fca00078e023b */
[----:B------:R-:W-:Y:S02]  /*37c0*/  VIADDMNMX R56, R59, R67, R56, PT ;  /* 0x000000433b387246 */ /* 0x000fe40003800138 */
[----:B------:R-:W-:-:S07]  /*37d0*/  VIMNMX R58, R58, R59, !PT ;  /* 0x0000003b3a3a7248 */ /* 0x000fce0007fe0100 */
.L_x_832:
[----:B------:R-:W-:Y:S01]  /*37e0*/  ISETP.GT.AND P1, PT, R58, 0x1, !P1 ;  /* 0x000000013a00780c */ /* 0x000fe20004f24270 */
[----:B------:R-:W-:Y:S01]  /*37f0*/  ULDC UR33, c[0x0][0x988] ;  /* 0x0002620000217ab9 */ /* 0x000fe20000000800 */
[----:B------:R-:W-:Y:S01]  /*3800*/  LOP3.LUT P6, RZ, R19, 0x4, RZ, 0xc0, !PT ;  /* 0x0000000413ff7812 */ /* 0x000fe200078cc0ff */
[----:B------:R-:W-:Y:S01]  /*3810*/  UISETP.NE.AND UP1, UPT, UR51, URZ, UPT ;  /* 0x0000003f3300728c */ /* 0x000fe2000bf25270 */
[----:B------:R-:W-:Y:S01]  /*3820*/  ISETP.LT.OR P1, PT, R56, 0x2, P1 ;  /* 0x000000023800780c */ /* 0x000fe20000f21670 */
[----:B------:R-:W-:Y:S01]  /*3830*/  UISETP.NE.AND UP0, UPT, UR50, URZ, UPT ;  /* 0x0000003f3200728c */ /* 0x000fe2000bf05270 */
[----:B------:R-:W-:Y:S01]  /*3840*/  FMNMX.FTZ R7, R66, R89, !PT ;  /* 0x0000005942077209 */ /* 0x000fe20007810000 */
[----:B------:R-:W-:Y:S01]  /*3850*/  UMOV UR10, UR39 ;  /* 0x00000027000a7c82 */ /* 0x000fe20008000000 */
[----:B------:R-:W-:Y:S02]  /*3860*/  FSEL R2, R2, -INF , !P1 ;  /* 0xff80000002027808 */ /* 0x000fe40004800000 */
[----:B------:R-:W-:-:S02]  /*3870*/  ISETP.GT.AND P1, PT, R58, 0x9, !P6 ;  /* 0x000000093a00780c */ /* 0x000fc40007724270 */
[----:B------:R-:W-:Y:S02]  /*3880*/  FMNMX.FTZ R6, R90, R7, !PT ;  /* 0x000000075a067209 */ /* 0x000fe40007810000 */
[----:B------:R-:W-:Y:S01]  /*3890*/  ISETP.LT.OR P1, PT, R56, 0xa, P1 ;  /* 0x0000000a3800780c */ /* 0x000fe20000f21670 */
[----:B------:R-:W-:Y:S01]  /*38a0*/  @UP1 ULDC UR6, c[0x0][0x44c] ;  /* 0x0001130000061ab9 */ /* 0x000fe20000000800 */
[----:B------:R-:W-:Y:S01]  /*38b0*/  FMNMX.FTZ R7, R91, R6, !PT ;  /* 0x000000065b077209 */ /* 0x000fe20007810000 */
[----:B------:R-:W-:Y:S01]  /*38c0*/  UIMAD.WIDE.U32 UR6, UR39, UR6, URZ ;  /* 0x00000006270672a5 */ /* 0x000fe2000f8e003f */
[----:B------:R-:W-:Y:S01]  /*38d0*/  FSEL R5, R5, -INF , !P1 ;  /* 0xff80000005057808 */ /* 0x000fe20004800000 */
[----:B------:R-:W-:Y:S01]  /*38e0*/  @UP1 ULDC UR11, c[0x0][0x450] ;  /* 0x00011400000b1ab9 */ /* 0x000fe20000000800 */
[----:B------:R-:W-:Y:S01]  /*38f0*/  LOP3.LUT P1, RZ, R19, 0x8, RZ, 0xc0, !PT ;  /* 0x0000000813ff7812 */ /* 0x000fe2000782c0ff */
[----:B------:R-:W-:Y:S01]  /*3900*/  @UP1 USHF.R.U32.HI UR10, URZ, UR11, UR7 ;  /* 0x0000000b3f0a1299 */ /* 0x000fe20008011607 */
[----:B------:R-:W-:-:S02]  /*3910*/  FMNMX.FTZ R6, R92, R7, !PT ;  /* 0x000000075c067209 */ /* 0x000fc40007810000 */
[----:B------:R-:W-:Y:S01]  /*3920*/  ISETP.GT.AND P1, PT, R58, 0x10, !P1 ;  /* 0x000000103a00780c */ /* 0x000fe20004f24270 */
[----:B------:R-:W-:Y:S01]  /*3930*/  UIADD3 UR55, UR55, UR10, URZ ;  /* 0x0000000a37377290 */ /* 0x000fe2000fffe03f */
[----:B------:R-:W-:Y:S02]  /*3940*/  FMNMX.FTZ R7, R93, R6, !PT ;  /* 0x000000065d077209 */ /* 0x000fe40007810000 */
[----:B------:R-:W-:Y:S01]  /*3950*/  ISETP.LT.OR P1, PT, R56, 0x11, P1 ;  /* 0x000000113800780c */ /* 0x000fe20000f21670 */
[----:B------:R-:W-:Y:S01]  /*3960*/  UIADD3 UR14, UR55, UR14, URZ ;  /* 0x0000000e370e7290 */ /* 0x000fe2000fffe03f */
[----:B------:R-:W-:Y:S02]  /*3970*/  ISETP.GT.AND P2, PT, R58, 0x8, !P2 ;  /* 0x000000083a00780c */ /* 0x000fe40005744270 */
[----:B------:R-:W-:Y:S02]  /*3980*/  FSEL R8, R8, -INF , !P1 ;  /* 0xff80000008087808 */ /* 0x000fe40004800000 */
[----:B------:R-:W-:-:S02]  /*3990*/  LOP3.LUT P1, RZ, R19, 0x10, RZ, 0xc0, !PT ;  /* 0x0000001013ff7812 */ /* 0x000fc4000782c0ff */
[----:B------:R-:W-:Y:S02]  /*39a0*/  FMNMX.FTZ R6, R94, R7, !PT ;  /* 0x000000075e067209 */ /* 0x000fe40007810000 */
[----:B------:R-:W-:Y:S02]  /*39b0*/  ISETP.GT.AND P1, PT, R58, 0x11, !P1 ;  /* 0x000000113a00780c */ /* 0x000fe40004f24270 */
[C---:B------:R-:W-:Y:S02]  /*39c0*/  ISETP.LT.OR P2, PT, R56.reuse, 0x9, P2 ;  /* 0x000000093800780c */ /* 0x040fe40001741670 */
[----:B------:R-:W-:Y:S02]  /*39d0*/  ISETP.LT.OR P1, PT, R56, 0x12, P1 ;  /* 0x000000123800780c */ /* 0x000fe40000f21670 */
[----:B------:R-:W-:Y:S02]  /*39e0*/  FMNMX.FTZ R7, R95, R6, !PT ;  /* 0x000000065f077209 */ /* 0x000fe40007810000 */
[----:B------:R-:W-:-:S02]  /*39f0*/  FSEL R9, R9, -INF , !P1 ;  /* 0xff80000009097808 */ /* 0x000fc40004800000 */
[----:B------:R-:W-:Y:S02]  /*3a00*/  LOP3.LUT P1, RZ, R19, 0x2000000, RZ, 0xc0, !PT ;  /* 0x0200000013ff7812 */ /* 0x000fe4000782c0ff */
[----:B------:R-:W-:Y:S02]  /*3a10*/  FSEL R3, R3, -INF , !P2 ;  /* 0xff80000003037808 */ /* 0x000fe40005000000 */
[----:B------:R-:W-:Y:S02]  /*3a20*/  ISETP.GT.AND P1, PT, R58, 0x18, !P1 ;  /* 0x000000183a00780c */ /* 0x000fe40004f24270 */
[----:B------:R-:W-:Y:S02]  /*3a30*/  LOP3.LUT P2, RZ, R19, 0x40000, RZ, 0xc0, !PT ;  /* 0x0004000013ff7812 */ /* 0x000fe4000784c0ff */
[----:B------:R-:W-:Y:S02]  /*3a40*/  ISETP.LT.OR P1, PT, R56, 0x19, P1 ;  /* 0x000000193800780c */ /* 0x000fe40000f21670 */
[----:B------:R-:W-:-:S02]  /*3a50*/  FMNMX.FTZ R6, R96, R7, !PT ;  /* 0x0000000760067209 */ /* 0x000fc40007810000 */
[----:B------:R-:W-:Y:S02]  /*3a60*/  FSEL R10, R10, -INF , !P1 ;  /* 0xff8000000a0a7808 */ /* 0x000fe40004800000 */
[----:B------:R-:W-:Y:S02]  /*3a70*/  LOP3.LUT P1, RZ, R19, 0x1000000, RZ, 0xc0, !PT ;  /* 0x0100000013ff7812 */ /* 0x000fe4000782c0ff */
[----:B------:R-:W-:Y:S02]  /*3a80*/  FMNMX.FTZ R6, R97, R6, !PT ;  /* 0x0000000661067209 */ /* 0x000fe40007810000 */
[----:B------:R-:W-:Y:S02]  /*3a90*/  ISETP.GT.AND P1, PT, R58, 0x19, !P1 ;  /* 0x000000193a00780c */ /* 0x000fe40004f24270 */
[----:B------:R-:W-:Y:S02]  /*3aa0*/  LOP3.LUT P6, RZ, R19, 0x20000, RZ, 0xc0, !PT ;  /* 0x0002000013ff7812 */ /* 0x000fe400078cc0ff */
[----:B------:R-:W-:-:S02]  /*3ab0*/  ISETP.LT.OR P1, PT, R56, 0x1a, P1 ;  /* 0x0000001a3800780c */ /* 0x000fc40000f21670 */
[----:B------:R-:W-:Y:S02]  /*3ac0*/  FMNMX.FTZ R7, R65, R6, !PT ;  /* 0x0000000641077209 */ /* 0x000fe40007810000 */
[----:B------:R-:W-:Y:S02]  /*3ad0*/  FSEL R11, R11, -INF , !P1 ;  /* 0xff8000000b0b7808 */ /* 0x000fe40004800000 */
[----:B------:R-:W-:Y:S02]  /*3ae0*/  LOP3.LUT P1, RZ, R19, 0x800000, RZ, 0xc0, !PT ;  /* 0x0080000013ff7812 */ /* 0x000fe4000782c0ff */
[----:B------:R-:W-:Y:S02]  /*3af0*/  FMNMX.FTZ R6, R64, R7, !PT ;  /* 0x0000000740067209 */ /* 0x000fe40007810000 */
[----:B------:R-:W-:Y:S02]  /*3b00*/  ISETP.GT.AND P1, PT, R58, 0x20, !P1 ;  /* 0x000000203a00780c */ /* 0x000fe40004f24270 */
[----:B------:R-:W-:-:S02]  /*3b10*/  FMNMX.FTZ R7, R63, R6, !PT ;  /* 0x000000063f077209 */ /* 0x000fc40007810000 */
[----:B------:R-:W-:Y:S02]  /*3b20*/  ISETP.LT.OR P1, PT, R56, 0x21, P1 ;  /* 0x000000213800780c */ /* 0x000fe40000f21670 */
[----:B------:R-:W-:Y:S02]  /*3b30*/  FMNMX.FTZ R6, R62, R7, !PT ;  /* 0x000000073e067209 */ /* 0x000fe40007810000 */
[----:B------:R-:W-:Y:S02]  /*3b40*/  FSEL R12, R12, -INF , !P1 ;  /* 0xff8000000c0c7808 */ /* 0x000fe40004800000 */
[----:B------:R-:W-:Y:S02]  /*3b50*/  LOP3.LUT P1, RZ, R19, 0x400000, RZ, 0xc0, !PT ;  /* 0x0040000013ff7812 */ /* 0x000fe4000782c0ff */
[----:B------:R-:W-:Y:S02]  /*3b60*/  FMNMX.FTZ R7, R61, R6, !PT ;  /* 0x000000063d077209 */ /* 0x000fe40007810000 */
[----:B------:R-:W-:-:S02]  /*3b70*/  ISETP.GT.AND P1, PT, R58, 0x21, !P1 ;  /* 0x000000213a00780c */ /* 0x000fc40004f24270 */
[----:B------:R-:W-:Y:S02]  /*3b80*/  FMNMX.FTZ R6, R60, R7, !PT ;  /* 0x000000073c067209 */ /* 0x000fe40007810000 */
[----:B------:R-:W-:Y:S02]  /*3b90*/  ISETP.LT.OR P1, PT, R56, 0x22, P1 ;  /* 0x000000223800780c */ /* 0x000fe40000f21670 */
[----:B------:R-:W-:Y:S02]  /*3ba0*/  FMNMX.FTZ R6, R57, R6, !PT ;  /* 0x0000000639067209 */ /* 0x000fe40007810000 */
[----:B------:R-:W-:Y:S02]  /*3bb0*/  FSEL R13, R13, -INF , !P1 ;  /* 0xff8000000d0d7808 */ /* 0x000fe40004800000 */
[----:B------:R-:W-:Y:S02]  /*3bc0*/  LOP3.LUT P1, RZ, R19, 0x200000, RZ, 0xc0, !PT ;  /* 0x0020000013ff7812 */ /* 0x000fe4000782c0ff */
[----:B------:R-:W-:-:S02]  /*3bd0*/  FMNMX.FTZ R6, R55, R6, !PT ;  /* 0x0000000637067209 */ /* 0x000fc40007810000 */
[----:B------:R-:W-:Y:S02]  /*3be0*/  ISETP.GT.AND P1, PT, R58, 0x28, !P1 ;  /* 0x000000283a00780c */ /* 0x000fe40004f24270 */
[----:B------:R-:W-:Y:S02]  /*3bf0*/  FMNMX.FTZ R7, R45, R6, !PT ;  /* 0x000000062d077209 */ /* 0x000fe40007810000 */
[----:B------:R-:W-:Y:S02]  /*3c00*/  ISETP.LT.OR P1, PT, R56, 0x29, P1 ;  /* 0x000000293800780c */ /* 0x000fe40000f21670 */
[----:B------:R-:W-:Y:S02]  /*3c10*/  FMNMX.FTZ R6, R46, R7, !PT ;  /* 0x000000072e067209 */ /* 0x000fe40007810000 */
[----:B------:R-:W-:Y:S02]  /*3c20*/  FSEL R14, R14, -INF , !P1 ;  /* 0xff8000000e0e7808 */ /* 0x000fe40004800000 */
[----:B------:R-:W-:-:S02]  /*3c30*/  LOP3.LUT P1, RZ, R19, 0x100000, RZ, 0xc0, !PT ;  /* 0x0010000013ff7812 */ /* 0x000fc4000782c0ff */
[----:B------:R-:W-:Y:S02]  /*3c40*/  FMNMX.FTZ R7, R47, R6, !PT ;  /* 0x000000062f077209 */ /* 0x000fe40007810000 */
[----:B------:R-:W-:Y:S02]  /*3c50*/  ISETP.GT.AND P1, PT, R58, 0x29, !P1 ;  /* 0x000000293a00780c */ /* 0x000fe40004f24270 */
[----:B------:R-:W-:Y:S02]  /*3c60*/  FMNMX.FTZ R6, R48, R7, !PT ;  /* 0x0000000730067209 */ /* 0x000fe40007810000 */
[----:B------:R-:W-:Y:S02]  /*3c70*/  ISETP.LT.OR P1, PT, R56, 0x2a, P1 ;  /* 0x0000002a3800780c */ /* 0x000fe40000f21670 */
[----:B------:R-:W-:Y:S02]  /*3c80*/  FMNMX.FTZ R7, R49, R6, !PT ;  /* 0x0000000631077209 */ /* 0x000fe40007810000 */
[----:B------:R-:W-:-:S02]  /*3c90*/  FSEL R15, R15, -INF , !P1 ;  /* 0xff8000000f0f7808 */ /* 0x000fc40004800000 */
[----:B------:R-:W-:Y:S02]  /*3ca0*/  LOP3.LUT P1, RZ, R19, 0x80000, RZ, 0xc0, !PT ;  /* 0x0008000013ff7812 */ /* 0x000fe4000782c0ff */
[----:B------:R-:W-:Y:S02]  /*3cb0*/  FMNMX.FTZ R6, R50, R7, !PT ;  /* 0x0000000732067209 */ /* 0x000fe40007810000 */
[----:B------:R-:W-:Y:S02]  /*3cc0*/  ISETP.GT.AND P1, PT, R58, 0x30, !P1 ;  /* 0x000000303a00780c */ /* 0x000fe40004f24270 */
[----:B------:R-:W-:Y:S02]  /*3cd0*/  FMNMX.FTZ R7, R51, R6, !PT ;  /* 0x0000000633077209 */ /* 0x000fe40007810000 */
[----:B------:R-:W-:Y:S02]  /*3ce0*/  ISETP.LT.OR P1, PT, R56, 0x31, P1 ;  /* 0x000000313800780c */ /* 0x000fe40000f21670 */
[----:B------:R-:W-:-:S02]  /*3cf0*/  FMNMX.FTZ R6, R52, R7, !PT ;  /* 0x0000000734067209 */ /* 0x000fc40007810000 */
[----:B------:R-:W-:Y:S02]  /*3d00*/  FSEL R20, R20, -INF , !P1 ;  /* 0xff80000014147808 */ /* 0x000fe40004800000 */
[----:B------:R-:W-:Y:S02]  /*3d10*/  ISETP.GT.AND P1, PT, R58, 0x31, !P2 ;  /* 0x000000313a00780c */ /* 0x000fe40005724270 */
[----:B------:R-:W-:Y:S02]  /*3d20*/  FMNMX.FTZ R7, R53, R6, !PT ;  /* 0x0000000635077209 */ /* 0x000fe40007810000 */
[----:B------:R-:W-:Y:S02]  /*3d30*/  ISETP.LT.OR P1, PT, R56, 0x32, P1 ;  /* 0x000000323800780c */ /* 0x000fe40000f21670 */
[----:B------:R-:W-:Y:S02]  /*3d40*/  FMNMX.FTZ R7, R54, R7, !PT ;  /* 0x0000000736077209 */ /* 0x000fe40007810000 */
[----:B------:R-:W-:-:S02]  /*3d50*/  FSEL R21, R21, -INF , !P1 ;  /* 0xff80000015157808 */ /* 0x000fc40004800000 */
        /* <DEDUP_REMOVED lines=10> */
[----:B------:R-:W-:Y:S01]  /*3e00*/  LOP3.LUT P2, RZ, R19, 0x80, RZ, 0xc0, !PT ;  /* 0x0000008013ff7812 */ /* 0x000fe2000784c0ff */
[----:B------:R-:W0:Y:S01]  /*3e10*/  SHFL.BFLY PT, R6, R7, 0x2, 0x1f ;  /* 0x0c401f0007067f89 */ /* 0x000e2200000e0000 */
[----:B------:R-:W-:-:S02]  /*3e20*/  FSEL R25, R25, -INF , !P1 ;  /* 0xff80000019197808 */ /* 0x000fc40004800000 */
[C---:B------:R-:W-:Y:S02]  /*3e30*/  LOP3.LUT P1, RZ, R19.reuse, 0x8000, RZ, 0xc0, !PT ;  /* 0x0000800013ff7812 */ /* 0x040fe4000782c0ff */
[----:B------:R-:W-:Y:S02]  /*3e40*/  LOP3.LUT P6, RZ, R19, 0x40, RZ, 0xc0, !PT ;  /* 0x0000004013ff7812 */ /* 0x000fe400078cc0ff */
[C---:B------:R-:W-:Y:S02]  /*3e50*/  ISETP.GT.AND P1, PT, R58.reuse, 0x40, !P1 ;  /* 0x000000403a00780c */ /* 0x040fe40004f24270 */
[----:B------:R-:W-:Y:S02]  /*3e60*/  ISETP.GT.AND P3, PT, R58, 0x70, !P3 ;  /* 0x000000703a00780c */ /* 0x000fe40005f64270 */
[----:B------:R-:W-:Y:S02]  /*3e70*/  ISETP.LT.OR P1, PT, R56, 0x41, P1 ;  /* 0x000000413800780c */ /* 0x000fe40000f21670 */
[----:B------:R-:W-:-:S02]  /*3e80*/  ISETP.GT.AND P4, PT, R58, 0x71, !P4 ;  /* 0x000000713a00780c */ /* 0x000fc40006784270 */
[----:B------:R-:W-:Y:S02]  /*3e90*/  FSEL R26, R26, -INF , !P1 ;  /* 0xff8000001a1a7808 */ /* 0x000fe40004800000 */
[----:B------:R-:W-:Y:S02]  /*3ea0*/  LOP3.LUT P1, RZ, R19, 0x4000, RZ, 0xc0, !PT ;  /* 0x0000400013ff7812 */ /* 0x000fe4000782c0ff */
[C---:B------:R-:W-:Y:S02]  /*3eb0*/  ISETP.GT.AND P5, PT, R58.reuse, 0x78, !P5 ;  /* 0x000000783a00780c */ /* 0x040fe40006fa4270 */
[----:B------:R-:W-:Y:S02]  /*3ec0*/  ISETP.GT.AND P1, PT, R58, 0x41, !P1 ;  /* 0x000000413a00780c */ /* 0x000fe40004f24270 */
[C---:B------:R-:W-:Y:S02]  /*3ed0*/  ISETP.LT.OR P3, PT, R56.reuse, 0x71, P3 ;  /* 0x000000713800780c */ /* 0x040fe40001f61670 */
[----:B------:R-:W-:-:S02]  /*3ee0*/  ISETP.LT.OR P1, PT, R56, 0x42, P1 ;  /* 0x000000423800780c */ /* 0x000fc40000f21670 */
[----:B0-----:R-:W-:Y:S02]  /*3ef0*/  FMNMX.FTZ R59, R7, R6, !PT ;  /* 0x00000006073b7209 */ /* 0x001fe40007810000 */
[----:B------:R-:W-:Y:S02]  /*3f00*/  FSEL R27, R27, -INF , !P1 ;  /* 0xff8000001b1b7808 */ /* 0x000fe40004800000 */
[----:B------:R-:W-:Y:S01]  /*3f10*/  LOP3.LUT P1, RZ, R19, 0x2000, RZ, 0xc0, !PT ;  /* 0x0000200013ff7812 */ /* 0x000fe2000782c0ff */
[----:B------:R-:W0:Y:S01]  /*3f20*/  SHFL.BFLY PT, R76, R59, 0x1, 0x1f ;  /* 0x0c201f003b4c7f89 */ /* 0x000e2200000e0000 */
[----:B------:R-:W-:Y:S02]  /*3f30*/  ISETP.LT.OR P4, PT, R56, 0x72, P4 ;  /* 0x000000723800780c */ /* 0x000fe40002781670 */
[----:B------:R-:W-:Y:S02]  /*3f40*/  ISETP.GT.AND P1, PT, R58, 0x48, !P1 ;  /* 0x000000483a00780c */ /* 0x000fe40004f24270 */
[----:B------:R-:W-:-:S02]  /*3f50*/  ISETP.LT.OR P5, PT, R56, 0x79, P5 ;  /* 0x000000793800780c */ /* 0x000fc40002fa1670 */
[----:B------:R-:W-:-:S04]  /*3f60*/  ISETP.LT.OR P1, PT, R56, 0x49, P1 ;  /* 0x000000493800780c */ /* 0x000fc80000f21670 */
[----:B------:R-:W-:Y:S02]  /*3f70*/  FSEL R29, R29, -INF , !P1 ;  /* 0xff8000001d1d7808 */ /* 0x000fe40004800000 */
[----:B------:R-:W-:-:S04]  /*3f80*/  LOP3.LUT P1, RZ, R19, 0x1000, RZ, 0xc0, !PT ;  /* 0x0000100013ff7812 */ /* 0x000fc8000782c0ff */
[----:B------:R-:W-:-:S04]  /*3f90*/  ISETP.GT.AND P1, PT, R58, 0x49, !P1 ;  /* 0x000000493a00780c */ /* 0x000fc80004f24270 */
[----:B------:R-:W-:Y:S02]  /*3fa0*/  ISETP.LT.OR P1, PT, R56, 0x4a, P1 ;  /* 0x0000004a3800780c */ /* 0x000fe40000f21670 */
[----:B0-----:R-:W-:Y:S02]  /*3fb0*/  FMNMX.FTZ R76, R59, R76, !PT ;  /* 0x0000004c3b4c7209 */ /* 0x001fe40007810000 */
[----:B------:R-:W-:Y:S02]  /*3fc0*/  FSEL R28, R28, -INF , !P1 ;  /* 0xff8000001c1c7808 */ /* 0x000fe40004800000 */
[----:B------:R-:W-:Y:S01]  /*3fd0*/  LOP3.LUT P1, RZ, R19, 0x800, RZ, 0xc0, !PT ;  /* 0x0000080013ff7812 */ /* 0x000fe2000782c0ff */
[----:B------:R-:W-:-:S03]  /*3fe0*/  FMUL.FTZ R72, R76, UR33 ;  /* 0x000000214c487c20 */ /* 0x000fc60008410000 */
[----:B------:R-:W-:-:S04]  /*3ff0*/  ISETP.GT.AND P1, PT, R58, 0x50, !P1 ;  /* 0x000000503a00780c */ /* 0x000fc80004f24270 */
[----:B------:R-:W-:-:S04]  /*4000*/  ISETP.LT.OR P1, PT, R56, 0x51, P1 ;  /* 0x000000513800780c */ /* 0x000fc80000f21670 */
[----:B------:R-:W-:Y:S02]  /*4010*/  FSEL R30, R30, -INF , !P1 ;  /* 0xff8000001e1e7808 */ /* 0x000fe40004800000 */
[----:B------:R-:W-:-:S04]  /*4020*/  LOP3.LUT P1, RZ, R19, 0x400, RZ, 0xc0, !PT ;  /* 0x0000040013ff7812 */ /* 0x000fc8000782c0ff */
        /* <DEDUP_REMOVED lines=11> */
[----:B------:R-:W-:Y:S02]  /*40e0*/  ISETP.GT.AND P1, PT, R58, 0x60, !P2 ;  /* 0x000000603a00780c */ /* 0x000fe40005724270 */
[----:B------:R-:W-:Y:S02]  /*40f0*/  LOP3.LUT P2, RZ, R19, 0x20, RZ, 0xc0, !PT ;  /* 0x0000002013ff7812 */ /* 0x000fe4000784c0ff */
[----:B------:R-:W-:Y:S02]  /*4100*/  ISETP.LT.OR P1, PT, R56, 0x61, P1 ;  /* 0x000000613800780c */ /* 0x000fe40000f21670 */
[----:B------:R-:W-:Y:S02]  /*4110*/  ISETP.GT.AND P2, PT, R58, 0x69, !P2 ;  /* 0x000000693a00780c */ /* 0x000fe40005744270 */
[----:B------:R-:W-:-:S02]  /*4120*/  FSEL R35, R35, -INF , !P1 ;  /* 0xff80000023237808 */ /* 0x000fc40004800000 */
[----:B------:R-:W-:Y:S02]  /*4130*/  ISETP.GT.AND P1, PT, R58, 0x61, !P6 ;  /* 0x000000613a00780c */ /* 0x000fe40007724270 */
[----:B------:R-:W-:Y:S02]  /*4140*/  LOP3.LUT P6, RZ, R19, 0x2, RZ, 0xc0, !PT ;  /* 0x0000000213ff7812 */ /* 0x000fe400078cc0ff */
[C---:B------:R-:W-:Y:S02]  /*4150*/  ISETP.LT.OR P1, PT, R56.reuse, 0x62, P1 ;  /* 0x000000623800780c */ /* 0x040fe40000f21670 */
[----:B------:R-:W-:Y:S02]  /*4160*/  ISETP.LT.OR P2, PT, R56, 0x6a, P2 ;  /* 0x0000006a3800780c */ /* 0x000fe40001741670 */
[----:B------:R-:W-:Y:S02]  /*4170*/  FSEL R34, R34, -INF , !P1 ;  /* 0xff80000022227808 */ /* 0x000fe40004800000 */
[----:B------:R-:W-:-:S04]  /*4180*/  FSETP.NEU.FTZ.AND P1, PT, R76, -INF , PT ;  /* 0xff8000004c00780b */ /* 0x000fc80003f3d000 */
[----:B------:R-:W-:Y:S02]  /*4190*/  FSEL R72, R72, RZ, P1 ;  /* 0x000000ff48487208 */ /* 0x000fe40000800000 */
[----:B------:R-:W-:Y:S02]  /*41a0*/  ISETP.GT.AND P1, PT, R58, RZ, !P6 ;  /* 0x000000ff3a00720c */ /* 0x000fe40007724270 */
[----:B------:R-:W-:Y:S01]  /*41b0*/  LOP3.LUT P6, RZ, R19, 0x1, RZ, 0xc0, !PT ;  /* 0x0000000113ff7812 */ /* 0x000fe200078cc0ff */
[--C-:B------:R-:W-:Y:S01]  /*41c0*/  FFMA.FTZ R77, R60, UR33, -R72.reuse ;  /* 0x000000213c4d7c23 */ /* 0x100fe20008010848 */
[----:B------:R-:W-:Y:S01]  /*41d0*/  ISETP.LT.OR P1, PT, R56, 0x1, P1 ;  /* 0x000000013800780c */ /* 0x000fe20000f21670 */
[--C-:B------:R-:W-:Y:S01]  /*41e0*/  FFMA.FTZ R51, R51, UR33, -R72.reuse ;  /* 0x0000002133337c23 */ /* 0x100fe20008010848 */
[----:B------:R-:W-:Y:S01]  /*41f0*/  ISETP.GT.AND P6, PT, R58, 0x79, !P6 ;  /* 0x000000793a00780c */ /* 0x000fe200077c4270 */
[--C-:B------:R-:W-:Y:S01]  /*4200*/  FFMA.FTZ R6, R66, UR33, -R72.reuse ;  /* 0x0000002142067c23 */ /* 0x100fe20008010848 */
[----:B------:R-:W-:Y:S01]  /*4210*/  FSEL R73, R0, -INF , !P1 ;  /* 0xff80000000497808 */ /* 0x000fe20004800000 */
[--C-:B------:R-:W-:Y:S01]  /*4220*/  FFMA.FTZ R59, R89, UR33, -R72.reuse ;  /* 0x00000021593b7c23 */ /* 0x100fe20008010848 */
[----:B------:R-:W-:Y:S01]  /*4230*/  LOP3.LUT P1, RZ, R19, 0x4000000, RZ, 0xc0, !PT ;  /* 0x0400000013ff7812 */ /* 0x000fe2000782c0ff */
[--C-:B------:R-:W-:Y:S01]  /*4240*/  FFMA.FTZ R7, R90, UR33, -R72.reuse ;  /* 0x000000215a077c23 */ /* 0x100fe20008010848 */
[----:B------:R-:W-:Y:S01]  /*4250*/  FMNMX.FTZ R0, R73, R2, !PT ;  /* 0x0000000249007209 */ /* 0x000fe20007810000 */
[----:B------:R-:W-:Y:S01]  /*4260*/  MUFU.EX2 R6, R6 ;  /* 0x0000000600067308 */ /* 0x000fe20000000800 */
[----:B------:R-:W-:Y:S01]  /*4270*/  ISETP.GT.AND P1, PT, R58, 0x68, !P1 ;  /* 0x000000683a00780c */ /* 0x000fe20004f24270 */
[--C-:B------:R-:W-:Y:S01]  /*4280*/  FFMA.FTZ R66, R91, UR33, -R72.reuse ;  /* 0x000000215b427c23 */ /* 0x100fe20008010848 */
[----:B------:R-:W-:Y:S01]  /*4290*/  FMNMX.FTZ R68, R3, R0, !PT ;  /* 0x0000000003447209 */ /* 0x000fe20007810000 */
[--C-:B------:R-:W-:Y:S01]  /*42a0*/  FFMA.FTZ R92, R92, UR33, -R72.reuse ;  /* 0x000000215c5c7c23 */ /* 0x100fe20008010848 */
[----:B------:R-:W-:Y:S01]  /*42b0*/  ISETP.LT.OR P1, PT, R56, 0x69, P1 ;  /* 0x000000693800780c */ /* 0x000fe20000f21670 */
[--C-:B------:R-:W-:Y:S01]  /*42c0*/  FFMA.FTZ R93, R93, UR33, -R72.reuse ;  /* 0x000000215d5d7c23 */ /* 0x100fe20008010848 */
[----:B------:R-:W-:Y:S01]  /*42d0*/  FMNMX.FTZ R67, R5, R68, !PT ;  /* 0x0000004405437209 */ /* 0x000fe20007810000 */
[----:B------:R-:W0:Y:S01]  /*42e0*/  MUFU.EX2 R59, R59 ;  /* 0x0000003b003b7308 */ /* 0x000e220000000800 */
[----:B------:R-:W-:Y:S01]  /*42f0*/  FSEL R58, R36, -INF , !P1 ;  /* 0xff800000243a7808 */ /* 0x000fe20004800000 */
[--C-:B------:R-:W-:Y:S01]  /*4300*/  FFMA.FTZ R95, R95, UR33, -R72.reuse ;  /* 0x000000215f5f7c23 */ /* 0x100fe20008010848 */
[----:B------:R-:W-:Y:S01]  /*4310*/  FMNMX.FTZ R68, R8, R67, !PT ;  /* 0x0000004308447209 */ /* 0x000fe20007810000 */
[--C-:B------:R-:W-:Y:S01]  /*4320*/  FFMA.FTZ R97, R97, UR33, -R72.reuse ;  /* 0x0000002161617c23 */ /* 0x100fe20008010848 */
[----:B------:R-:W-:Y:S01]  /*4330*/  FSEL R60, R37, -INF , !P2 ;  /* 0xff800000253c7808 */ /* 0x000fe20005000000 */
[--C-:B------:R-:W-:Y:S01]  /*4340*/  FFMA.FTZ R37, R57, UR33, -R72.reuse ;  /* 0x0000002139257c23 */ /* 0x100fe20008010848 */
[----:B------:R-:W-:Y:S01]  /*4350*/  FMNMX.FTZ R69, R9, R68, !PT ;  /* 0x0000004409457209 */ /* 0x000fe20007810000 */
[----:B------:R1:W-:Y:S01]  /*4360*/  MUFU.EX2 R36, R77 ;  /* 0x0000004d00247308 */ /* 0x0003e20000000800 */
[----:B------:R-:W-:Y:S01]  /*4370*/  FSEL R57, R38, -INF , !P3 ;  /* 0xff80000026397808 */ /* 0x000fe20005800000 */
[--C-:B------:R-:W-:Y:S01]  /*4380*/  FFMA.FTZ R68, R94, UR33, -R72.reuse ;  /* 0x000000215e447c23 */ /* 0x100fe20008010848 */
[----:B------:R-:W-:Y:S01]  /*4390*/  FMNMX.FTZ R70, R10, R69, !PT ;  /* 0x000000450a467209 */ /* 0x000fe20007810000 */
[--C-:B------:R-:W-:Y:S01]  /*43a0*/  FFMA.FTZ R65, R65, UR33, -R72.reuse ;  /* 0x0000002141417c23 */ /* 0x100fe20008010848 */
[----:B------:R-:W-:Y:S01]  /*43b0*/  ISETP.LT.OR P6, PT, R56, 0x7a, P6 ;  /* 0x0000007a3800780c */ /* 0x000fe200037c1670 */
[--C-:B------:R-:W-:Y:S01]  /*43c0*/  FFMA.FTZ R64, R64, UR33, -R72.reuse ;  /* 0x0000002140407c23 */ /* 0x100fe20008010848 */
[----:B------:R-:W-:Y:S01]  /*43d0*/  FMNMX.FTZ R69, R11, R70, !PT ;  /* 0x000000460b457209 */ /* 0x000fe20007810000 */
[----:B------:R-:W-:Y:S01]  /*43e0*/  MUFU.EX2 R7, R7 ;  /* 0x0000000700077308 */ /* 0x000fe20000000800 */
[----:B------:R-:W-:Y:S01]  /*43f0*/  FSEL R56, R41, -INF , !P6 ;  /* 0xff80000029387808 */ /* 0x000fe20007000000 */
[--C-:B------:R-:W-:Y:S01]  /*4400*/  FFMA.FTZ R63, R63, UR33, -R72.reuse ;  /* 0x000000213f3f7c23 */ /* 0x100fe20008010848 */
[----:B------:R-:W-:Y:S01]  /*4410*/  FMNMX.FTZ R70, R12, R69, !PT ;  /* 0x000000450c467209 */ /* 0x000fe20007810000 */
[--C-:B------:R-:W-:Y:S01]  /*4420*/  FFMA.FTZ R62, R62, UR33, -R72.reuse ;  /* 0x000000213e3e7c23 */ /* 0x100fe20008010848 */
[--C-:B------:R-:W-:Y:S01]  /*4430*/  FFMA.FTZ R61, R61, UR33, -R72.reuse ;  /* 0x000000213d3d7c23 */ /* 0x100fe20008010848 */
[--C-:B------:R-:W-:Y:S01]  /*4440*/  FFMA.FTZ R50, R50, UR33, -R72.reuse ;  /* 0x0000002132327c23 */ /* 0x100fe20008010848 */
[----:B------:R-:W-:Y:S01]  /*4450*/  FMNMX.FTZ R71, R13, R70, !PT ;  /* 0x000000460d477209 */ /* 0x000fe20007810000 */
[----:B------:R-:W-:Y:S01]  /*4460*/  MUFU.EX2 R66, R66 ;  /* 0x0000004200427308 */ /* 0x000fe20000000800 */
[--C-:B------:R-:W-:Y:S01]  /*4470*/  FFMA.FTZ R70, R96, UR33, -R72.reuse ;  /* 0x0000002160467c23 */ /* 0x100fe20008010848 */
[--C-:B------:R-:W-:Y:S01]  /*4480*/  FFMA.FTZ R44, R44, UR33, -R72.reuse ;  /* 0x000000212c2c7c23 */ /* 0x100fe20008010848 */
[----:B------:R-:W-:Y:S01]  /*4490*/  FMNMX.FTZ R74, R14, R71, !PT ;  /* 0x000000470e4a7209 */ /* 0x000fe20007810000 */
[--C-:B------:R-:W-:Y:S01]  /*44a0*/  FFMA.FTZ R43, R43, UR33, -R72.reuse ;  /* 0x000000212b2b7c23 */ /* 0x100fe20008010848 */
[----:B------:R-:W-:-:S02]  /*44b0*/  FFMA.FTZ R42, R42, UR33, -R72 ;  /* 0x000000212a2a7c23 */ /* 0x000fc40008010848 */
[----:B------:R-:W-:Y:S01]  /*44c0*/  FMNMX.FTZ R71, R15, R74, !PT ;  /* 0x0000004a0f477209 */ /* 0x000fe20007810000 */
[----:B------:R-:W-:Y:S03]  /*44d0*/  MUFU.EX2 R0, R92 ;  /* 0x0000005c00007308 */ /* 0x000fe60000000800 */
[----:B------:R-:W-:-:S04]  /*44e0*/  FMNMX.FTZ R74, R20, R71, !PT ;  /* 0x00000047144a7209 */ /* 0x000fc80007810000 */
        /* <DEDUP_REMOVED lines=17> */
[----:B------:R-:W-:Y:S02]  /*4600*/  FMNMX.FTZ R75, R35, R74, !PT ;  /* 0x0000004a234b7209 */ /* 0x000fe40007810000 */
[----:B------:R-:W-:Y:S02]  /*4610*/  FSEL R74, R39, -INF , !P4 ;  /* 0xff800000274a7808 */ /* 0x000fe40006000000 */
[----:B------:R-:W-:Y:S01]  /*4620*/  FMNMX.FTZ R75, R34, R75, !PT ;  /* 0x0000004b224b7209 */ /* 0x000fe20007810000 */
[----:B------:R-:W-:Y:S03]  /*4630*/  MUFU.EX2 R64, R64 ;  /* 0x0000004000407308 */ /* 0x000fe60000000800 */
[----:B------:R-:W-:-:S04]  /*4640*/  FMNMX.FTZ R75, R58, R75, !PT ;  /* 0x0000004b3a4b7209 */ /* 0x000fc80007810000 */
[----:B------:R-:W-:Y:S01]  /*4650*/  FMNMX.FTZ R38, R60, R75, !PT ;  /* 0x0000004b3c267209 */ /* 0x000fe20007810000 */
[----:B------:R-:W-:Y:S01]  /*4660*/  FFMA.FTZ R75, R55, UR33, -R72 ;  /* 0x00000021374b7c23 */ /* 0x000fe20008010848 */
[----:B------:R-:W-:Y:S01]  /*4670*/  FSEL R55, R40, -INF , !P5 ;  /* 0xff80000028377808 */ /* 0x000fe20006800000 */
[----:B------:R-:W-:Y:S01]  /*4680*/  MUFU.EX2 R63, R63 ;  /* 0x0000003f003f7308 */ /* 0x000fe20000000800 */
[----:B------:R-:W-:-:S04]  /*4690*/  FMNMX.FTZ R39, R57, R38, !PT ;  /* 0x0000002639277209 */ /* 0x000fc80007810000 */
[----:B------:R-:W-:Y:S01]  /*46a0*/  FMNMX.FTZ R40, R74, R39, !PT ;  /* 0x000000274a287209 */ /* 0x000fe20007810000 */
[--C-:B------:R-:W-:Y:S02]  /*46b0*/  FFMA.FTZ R39, R45, UR33, -R72.reuse ;  /* 0x000000212d277c23 */ /* 0x100fe40008010848 */
[----:B------:R-:W-:Y:S01]  /*46c0*/  MUFU.EX2 R38, R75 ;  /* 0x0000004b00267308 */ /* 0x000fe20000000800 */
        /* <DEDUP_REMOVED lines=8> */
[----:B------:R-:W-:Y:S01]  /*4750*/  FFMA.FTZ R52, R54, UR33, -R72 ;  /* 0x0000002136347c23 */ /* 0x000fe20008010848 */
[----:B------:R-:W2:Y:S01]  /*4760*/  SHFL.BFLY PT, R78, R45, 0x2, 0x1f ;  /* 0x0c401f002d4e7f89 */ /* 0x000ea200000e0000 */
[----:B------:R-:W-:Y:S08]  /*4770*/  MUFU.EX2 R62, R62 ;  /* 0x0000003e003e7308 */ /* 0x000ff00000000800 */
[----:B------:R-:W-:Y:S08]  /*4780*/  MUFU.EX2 R61, R61 ;  /* 0x0000003d003d7308 */ /* 0x000ff00000000800 */
[----:B------:R-:W-:Y:S01]  /*4790*/  MUFU.EX2 R37, R37 ;  /* 0x0000002500257308 */ /* 0x000fe20000000800 */
[----:B--2---:R-:W-:-:S07]  /*47a0*/  FMNMX.FTZ R78, R45, R78, !PT ;  /* 0x0000004e2d4e7209 */ /* 0x004fce0007810000 */
[----:B------:R-:W-:Y:S01]  /*47b0*/  MUFU.EX2 R39, R39 ;  /* 0x0000002700277308 */ /* 0x000fe20000000800 */
[----:B-1----:R-:W1:Y:S07]  /*47c0*/  SHFL.BFLY PT, R77, R78, 0x1, 0x1f ;  /* 0x0c201f004e4d7f89 */ /* 0x002e6e00000e0000 */
[----:B------:R2:W-:Y:S08]  /*47d0*/  MUFU.EX2 R45, R51 ;  /* 0x00000033002d7308 */ /* 0x0005f00000000800 */
[----:B------:R-:W-:Y:S01]  /*47e0*/  MUFU.EX2 R40, R40 ;  /* 0x0000002800287308 */ /* 0x000fe20000000800 */
[----:B--2---:R-:W-:-:S07]  /*47f0*/  FFMA.FTZ R51, R4, UR33, -R72 ;  /* 0x0000002104337c23 */ /* 0x004fce0008010848 */
[----:B------:R-:W-:Y:S01]  /*4800*/  MUFU.EX2 R41, R41 ;  /* 0x0000002900297308 */ /* 0x000fe20000000800 */
[----:B-1----:R-:W-:-:S04]  /*4810*/  FMNMX.FTZ R77, R78, R77, !PT ;  /* 0x0000004d4e4d7209 */ /* 0x002fc80007810000 */
        /* <DEDUP_REMOVED lines=21> */
[----:B------:R0:W2:Y:S01]  /*4970*/  MUFU.EX2 R84, R4 ;  /* 0x0000000400547308 */ /* 0x0000a20000000800 */
[--C-:B-1----:R-:W-:Y:S01]  /*4980*/  FFMA.FTZ R73, R14, UR33, -R53.reuse ;  /* 0x000000210e497c23 */ /* 0x102fe20008010835 */
[--C-:B------:R-:W-:Y:S01]  /*4990*/  FFMA.FTZ R30, R31, UR33, -R53.reuse ;  /* 0x000000211f1e7c23 */ /* 0x100fe20008010835 */
[--C-:B------:R-:W-:Y:S01]  /*49a0*/  FFMA.FTZ R78, R25, UR33, -R53.reuse ;  /* 0x00000021194e7c23 */ /* 0x100fe20008010835 */
[--C-:B------:R-:W-:Y:S01]  /*49b0*/  FFMA.FTZ R25, R26, UR33, -R53.reuse ;  /* 0x000000211a197c23 */ /* 0x100fe20008010835 */
[--C-:B------:R-:W-:Y:S01]  /*49c0*/  FFMA.FTZ R28, R28, UR33, -R53.reuse ;  /* 0x000000211c1c7c23 */ /* 0x100fe20008010835 */
[--C-:B------:R-:W-:Y:S01]  /*49d0*/  FFMA.FTZ R33, R33, UR33, -R53.reuse ;  /* 0x0000002121217c23 */ /* 0x100fe20008010835 */
[----:B------:R-:W-:Y:S01]  /*49e0*/  FFMA.FTZ R32, R32, UR33, -R53 ;  /* 0x0000002120207c23 */ /* 0x000fe20008010835 */
[----:B------:R1:W3:Y:S01]  /*49f0*/  MUFU.EX2 R79, R3 ;  /* 0x00000003004f7308 */ /* 0x0002e20000000800 */
[----:B0-----:R-:W-:Y:S01]  /*4a00*/  FADD.FTZ R4, R6, R59 ;  /* 0x0000003b06047221 */ /* 0x001fe20000010000 */
[--C-:B------:R-:W-:Y:S01]  /*4a10*/  FFMA.FTZ R35, R35, UR33, -R53.reuse ;  /* 0x0000002123237c23 */ /* 0x100fe20008010835 */
[--C-:B------:R-:W-:Y:S01]  /*4a20*/  FFMA.FTZ R34, R34, UR33, -R53.reuse ;  /* 0x0000002122227c23 */ /* 0x100fe20008010835 */
[--C-:B------:R-:W-:Y:S01]  /*4a30*/  FFMA.FTZ R58, R58, UR33, -R53.reuse ;  /* 0x000000213a3a7c23 */ /* 0x100fe20008010835 */
[--C-:B------:R-:W-:Y:S01]  /*4a40*/  FFMA.FTZ R57, R57, UR33, -R53.reuse ;  /* 0x0000002139397c23 */ /* 0x100fe20008010835 */
[--C-:B------:R-:W-:Y:S01]  /*4a50*/  FFMA.FTZ R74, R74, UR33, -R53.reuse ;  /* 0x000000214a4a7c23 */ /* 0x100fe20008010835 */
[--C-:B------:R-:W-:Y:S01]  /*4a60*/  FFMA.FTZ R55, R55, UR33, -R53.reuse ;  /* 0x0000002137377c23 */ /* 0x100fe20008010835 */
[----:B------:R0:W4:Y:S01]  /*4a70*/  MUFU.EX2 R86, R5 ;  /* 0x0000000500567308 */ /* 0x0001220000000800 */
[----:B--2---:R-:W-:Y:S01]  /*4a80*/  FADD.FTZ R8, R75, R84 ;  /* 0x000000544b087221 */ /* 0x004fe20000010000 */
[--C-:B-1----:R-:W-:Y:S01]  /*4a90*/  FFMA.FTZ R3, R20, UR33, -R53.reuse ;  /* 0x0000002114037c23 */ /* 0x102fe20008010835 */
[--C-:B------:R-:W-:Y:S01]  /*4aa0*/  FFMA.FTZ R20, R21, UR33, -R53.reuse ;  /* 0x0000002115147c23 */ /* 0x100fe20008010835 */
[--C-:B------:R-:W-:Y:S01]  /*4ab0*/  FFMA.FTZ R21, R24, UR33, -R53.reuse ;  /* 0x0000002118157c23 */ /* 0x100fe20008010835 */
[--C-:B------:R-:W-:Y:S01]  /*4ac0*/  FFMA.FTZ R60, R60, UR33, -R53.reuse ;  /* 0x000000213c3c7c23 */ /* 0x100fe20008010835 */
[----:B------:R-:W-:Y:S01]  /*4ad0*/  FFMA.FTZ R53, R56, UR33, -R53 ;  /* 0x0000002138357c23 */ /* 0x000fe20008010835 */
[----:B------:R-:W-:Y:S01]  /*4ae0*/  F2FP.BF16.F32.PACK_AB R14, R64, R65 ;  /* 0x00000041400e723e */ /* 0x000fe200000010ff */
[----:B------:R-:W1:Y:S01]  /*4af0*/  MUFU.EX2 R2, R2 ;  /* 0x0000000200027308 */ /* 0x000e620000000800 */
[----:B0-----:R-:W-:Y:S01]  /*4b00*/  FADD.FTZ R5, R7, R4 ;  /* 0x0000000407057221 */ /* 0x001fe20000010000 */
[----:B------:R-:W-:-:S02]  /*4b10*/  F2FP.BF16.F32.PACK_AB R4, R59, R6 ;  /* 0x000000063b04723e */ /* 0x000fc400000010ff */
[C---:B------:R-:W-:Y:S01]  /*4b20*/  F2FP.BF16.F32.PACK_AB R6, R66.reuse, R7 ;  /* 0x000000074206723e */ /* 0x040fe200000010ff */
[----:B---3--:R-:W-:Y:S01]  /*4b30*/  FADD.FTZ R7, R79, R8 ;  /* 0x000000084f077221 */ /* 0x008fe20000010000 */
[----:B------:R-:W-:Y:S01]  /*4b40*/  FADD.FTZ R5, R66, R5 ;  /* 0x0000000542057221 */ /* 0x000fe20000010000 */
[----:B------:R-:W-:Y:S01]  /*4b50*/  F2FP.BF16.F32.PACK_AB R26, R40, R39 ;  /* 0x00000027281a723e */ /* 0x000fe200000010ff */
[----:B------:R-:W0:Y:S01]  /*4b60*/  MUFU.EX2 R9, R9 ;  /* 0x0000000900097308 */ /* 0x000e220000000800 */
[----:B----4-:R-:W-:Y:S01]  /*4b70*/  FADD.FTZ R15, R86, R7 ;  /* 0x00000007560f7221 */ /* 0x010fe20000010000 */
[----:B------:R-:W-:Y:S01]  /*4b80*/  FADD.FTZ R10, R0, R5 ;  /* 0x00000005000a7221 */ /* 0x000fe20000010000 */
[----:B------:R-:W-:Y:S02]  /*4b90*/  F2FP.BF16.F32.PACK_AB R5, R84, R75 ;  /* 0x0000004b5405723e */ /* 0x000fe400000010ff */
[----:B------:R-:W-:Y:S01]  /*4ba0*/  F2FP.BF16.F32.PACK_AB R7, R86, R79 ;  /* 0x0000004f5607723e */ /* 0x000fe200000010ff */
[----:B------:R-:W-:-:S02]  /*4bb0*/  FADD.FTZ R31, R67, R10 ;  /* 0x0000000a431f7221 */ /* 0x000fc40000010000 */
[----:B------:R-:W2:Y:S01]  /*4bc0*/  MUFU.EX2 R54, R54 ;  /* 0x0000003600367308 */ /* 0x000ea20000000800 */
[----:B-1----:R-:W-:Y:S01]  /*4bd0*/  FADD.FTZ R8, R2, R15 ;  /* 0x0000000f02087221 */ /* 0x002fe20000010000 */
[----:B------:R-:W-:Y:S01]  /*4be0*/  FADD.FTZ R10, R68, R31 ;  /* 0x0000001f440a7221 */ /* 0x000fe20000010000 */
[----:B------:R1:W-:Y:S03]  /*4bf0*/  STSM.16.M88.4 [R17+0x21800], R4 ;  /* 0x0218000411007844 */ /* 0x0003e60000000200 */
[----:B------:R-:W-:Y:S02]  /*4c00*/  FADD.FTZ R31, R69, R10 ;  /* 0x0000000a451f7221 */ /* 0x000fe40000010000 */
[----:B------:R-:W3:Y:S01]  /*4c10*/  MUFU.EX2 R11, R11 ;  /* 0x0000000b000b7308 */ /* 0x000ee20000000800 */
[C---:B0-----:R-:W-:Y:S01]  /*4c20*/  FADD.FTZ R15, R9.reuse, R8 ;  /* 0x00000008090f7221 */ /* 0x041fe20000010000 */
[----:B------:R-:W-:Y:S01]  /*4c30*/  FADD.FTZ R10, R70, R31 ;  /* 0x0000001f460a7221 */ /* 0x000fe20000010000 */
[----:B------:R-:W-:-:S03]  /*4c40*/  F2FP.BF16.F32.PACK_AB R9, R9, R2 ;  /* 0x000000020909723e */ /* 0x000fc600000010ff */
[----:B------:R-:W-:Y:S02]  /*4c50*/  FADD.FTZ R10, R71, R10 ;  /* 0x0000000a470a7221 */ /* 0x000fe40000010000 */
[----:B------:R-:W0:Y:S01]  /*4c60*/  MUFU.EX2 R72, R72 ;  /* 0x0000004800487308 */ /* 0x000e220000000800 */
[----:B--2---:R-:W-:Y:S01]  /*4c70*/  FADD.FTZ R8, R54, R15 ;  /* 0x0000000f36087221 */ /* 0x004fe20000010000 */
[----:B------:R-:W-:Y:S01]  /*4c80*/  FADD.FTZ R31, R65, R10 ;  /* 0x0000000a411f7221 */ /* 0x000fe20000010000 */
[----:B-1----:R-:W-:Y:S02]  /*4c90*/  F2FP.BF16.F32.PACK_AB R4, R62, R63 ;  /* 0x0000003f3e04723e */ /* 0x002fe400000010ff */
[----:B------:R-:W-:Y:S01]  /*4ca0*/  F2FP.BF16.F32.PACK_AB R6, R36, R61 ;  /* 0x0000003d2406723e */ /* 0x000fe200000010ff */
[----:B------:R-:W-:Y:S02]  /*4cb0*/  FADD.FTZ R10, R64, R31 ;  /* 0x0000001f400a7221 */ /* 0x000fe40000010000 */
[----:B------:R-:W1:Y:S01]  /*4cc0*/  MUFU.EX2 R13, R13 ;  /* 0x0000000d000d7308 */ /* 0x000e620000000800 */
[----:B---3--:R-:W-:Y:S01]  /*4cd0*/  FADD.FTZ R15, R11, R8 ;  /* 0x000000080b0f7221 */ /* 0x008fe20000010000 */
[----:B------:R-:W-:Y:S01]  /*4ce0*/  FADD.FTZ R31, R63, R10 ;  /* 0x0000000a3f1f7221 */ /* 0x000fe20000010000 */
[----:B------:R-:W-:-:S02]  /*4cf0*/  F2FP.BF16.F32.PACK_AB R10, R69, R68 ;  /* 0x00000044450a723e */ /* 0x000fc400000010ff */
[----:B------:R-:W-:Y:S01]  /*4d00*/  F2FP.BF16.F32.PACK_AB R11, R11, R54 ;  /* 0x000000360b0b723e */ /* 0x000fe200000010ff */
[----:B------:R-:W-:Y:S02]  /*4d10*/  FADD.FTZ R12, R62, R31 ;  /* 0x0000001f3e0c7221 */ /* 0x000fe40000010000 */
[----:B------:R-:W2:Y:S01]  /*4d20*/  MUFU.EX2 R73, R73 ;  /* 0x0000004900497308 */ /* 0x000ea20000000800 */
[----:B0-----:R-:W-:Y:S01]  /*4d30*/  FADD.FTZ R8, R72, R15 ;  /* 0x0000000f48087221 */ /* 0x001fe20000010000 */
[----:B------:R-:W-:Y:S01]  /*4d40*/  FADD.FTZ R31, R61, R12 ;  /* 0x0000000c3d1f7221 */ /* 0x000fe20000010000 */
[----:B------:R-:W-:-:S03]  /*4d50*/  F2FP.BF16.F32.PACK_AB R12, R71, R70 ;  /* 0x00000046470c723e */ /* 0x000fc600000010ff */
[----:B------:R-:W-:Y:S02]  /*4d60*/  FADD.FTZ R24, R36, R31 ;  /* 0x0000001f24187221 */ /* 0x000fe40000010000 */
[----:B------:R-:W0:Y:S01]  /*4d70*/  MUFU.EX2 R82, R82 ;  /* 0x0000005200527308 */ /* 0x000e220000000800 */
[----:B-1----:R-:W-:Y:S01]  /*4d80*/  FADD.FTZ R8, R13, R8 ;  /* 0x000000080d087221 */ /* 0x002fe20000010000 */
[----:B------:R-:W-:Y:S01]  /*4d90*/  FADD.FTZ R7, R37, R24 ;  /* 0x0000001825077221 */ /* 0x000fe20000010000 */
[----:B------:R-:W-:Y:S02]  /*4da0*/  F2FP.BF16.F32.PACK_AB R13, R13, R72 ;  /* 0x000000480d0d723e */ /* 0x000fe400000010ff */
[C---:B------:R-:W-:Y:S01]  /*4db0*/  F2FP.BF16.F32.PACK_AB R24, R38.reuse, R37 ;  /* 0x000000252618723e */ /* 0x040fe200000010ff */
[----:B------:R-:W-:Y:S02]  /*4dc0*/  FADD.FTZ R2, R38, R7 ;  /* 0x0000000726027221 */ /* 0x000fe40000010000 */
[----:B------:R-:W1:Y:S01]  /*4dd0*/  MUFU.EX2 R3, R3 ;  /* 0x0000000300037308 */ /* 0x000e620000000800 */
[----:B--2---:R-:W-:Y:S01]  /*4de0*/  FADD.FTZ R15, R73, R8 ;  /* 0x00000008490f7221 */ /* 0x004fe20000010000 */
[----:B------:R-:W-:Y:S01]  /*4df0*/  F2FP.BF16.F32.PACK_AB R8, R67, R0 ;  /* 0x000000004308723e */ /* 0x000fe200000010ff */
[----:B------:R-:W-:-:S04]  /*4e00*/  FADD.FTZ R7, R39, R2 ;  /* 0x0000000227077221 */ /* 0x000fc80000010000 */
[----:B------:R-:W-:Y:S01]  /*4e10*/  FADD.FTZ R2, R40, R7 ;  /* 0x0000000728027221 */ /* 0x000fe20000010000 */
[----:B------:R-:W2:Y:S01]  /*4e20*/  MUFU.EX2 R20, R20 ;  /* 0x0000001400147308 */ /* 0x000ea20000000800 */
[----:B0-----:R-:W-:Y:S01]  /*4e30*/  FADD.FTZ R0, R82, R15 ;  /* 0x0000000f52007221 */ /* 0x001fe20000010000 */
[----:B------:R0:W-:Y:S01]  /*4e40*/  STSM.16.M88.4 [R23], R8 ;  /* 0x0000000817007844 */ /* 0x0001e20000000200 */
[----:B------:R-:W-:-:S04]  /*4e50*/  FADD.FTZ R7, R41, R2 ;  /* 0x0000000229077221 */ /* 0x000fc80000010000 */
[----:B------:R-:W-:Y:S01]  /*4e60*/  FADD.FTZ R2, R46, R7 ;  /* 0x000000072e027221 */ /* 0x000fe20000010000 */
[----:B------:R-:W3:Y:S01]  /*4e70*/  MUFU.EX2 R21, R21 ;  /* 0x0000001500157308 */ /* 0x000ee20000000800 */
[----:B-1----:R-:W-:Y:S02]  /*4e80*/  FADD.FTZ R15, R3, R0 ;  /* 0x00000000030f7221 */ /* 0x002fe40000010000 */
[----:B------:R-:W-:-:S05]  /*4e90*/  FADD.FTZ R7, R47, R2 ;  /* 0x000000022f077221 */ /* 0x000fca0000010000 */
[----:B------:R-:W1:Y:S01]  /*4ea0*/  MUFU.EX2 R78, R78 ;  /* 0x0000004e004e7308 */ /* 0x000e620000000800 */
[----:B--2---:R-:W-:Y:S01]  /*4eb0*/  FADD.FTZ R0, R20, R15 ;  /* 0x0000000f14007221 */ /* 0x004fe20000010000 */
[----:B------:R-:W-:Y:S02]  /*4ec0*/  F2FP.BF16.F32.PACK_AB R15, R82, R73 ;  /* 0x00000049520f723e */ /* 0x000fe400000010ff */
[----:B0-----:R-:W-:-:S03]  /*4ed0*/  F2FP.BF16.F32.PACK_AB R8, R46, R41 ;  /* 0x000000292e08723e */ /* 0x001fc600000010ff */
[----:B------:R0:W-:Y:S01]  /*4ee0*/  STSM.16.M88.4 [R22], R12 ;  /* 0x0000000c16007844 */ /* 0x0001e20000000200 */
[----:B------:R-:W2:Y:S01]  /*4ef0*/  MUFU.EX2 R25, R25 ;  /* 0x0000001900197308 */ /* 0x000ea20000000800 */
[----:B---3--:R-:W-:-:S07]  /*4f00*/  FADD.FTZ R5, R21, R0 ;  /* 0x0000000015057221 */ /* 0x008fce0000010000 */
[----:B------:R-:W3:Y:S01]  /*4f10*/  MUFU.EX2 R80, R80 ;  /* 0x0000005000507308 */ /* 0x000ee20000000800 */
[----:B-1----:R-:W-:-:S07]  /*4f20*/  FADD.FTZ R0, R78, R5 ;  /* 0x000000054e007221 */ /* 0x002fce0000010000 */
[----:B------:R-:W1:Y:S01]  /*4f30*/  MUFU.EX2 R27, R27 ;  /* 0x0000001b001b7308 */ /* 0x000e620000000800 */
[----:B--2---:R-:W-:-:S07]  /*4f40*/  FADD.FTZ R5, R25, R0 ;  /* 0x0000000019057221 */ /* 0x004fce0000010000 */
[----:B------:R-:W2:Y:S01]  /*4f50*/  MUFU.EX2 R28, R28 ;  /* 0x0000001c001c7308 */ /* 0x000ea20000000800 */
[C---:B---3--:R-:W-:Y:S01]  /*4f60*/  FADD.FTZ R0, R80.reuse, R5 ;  /* 0x0000000550007221 */ /* 0x048fe20000010000 */
[----:B------:R-:W-:-:S06]  /*4f70*/  F2FP.BF16.F32.PACK_AB R25, R80, R25 ;  /* 0x000000195019723e */ /* 0x000fcc00000010ff */
[----:B------:R-:W3:Y:S01]  /*4f80*/  MUFU.EX2 R29, R29 ;  /* 0x0000001d001d7308 */ /* 0x000ee20000000800 */
[----:B-1----:R-:W-:-:S07]  /*4f90*/  FADD.FTZ R5, R27, R0 ;  /* 0x000000001b057221 */ /* 0x002fce0000010000 */
[----:B------:R-:W1:Y:S01]  /*4fa0*/  MUFU.EX2 R30, R30 ;  /* 0x0000001e001e7308 */ /* 0x000e620000000800 */
[C---:B--2---:R-:W-:Y:S01]  /*4fb0*/  FADD.FTZ R0, R28.reuse, R5 ;  /* 0x000000051c007221 */ /* 0x044fe20000010000 */
[----:B------:R-:W-:-:S06]  /*4fc0*/  F2FP.BF16.F32.PACK_AB R27, R28, R27 ;  /* 0x0000001b1c1b723e */ /* 0x000fcc00000010ff */
[----:B------:R-:W2:Y:S01]  /*4fd0*/  MUFU.EX2 R33, R33 ;  /* 0x0000002100217308 */ /* 0x000ea20000000800 */
[----:B---3--:R-:W-:-:S07]  /*4fe0*/  FADD.FTZ R5, R29, R0 ;  /* 0x000000001d057221 */ /* 0x008fce0000010000 */
[----:B------:R-:W3:Y:S01]  /*4ff0*/  MUFU.EX2 R50, R50 ;  /* 0x0000003200327308 */ /* 0x000ee20000000800 */
[----:B-1----:R-:W-:Y:S01]  /*5000*/  FADD.FTZ R0, R30, R5 ;  /* 0x000000051e007221 */ /* 0x002fe20000010000 */
[----:B------:R-:W-:Y:S02]  /*5010*/  F2FP.BF16.F32.PACK_AB R5, R20, R3 ;  /* 0x000000031405723e */ /* 0x000fe400000010ff */
[----:B------:R-:W-:-:S04]  /*5020*/  F2FP.BF16.F32.PACK_AB R9, R30, R29 ;  /* 0x0000001d1e09723e */ /* 0x000fc800000010ff */
[----:B------:R-:W0:Y:S01]  /*5030*/  MUFU.EX2 R32, R32 ;  /* 0x0000002000207308 */ /* 0x000e220000000800 */
[----:B--2---:R-:W-:-:S07]  /*5040*/  FADD.FTZ R3, R33, R0 ;  /* 0x0000000021037221 */ /* 0x004fce0000010000 */
[----:B------:R-:W1:Y:S01]  /*5050*/  MUFU.EX2 R35, R35 ;  /* 0x0000002300237308 */ /* 0x000e620000000800 */
[----:B---3--:R-:W-:Y:S01]  /*5060*/  FADD.FTZ R2, R50, R7 ;  /* 0x0000000732027221 */ /* 0x008fe20000010000 */
[----:B------:R-:W-:Y:S02]  /*5070*/  F2FP.BF16.F32.PACK_AB R7, R78, R21 ;  /* 0x000000154e07723e */ /* 0x000fe400000010ff */
[----:B------:R-:W-:-:S03]  /*5080*/  F2FP.BF16.F32.PACK_AB R10, R50, R47 ;  /* 0x0000002f320a723e */ /* 0x000fc600000010ff */
[----:B------:R2:W-:Y:S01]  /*5090*/  STSM.16.M88.4 [R18], R4 ;  /* 0x0000000412007844 */ /* 0x0005e20000000200 */
[----:B------:R-:W3:Y:S01]  /*50a0*/  MUFU.EX2 R48, R48 ;  /* 0x0000003000307308 */ /* 0x000ee20000000800 */
[C---:B0-----:R-:W-:Y:S01]  /*50b0*/  FADD.FTZ R12, R32.reuse, R3 ;  /* 0x00000003200c7221 */ /* 0x041fe20000010000 */
[----:B------:R-:W-:Y:S01]  /*50c0*/  FADD.FTZ R3, R45, R2 ;  /* 0x000000022d037221 */ /* 0x000fe20000010000 */
[----:B------:R-:W-:Y:S01]  /*50d0*/  F2FP.BF16.F32.PACK_AB R11, R32, R33 ;  /* 0x00000021200b723e */ /* 0x000fe200000010ff */
[----:B------:R-:W-:Y:S04]  /*50e0*/  STSM.16.M88.4 [R17+0x27800], R24 ;  /* 0x0278001811007844 */ /* 0x000fe80000000200 */
[----:B------:R-:W0:Y:S01]  /*50f0*/  MUFU.EX2 R34, R34 ;  /* 0x0000002200227308 */ /* 0x000e220000000800 */
[----:B-1----:R-:W-:Y:S01]  /*5100*/  FADD.FTZ R13, R35, R12 ;  /* 0x0000000c230d7221 */ /* 0x002fe20000010000 */
[----:B------:R-:W-:Y:S06]  /*5110*/  STSM.16.M88.4 [R136], R8 ;  /* 0x0000000888007844 */ /* 0x000fec0000000200 */
[----:B------:R-:W1:Y:S01]  /*5120*/  MUFU.EX2 R49, R49 ;  /* 0x0000003100317308 */ /* 0x000e620000000800 */
[C---:B---3--:R-:W-:Y:S01]  /*5130*/  FADD.FTZ R2, R48.reuse, R3 ;  /* 0x0000000330027221 */ /* 0x048fe20000010000 */
[----:B------:R-:W-:-:S06]  /*5140*/  F2FP.BF16.F32.PACK_AB R12, R48, R45 ;  /* 0x0000002d300c723e */ /* 0x000fcc00000010ff */
[----:B------:R-:W3:Y:S01]  /*5150*/  MUFU.EX2 R58, R58 ;  /* 0x0000003a003a7308 */ /* 0x000ee20000000800 */
[----:B0-----:R-:W-:-:S07]  /*5160*/  FADD.FTZ R13, R34, R13 ;  /* 0x0000000d220d7221 */ /* 0x001fce0000010000 */
[----:B------:R-:W0:Y:S01]  /*5170*/  MUFU.EX2 R52, R52 ;  /* 0x0000003400347308 */ /* 0x000e220000000800 */
[----:B-1----:R-:W-:-:S07]  /*5180*/  FADD.FTZ R3, R49, R2 ;  /* 0x0000000231037221 */ /* 0x002fce0000010000 */
[----:B------:R-:W1:Y:S01]  /*5190*/  MUFU.EX2 R31, R60 ;  /* 0x0000003c001f7308 */ /* 0x000e620000000800 */
[----:B---3--:R-:W-:Y:S01]  /*51a0*/  FADD.FTZ R2, R58, R13 ;  /* 0x0000000d3a027221 */ /* 0x008fe20000010000 */
[----:B------:R-:W-:-:S06]  /*51b0*/  F2FP.BF16.F32.PACK_AB R13, R34, R35 ;  /* 0x00000023220d723e */ /* 0x000fcc00000010ff */
[----:B------:R-:W-:Y:S01]  /*51c0*/  MUFU.EX2 R44, R44 ;  /* 0x0000002c002c7308 */ /* 0x000fe20000000800 */
[C---:B0-----:R-:W-:Y:S01]  /*51d0*/  F2FP.BF16.F32.PACK_AB R14, R52.reuse, R49 ;  /* 0x00000031340e723e */ /* 0x041fe200000010ff */
[----:B------:R-:W-:-:S06]  /*51e0*/  FADD.FTZ R3, R52, R3 ;  /* 0x0000000334037221 */ /* 0x000fcc0000010000 */
[----:B------:R-:W2:Y:S01]  /*51f0*/  MUFU.EX2 R43, R43 ;  /* 0x0000002b002b7308 */ /* 0x000ea20000000800 */
[C---:B-1----:R-:W-:Y:S01]  /*5200*/  F2FP.BF16.F32.PACK_AB R15, R31.reuse, R58 ;  /* 0x0000003a1f0f723e */ /* 0x042fe200000010ff */
[----:B------:R-:W-:-:S04]  /*5210*/  FADD.FTZ R2, R31, R2 ;  /* 0x000000021f027221 */ /* 0x000fc80000010000 */
[----:B------:R-:W-:Y:S02]  /*5220*/  STSM.16.M88.4 [R22+0x6000], R12 ;  /* 0x0060000c16007844 */ /* 0x000fe40000000200 */
[----:B------:R-:W-:Y:S08]  /*5230*/  MUFU.EX2 R42, R42 ;  /* 0x0000002a002a7308 */ /* 0x000ff00000000800 */
[----:B------:R-:W0:Y:S01]  /*5240*/  MUFU.EX2 R51, R51 ;  /* 0x0000003300337308 */ /* 0x000e220000000800 */
[----:B--2---:R-:W-:Y:S01]  /*5250*/  F2FP.BF16.F32.PACK_AB R4, R43, R44 ;  /* 0x0000002c2b04723e */ /* 0x004fe200000010ff */
[----:B------:R-:W-:-:S04]  /*5260*/  FADD.FTZ R44, R44, R3 ;  /* 0x000000032c2c7221 */ /* 0x000fc80000010000 */
[----:B------:R-:W-:Y:S02]  /*5270*/  FADD.FTZ R43, R43, R44 ;  /* 0x0000002c2b2b7221 */ /* 0x000fe40000010000 */
[----:B------:R-:W-:Y:S08]  /*5280*/  MUFU.EX2 R57, R57 ;  /* 0x0000003900397308 */ /* 0x000ff00000000800 */
[----:B------:R-:W1:Y:S01]  /*5290*/  MUFU.EX2 R74, R74 ;  /* 0x0000004a004a7308 */ /* 0x000e620000000800 */
[----:B0-----:R-:W-:-:S07]  /*52a0*/  F2FP.BF16.F32.PACK_AB R6, R51, R42 ;  /* 0x0000002a3306723e */ /* 0x001fce00000010ff */
[----:B------:R-:W-:Y:S08]  /*52b0*/  MUFU.EX2 R55, R55 ;  /* 0x0000003700377308 */ /* 0x000ff00000000800 */
[----:B------:R-:W0:Y:S01]  /*52c0*/  MUFU.EX2 R0, R53 ;  /* 0x0000003500007308 */ /* 0x000e220000000800 */
[----:B-1----:R-:W-:Y:S01]  /*52d0*/  F2FP.BF16.F32.PACK_AB R5, R74, R57 ;  /* 0x000000394a05723e */ /* 0x002fe200000010ff */
[----:B------:R-:W-:Y:S01]  /*52e0*/  FADD.FTZ R57, R57, R2 ;  /* 0x0000000239397221 */ /* 0x000fe20000010000 */
[----:B------:R-:W-:-:S03]  /*52f0*/  FADD.FTZ R2, R42, R43 ;  /* 0x0000002b2a027221 */ /* 0x000fc60000010000 */
[----:B------:R-:W-:Y:S01]  /*5300*/  FADD.FTZ R74, R74, R57 ;  /* 0x000000394a4a7221 */ /* 0x000fe20000010000 */
[----:B------:R-:W-:Y:S01]  /*5310*/  FADD.FTZ R2, R51, R2 ;  /* 0x0000000233027221 */ /* 0x000fe20000010000 */
[----:B0-----:R-:W-:Y:S02]  /*5320*/  F2FP.BF16.F32.PACK_AB R7, R0, R55 ;  /* 0x000000370007723e */ /* 0x001fe400000010ff */
[----:B------:R-:W-:-:S03]  /*5330*/  FADD.FTZ R55, R55, R74 ;  /* 0x0000004a37377221 */ /* 0x000fc60000010000 */
[----:B------:R0:W-:Y:S01]  /*5340*/  STSM.16.M88.4 [R18+0x6000], R4 ;  /* 0x0060000412007844 */ /* 0x0001e20000000200 */
[----:B------:R-:W-:Y:S01]  /*5350*/  FADD.FTZ R0, R0, R55 ;  /* 0x0000003700007221 */ /* 0x000fe20000010000 */
[----:B------:R1:W-:Y:S06]  /*5360*/  MEMBAR.ALL.CTA ;  /* 0x0000000000007992 */ /* 0x0003ec0000008000 */
[----:B-1----:R-:W1:Y:S01]  /*5370*/  FENCE.VIEW.ASYNC.S ;  /* 0x00000000000073c6 */ /* 0x002e620000000000 */
[----:B0-----:R-:W-:Y:S01]  /*5380*/  VIADD R7, R88, 0xfffffffe ;  /* 0xfffffffe58077836 */ /* 0x001fe20000000000 */
[----:B-1----:R-:W-:Y:S01]  /*5390*/  NOP ;  /* 0x0000000000007918 */ /* 0x002fe20000000000 */
[----:B------:R-:W-:Y:S05]  /*53a0*/  @P1 BRA `(.L_x_836) ;  /* 0x00000000004c1947 */ /* 0x000fea0003800000 */
[----:B------:R-:W-:Y:S01]  /*53b0*/  ISETP.LT.AND P1, PT, RZ, UR55, PT ;  /* 0x00000037ff007c0c */ /* 0x000fe2000bf21270 */
[----:B------:R-:W-:-:S12]  /*53c0*/  UIADD3 UR15, UR55, -0x1, URZ ;  /* 0xffffffff370f7890 */ /* 0x000fd8000fffe03f */
[----:B------:R-:W-:Y:S05]  /*53d0*/  @P1 BRA `(.L_x_837) ;  /* 0x0000000000201947 */ /* 0x000fea0003800000 */
[----:B------:R-:W-:Y:S01]  /*53e0*/  ULDC UR18, c[0x0][0x9e4] ;  /* 0x0002790000127ab9 */ /* 0x000fe20000000800 */
[----:B------:R-:W-:Y:S02]  /*53f0*/  UIADD3 UR15, -UR55, URZ, URZ ;  /* 0x0000003f370f7290 */ /* 0x000fe4000fffe13f */
[----:B------:R-:W-:-:S11]  /*5400*/  UISETP.NE.AND UP0, UPT, UR18, 0x1, UPT ;  /* 0x000000011200788c */ /* 0x000fd6000bf05270 */
[----:B------:R-:W-:Y:S02]  /*5410*/  @UP0 ULDC.64 UR6, c[0x0][0x9e8] ;  /* 0x00027a0000060ab9 */ /* 0x000fe40000000a00 */
[----:B------:R-:W-:-:S04]  /*5420*/  UIMAD.WIDE.U32 UR10, UR15, UR6, URZ ;  /* 0x000000060f0a72a5 */ /* 0x000fc8000f8e003f */
[----:B------:R-:W-:-:S04]  /*5430*/  @UP0 USHF.R.U32.HI UR15, URZ, UR7, UR11 ;  /* 0x000000073f0f0299 */ /* 0x000fc8000801160b */
[----:B------:R-:W-:Y:S01]  /*5440*/  ULOP3.LUT UR15, URZ, UR15, URZ, 0x33, !UPT ;  /* 0x0000000f3f0f7292 */ /* 0x000fe2000f8e333f */
[----:B------:R-:W-:Y:S11]  /*5450*/  BRA `(.L_x_838) ;  /* 0x0000000000147947 */ /* 0x000ff60003800000 */
.L_x_837:
[----:B------:R-:W-:Y:S02]  /*5460*/  ULDC UR18, c[0x0][0x9e4] ;  /* 0x0002790000127ab9 */ /* 0x000fe40000000800 */
[----:B------:R-:W-:-:S11]  /*5470*/  UISETP.NE.AND UP0, UPT, UR18, 0x1, UPT ;  /* 0x000000011200788c */ /* 0x000fd6000bf05270 */
[----:B------:R-:W-:Y:S02]  /*5480*/  @UP0 ULDC.64 UR6, c[0x0][0x9e8] ;  /* 0x00027a0000060ab9 */ /* 0x000fe40000000a00 */
[----:B------:R-:W-:-:S04]  /*5490*/  UIMAD.WIDE.U32 UR10, UR15, UR6, URZ ;  /* 0x000000060f0a72a5 */ /* 0x000fc8000f8e003f */
[----:B------:R-:W-:-:S12]  /*54a0*/  @UP0 USHF.R.U32.HI UR15, URZ, UR7, UR11 ;  /* 0x000000073f0f0299 */ /* 0x000fd8000801160b */
.L_x_838:
[----:B------:R-:W-:-:S04]  /*54b0*/  UIMAD UR15, UR15, UR18, UR18 ;  /* 0x000000120f0f72a4 */ /* 0x000fc8000f8e0212 */
[----:B------:R-:W-:-:S04]  /*54c0*/  UISETP.LT.AND UP0, UPT, UR14, UR15, UPT ;  /* 0x0000000f0e00728c */ /* 0x000fc8000bf01270 */
[----:B------:R-:W-:-:S12]  /*54d0*/  USEL UR14, UR14, UR15, UP0 ;  /* 0x0000000f0e0e7287 */ /* 0x000fd80008000000 */
.L_x_836:
[----:B------:R-:W-:Y:S01]  /*54e0*/  USHF.R.S32.HI UR6, URZ, 0x1f, UR14 ;  /* 0x0000001f3f067899 */ /* 0x000fe2000801140e */
[----:B------:R-:W-:Y:S02]  /*54f0*/  CS2R R134, SRZ ;  /* 0x0000000000867805 */ /* 0x000fe4000001ff00 */
[----:B------:R-:W-:Y:S02]  /*5500*/  CS2R R132, SRZ ;  /* 0x0000000000847805 */ /* 0x000fe4000001ff00 */
[----:B------:R-:W-:Y:S01]  /*5510*/  CS2R R130, SRZ ;  /* 0x0000000000827805 */ /* 0x000fe2000001ff00 */
[----:B------:R-:W-:Y:S01]  /*5520*/  ULEA.HI UR6, UR6, UR14, URZ, 0x7 ;  /* 0x0000000e06067291 */ /* 0x000fe2000f8f383f */
[----:B------:R-:W-:Y:S02]  /*5530*/  CS2R R128, SRZ ;  /* 0x0000000000807805 */ /* 0x000fe4000001ff00 */
[----:B------:R-:W-:Y:S02]  /*5540*/  CS2R R126, SRZ ;  /* 0x00000000007e7805 */ /* 0x000fe4000001ff00 */
[----:B------:R-:W-:Y:S01]  /*5550*/  CS2R R124, SRZ ;  /* 0x00000000007c7805 */ /* 0x000fe2000001ff00 */
[----:B------:R-:W-:Y:S01]  /*5560*/  USHF.R.S32.HI UR6, URZ, 0x7, UR6 ;  /* 0x000000073f067899 */ /* 0x000fe20008011406 */
[----:B------:R-:W-:-:S02]  /*5570*/  CS2R R122, SRZ ;  /* 0x00000000007a7805 */ /* 0x000fc4000001ff00 */
[----:B------:R-:W-:Y:S02]  /*5580*/  CS2R R120, SRZ ;  /* 0x0000000000787805 */ /* 0x000fe4000001ff00 */
[----:B------:R-:W-:Y:S01]  /*5590*/  CS2R R118, SRZ ;  /* 0x0000000000767805 */ /* 0x000fe2000001ff00 */
[----:B------:R-:W-:Y:S01]  /*55a0*/  UISETP.LT.AND UP0, UPT, UR37, UR6, UPT ;  /* 0x000000062500728c */ /* 0x000fe2000bf01270 */
[----:B------:R-:W-:Y:S02]  /*55b0*/  CS2R R116, SRZ ;  /* 0x0000000000747805 */ /* 0x000fe4000001ff00 */
[----:B------:R-:W-:Y:S02]  /*55c0*/  CS2R R114, SRZ ;  /* 0x0000000000727805 */ /* 0x000fe4000001ff00 */
[----:B------:R-:W-:Y:S01]  /*55d0*/  CS2R R112, SRZ ;  /* 0x0000000000707805 */ /* 0x000fe2000001ff00 */
[----:B------:R-:W-:Y:S01]  /*55e0*/  USEL UR57, UR37, UR6, !UP0 ;  /* 0x0000000625397287 */ /* 0x000fe2000c000000 */
[----:B------:R-:W-:-:S02]  /*55f0*/  CS2R R110, SRZ ;  /* 0x00000000006e7805 */ /* 0x000fc4000001ff00 */
[----:B------:R-:W-:Y:S02]  /*5600*/  CS2R R108, SRZ ;  /* 0x00000000006c7805 */ /* 0x000fe4000001ff00 */
[----:B------:R-:W-:Y:S02]  /*5610*/  CS2R R106, SRZ ;  /* 0x00000000006a7805 */ /* 0x000fe4000001ff00 */
[----:B------:R-:W-:Y:S02]  /*5620*/  CS2R R104, SRZ ;  /* 0x0000000000687805 */ /* 0x000fe4000001ff00 */
[----:B------:R-:W-:Y:S02]  /*5630*/  CS2R R102, SRZ ;  /* 0x0000000000667805 */ /* 0x000fe4000001ff00 */
[----:B------:R-:W-:Y:S02]  /*5640*/  ISETP.GE.AND P1, PT, R7, UR57, PT ;  /* 0x0000003907007c0c */ /* 0x000fe4000bf26270 */
[----:B------:R-:W-:-:S02]  /*5650*/  CS2R R100, SRZ ;  /* 0x0000000000647805 */ /* 0x000fc4000001ff00 */
[----:B------:R-:W-:Y:S02]  /*5660*/  CS2R R98, SRZ ;  /* 0x0000000000627805 */ /* 0x000fe4000001ff00 */
[----:B------:R-:W-:Y:S02]  /*5670*/  CS2R R96, SRZ ;  /* 0x0000000000607805 */ /* 0x000fe4000001ff00 */
[----:B------:R-:W-:Y:S02]  /*5680*/  CS2R R94, SRZ ;  /* 0x00000000005e7805 */ /* 0x000fe4000001ff00 */
[----:B------:R-:W-:Y:S02]  /*5690*/  CS2R R92, SRZ ;  /* 0x00000000005c7805 */ /* 0x000fe4000001ff00 */
[----:B------:R-:W-:Y:S02]  /*56a0*/  CS2R R90, SRZ ;  /* 0x00000000005a7805 */ /* 0x000fe4000001ff00 */
[----:B------:R-:W-:Y:S01]  /*56b0*/  CS2R R88, SRZ ;  /* 0x0000000000587805 */ /* 0x000fe2000001ff00 */
[----:B------:R-:W-:Y:S06]  /*56c0*/  @!P1 BRA `(.L_x_839) ;  /* 0x0000003800b49947 */ /* 0x000fec0003800000 */
[----:B------:R-:W-:Y:S01]  /*56d0*/  IMAD.MOV.U32 R5, RZ, RZ, R77 ;  /* 0x000000ffff057224 */ /* 0x000fe200078e004d */
[----:B------:R-:W-:Y:S01]  /*56e0*/  UMOV UR28, UR47 ;  /* 0x0000002f001c7c82 */ /* 0x000fe20008000000 */
[----:B------:R-:W-:Y:S01]  /*56f0*/  IMAD.MOV.U32 R4, RZ, RZ, R76 ;  /* 0x000000ffff047224 */ /* 0x000fe200078e004c */
[----:B------:R-:W-:Y:S01]  /*5700*/  UMOV UR58, UR46 ;  /* 0x0000002e003a7c82 */ /* 0x000fe20008000000 */
[----:B------:R-:W-:Y:S01]  /*5710*/  IMAD.MOV.U32 R3, RZ, RZ, R7 ;  /* 0x000000ffff037224 */ /* 0x000fe200078e0007 */
[----:B------:R-:W-:Y:S01]  /*5720*/  ULDC UR34, c[0x0][0x9e4] ;  /* 0x0002790000227ab9 */ /* 0x000fe20000000800 */
[----:B------:R-:W-:Y:S01]  /*5730*/  IMAD.MOV.U32 R135, RZ, RZ, RZ ;  /* 0x000000ffff877224 */ /* 0x000fe200078e00ff */
[----:B------:R-:W-:Y:S01]  /*5740*/  ULDC UR35, c[0x0][0x9dc] ;  /* 0x0002770000237ab9 */ /* 0x000fe20000000800 */
[----:B------:R-:W-:Y:S01]  /*5750*/  ULDC UR56, c[0x0][0x9d8] ;  /* 0x0002760000387ab9 */ /* 0x000fe20000000800 */
[----:B------:R-:W-:Y:S01]  /*5760*/  ULDC UR33, c[0x0][0x988] ;  /* 0x0002620000217ab9 */ /* 0x000fe20000000800 */
[----:B------:R-:W-:-:S05]  /*5770*/  ULDC UR55, c[0x0][0x9e0] ;  /* 0x0002780000377ab9 */ /* 0x000fca0000000800 */
.L_x_858:
[----:B------:R-:W-:Y:S01]  /*5780*/  ISETP.NE.AND P2, PT, RZ, UR43, PT ;  /* 0x0000002bff007c0c */ /* 0x000fe2000bf45270 */
[----:B------:R-:W-:-:S04]  /*5790*/  UISETP.NE.AND UP0, UPT, UR58, 0x1, UPT ;  /* 0x000000013a00788c */ /* 0x000fc8000bf05270 */
[----:B------:R-:W-:-:S04]  /*57a0*/  USEL UR47, URZ, 0x1, UP0 ;  /* 0x000000013f2f7887 */ /* 0x000fc80008000000 */
[----:B------:R-:W-:-:S04]  /*57b0*/  ULOP3.LUT UR47, UR28, UR47, URZ, 0x3c, !UPT ;  /* 0x0000002f1c2f7292 */ /* 0x000fc8000f8e3c3f */
[----:B------:R-:W-:Y:S08]  /*57c0*/  @P2 BRA `(.L_x_840) ;  /* 0x0000000000382947 */ /* 0x000ff00003800000 */
[----:B------:R-:W-:Y:S05]  /*57d0*/  @!P0 BRA `(.L_x_841) ;  /* 0x0000000000048947 */ /* 0x000fea0003800000 */
[----:B------:R-:W-:Y:S01]  /*57e0*/  BPT.TRAP 0x1 ;  /* 0x000000040000795c */ /* 0x000fe20000300000 */
.L_x_841:
[----:B------:R-:W-:Y:S01]  /*57f0*/  UIADD3 UR6, UR58, 0x1, URZ ;  /* 0x000000013a067890 */ /* 0x000fe2000fffe03f */
[----:B------:R-:W-:-:S03]  /*5800*/  IMAD.U32 R6, RZ, RZ, UR47 ;  /* 0x0000002fff067e24 */ /* 0x000fc6000f8e00ff */
[----:B------:R-:W-:Y:S02]  /*5810*/  UISETP.NE.AND UP0, UPT, UR6, 0x2, UPT ;  /* 0x000000020600788c */ /* 0x000fe4000bf05270 */
[----:B------:R-:W-:Y:S02]  /*5820*/  SHF.L.U32 R6, R6, 0x1f, RZ ;  /* 0x0000001f06067819 */ /* 0x000fe400000006ff */
[----:B------:R-:W-:-:S04]  /*5830*/  USEL UR6, UR6, URZ, UP0 ;  /* 0x0000003f06067287 */ /* 0x000fc80008000000 */
[----:B------:R-:W-:-:S09]  /*5840*/  ULEA UR6, UR6, UR40, 0x3 ;  /* 0x0000002806067291 */ /* 0x000fd2000f8e183f */
[----:B------:R0:W1:Y:S01]  /*5850*/  SYNCS.PHASECHK.TRANS64.TRYWAIT P1, [UR6+0x2d830], R6 ;  /* 0x02d83006ff0075a7 */ /* 0x0000620008020146 */
[----:B------:R-:W-:Y:S05]  /*5860*/  @!P0 BRA `(.L_x_842) ;  /* 0x0000000000048947 */ /* 0x000fea0003800000 */
[----:B------:R-:W-:Y:S01]  /*5870*/  BPT.TRAP 0x1 ;  /* 0x000000040000795c */ /* 0x000fe20000300000 */
.L_x_842:
[----:B-1----:R-:W-:Y:S05]  /*5880*/  @P1 BRA `(.L_x_840) ;  /* 0x0000000000081947 */ /* 0x002fea0003800000 */
[----:B------:R-:W1:Y:S02]  /*5890*/  SYNCS.PHASECHK.TRANS64.TRYWAIT P1, [UR6+0x2d830], R6 ;  /* 0x02d83006ff0075a7 */ /* 0x000e640008020146 */
[----:B-1----:R-:W-:Y:S05]  /*58a0*/  @!P1 BRA `(.L_x_843) ;  /* 0x0000010400c49947 */ /* 0x002fea0003800000 */
.L_x_840:
[----:B-1----:R-:W1:Y:S01]  /*58b0*/  S2R R7, SR_TID.X ;  /* 0x0000000000077919 */ /* 0x002e620000002100 */
        /* <DEDUP_REMOVED lines=15> */
[----:B-1----:R-:W-:-:S05]  /*59b0*/  SHF.R.U32.HI R7, RZ, 0x7, R7 ;  /* 0x00000007ff077819 */ /* 0x002fca0000011607 */
[----:B0-----:R-:W-:-:S05]  /*59c0*/  VIADD R6, R7, 0x8 ;  /* 0x0000000807067836 */ /* 0x001fca0000000000 */
        /* <DEDUP_REMOVED lines=22> */
.L_x_845:
[----:B------:R-:W-:Y:S01]  /*5b30*/  ULEA UR6, UR58, UR40, 0x3 ;  /* 0x000000283a067291 */ /* 0x000fe2000f8e183f */
[----:B------:R-:W-:-:S05]  /*5b40*/  IMAD.U32 R6, RZ, RZ, UR28 ;  /* 0x0000001cff067e24 */ /* 0x000fca000f8e00ff */
[----:B------:R-:W-:-:S04]  /*5b50*/  SHF.L.U32 R6, R6, 0x1f, RZ ;  /* 0x0000001f06067819 */ /* 0x000fc800000006ff */
[----:B------:R0:W1:Y:S01]  /*5b60*/  SYNCS.PHASECHK.TRANS64.TRYWAIT P1, [UR6+0x2d850], R6 ;  /* 0x02d85006ff0075a7 */ /* 0x0000620008020146 */
[----:B------:R-:W-:Y:S05]  /*5b70*/  @!P0 BRA `(.L_x_846) ;  /* 0x0000000000048947 */ /* 0x000fea0003800000 */
[----:B------:R-:W-:Y:S01]  /*5b80*/  BPT.TRAP 0x1 ;  /* 0x000000040000795c */ /* 0x000fe20000300000 */
.L_x_846:
[----:B-1----:R-:W-:Y:S05]  /*5b90*/  @P1 BRA `(.L_x_844) ;  /* 0x0000000000081947 */ /* 0x002fea0003800000 */
[----:B------:R-:W1:Y:S02]  /*5ba0*/  SYNCS.PHASECHK.TRANS64.TRYWAIT P1, [UR6+0x2d850], R6 ;  /* 0x02d85006ff0075a7 */ /* 0x000e640008020146 */
[----:B-1----:R-:W-:Y:S05]  /*5bb0*/  @!P1 BRA `(.L_x_847) ;  /* 0x0000010400189947 */ /* 0x002fea0003800000 */
.L_x_844:
[----:B------:R-:W-:Y:S01]  /*5bc0*/  UIADD3 UR6, UR40, 0x400, URZ ;  /* 0x0000040028067890 */ /* 0x000fe2000fffe03f */
[----:B------:R-:W-:Y:S01]  /*5bd0*/  WARPGROUP.ARRIVE ;  /* 0x00000000000079c5 */ /* 0x000fe20000000000 */
[----:B------:R-:W-:-:S05]  /*5be0*/  ULEA UR7, UR54, UR40, 0xd ;  /* 0x0000002836077291 */ /* 0x000fca000f8e683f */
[----:B------:R-:W1:Y:S01]  /*5bf0*/  S2R R8, SR_TID.X ;  /* 0x0000000000087919 */ /* 0x000e620000002100 */
[----:B------:R-:W-:Y:S02]  /*5c00*/  USHF.R.U32.HI UR6, URZ, 0x4, UR6 ;  /* 0x000000043f067899 */ /* 0x000fe40008011606 */
[----:B------:R-:W-:Y:S02]  /*5c10*/  UIADD3 UR7, UR7, 0x21800, URZ ;  /* 0x0002180007077890 */ /* 0x000fe4000fffe03f */
[----:B------:R-:W-:Y:S02]  /*5c20*/  ULOP3.LUT UR6, UR6, 0x3fff, URZ, 0xc0, !UPT ;  /* 0x00003fff06067892 */ /* 0x000fe4000f8ec03f */
[----:B------:R-:W-:Y:S02]  /*5c30*/  USHF.R.U32.HI UR7, URZ, 0x4, UR7 ;  /* 0x000000043f077899 */ /* 0x000fe40008011607 */
[----:B------:R-:W-:Y:S02]  /*5c40*/  ULOP3.LUT UR10, UR6, 0x2000000, URZ, 0xfc, !UPT ;  /* 0x02000000060a7892 */ /* 0x000fe4000f8efc3f */
[----:B------:R-:W-:-:S02]  /*5c50*/  ULOP3.LUT UR6, UR7, 0x3fff, URZ, 0xc0, !UPT ;  /* 0x00003fff07067892 */ /* 0x000fc4000f8ec03f */
[----:B------:R-:W-:Y:S02]  /*5c60*/  UIMAD UR7, UR58, 0x600, UR10 ;  /* 0x000006003a0778a4 */ /* 0x000fe4000f8e020a */
[----:B------:R-:W-:Y:S01]  /*5c70*/  ULOP3.LUT UR6, UR6, 0x10000, URZ, 0xfc, !UPT ;  /* 0x0001000006067892 */ /* 0x000fe2000f8efc3f */
[----:B------:R-:W-:Y:S01]  /*5c80*/  UMOV UR31, 0x80000020 ;  /* 0x80000020001f7882 */ /* 0x000fe20000000000 */
[----:B------:R-:W-:-:S03]  /*5c90*/  UMOV UR29, 0x40000040 ;  /* 0x40000040001d7882 */ /* 0x000fc60000000000 */
        /* <DEDUP_REMOVED lines=60> */
.L_x_848:
[----:B------:R-:W-:Y:S01]  /*6060*/  UISETP.NE.AND UP1, UPT, UR51, URZ, UPT ;  /* 0x0000003f3300728c */ /* 0x000fe2000bf25270 */
[----:B------:R-:W-:Y:S01]  /*6070*/  FMUL.FTZ R11, R30, UR56 ;  /* 0x000000381e0b7c20 */ /* 0x000fe20008410000 */
[----:B------:R-:W-:Y:S01]  /*6080*/  FMUL.FTZ R30, R41, UR56 ;  /* 0x00000038291e7c20 */ /* 0x000fe20008410000 */
[----:B------:R-:W-:Y:S01]  /*6090*/  FMUL.FTZ R41, R54, UR56 ;  /* 0x0000003836297c20 */ /* 0x000fe20008410000 */
[----:B------:R-:W-:Y:S01]  /*60a0*/  FMUL.FTZ R54, R64, UR56 ;  /* 0x0000003840367c20 */ /* 0x000fe20008410000 */
[----:B------:R-:W-:Y:S01]  /*60b0*/  FMUL.FTZ R64, R73, UR56 ;  /* 0x0000003849407c20 */ /* 0x000fe20008410000 */
[----:B------:R-:W-:Y:S01]  /*60c0*/  PLOP3.LUT P1, PT, PT, PT, UP1, 0x80, 0x0 ;  /* 0x000000000000781c */ /* 0x000fe20003f2f018 */
[----:B------:R-:W-:Y:S01]  /*60d0*/  FMUL.FTZ R73, R83, UR56 ;  /* 0x0000003853497c20 */ /* 0x000fe20008410000 */
[----:B------:R-:W-:Y:S01]  /*60e0*/  PLOP3.LUT P2, PT, PT, PT, UP1, 0x80, 0x0 ;  /* 0x000000000000781c */ /* 0x000fe20003f4f018 */
[----:B------:R-:W-:Y:S02]  /*60f0*/  VIADD R83, R137, UR39 ;  /* 0x0000002789537c36 */ /* 0x000fe40008000000 */
[----:B------:R-:W-:Y:S01]  /*6100*/  FMUL.FTZ R10, R28, UR56 ;  /* 0x000000381c0a7c20 */ /* 0x000fe20008410000 */
[----:B------:R-:W-:Y:S01]  /*6110*/  FMUL.FTZ R28, R40, UR56 ;  /* 0x00000038281c7c20 */ /* 0x000fe20008410000 */
[----:B------:R-:W-:Y:S01]  /*6120*/  @UP1 ULDC UR7, c[0x0][0x44c] ;  /* 0x0001130000071ab9 */ /* 0x000fe20000000800 */
[----:B------:R-:W1:Y:S01]  /*6130*/  LDC R141, c[0x0][0x2f0] ;  /* 0x0000bc00ff8d7b82 */ /* 0x000e620000000800 */
[----:B------:R-:W-:Y:S01]  /*6140*/  FMUL.FTZ R40, R52, UR56 ;  /* 0x0000003834287c20 */ /* 0x000fe20008410000 */
[----:B------:R-:W-:Y:S01]  /*6150*/  FMUL.FTZ R13, R31, UR56 ;  /* 0x000000381f0d7c20 */ /* 0x000fe20008410000 */
[----:B------:R-:W-:Y:S01]  /*6160*/  FMUL.FTZ R9, R27, UR56 ;  /* 0x000000381b097c20 */ /* 0x000fe20008410000 */
[----:B------:R-:W-:Y:S01]  /*6170*/  FMUL.FTZ R31, R43, UR56 ;  /* 0x000000382b1f7c20 */ /* 0x000fe20008410000 */
[----:B------:R-:W-:Y:S01]  /*6180*/  FMUL.FTZ R27, R39, UR56 ;  /* 0x00000038271b7c20 */ /* 0x000fe20008410000 */
[----:B------:R-:W-:Y:S01]  /*6190*/  @P1 IMAD.HI.U32 R52, R83, UR7, RZ ;  /* 0x0000000753341c27 */ /* 0x000fe2000f8e00ff */
[----:B------:R-:W-:Y:S01]  /*61a0*/  @UP1 ULDC UR7, c[0x0][0x450] ;  /* 0x0001140000071ab9 */ /* 0x000fe20000000800 */
[----:B------:R-:W2:Y:S02]  /*61b0*/  LDC R143, c[0x0][0x288] ;  /* 0x0000a200ff8f7b82 */ /* 0x000ea40000000800 */
[----:B------:R-:W-:Y:S01]  /*61c0*/  FMUL.FTZ R43, R55, UR56 ;  /* 0x00000038372b7c20 */ /* 0x000fe20008410000 */
[----:B------:R-:W-:Y:S01]  /*61d0*/  FMUL.FTZ R39, R51, UR56 ;  /* 0x0000003833277c20 */ /* 0x000fe20008410000 */
[----:B------:R-:W-:Y:S01]  /*61e0*/  @P2 SHF.R.U32.HI R83, RZ, UR7, R52 ;  /* 0x00000007ff532c19 */ /* 0x000fe20008011634 */
[----:B------:R-:W-:Y:S01]  /*61f0*/  FMUL.FTZ R55, R66, UR56 ;  /* 0x0000003842377c20 */ /* 0x000fe20008410000 */
[----:B------:R-:W-:Y:S01]  /*6200*/  ULEA UR6, UR46, UR40, 0x3 ;  /* 0x000000282e067291 */ /* 0x000fe2000f8e183f */
[----:B------:R-:W-:Y:S01]  /*6210*/  FMUL.FTZ R51, R63, UR56 ;  /* 0x000000383f337c20 */ /* 0x000fe20008410000 */
[----:B------:R-:W-:Y:S01]  /*6220*/  FMUL.FTZ R66, R76, UR56 ;  /* 0x000000384c427c20 */ /* 0x000fe20008410000 */
[----:B------:R-:W-:Y:S01]  /*6230*/  FMUL.FTZ R63, R74, UR56 ;  /* 0x000000384a3f7c20 */ /* 0x000fe20008410000 */
[----:B------:R-:W-:-:S02]  /*6240*/  IMAD.SHL.U32 R76, R3, 0x80, RZ ;  /* 0x00000080034c7824 */ /* 0x000fc400078e00ff */
[----:B------:R-:W-:Y:S01]  /*6250*/  FMUL.FTZ R74, R84, UR56 ;  /* 0x00000038544a7c20 */ /* 0x000fe20008410000 */
[----:B------:R-:W-:Y:S01]  /*6260*/  FMUL.FTZ R12, R29, UR56 ;  /* 0x000000381d0c7c20 */ /* 0x000fe20008410000 */
[----:B------:R-:W-:Y:S01]  /*6270*/  UIADD3 UR6, UR6, 0x2d840, URZ ;  /* 0x0002d84006067890 */ /* 0x000fe2000fffe03f */
[----:B------:R-:W3:Y:S01]  /*6280*/  SHFL.IDX PT, R84, R83, RZ, 0x1c1f ;  /* 0x001c1fff53547589 */ /* 0x000ee200000e0000 */
[----:B0-----:R-:W-:Y:S01]  /*6290*/  FMUL.FTZ R6, R24, UR56 ;  /* 0x0000003818067c20 */ /* 0x001fe20008410000 */
        /* <DEDUP_REMOVED lines=14> */
[----:B------:R-:W-:Y:S01]  /*6380*/  UISETP.NE.AND UP0, UPT, UR50, URZ, UPT ;  /* 0x0000003f3200728c */ /* 0x000fe2000bf05270 */
[----:B------:R-:W-:Y:S01]  /*6390*/  FMUL.FTZ R35, R47, UR56 ;  /* 0x000000382f237c20 */ /* 0x000fe20008410000 */
[----:B------:R-:W-:Y:S01]  /*63a0*/  FMUL.FTZ R36, R48, UR56 ;  /* 0x0000003830247c20 */ /* 0x000fe20008410000 */
[----:B------:R-:W-:Y:S01]  /*63b0*/  FMUL.FTZ R38, R49, UR56 ;  /* 0x0000003831267c20 */ /* 0x000fe20008410000 */
[----:B------:R-:W-:Y:S01]  /*63c0*/  FMUL.FTZ R37, R50, UR56 ;  /* 0x0000003832257c20 */ /* 0x000fe20008410000 */
[----:B------:R-:W-:Y:S01]  /*63d0*/  FMUL.FTZ R44, R56, UR56 ;  /* 0x00000038382c7c20 */ /* 0x000fe20008410000 */
[----:B------:R-:W-:Y:S01]  /*63e0*/  FMUL.FTZ R46, R57, UR56 ;  /* 0x00000038392e7c20 */ /* 0x000fe20008410000 */
[----:B------:R-:W-:Y:S01]  /*63f0*/  FMUL.FTZ R45, R58, UR56 ;  /* 0x000000383a2d7c20 */ /* 0x000fe20008410000 */
[----:B------:R-:W-:Y:S01]  /*6400*/  IADD3 R53, -R76, 0x1, RZ ;  /* 0x000000014c357810 */ /* 0x000fe20007ffe1ff */
        /* <DEDUP_REMOVED lines=24> */
[----:B------:R-:W0:Y:S01]  /*6590*/  MUFU.TANH R6, R6 ;  /* 0x0000000600067308 */ /* 0x000e220000002400 */
[----:B------:R-:W-:Y:S01]  /*65a0*/  SYNCS.ARRIVE.TRANS64.RED.A1T0 RZ, [UR6], RZ ;  /* 0x000000ffffff79a7 */ /* 0x000fe20008100406 */
[----:B-1----:R-:W-:Y:S01]  /*65b0*/  IMAD R52, R141, UR44, R52 ;  /* 0x0000002c8d347c24 */ /* 0x002fe2000f8e0234 */
[----:B------:R-:W-:-:S03]  /*65c0*/  ULOP3.LUT UR6, URZ, UR35, URZ, 0x33, !UPT ;  /* 0x000000233f067292 */ /* 0x000fc6000f8e333f */
[----:B--2---:R-:W-:Y:S02]  /*65d0*/  IMAD.IADD R52, R52, 0x1, -R143 ;  /* 0x0000000134347824 */ /* 0x004fe400078e0a8f */
[----:B------:R-:W1:Y:S02]  /*65e0*/  MUFU.TANH R8, R8 ;  /* 0x0000000800087308 */ /* 0x000e640000002400 */
[C---:B------:R-:W-:Y:S02]  /*65f0*/  VIADD R82, R52.reuse, UR55 ;  /* 0x0000003734527c36 */ /* 0x040fe40008000000 */
[----:B------:R-:W-:Y:S02]  /*6600*/  VIADD R81, R52, UR6 ;  /* 0x0000000634517c36 */ /* 0x000fe40008000000 */
[----:B---3--:R-:W-:Y:S02]  /*6610*/  IMAD.IADD R80, R82, 0x1, R84 ;  /* 0x0000000152507824 */ /* 0x008fe400078e0254 */
[----:B------:R-:W2:Y:S01]  /*6620*/  MUFU.TANH R7, R7 ;  /* 0x0000000700077308 */ /* 0x000ea20000002400 */
[----:B------:R-:W-:-:S07]  /*6630*/  IMAD.IADD R79, R84, 0x1, R81 ;  /* 0x00000001544f7824 */ /* 0x000fce00078e0251 */
[----:B------:R-:W3:Y:S08]  /*6640*/  MUFU.TANH R9, R9 ;  /* 0x0000000900097308 */ /* 0x000ef00000002400 */
        /* <DEDUP_REMOVED lines=66> */
[----:B------:R-:W-:Y:S01]  /*6a70*/  IMAD.U32 R85, RZ, RZ, UR34 ;  /* 0x00000022ff557e24 */ /* 0x000fe2000f8e00ff */
[----:B------:R-:W-:-:S04]  /*6a80*/  LOP3.LUT R87, RZ, R87, RZ, 0x33, !PT ;  /* 0x00000057ff577212 */ /* 0x000fc800078e33ff */
[----:B------:R-:W-:-:S13]  /*6a90*/  ISETP.NE.AND P1, PT, R85, 0x1, PT ;  /* 0x000000015500780c */ /* 0x000fda0003f25270 */
[----:B------:R-:W1:Y:S02]  /*6aa0*/  @P1 LDC.64 R52, c[0x0][0x9e8] ;  /* 0x00027a00ff341b82 */ /* 0x000e640000000a00 */
[----:B-1----:R-:W-:-:S05]  /*6ab0*/  @P1 IMAD.HI.U32 R52, R87, R52, RZ ;  /* 0x0000003457341227 */ /* 0x002fca00078e00ff */
[----:B------:R-:W-:-:S04]  /*6ac0*/  @P1 SHF.R.U32.HI R87, RZ, R53, R52 ;  /* 0x00000035ff571219 */ /* 0x000fc80000011634 */
[----:B------:R-:W-:Y:S01]  /*6ad0*/  LOP3.LUT R87, RZ, R87, RZ, 0x33, !PT ;  /* 0x00000057ff577212 */ /* 0x000fe200078e33ff */
[----:B------:R-:W-:Y:S06]  /*6ae0*/  BRA `(.L_x_852) ;  /* 0x0000000000147947 */ /* 0x000fec0003800000 */
.L_x_851:
[----:B------:R-:W-:-:S05]  /*6af0*/  IMAD.U32 R85, RZ, RZ, UR34 ;  /* 0x00000022ff557e24 */ /* 0x000fca000f8e00ff */
[----:B------:R-:W-:-:S13]  /*6b00*/  ISETP.NE.AND P1, PT, R85, 0x1, PT ;  /* 0x000000015500780c */ /* 0x000fda0003f25270 */
[----:B------:R-:W1:Y:S02]  /*6b10*/  @P1 LDC.64 R52, c[0x0][0x9e8] ;  /* 0x00027a00ff341b82 */ /* 0x000e640000000a00 */
[----:B-1----:R-:W-:-:S05]  /*6b20*/  @P1 IMAD.HI.U32 R52, R87, R52, RZ ;  /* 0x0000003457341227 */ /* 0x002fca00078e00ff */
[----:B------:R-:W-:-:S07]  /*6b30*/  @P1 SHF.R.U32.HI R87, RZ, R53, R52 ;  /* 0x00000035ff571219 */ /* 0x000fce0000011634 */
.L_x_852:
[----:B------:R-:W-:Y:S05]  /*6b40*/  BSYNC B0 ;  /* 0x0000000000007941 */ /* 0x000fea0003800000 */
.L_x_850:
[----:B------:R-:W-:-:S04]  /*6b50*/  IMAD R87, R87, R85, -R76 ;  /* 0x0000005557577224 */ /* 0x000fc800078e0a4c */
[----:B------:R-:W-:-:S05]  /*6b60*/  IMAD R52, R16, -0x2, R87 ;  /* 0xfffffffe10347824 */ /* 0x000fca00078e0257 */
[----:B------:R-:W-:Y:S02]  /*6b70*/  VIADDMNMX R80, R52, R85, R80, PT ;  /* 0x0000005534507246 */ /* 0x000fe40003800150 */
[----:B------:R-:W-:-:S07]  /*6b80*/  VIMNMX R79, R79, R52, !PT ;  /* 0x000000344f4f7248 */ /* 0x000fce0007fe0100 */
.L_x_849:
[----:B------:R-:W-:Y:S01]  /*6b90*/  ISETP.GT.AND P1, PT, R3, -0x1, PT ;  /* 0xffffffff0300780c */ /* 0x000fe20003f24270 */
[----:B------:R-:W1:Y:S01]  /*6ba0*/  SHFL.IDX PT, R52, R83, 0x1, 0x1c1f ;  /* 0x003c1f0053347f89 */ /* 0x000e6200000e0000 */
[----:B------:R-:W-:Y:S02]  /*6bb0*/  UISETP.NE.AND UP0, UPT, UR50, URZ, UPT ;  /* 0x0000003f3200728c */ /* 0x000fe4000bf05270 */
[C---:B------:R-:W-:Y:S02]  /*6bc0*/  ISETP.GT.AND P3, PT, R79.reuse, 0x8, P1 ;  /* 0x000000084f00780c */ /* 0x040fe40000f64270 */
[C---:B------:R-:W-:Y:S02]  /*6bd0*/  ISETP.GT.AND P6, PT, R79.reuse, RZ, P1 ;  /* 0x000000ff4f00720c */ /* 0x040fe40000fc4270 */
[----:B------:R-:W-:Y:S02]  /*6be0*/  ISETP.LT.OR P3, PT, R80, 0x9, P3 ;  /* 0x000000095000780c */ /* 0x000fe40001f61670 */
[----:B------:R-:W-:-:S02]  /*6bf0*/  ISETP.GT.AND P2, PT, R79, 0x1, P1 ;  /* 0x000000014f00780c */ /* 0x000fc40000f44270 */
[----:B------:R-:W-:Y:S02]  /*6c00*/  FSEL R10, R10, -INF , !P3 ;  /* 0xff8000000a0a7808 */ /* 0x000fe40005800000 */
[----:B------:R-:W-:Y:S02]  /*6c10*/  ISETP.GT.AND P3, PT, R79, 0x19, P1 ;  /* 0x000000194f00780c */ /* 0x000fe40000f64270 */
[C---:B------:R-:W-:Y:S02]  /*6c20*/  ISETP.LT.OR P6, PT, R80.reuse, 0x1, P6 ;  /* 0x000000015000780c */ /* 0x040fe400037c1670 */
[C---:B------:R-:W-:Y:S02]  /*6c30*/  ISETP.LT.OR P2, PT, R80.reuse, 0x2, P2 ;  /* 0x000000025000780c */ /* 0x040fe40001741670 */
[----:B------:R-:W-:Y:S02]  /*6c40*/  ISETP.LT.OR P3, PT, R80, 0x1a, P3 ;  /* 0x0000001a5000780c */ /* 0x000fe40001f61670 */
[----:B0-----:R-:W-:-:S02]  /*6c50*/  FSEL R6, R6, -INF , !P6 ;  /* 0xff80000006067808 */ /* 0x001fc40007000000 */
[----:B------:R-:W-:Y:S01]  /*6c60*/  FSEL R8, R8, -INF , !P2 ;  /* 0xff80000008087808 */ /* 0x000fe20005000000 */
[--C-:B-1----:R-:W-:Y:S01]  /*6c70*/  IMAD.IADD R82, R82, 0x1, R52.reuse ;  /* 0x0000000152527824 */ /* 0x102fe200078e0234 */
[----:B------:R-:W-:Y:S01]  /*6c80*/  ISETP.GT.AND P5, PT, R79, 0x9, P1 ;  /* 0x000000094f00780c */ /* 0x000fe20000fa4270 */
[----:B------:R-:W-:Y:S01]  /*6c90*/  IMAD.IADD R81, R81, 0x1, R52 ;  /* 0x0000000151517824 */ /* 0x000fe200078e0234 */
[C---:B------:R-:W-:Y:S02]  /*6ca0*/  ISETP.GT.AND P4, PT, R79.reuse, 0x10, P1 ;  /* 0x000000104f00780c */ /* 0x040fe40000f84270 */
[C---:B------:R-:W-:Y:S02]  /*6cb0*/  ISETP.GT.AND P6, PT, R79.reuse, 0x11, P1 ;  /* 0x000000114f00780c */ /* 0x040fe40000fc4270 */
[----:B------:R-:W-:Y:S02]  /*6cc0*/  ISETP.GT.AND P2, PT, R79, 0x18, P1 ;  /* 0x000000184f00780c */ /* 0x000fe40000f44270 */
[----:B------:R-:W-:-:S02]  /*6cd0*/  FSEL R26, R26, -INF , !P3 ;  /* 0xff8000001a1a7808 */ /* 0x000fc40005800000 */
[----:B------:R-:W-:Y:S02]  /*6ce0*/  ISETP.GT.AND P3, PT, R79, 0x30, P1 ;  /* 0x000000304f00780c */ /* 0x000fe40000f64270 */
[C---:B------:R-:W-:Y:S02]  /*6cf0*/  ISETP.LT.OR P5, PT, R80.reuse, 0xa, P5 ;  /* 0x0000000a5000780c */ /* 0x040fe40002fa1670 */
[C---:B------:R-:W-:Y:S02]  /*6d00*/  ISETP.LT.OR P4, PT, R80.reuse, 0x11, P4 ;  /* 0x000000115000780c */ /* 0x040fe40002781670 */
[C---:B------:R-:W-:Y:S02]  /*6d10*/  ISETP.LT.OR P6, PT, R80.reuse, 0x12, P6 ;  /* 0x000000125000780c */ /* 0x040fe400037c1670 */
[C---:B------:R-:W-:Y:S02]  /*6d20*/  ISETP.LT.OR P2, PT, R80.reuse, 0x19, P2 ;  /* 0x000000195000780c */ /* 0x040fe40001741670 */
[----:B------:R-:W-:-:S02]  /*6d30*/  ISETP.LT.OR P3, PT, R80, 0x31, P3 ;  /* 0x000000315000780c */ /* 0x000fc40001f61670 */
[----:B------:R-:W-:Y:S02]  /*6d40*/  FSEL R12, R12, -INF , !P5 ;  /* 0xff8000000c0c7808 */ /* 0x000fe40006800000 */
[----:B------:R-:W-:Y:S02]  /*6d50*/  FSEL R14, R14, -INF , !P4 ;  /* 0xff8000000e0e7808 */ /* 0x000fe40006000000 */
[----:B------:R-:W-:Y:S02]  /*6d60*/  FSEL R15, R15, -INF , !P6 ;  /* 0xff8000000f0f7808 */ /* 0x000fe40007000000 */
[----:B------:R-:W-:Y:S02]  /*6d70*/  FSEL R24, R24, -INF , !P2 ;  /* 0xff80000018187808 */ /* 0x000fe40005000000 */
[C---:B------:R-:W-:Y:S02]  /*6d80*/  ISETP.GT.AND P5, PT, R79.reuse, 0x20, P1 ;  /* 0x000000204f00780c */ /* 0x040fe40000fa4270 */
[----:B------:R-:W-:-:S02]  /*6d90*/  ISETP.GT.AND P4, PT, R79, 0x21, P1 ;  /* 0x000000214f00780c */ /* 0x000fc40000f84270 */
[C---:B------:R-:W-:Y:S02]  /*6da0*/  ISETP.GT.AND P6, PT, R79.reuse, 0x28, P1 ;  /* 0x000000284f00780c */ /* 0x040fe40000fc4270 */
[C---:B------:R-:W-:Y:S02]  /*6db0*/  ISETP.GT.AND P2, PT, R79.reuse, 0x29, P1 ;  /* 0x000000294f00780c */ /* 0x040fe40000f44270 */
[----:B------:R-:W-:Y:S02]  /*6dc0*/  FSEL R36, R36, -INF , !P3 ;  /* 0xff80000024247808 */ /* 0x000fe40005800000 */
[----:B------:R-:W-:Y:S02]  /*6dd0*/  ISETP.GT.AND P3, PT, R79, 0x41, P1 ;  /* 0x000000414f00780c */ /* 0x000fe40000f64270 */
[C---:B------:R-:W-:Y:S02]  /*6de0*/  ISETP.LT.OR P5, PT, R80.reuse, 0x21, P5 ;  /* 0x000000215000780c */ /* 0x040fe40002fa1670 */
[----:B------:R-:W-:-:S02]  /*6df0*/  ISETP.LT.OR P4, PT, R80, 0x22, P4 ;  /* 0x000000225000780c */ /* 0x000fc40002781670 */
[C---:B------:R-:W-:Y:S02]  /*6e00*/  ISETP.LT.OR P6, PT, R80.reuse, 0x29, P6 ;  /* 0x000000295000780c */ /* 0x040fe400037c1670 */
[C---:B------:R-:W-:Y:S02]  /*6e10*/  ISETP.LT.OR P2, PT, R80.reuse, 0x2a, P2 ;  /* 0x0000002a5000780c */ /* 0x040fe40001741670 */
[----:B------:R-:W-:Y:S02]  /*6e20*/  ISETP.LT.OR P3, PT, R80, 0x42, P3 ;  /* 0x000000425000780c */ /* 0x000fe40001f61670 */
[----:B------:R-:W-:Y:S02]  /*6e30*/  FSEL R28, R28, -INF , !P5 ;  /* 0xff8000001c1c7808 */ /* 0x000fe40006800000 */
[----:B------:R-:W-:Y:S02]  /*6e40*/  FSEL R30, R30, -INF , !P4 ;  /* 0xff8000001e1e7808 */ /* 0x000fe40006000000 */
[----:B------:R-:W-:-:S02]  /*6e50*/  FSEL R32, R32, -INF , !P6 ;  /* 0xff80000020207808 */ /* 0x000fc40007000000 */
[----:B------:R-:W-:Y:S02]  /*6e60*/  FSEL R34, R34, -INF , !P2 ;  /* 0xff80000022227808 */ /* 0x000fe40005000000 */
[C---:B------:R-:W-:Y:S02]  /*6e70*/  ISETP.GT.AND P5, PT, R79.reuse, 0x31, P1 ;  /* 0x000000314f00780c */ /* 0x040fe40000fa4270 */
        /* <DEDUP_REMOVED lines=34> */
[----:B------:R-:W-:Y:S02]  /*70a0*/  PLOP3.LUT P3, PT, PT, PT, UP0, 0x40, 0x0 ;  /* 0x000000000000781c */ /* 0x000fe40003f6e808 */
[C---:B------:R-:W-:Y:S02]  /*70b0*/  ISETP.LT.OR P5, PT, R80.reuse, 0x5a, P5 ;  /* 0x0000005a5000780c */ /* 0x040fe40002fa1670 */
[C---:B------:R-:W-:Y:S02]  /*70c0*/  ISETP.LT.OR P4, PT, R80.reuse, 0x61, P4 ;  /* 0x000000615000780c */ /* 0x040fe40002781670 */
[C---:B------:R-:W-:Y:S02]  /*70d0*/  ISETP.LT.OR P6, PT, R80.reuse, 0x62, P6 ;  /* 0x000000625000780c */ /* 0x040fe400037c1670 */
[----:B------:R-:W-:Y:S02]  /*70e0*/  ISETP.LT.OR P2, PT, R80, 0x69, P2 ;  /* 0x000000695000780c */ /* 0x000fe40001741670 */
[----:B------:R-:W-:-:S02]  /*70f0*/  FSEL R60, R60, -INF , !P5 ;  /* 0xff8000003c3c7808 */ /* 0x000fc40006800000 */
[----:B------:R-:W-:Y:S02]  /*7100*/  FSEL R62, R62, -INF , !P4 ;  /* 0xff8000003e3e7808 */ /* 0x000fe40006000000 */
[----:B------:R-:W-:Y:S02]  /*7110*/  FSEL R64, R64, -INF , !P6 ;  /* 0xff80000040407808 */ /* 0x000fe40007000000 */
[----:B------:R-:W-:Y:S02]  /*7120*/  FSEL R66, R66, -INF , !P2 ;  /* 0xff80000042427808 */ /* 0x000fe40005000000 */
[C---:B------:R-:W-:Y:S02]  /*7130*/  ISETP.GT.AND P5, PT, R79.reuse, 0x70, P1 ;  /* 0x000000704f00780c */ /* 0x040fe40000fa4270 */
[C---:B------:R-:W-:Y:S02]  /*7140*/  ISETP.GT.AND P4, PT, R79.reuse, 0x71, P1 ;  /* 0x000000714f00780c */ /* 0x040fe40000f84270 */
[----:B------:R-:W-:-:S02]  /*7150*/  ISETP.GT.AND P6, PT, R79, 0x78, P1 ;  /* 0x000000784f00780c */ /* 0x000fc40000fc4270 */
[----:B------:R-:W-:Y:S02]  /*7160*/  ISETP.GT.AND P2, PT, R79, 0x79, P1 ;  /* 0x000000794f00780c */ /* 0x000fe40000f44270 */
[C---:B------:R-:W-:Y:S02]  /*7170*/  ISETP.LT.OR P5, PT, R80.reuse, 0x71, P5 ;  /* 0x000000715000780c */ /* 0x040fe40002fa1670 */
[C---:B------:R-:W-:Y:S02]  /*7180*/  ISETP.LT.OR P4, PT, R80.reuse, 0x72, P4 ;  /* 0x000000725000780c */ /* 0x040fe40002781670 */
[C---:B------:R-:W-:Y:S02]  /*7190*/  ISETP.LT.OR P6, PT, R80.reuse, 0x79, P6 ;  /* 0x000000795000780c */ /* 0x040fe400037c1670 */
[----:B------:R-:W-:Y:S02]  /*71a0*/  ISETP.LT.OR P2, PT, R80, 0x7a, P2 ;  /* 0x0000007a5000780c */ /* 0x000fe40001741670 */
[----:B------:R-:W-:-:S02]  /*71b0*/  FSEL R70, R70, -INF , !P5 ;  /* 0xff80000046467808 */ /* 0x000fc40006800000 */
[----:B------:R-:W-:Y:S02]  /*71c0*/  FSEL R72, R72, -INF , !P4 ;  /* 0xff80000048487808 */ /* 0x000fe40006000000 */
[----:B------:R-:W-:Y:S02]  /*71d0*/  FSEL R74, R74, -INF , !P6 ;  /* 0xff8000004a4a7808 */ /* 0x000fe40007000000 */
[----:B------:R-:W-:Y:S01]  /*71e0*/  FSEL R77, R77, -INF , !P2 ;  /* 0xff8000004d4d7808 */ /* 0x000fe20005000000 */
[----:B------:R-:W-:Y:S06]  /*71f0*/  @P3 BRA `(.L_x_853) ;  /* 0x00000000005c3947 */ /* 0x000fec0003800000 */
        /* <DEDUP_REMOVED lines=8> */
[----:B------:R-:W0:Y:S02]  /*7280*/  @P2 LDC.64 R52, c[0x0][0x9e8] ;  /* 0x00027a00ff342b82 */ /* 0x000e240000000a00 */
[----:B0-----:R-:W-:-:S05]  /*7290*/  @P2 IMAD.HI.U32 R52, R79, R52, RZ ;  /* 0x000000344f342227 */ /* 0x001fca00078e00ff */
[----:B------:R-:W-:-:S04]  /*72a0*/  @P2 SHF.R.U32.HI R79, RZ, R53, R52 ;  /* 0x00000035ff4f2219 */ /* 0x000fc80000011634 */
[----:B------:R-:W-:Y:S01]  /*72b0*/  LOP3.LUT R79, RZ, R79, RZ, 0x33, !PT ;  /* 0x0000004fff4f7212 */ /* 0x000fe200078e33ff */
[----:B------:R-:W-:Y:S06]  /*72c0*/  BRA `(.L_x_856) ;  /* 0x0000000000147947 */ /* 0x000fec0003800000 */
.L_x_855:
[----:B------:R-:W-:-:S05]  /*72d0*/  IMAD.U32 R80, RZ, RZ, UR34 ;  /* 0x00000022ff507e24 */ /* 0x000fca000f8e00ff */
[----:B------:R-:W-:-:S13]  /*72e0*/  ISETP.NE.AND P2, PT, R80, 0x1, PT ;  /* 0x000000015000780c */ /* 0x000fda0003f45270 */
[----:B------:R-:W0:Y:S02]  /*72f0*/  @P2 LDC.64 R52, c[0x0][0x9e8] ;  /* 0x00027a00ff342b82 */ /* 0x000e240000000a00 */
[----:B0-----:R-:W-:-:S05]  /*7300*/  @P2 IMAD.HI.U32 R52, R79, R52, RZ ;  /* 0x000000344f342227 */ /* 0x001fca00078e00ff */
[----:B------:R-:W-:-:S07]  /*7310*/  @P2 SHF.R.U32.HI R79, RZ, R53, R52 ;  /* 0x00000035ff4f2219 */ /* 0x000fce0000011634 */
.L_x_856:
[----:B------:R-:W-:Y:S05]  /*7320*/  BSYNC B0 ;  /* 0x0000000000007941 */ /* 0x000fea0003800000 */
.L_x_854:
[----:B------:R-:W-:-:S04]  /*7330*/  IMAD R79, R79, R80, -R76 ;  /* 0x000000504f4f7224 */ /* 0x000fc800078e0a4c */
[----:B------:R-:W-:-:S05]  /*7340*/  IMAD R79, R16, -0x2, R79 ;  /* 0xfffffffe104f7824 */ /* 0x000fca00078e024f */
[----:B------:R-:W-:Y:S02]  /*7350*/  VIADDMNMX R82, R79, R80, R82, PT ;  /* 0x000000504f527246 */ /* 0x000fe40003800152 */
[----:B------:R-:W-:-:S07]  /*7360*/  VIMNMX R81, R81, R79, !PT ;  /* 0x0000004f51517248 */ /* 0x000fce0007fe0100 */
.L_x_853:
[----:B------:R-:W-:Y:S02]  /*7370*/  FMNMX.FTZ R53, R6, R4, !PT ;  /* 0x0000000406357209 */ /* 0x000fe40007810000 */
[----:B------:R-:W-:Y:S02]  /*7380*/  ISETP.GT.AND P4, PT, R81, 0x10, P1 ;  /* 0x000000105100780c */ /* 0x000fe40000f84270 */
[----:B------:R-:W-:Y:S02]  /*7390*/  FMNMX.FTZ R53, R8, R53, !PT ;  /* 0x0000003508357209 */ /* 0x000fe40007810000 */
[----:B------:R-:W-:Y:S02]  /*73a0*/  ISETP.LT.OR P4, PT, R82, 0x11, P4 ;  /* 0x000000115200780c */ /* 0x000fe40002781670 */
[----:B------:R-:W-:Y:S02]  /*73b0*/  FMNMX.FTZ R53, R10, R53, !PT ;  /* 0x000000350a357209 */ /* 0x000fe40007810000 */
[----:B------:R-:W-:-:S02]  /*73c0*/  FSEL R20, R20, -INF , !P4 ;  /* 0xff80000014147808 */ /* 0x000fc40006000000 */
[----:B------:R-:W-:Y:S02]  /*73d0*/  FMNMX.FTZ R53, R12, R53, !PT ;  /* 0x000000350c357209 */ /* 0x000fe40007810000 */
[----:B------:R-:W-:Y:S02]  /*73e0*/  ISETP.GT.AND P4, PT, R81, 0x20, P1 ;  /* 0x000000205100780c */ /* 0x000fe40000f84270 */
[----:B------:R-:W-:Y:S02]  /*73f0*/  FMNMX.FTZ R52, R14, R53, !PT ;  /* 0x000000350e347209 */ /* 0x000fe40007810000 */
[----:B------:R-:W-:Y:S02]  /*7400*/  ISETP.LT.OR P4, PT, R82, 0x21, P4 ;  /* 0x000000215200780c */ /* 0x000fe40002781670 */
[----:B------:R-:W-:Y:S02]  /*7410*/  FMNMX.FTZ R53, R15, R52, !PT ;  /* 0x000000340f357209 */ /* 0x000fe40007810000 */
[----:B------:R-:W-:-:S02]  /*7420*/  FSEL R29, R29, -INF , !P4 ;  /* 0xff8000001d1d7808 */ /* 0x000fc40006000000 */
[----:B------:R-:W-:Y:S02]  /*7430*/  FMNMX.FTZ R53, R24, R53, !PT ;  /* 0x0000003518357209 */ /* 0x000fe40007810000 */
[C---:B------:R-:W-:Y:S02]  /*7440*/  ISETP.GT.AND P4, PT, R81.reuse, RZ, P1 ;  /* 0x000000ff5100720c */ /* 0x040fe40000f84270 */
[----:B------:R-:W-:Y:S02]  /*7450*/  FMNMX.FTZ R53, R26, R53, !PT ;  /* 0x000000351a357209 */ /* 0x000fe40007810000 */
[----:B------:R-:W-:Y:S02]  /*7460*/  ISETP.GT.AND P2, PT, R81, 0x1, P1 ;  /* 0x000000015100780c */ /* 0x000fe40000f44270 */
[----:B------:R-:W-:Y:S02]  /*7470*/  FMNMX.FTZ R53, R28, R53, !PT ;  /* 0x000000351c357209 */ /* 0x000fe40007810000 */
[----:B------:R-:W-:-:S02]  /*7480*/  ISETP.LT.OR P4, PT, R82, 0x1, P4 ;  /* 0x000000015200780c */ /* 0x000fc40002781670 */
[----:B------:R-:W-:Y:S02]  /*7490*/  FMNMX.FTZ R53, R30, R53, !PT ;  /* 0x000000351e357209 */ /* 0x000fe40007810000 */
[C---:B------:R-:W-:Y:S02]  /*74a0*/  ISETP.GT.AND P5, PT, R81.reuse, 0x8, P1 ;  /* 0x000000085100780c */ /* 0x040fe40000fa4270 */
[----:B------:R-:W-:Y:S02]  /*74b0*/  FMNMX.FTZ R53, R32, R53, !PT ;  /* 0x0000003520357209 */ /* 0x000fe40007810000 */
[----:B------:R-:W-:Y:S02]  /*74c0*/  ISETP.LT.OR P2, PT, R82, 0x2, P2 ;  /* 0x000000025200780c */ /* 0x000fe40001741670 */
[----:B------:R-:W-:Y:S02]  /*74d0*/  FMNMX.FTZ R53, R34, R53, !PT ;  /* 0x0000003522357209 */ /* 0x000fe40007810000 */
[----:B------:R-:W-:-:S02]  /*74e0*/  ISETP.GT.AND P3, PT, R81, 0x9, P1 ;  /* 0x000000095100780c */ /* 0x000fc40000f64270 */
[----:B------:R-:W-:Y:S02]  /*74f0*/  FMNMX.FTZ R53, R36, R53, !PT ;  /* 0x0000003524357209 */ /* 0x000fe40007810000 */
[----:B------:R-:W-:Y:S02]  /*7500*/  ISETP.LT.OR P5, PT, R82, 0x9, P5 ;  /* 0x000000095200780c */ /* 0x000fe40002fa1670 */
[----:B------:R-:W-:Y:S02]  /*7510*/  FMNMX.FTZ R53, R38, R53, !PT ;  /* 0x0000003526357209 */ /* 0x000fe40007810000 */
[----:B------:R-:W-:Y:S02]  /*7520*/  FSEL R9, R9, -INF , !P2 ;  /* 0xff80000009097808 */ /* 0x000fe40005000000 */
[----:B------:R-:W-:Y:S02]  /*7530*/  FMNMX.FTZ R53, R40, R53, !PT ;  /* 0x0000003528357209 */ /* 0x000fe40007810000 */
[----:B------:R-:W-:-:S02]  /*7540*/  ISETP.LT.OR P3, PT, R82, 0xa, P3 ;  /* 0x0000000a5200780c */ /* 0x000fc40001f61670 */
[----:B------:R-:W-:Y:S02]  /*7550*/  FMNMX.FTZ R53, R42, R53, !PT ;  /* 0x000000352a357209 */ /* 0x000fe40007810000 */
[----:B------:R-:W-:Y:S02]  /*7560*/  FSEL R11, R11, -INF , !P5 ;  /* 0xff8000000b0b7808 */ /* 0x000fe40006800000 */
[----:B------:R-:W-:Y:S02]  /*7570*/  FMNMX.FTZ R53, R44, R53, !PT ;  /* 0x000000352c357209 */ /* 0x000fe40007810000 */
[----:B------:R-:W-:Y:S02]  /*7580*/  ISETP.GT.AND P2, PT, R81, 0x11, P1 ;  /* 0x000000115100780c */ /* 0x000fe40000f44270 */
[----:B------:R-:W-:Y:S02]  /*7590*/  FMNMX.FTZ R53, R46, R53, !PT ;  /* 0x000000352e357209 */ /* 0x000fe40007810000 */
[----:B------:R-:W-:-:S02]  /*75a0*/  FSEL R13, R13, -INF , !P3 ;  /* 0xff8000000d0d7808 */ /* 0x000fc40005800000 */
        /* <DEDUP_REMOVED lines=28> */
[----:B------:R-:W-:Y:S01]  /*7770*/  ISETP.GT.AND P2, PT, R81, 0x30, P1 ;  /* 0x000000305100780c */ /* 0x000fe20000f44270 */
[----:B------:R-:W0:Y:S01]  /*7780*/  SHFL.BFLY PT, R53, R52, 0x2, 0x1f ;  /* 0x0c401f0034357f89 */ /* 0x000e2200000e0000 */
[----:B------:R-:W-:-:S02]  /*7790*/  FSEL R33, R33, -INF , !P5 ;  /* 0xff80000021217808 */ /* 0x000fc40006800000 */
[C---:B------:R-:W-:Y:S02]  /*77a0*/  ISETP.LT.OR P3, PT, R82.reuse, 0x2a, P3 ;  /* 0x0000002a5200780c */ /* 0x040fe40001f61670 */
[----:B------:R-:W-:Y:S02]  /*77b0*/  ISETP.GT.AND P5, PT, R81, 0x31, P1 ;  /* 0x000000315100780c */ /* 0x000fe40000fa4270 */
[C---:B------:R-:W-:Y:S02]  /*77c0*/  ISETP.LT.OR P2, PT, R82.reuse, 0x31, P2 ;  /* 0x000000315200780c */ /* 0x040fe40001741670 */
[----:B------:R-:W-:Y:S02]  /*77d0*/  FSEL R35, R35, -INF , !P3 ;  /* 0xff80000023237808 */ /* 0x000fe40005800000 */
[----:B------:R-:W-:Y:S02]  /*77e0*/  FSEL R37, R37, -INF , !P2 ;  /* 0xff80000025257808 */ /* 0x000fe40005000000 */
[----:B------:R-:W-:-:S02]  /*77f0*/  ISETP.LT.OR P5, PT, R82, 0x32, P5 ;  /* 0x000000325200780c */ /* 0x000fc40002fa1670 */
[----:B------:R-:W-:Y:S02]  /*7800*/  ISETP.GT.AND P3, PT, R81, 0x39, P1 ;  /* 0x000000395100780c */ /* 0x000fe40000f64270 */
[----:B------:R-:W-:Y:S02]  /*7810*/  FSEL R39, R39, -INF , !P5 ;  /* 0xff80000027277808 */ /* 0x000fe40006800000 */
[C---:B------:R-:W-:Y:S02]  /*7820*/  ISETP.GT.AND P2, PT, R81.reuse, 0x40, P1 ;  /* 0x000000405100780c */ /* 0x040fe40000f44270 */
[----:B------:R-:W-:Y:S02]  /*7830*/  ISETP.LT.OR P3, PT, R82, 0x3a, P3 ;  /* 0x0000003a5200780c */ /* 0x000fe40001f61670 */
[----:B------:R-:W-:Y:S02]  /*7840*/  ISETP.GT.AND P5, PT, R81, 0x41, P1 ;  /* 0x000000415100780c */ /* 0x000fe40000fa4270 */
[----:B0-----:R-:W-:-:S02]  /*7850*/  FMNMX.FTZ R53, R52, R53, !PT ;  /* 0x0000003534357209 */ /* 0x001fc40007810000 */
[C---:B------:R-:W-:Y:S02]  /*7860*/  ISETP.LT.OR P2, PT, R82.reuse, 0x41, P2 ;  /* 0x000000415200780c */ /* 0x040fe40001741670 */
[----:B------:R-:W-:Y:S01]  /*7870*/  FSEL R43, R43, -INF , !P3 ;  /* 0xff8000002b2b7808 */ /* 0x000fe20005800000 */
[----:B------:R-:W0:Y:S01]  /*7880*/  SHFL.BFLY PT, R76, R53, 0x1, 0x1f ;  /* 0x0c201f00354c7f89 */ /* 0x000e2200000e0000 */
[----:B------:R-:W-:Y:S02]  /*7890*/  FSEL R45, R45, -INF , !P2 ;  /* 0xff8000002d2d7808 */ /* 0x000fe40005000000 */
[----:B------:R-:W-:Y:S02]  /*78a0*/  ISETP.LT.OR P5, PT, R82, 0x42, P5 ;  /* 0x000000425200780c */ /* 0x000fe40002fa1670 */
[----:B------:R-:W-:Y:S02]  /*78b0*/  ISETP.GT.AND P3, PT, R81, 0x49, P1 ;  /* 0x000000495100780c */ /* 0x000fe40000f64270 */
[----:B------:R-:W-:-:S02]  /*78c0*/  FSEL R47, R47, -INF , !P5 ;  /* 0xff8000002f2f7808 */ /* 0x000fc40006800000 */
[C---:B------:R-:W-:Y:S02]  /*78d0*/  ISETP.GT.AND P2, PT, R81.reuse, 0x50, P1 ;  /* 0x000000505100780c */ /* 0x040fe40000f44270 */
[C---:B------:R-:W-:Y:S02]  /*78e0*/  ISETP.LT.OR P3, PT, R82.reuse, 0x4a, P3 ;  /* 0x0000004a5200780c */ /* 0x040fe40001f61670 */
[----:B------:R-:W-:Y:S02]  /*78f0*/  ISETP.GT.AND P5, PT, R81, 0x51, P1 ;  /* 0x000000515100780c */ /* 0x000fe40000fa4270 */
[----:B------:R-:W-:Y:S02]  /*7900*/  ISETP.LT.OR P2, PT, R82, 0x51, P2 ;  /* 0x000000515200780c */ /* 0x000fe40001741670 */
[----:B------:R-:W-:Y:S02]  /*7910*/  FSEL R51, R51, -INF , !P3 ;  /* 0xff80000033337808 */ /* 0x000fe40005800000 */
[----:B------:R-:W-:-:S02]  /*7920*/  FSEL R55, R55, -INF , !P2 ;  /* 0xff80000037377808 */ /* 0x000fc40005000000 */
[----:B------:R-:W-:Y:S02]  /*7930*/  ISETP.LT.OR P5, PT, R82, 0x52, P5 ;  /* 0x000000525200780c */ /* 0x000fe40002fa1670 */
[----:B------:R-:W-:Y:S02]  /*7940*/  ISETP.GT.AND P3, PT, R81, 0x59, P1 ;  /* 0x000000595100780c */ /* 0x000fe40000f64270 */
[----:B0-----:R-:W-:Y:S02]  /*7950*/  FMNMX.FTZ R76, R53, R76, !PT ;  /* 0x0000004c354c7209 */ /* 0x001fe40007810000 */
[----:B------:R-:W-:Y:S02]  /*7960*/  FSEL R57, R57, -INF , !P5 ;  /* 0xff80000039397808 */ /* 0x000fe40006800000 */
[C---:B------:R-:W-:Y:S01]  /*7970*/  FSETP.NEU.FTZ.AND P6, PT, R76.reuse, -INF , PT ;  /* 0xff8000004c00780b */ /* 0x040fe20003fdd000 */
[----:B------:R-:W-:Y:S01]  /*7980*/  FMUL.FTZ R79, R76, UR33 ;  /* 0x000000214c4f7c20 */ /* 0x000fe20008410000 */
[----:B------:R-:W-:-:S02]  /*7990*/  ISETP.GT.AND P2, PT, R81, 0x60, P1 ;  /* 0x000000605100780c */ /* 0x000fc40000f44270 */
[C---:B------:R-:W-:Y:S02]  /*79a0*/  ISETP.LT.OR P3, PT, R82.reuse, 0x5a, P3 ;  /* 0x0000005a5200780c */ /* 0x040fe40001f61670 */
[----:B------:R-:W-:Y:S02]  /*79b0*/  FSEL R53, R79, RZ, P6 ;  /* 0x000000ff4f357208 */ /* 0x000fe40003000000 */
[----:B------:R-:W-:Y:S02]  /*79c0*/  ISETP.GT.AND P5, PT, R81, 0x61, P1 ;  /* 0x000000615100780c */ /* 0x000fe40000fa4270 */
[----:B------:R-:W-:Y:S01]  /*79d0*/  ISETP.LT.OR P2, PT, R82, 0x61, P2 ;  /* 0x000000615200780c */ /* 0x000fe20001741670 */
[--C-:B------:R-:W-:Y:S01]  /*79e0*/  FFMA.FTZ R79, R14, UR33, -R53.reuse ;  /* 0x000000210e4f7c23 */ /* 0x100fe20008010835 */
[----:B------:R-:W-:Y:S01]  /*79f0*/  FSEL R14, R7, -INF , !P4 ;  /* 0xff800000070e7808 */ /* 0x000fe20006000000 */
[--C-:B------:R-:W-:Y:S01]  /*7a00*/  FFMA.FTZ R6, R6, UR33, -R53.reuse ;  /* 0x0000002106067c23 */ /* 0x100fe20008010835 */
[----:B------:R-:W-:Y:S01]  /*7a10*/  ISETP.GT.AND P4, PT, R81, 0x38, P1 ;  /* 0x000000385100780c */ /* 0x000fe20000f84270 */
[----:B------:R0:W-:Y:S01]  /*7a20*/  MUFU.EX2 R7, R79 ;  /* 0x0000004f00077308 */ /* 0x0001e20000000800 */
[----:B------:R-:W-:Y:S01]  /*7a30*/  FMNMX.FTZ R52, R14, R5, !PT ;  /* 0x000000050e347209 */ /* 0x000fe20007810000 */
[--C-:B------:R-:W-:Y:S01]  /*7a40*/  FFMA.FTZ R8, R8, UR33, -R53.reuse ;  /* 0x0000002108087c23 */ /* 0x100fe20008010835 */
[----:B------:R-:W-:Y:S01]  /*7a50*/  ISETP.LT.OR P4, PT, R82, 0x39, P4 ;  /* 0x000000395200780c */ /* 0x000fe20002781670 */
[--C-:B------:R-:W-:Y:S01]  /*7a60*/  FFMA.FTZ R10, R10, UR33, -R53.reuse ;  /* 0x000000210a0a7c23 */ /* 0x100fe20008010835 */
[----:B------:R-:W-:Y:S01]  /*7a70*/  FMNMX.FTZ R52, R9, R52, !PT ;  /* 0x0000003409347209 */ /* 0x000fe20007810000 */
[--C-:B------:R-:W-:Y:S01]  /*7a80*/  FFMA.FTZ R12, R12, UR33, -R53.reuse ;  /* 0x000000210c0c7c23 */ /* 0x100fe20008010835 */
[----:B------:R-:W-:Y:S01]  /*7a90*/  FSEL R41, R41, -INF , !P4 ;  /* 0xff80000029297808 */ /* 0x000fe20006000000 */
[--C-:B------:R-:W-:Y:S01]  /*7aa0*/  FFMA.FTZ R15, R15, UR33, -R53.reuse ;  /* 0x000000210f0f7c23 */ /* 0x100fe20008010835 */
[----:B------:R-:W-:Y:S01]  /*7ab0*/  FMNMX.FTZ R52, R11, R52, !PT ;  /* 0x000000340b347209 */ /* 0x000fe20007810000 */
[--C-:B------:R-:W-:Y:S01]  /*7ac0*/  FFMA.FTZ R24, R24, UR33, -R53.reuse ;  /* 0x0000002118187c23 */ /* 0x100fe20008010835 */
[----:B------:R-:W-:Y:S01]  /*7ad0*/  ISETP.GT.AND P4, PT, R81, 0x48, P1 ;  /* 0x000000485100780c */ /* 0x000fe20000f84270 */
[--C-:B------:R-:W-:Y:S01]  /*7ae0*/  FFMA.FTZ R26, R26, UR33, -R53.reuse ;  /* 0x000000211a1a7c23 */ /* 0x100fe20008010835 */
[----:B0-----:R-:W-:Y:S01]  /*7af0*/  FMNMX.FTZ R79, R13, R52, !PT ;  /* 0x000000340d4f7209 */ /* 0x001fe20007810000 */
        /* <DEDUP_REMOVED lines=21> */
[----:B------:R-:W-:Y:S01]  /*7c50*/  FSEL R61, R61, -INF , !P3 ;  /* 0xff8000003d3d7808 */ /* 0x000fe20005800000 */
[----:B------:R-:W-:Y:S01]  /*7c60*/  FFMA.FTZ R50, R50, UR33, -R53 ;  /* 0x0000002132327c23 */ /* 0x000fe20008010835 */
[----:B------:R-:W-:Y:S01]  /*7c70*/  FMNMX.FTZ R52, R31, R52, !PT ;  /* 0x000000341f347209 */ /* 0x000fe20007810000 */
[----:B------:R-:W-:Y:S01]  /*7c80*/  MUFU.EX2 R6, R6 ;  /* 0x0000000600067308 */ /* 0x000fe20000000800 */
[----:B------:R-:W-:-:S02]  /*7c90*/  ISETP.GT.AND P4, PT, R81, 0x68, P1 ;  /* 0x000000685100780c */ /* 0x000fc40000f84270 */
[----:B------:R-:W-:Y:S02]  /*7ca0*/  FMNMX.FTZ R52, R33, R52, !PT ;  /* 0x0000003421347209 */ /* 0x000fe40007810000 */
[----:B------:R-:W-:Y:S02]  /*7cb0*/  FSEL R63, R63, -INF , !P2 ;  /* 0xff8000003f3f7808 */ /* 0x000fe40005000000 */
[----:B------:R-:W-:Y:S01]  /*7cc0*/  FMNMX.FTZ R52, R35, R52, !PT ;  /* 0x0000003423347209 */ /* 0x000fe20007810000 */
[----:B------:R-:W-:Y:S01]  /*7cd0*/  MUFU.EX2 R8, R8 ;  /* 0x0000000800087308 */ /* 0x000fe20000000800 */
[----:B------:R-:W-:Y:S02]  /*7ce0*/  ISETP.LT.OR P5, PT, R82, 0x62, P5 ;  /* 0x000000625200780c */ /* 0x000fe40002fa1670 */
[----:B------:R-:W-:Y:S02]  /*7cf0*/  FMNMX.FTZ R52, R37, R52, !PT ;  /* 0x0000003425347209 */ /* 0x000fe40007810000 */
[----:B------:R-:W-:-:S02]  /*7d00*/  ISETP.GT.AND P3, PT, R81, 0x69, P1 ;  /* 0x000000695100780c */ /* 0x000fc40000f64270 */
[----:B------:R-:W-:Y:S01]  /*7d10*/  FMNMX.FTZ R52, R39, R52, !PT ;  /* 0x0000003427347209 */ /* 0x000fe20007810000 */
[----:B------:R-:W-:Y:S01]  /*7d20*/  MUFU.EX2 R10, R10 ;  /* 0x0000000a000a7308 */ /* 0x000fe20000000800 */
[----:B------:R-:W-:Y:S02]  /*7d30*/  ISETP.LT.OR P4, PT, R82, 0x69, P4 ;  /* 0x000000695200780c */ /* 0x000fe40002781670 */
[----:B------:R-:W-:Y:S02]  /*7d40*/  FMNMX.FTZ R52, R41, R52, !PT ;  /* 0x0000003429347209 */ /* 0x000fe40007810000 */
[----:B------:R-:W-:Y:S02]  /*7d50*/  FSEL R79, R65, -INF , !P5 ;  /* 0xff800000414f7808 */ /* 0x000fe40006800000 */
        /* <DEDUP_REMOVED lines=14> */
[----:B------:R-:W-:Y:S01]  /*7e40*/  FSEL R80, R69, -INF , !P3 ;  /* 0xff80000045507808 */ /* 0x000fe20005800000 */
[----:B------:R-:W-:Y:S01]  /*7e50*/  FFMA.FTZ R69, R74, UR33, -R53 ;  /* 0x000000214a457c23 */ /* 0x000fe20008010835 */
[----:B------:R-:W-:Y:S01]  /*7e60*/  FMNMX.FTZ R52, R57, R52, !PT ;  /* 0x0000003439347209 */ /* 0x000fe20007810000 */
[----:B------:R-:W-:Y:S01]  /*7e70*/  MUFU.EX2 R26, R26 ;  /* 0x0000001a001a7308 */ /* 0x000fe20000000800 */
[----:B------:R-:W-:-:S02]  /*7e80*/  ISETP.GT.AND P4, PT, R81, 0x78, P1 ;  /* 0x000000785100780c */ /* 0x000fc40000f84270 */
[----:B------:R-:W-:Y:S02]  /*7e90*/  FMNMX.FTZ R52, R59, R52, !PT ;  /* 0x000000343b347209 */ /* 0x000fe40007810000 */
[----:B------:R-:W-:Y:S02]  /*7ea0*/  ISETP.LT.OR P5, PT, R82, 0x72, P5 ;  /* 0x000000725200780c */ /* 0x000fe40002fa1670 */
[----:B------:R-:W-:Y:S01]  /*7eb0*/  FMNMX.FTZ R52, R61, R52, !PT ;  /* 0x000000343d347209 */ /* 0x000fe20007810000 */
[----:B------:R-:W-:Y:S01]  /*7ec0*/  MUFU.EX2 R28, R28 ;  /* 0x0000001c001c7308 */ /* 0x000fe20000000800 */
[----:B------:R-:W-:Y:S02]  /*7ed0*/  FSEL R71, R71, -INF , !P2 ;  /* 0xff80000047477808 */ /* 0x000fe40005000000 */
        /* <DEDUP_REMOVED lines=9> */
[----:B------:R-:W-:-:S02]  /*7f70*/  ISETP.LT.OR P1, PT, R82, 0x7a, P1 ;  /* 0x0000007a5200780c */ /* 0x000fc40000f21670 */
[----:B------:R-:W-:Y:S02]  /*7f80*/  FMNMX.FTZ R52, R71, R52, !PT ;  /* 0x0000003447347209 */ /* 0x000fe40007810000 */
[----:B------:R-:W-:Y:S02]  /*7f90*/  FSEL R75, R75, -INF , !P4 ;  /* 0xff8000004b4b7808 */ /* 0x000fe40006000000 */
[----:B------:R-:W-:Y:S01]  /*7fa0*/  FMNMX.FTZ R52, R73, R52, !PT ;  /* 0x0000003449347209 */ /* 0x000fe20007810000 */
[----:B------:R-:W-:Y:S01]  /*7fb0*/  MUFU.EX2 R34, R34 ;  /* 0x0000002200227308 */ /* 0x000fe20000000800 */
[----:B------:R-:W-:Y:S02]  /*7fc0*/  FSEL R78, R78, -INF , !P1 ;  /* 0xff8000004e4e7808 */ /* 0x000fe40004800000 */
        /* <DEDUP_REMOVED lines=8> */
[--C-:B------:R-:W-:Y:S01]  /*8050*/  FFMA.FTZ R64, R66, UR33, -R53.reuse ;  /* 0x0000002142407c23 */ /* 0x100fe20008010835 */
[----:B------:R-:W0:Y:S01]  /*8060*/  SHFL.BFLY PT, R82, R65, 0x2, 0x1f ;  /* 0x0c401f0041527f89 */ /* 0x000e2200000e0000 */
[--C-:B------:R-:W-:Y:S01]  /*8070*/  FFMA.FTZ R66, R70, UR33, -R53.reuse ;  /* 0x0000002146427c23 */ /* 0x100fe20008010835 */
[--C-:B------:R-:W-:Y:S01]  /*8080*/  FFMA.FTZ R70, R77, UR33, -R53.reuse ;  /* 0x000000214d467c23 */ /* 0x100fe20008010835 */
[----:B------:R-:W-:Y:S08]  /*8090*/  MUFU.EX2 R36, R36 ;  /* 0x0000002400247308 */ /* 0x000ff00000000800 */
[----:B------:R-:W-:Y:S08]  /*80a0*/  MUFU.EX2 R38, R38 ;  /* 0x0000002600267308 */ /* 0x000ff00000000800 */
[----:B------:R-:W-:Y:S01]  /*80b0*/  MUFU.EX2 R40, R40 ;  /* 0x0000002800287308 */ /* 0x000fe20000000800 */
[----:B0-----:R-:W-:Y:S01]  /*80c0*/  FMNMX.FTZ R82, R65, R82, !PT ;  /* 0x0000005241527209 */ /* 0x001fe20007810000 */
[--C-:B------:R-:W-:Y:S01]  /*80d0*/  FFMA.FTZ R65, R68, UR33, -R53.reuse ;  /* 0x0000002144417c23 */ /* 0x100fe20008010835 */
[----:B------:R-:W-:Y:S01]  /*80e0*/  FFMA.FTZ R68, R72, UR33, -R53 ;  /* 0x0000002148447c23 */ /* 0x000fe20008010835 */
[----:B------:R-:W-:-:S04]  /*80f0*/  FSEL R53, R76, RZ, P6 ;  /* 0x000000ff4c357208 */ /* 0x000fc80003000000 */
[----:B------:R-:W-:Y:S01]  /*8100*/  MUFU.EX2 R42, R42 ;  /* 0x0000002a002a7308 */ /* 0x000fe20000000800 */
[----:B------:R-:W0:Y:S01]  /*8110*/  SHFL.BFLY PT, R81, R82, 0x1, 0x1f ;  /* 0x0c201f0052517f89 */ /* 0x000e2200000e0000 */
[----:B------:R-:W-:-:S04]  /*8120*/  FADD.FTZ R53, -R53, R4 ;  /* 0x0000000435357221 */ /* 0x000fc80000010100 */
[----:B------:R-:W-:Y:S02]  /*8130*/  FMUL.FTZ R53, R53, UR33 ;  /* 0x0000002135357c20 */ /* 0x000fe40008410000 */
[----:B------:R-:W-:Y:S08]  /*8140*/  MUFU.EX2 R44, R44 ;  /* 0x0000002c002c7308 */ /* 0x000ff00000000800 */
[----:B------:R-:W1:Y:S01]  /*8150*/  MUFU.EX2 R53, R53 ;  /* 0x0000003500357308 */ /* 0x000e620000000800 */
[----:B0-----:R-:W-:-:S07]  /*8160*/  FMNMX.FTZ R77, R82, R81, !PT ;  /* 0x00000051524d7209 */ /* 0x001fce0007810000 */
[----:B------:R-:W-:Y:S01]  /*8170*/  MUFU.EX2 R46, R46 ;  /* 0x0000002e002e7308 */ /* 0x000fe20000000800 */
[C---:B------:R-:W-:Y:S01]  /*8180*/  FSETP.NEU.FTZ.AND P1, PT, R77.reuse, -INF , PT ;  /* 0xff8000004d00780b */ /* 0x040fe20003f3d000 */
[----:B------:R-:W-:-:S03]  /*8190*/  FMUL.FTZ R72, R77, UR33 ;  /* 0x000000214d487c20 */ /* 0x000fc60008410000 */
[----:B------:R-:W-:-:S03]  /*81a0*/  FSEL R84, R77, RZ, P1 ;  /* 0x000000ff4d547208 */ /* 0x000fc60000800000 */
[----:B------:R-:W-:Y:S01]  /*81b0*/  MUFU.EX2 R48, R48 ;  /* 0x0000003000307308 */ /* 0x000fe20000000800 */
[----:B------:R-:W-:Y:S01]  /*81c0*/  FSEL R72, R72, RZ, P1 ;  /* 0x000000ff48487208 */ /* 0x000fe20000800000 */
[----:B------:R-:W-:Y:S01]  /*81d0*/  FADD.FTZ R84, -R84, R5 ;  /* 0x0000000554547221 */ /* 0x000fe20000010100 */
[----:B-1----:R-:W-:-:S03]  /*81e0*/  FFMA.FTZ R5, R53, R2, R6 ;  /* 0x0000000235057223 */ /* 0x002fc60000010006 */
[--C-:B------:R-:W-:Y:S01]  /*81f0*/  FFMA.FTZ R82, R13, UR33, -R72.reuse ;  /* 0x000000210d527c23 */ /* 0x100fe20008010848 */
[--C-:B------:R-:W-:Y:S01]  /*8200*/  FFMA.FTZ R4, R14, UR33, -R72.reuse ;  /* 0x000000210e047c23 */ /* 0x100fe20008010848 */
[----:B------:R-:W-:Y:S01]  /*8210*/  FMUL.FTZ R13, R84, UR33 ;  /* 0x00000021540d7c20 */ /* 0x000fe20008410000 */
[--C-:B------:R-:W-:Y:S01]  /*8220*/  FFMA.FTZ R9, R9, UR33, -R72.reuse ;  /* 0x0000002109097c23 */ /* 0x100fe20008010848 */
[--C-:B------:R-:W-:Y:S01]  /*8230*/  FFMA.FTZ R11, R11, UR33, -R72.reuse ;  /* 0x000000210b0b7c23 */ /* 0x100fe20008010848 */
[--C-:B------:R-:W-:Y:S01]  /*8240*/  FFMA.FTZ R20, R20, UR33, -R72.reuse ;  /* 0x0000002114147c23 */ /* 0x100fe20008010848 */
[----:B------:R-:W-:Y:S01]  /*8250*/  MUFU.EX2 R82, R82 ;  /* 0x0000005200527308 */ /* 0x000fe20000000800 */
[--C-:B------:R-:W-:Y:S01]  /*8260*/  FFMA.FTZ R81, R21, UR33, -R72.reuse ;  /* 0x0000002115517c23 */ /* 0x100fe20008010848 */
[--C-:B------:R-:W-:Y:S01]  /*8270*/  FFMA.FTZ R14, R25, UR33, -R72.reuse ;  /* 0x00000021190e7c23 */ /* 0x100fe20008010848 */
[----:B------:R-:W-:Y:S01]  /*8280*/  FADD.FTZ R5, R8, R5 ;  /* 0x0000000508057221 */ /* 0x000fe20000010000 */
[--C-:B------:R-:W-:Y:S01]  /*8290*/  FFMA.FTZ R74, R27, UR33, -R72.reuse ;  /* 0x000000211b4a7c23 */ /* 0x100fe20008010848 */
[--C-:B------:R-:W-:Y:S01]  /*82a0*/  FFMA.FTZ R27, R31, UR33, -R72.reuse ;  /* 0x000000211f1b7c23 */ /* 0x100fe20008010848 */
[--C-:B------:R-:W-:Y:S01]  /*82b0*/  FFMA.FTZ R31, R33, UR33, -R72.reuse ;  /* 0x00000021211f7c23 */ /* 0x100fe20008010848 */
[----:B------:R-:W-:Y:S01]  /*82c0*/  FADD.FTZ R5, R10, R5 ;  /* 0x000000050a057221 */ /* 0x000fe20000010000 */
        /* <DEDUP_REMOVED lines=16> */
[----:B------:R-:W1:Y:S01]  /*83d0*/  MUFU.EX2 R9, R9 ;  /* 0x0000000900097308 */ /* 0x000e620000000800 */
[--C-:B------:R-:W-:Y:S01]  /*83e0*/  FFMA.FTZ R61, R75, UR33, -R72.reuse ;  /* 0x000000214b3d7c23 */ /* 0x100fe20008010848 */
[----:B------:R-:W-:-:S06]  /*83f0*/  FFMA.FTZ R63, R78, UR33, -R72 ;  /* 0x000000214e3f7c23 */ /* 0x000fcc0008010848 */
[----:B------:R-:W2:Y:S01]  /*8400*/  MUFU.EX2 R11, R11 ;  /* 0x0000000b000b7308 */ /* 0x000ea20000000800 */
[----:B0-----:R-:W-:-:S07]  /*8410*/  FFMA.FTZ R0, R13, R0, R4 ;  /* 0x000000000d007223 */ /* 0x001fce0000010004 */
[----:B------:R-:W0:Y:S01]  /*8420*/  MUFU.EX2 R20, R20 ;  /* 0x0000001400147308 */ /* 0x000e220000000800 */
[----:B-1----:R-:W-:-:S07]  /*8430*/  FADD.FTZ R0, R9, R0 ;  /* 0x0000000009007221 */ /* 0x002fce0000010000 */
[----:B------:R-:W1:Y:S01]  /*8440*/  MUFU.EX2 R81, R81 ;  /* 0x0000005100517308 */ /* 0x000e620000000800 */
[----:B--2---:R-:W-:Y:S01]  /*8450*/  FADD.FTZ R33, R11, R0 ;  /* 0x000000000b217221 */ /* 0x004fe20000010000 */
[----:B------:R-:W-:-:S03]  /*8460*/  FADD.FTZ R0, R12, R5 ;  /* 0x000000050c007221 */ /* 0x000fc60000010000 */
[----:B------:R-:W-:Y:S01]  /*8470*/  FADD.FTZ R5, R82, R33 ;  /* 0x0000002152057221 */ /* 0x000fe20000010000 */
[----:B------:R-:W-:Y:S01]  /*8480*/  FADD.FTZ R0, R7, R0 ;  /* 0x0000000007007221 */ /* 0x000fe20000010000 */
[----:B------:R-:W-:Y:S01]  /*8490*/  FFMA.FTZ R33, R55, UR33, -R72 ;  /* 0x0000002137217c23 */ /* 0x000fe20008010848 */
[----:B------:R-:W2:Y:S01]  /*84a0*/  MUFU.EX2 R14, R14 ;  /* 0x0000000e000e7308 */ /* 0x000ea20000000800 */
[----:B0-----:R-:W-:Y:S01]  /*84b0*/  FADD.FTZ R2, R20, R5 ;  /* 0x0000000514027221 */ /* 0x001fe20000010000 */
[----:B------:R-:W-:Y:S01]  /*84c0*/  FADD.FTZ R5, R15, R0 ;  /* 0x000000000f057221 */ /* 0x000fe20000010000 */
[----:B------:R-:W-:-:S03]  /*84d0*/  FFMA.FTZ R55, R79, UR33, -R72 ;  /* 0x000000214f377c23 */ /* 0x000fc60008010848 */
[----:B------:R-:W-:Y:S02]  /*84e0*/  FADD.FTZ R5, R24, R5 ;  /* 0x0000000518057221 */ /* 0x000fe40000010000 */
[----:B------:R-:W0:Y:S01]  /*84f0*/  MUFU.EX2 R74, R74 ;  /* 0x0000004a004a7308 */ /* 0x000e220000000800 */
        /* <DEDUP_REMOVED lines=8> */
[----:B0-----:R-:W-:Y:S01]  /*8580*/  FADD.FTZ R0, R74, R35 ;  /* 0x000000234a007221 */ /* 0x001fe20000010000 */
[----:B------:R-:W-:Y:S01]  /*8590*/  FADD.FTZ R5, R34, R5 ;  /* 0x0000000522057221 */ /* 0x000fe20000010000 */
[--C-:B------:R-:W-:Y:S01]  /*85a0*/  FFMA.FTZ R35, R59, UR33, -R72.reuse ;  /* 0x000000213b237c23 */ /* 0x100fe20008010848 */
[----:B------:R-:W-:Y:S02]  /*85b0*/  FFMA.FTZ R59, R73, UR33, -R72 ;  /* 0x00000021493b7c23 */ /* 0x000fe40008010848 */
        /* <DEDUP_REMOVED lines=11> */
[----:B------:R-:W-:-:S04]  /*8670*/  FADD.FTZ R5, R46, R5 ;  /* 0x000000052e057221 */ /* 0x000fc80000010000 */
[----:B------:R-:W-:Y:S02]  /*8680*/  FADD.FTZ R5, R48, R5 ;  /* 0x0000000530057221 */ /* 0x000fe40000010000 */
        /* <DEDUP_REMOVED lines=10> */
[----:B------:R-:W-:-:S06]  /*8730*/  FFMA.FTZ R43, R67, UR33, -R72 ;  /* 0x00000021432b7c23 */ /* 0x000fcc0008010848 */
        /* <DEDUP_REMOVED lines=10> */
[----:B------:R-:W-:-:S06]  /*87e0*/  FFMA.FTZ R49, R71, UR33, -R72 ;  /* 0x0000002147317c23 */ /* 0x000fcc0008010848 */
        /* <DEDUP_REMOVED lines=48> */
.L_x_857:
        /* <DEDUP_REMOVED lines=10> */
[-C--:B------:R-:W-:Y:S01]  /*8b90*/  FMUL.FTZ R88, R88, R53.reuse ;  /* 0x0000003558587220 */ /* 0x080fe20000410000 */
[----:B------:R-:W-:Y:S01]  /*8ba0*/  F2FP.BF16.F32.PACK_AB R5, R81, R20 ;  /* 0x000000145105723e */ /* 0x000fe200000010ff */
[-C--:B------:R-:W-:Y:S01]  /*8bb0*/  FMUL.FTZ R89, R89, R53.reuse ;  /* 0x0000003559597220 */ /* 0x080fe20000410000 */
[----:B------:R-:W-:Y:S01]  /*8bc0*/  F2FP.BF16.F32.PACK_AB R6, R26, R24 ;  /* 0x000000181a06723e */ /* 0x000fe200000010ff */
[-C--:B------:R-:W-:Y:S01]  /*8bd0*/  FMUL.FTZ R92, R92, R53.reuse ;  /* 0x000000355c5c7220 */ /* 0x080fe20000410000 */
[----:B------:R-:W-:Y:S01]  /*8be0*/  F2FP.BF16.F32.PACK_AB R7, R74, R14 ;  /* 0x0000000e4a07723e */ /* 0x000fe200000010ff */
[----:B------:R-:W-:Y:S01]  /*8bf0*/  FMUL.FTZ R93, R93, R53 ;  /* 0x000000355d5d7220 */ /* 0x000fe20000410000 */
[----:B------:R-:W-:Y:S01]  /*8c00*/  F2FP.BF16.F32.PACK_AB R28, R30, R28 ;  /* 0x0000001c1e1c723e */ /* 0x000fe200000010ff */
[----:B------:R-:W-:Y:S01]  /*8c10*/  SYNCS.ARRIVE.TRANS64.RED.A1T0 RZ, [UR6], RZ ;  /* 0x000000ffffff79a7 */ /* 0x000fe20008100406 */
[----:B------:R-:W-:Y:S01]  /*8c20*/  F2FP.BF16.F32.PACK_AB R29, R27, R29 ;  /* 0x0000001d1b1d723e */ /* 0x000fe200000010ff */
[----:B------:R-:W-:Y:S01]  /*8c30*/  STSM.16.M88.4 [R17+0x21800], R8 ;  /* 0x0218000811007844 */ /* 0x000fe20000000200 */
[----:B------:R-:W-:Y:S01]  /*8c40*/  F2FP.BF16.F32.PACK_AB R30, R34, R32 ;  /* 0x00000020221e723e */ /* 0x000fe200000010ff */
[----:B------:R-:W-:Y:S01]  /*8c50*/  FMUL.FTZ R96, R96, R53 ;  /* 0x0000003560607220 */ /* 0x000fe20000410000 */
[----:B------:R-:W-:Y:S01]  /*8c60*/  F2FP.BF16.F32.PACK_AB R31, R25, R31 ;  /* 0x0000001f191f723e */ /* 0x000fe200000010ff */
[----:B------:R0:W-:Y:S01]  /*8c70*/  STSM.16.M88.4 [R23], R4 ;  /* 0x0000000417007844 */ /* 0x0001e20000000200 */
[----:B------:R-:W-:Y:S01]  /*8c80*/  F2FP.BF16.F32.PACK_AB R36, R38, R36 ;  /* 0x000000242624723e */ /* 0x000fe200000010ff */
[----:B------:R-:W-:Y:S01]  /*8c90*/  FMUL.FTZ R97, R97, R53 ;  /* 0x0000003561617220 */ /* 0x000fe20000410000 */
[----:B------:R-:W-:Y:S01]  /*8ca0*/  F2FP.BF16.F32.PACK_AB R37, R21, R37 ;  /* 0x000000251525723e */ /* 0x000fe200000010ff */
[----:B------:R-:W-:Y:S01]  /*8cb0*/  STSM.16.M88.4 [R22], R28 ;  /* 0x0000001c16007844 */ /* 0x000fe20000000200 */
[----:B------:R-:W-:Y:S01]  /*8cc0*/  F2FP.BF16.F32.PACK_AB R38, R42, R40 ;  /* 0x000000282a26723e */ /* 0x000fe200000010ff */
[----:B------:R-:W-:Y:S01]  /*8cd0*/  FMUL.FTZ R100, R100, R53 ;  /* 0x0000003564647220 */ /* 0x000fe20000410000 */
[----:B------:R-:W-:Y:S01]  /*8ce0*/  F2FP.BF16.F32.PACK_AB R39, R86, R39 ;  /* 0x000000275627723e */ /* 0x000fe200000010ff */
[-C--:B------:R-:W-:Y:S01]  /*8cf0*/  FMUL.FTZ R101, R101, R53.reuse ;  /* 0x0000003565657220 */ /* 0x080fe20000410000 */
        /* <DEDUP_REMOVED lines=8> */
[----:B0-----:R-:W-:Y:S01]  /*8d80*/  F2FP.BF16.F32.PACK_AB R4, R54, R52 ;  /* 0x000000343604723e */ /* 0x001fe200000010ff */
[----:B------:R-:W-:Y:S01]  /*8d90*/  FMUL.FTZ R109, R109, R53 ;  /* 0x000000356d6d7220 */ /* 0x000fe20000410000 */
[----:B------:R-:W-:Y:S01]  /*8da0*/  F2FP.BF16.F32.PACK_AB R5, R83, R33 ;  /* 0x000000215305723e */ /* 0x000fe200000010ff */
[----:B------:R-:W-:Y:S01]  /*8db0*/  STSM.16.M88.4 [R17+0x27800], R44 ;  /* 0x0278002c11007844 */ /* 0x000fe20000000200 */
[----:B------:R-:W-:Y:S01]  /*8dc0*/  F2FP.BF16.F32.PACK_AB R6, R58, R56 ;  /* 0x000000383a06723e */ /* 0x000fe200000010ff */
[----:B------:R-:W-:Y:S01]  /*8dd0*/  FMUL.FTZ R112, R112, R53 ;  /* 0x0000003570707220 */ /* 0x000fe20000410000 */
[----:B------:R-:W-:Y:S01]  /*8de0*/  F2FP.BF16.F32.PACK_AB R7, R57, R35 ;  /* 0x000000233907723e */ /* 0x000fe200000010ff */
[-C--:B------:R-:W-:Y:S01]  /*8df0*/  FMUL.FTZ R113, R113, R53.reuse ;  /* 0x0000003571717220 */ /* 0x080fe20000410000 */
        /* <DEDUP_REMOVED lines=16> */
[----:B------:R-:W-:Y:S01]  /*8f00*/  ISETP.GT.AND P1, PT, R3, UR57, PT ;  /* 0x0000003903007c0c */ /* 0x000fe2000bf24270 */
[-C--:B------:R-:W-:Y:S01]  /*8f10*/  FMUL.FTZ R128, R128, R53.reuse ;  /* 0x0000003580807220 */ /* 0x080fe20000410000 */
[-C--:B------:R-:W-:Y:S01]  /*8f20*/  FMUL.FTZ R129, R129, R53.reuse ;  /* 0x0000003581817220 */ /* 0x080fe20000410000 */
[----:B------:R1:W-:Y:S01]  /*8f30*/  STSM.16.M88.4 [R18+0x6000], R48 ;  /* 0x0060003012007844 */ /* 0x0003e20000000200 */
[-C--:B------:R-:W-:Y:S01]  /*8f40*/  FMUL.FTZ R132, R132, R53.reuse ;  /* 0x0000003584847220 */ /* 0x080fe20000410000 */
[----:B------:R-:W-:Y:S01]  /*8f50*/  FMUL.FTZ R133, R133, R53 ;  /* 0x0000003585857220 */ /* 0x000fe20000410000 */
[-C--:B------:R-:W-:Y:S01]  /*8f60*/  FMUL.FTZ R90, R90, R13.reuse ;  /* 0x0000000d5a5a7220 */ /* 0x080fe20000410000 */
[----:B------:R-:W-:Y:S01]  /*8f70*/  @!PT LDS RZ, [RZ] ;  /* 0x00000000fffff984 */ /* 0x000fe20000000800 */
[----:B------:R-:W-:Y:S01]  /*8f80*/  @!PT LDS RZ, [RZ] ;  /* 0x00000000fffff984 */ /* 0x000fe20000000800 */
[----:B------:R-:W-:Y:S01]  /*8f90*/  @!PT LDS RZ, [RZ] ;  /* 0x00000000fffff984 */ /* 0x000fe20000000800 */
[----:B------:R-:W-:Y:S01]  /*8fa0*/  @!PT LDS RZ, [RZ] ;  /* 0x00000000fffff984 */ /* 0x000fe20000000800 */
[----:B------:R2:W-:Y:S06]  /*8fb0*/  MEMBAR.ALL.CTA ;  /* 0x0000000000007992 */ /* 0x0005ec0000008000 */
[----:B--2---:R-:W2:Y:S01]  /*8fc0*/  FENCE.VIEW.ASYNC.S ;  /* 0x00000000000073c6 */ /* 0x004ea20000000000 */
        /* <DEDUP_REMOVED lines=24> */
[----:B0-----:R-:W-:Y:S02]  /*9150*/  IMAD.MOV.U32 R5, RZ, RZ, R77 ;  /* 0x000000ffff057224 */ /* 0x001fe400078e004d */
[----:B------:R-:W-:Y:S01]  /*9160*/  IMAD.MOV.U32 R4, RZ, RZ, R76 ;  /* 0x000000ffff047224 */ /* 0x000fe200078e004c */
[----:B--2---:R-:W-:Y:S01]  /*9170*/  NOP ;  /* 0x0000000000007918 */ /* 0x004fe20000000000 */
[----:B-1----:R-:W-:Y:S05]  /*9180*/  @P1 BRA `(.L_x_858) ;  /* 0xffffffc4007c1947 */ /* 0x002fea000383ffff */
[----:B------:R-:W-:-:S07]  /*9190*/  IMAD.MOV.U32 R7, RZ, RZ, R3 ;  /* 0x000000ffff077224 */ /* 0x000fce00078e0003 */
.L_x_839:
[----:B------:R-:W-:Y:S01]  /*91a0*/  UISETP.NE.AND UP1, UPT, UR51, URZ, UPT ;  /* 0x0000003f3300728c */ /* 0x000fe2000bf25270 */
[----:B------:R-:W-:Y:S01]  /*91b0*/  IADD3 R4, -R143, 0x1, RZ ;  /* 0x000000018f047810 */ /* 0x000fe20007ffe1ff */
[----:B------:R-:W-:Y:S02]  /*91c0*/  UISETP.NE.AND UP0, UPT, UR50, URZ, UPT ;  /* 0x0000003f3200728c */ /* 0x000fe4000bf05270 */
[----:B------:R-:W-:Y:S02]  /*91d0*/  UIADD3 UR10, UR39, 0xbf, URZ ;  /* 0x000000bf270a7890 */ /* 0x000fe4000fffe03f */
[----:B------:R-:W-:Y:S02]  /*91e0*/  IMAD R3, R141, UR44, R4 ;  /* 0x0000002c8d037c24 */ /* 0x000fe4000f8e0204 */
[----:B------:R-:W-:-:S03]  /*91f0*/  PLOP3.LUT P1, PT, PT, PT, UP0, 0x40, 0x0 ;  /* 0x000000000000781c */ /* 0x000fc60003f2e808 */
[----:B------:R-:W-:Y:S01]  /*9200*/  @UP1 ULDC UR6, c[0x0][0x44c] ;  /* 0x0001130000061ab9 */ /* 0x000fe20000000800 */
[----:B------:R-:W-:Y:S01]  /*9210*/  @UP1 ULDC UR11, c[0x0][0x450] ;  /* 0x00011400000b1ab9 */ /* 0x000fe20000000800 */
[----:B------:R-:W-:-:S04]  /*9220*/  UIMAD.WIDE.U32 UR6, UR10, UR6, URZ ;  /* 0x000000060a0672a5 */ /* 0x000fc8000f8e003f */
[----:B------:R-:W-:-:S06]  /*9230*/  @UP1 USHF.R.U32.HI UR10, URZ, UR11, UR7 ;  /* 0x0000000b3f0a1299 */ /* 0x000fcc0008011607 */
[----:B------:R-:W-:-:S04]  /*9240*/  VIADD R3, R3, UR10 ;  /* 0x0000000a03037c36 */ /* 0x000fc80008000000 */
[----:B------:R-:W-:Y:S01]  /*9250*/  VIADD R4, R3, -UR35 ;  /* 0x8000002303047c36 */ /* 0x000fe20008000000 */
[----:B------:R-:W-:Y:S06]  /*9260*/  @P1 BRA `(.L_x_859) ;  /* 0x0000000000441947 */ /* 0x000fec0003800000 */
[----:B------:R-:W-:-:S13]  /*9270*/  ISETP.GT.AND P1, PT, R3, -0x1, PT ;  /* 0xffffffff0300780c */ /* 0x000fda0003f24270 */
[----:B------:R-:W-:Y:S05]  /*9280*/  @P1 BRA `(.L_x_860) ;  /* 0x0000000000201947 */ /* 0x000fea0003800000 */
[----:B------:R-:W0:Y:S01]  /*9290*/  LDC R8, c[0x0][0x9e4] ;  /* 0x00027900ff087b82 */ /* 0x000e220000000800 */
[----:B------:R-:W-:Y:S02]  /*92a0*/  LOP3.LUT R3, RZ, R3, RZ, 0x33, !PT ;  /* 0x00000003ff037212 */ /* 0x000fe400078e33ff */
[----:B0-----:R-:W-:-:S13]  /*92b0*/  ISETP.NE.AND P1, PT, R8, 0x1, PT ;  /* 0x000000010800780c */ /* 0x001fda0003f25270 */
[----:B------:R-:W0:Y:S02]  /*92c0*/  @P1 LDC.64 R10, c[0x0][0x9e8] ;  /* 0x00027a00ff0a1b82 */ /* 0x000e240000000a00 */
[----:B0-----:R-:W-:-:S05]  /*92d0*/  @P1 IMAD.HI.U32 R6, R3, R10, RZ ;  /* 0x0000000a03061227 */ /* 0x001fca00078e00ff */
[----:B------:R-:W-:-:S04]  /*92e0*/  @P1 SHF.R.U32.HI R3, RZ, R11, R6 ;  /* 0x0000000bff031219 */ /* 0x000fc80000011606 */
[----:B------:R-:W-:Y:S01]  /*92f0*/  LOP3.LUT R3, RZ, R3, RZ, 0x33, !PT ;  /* 0x00000003ff037212 */ /* 0x000fe200078e33ff */
[----:B------:R-:W-:Y:S06]  /*9300*/  BRA `(.L_x_861) ;  /* 0x0000000000147947 */ /* 0x000fec0003800000 */
.L_x_860:
[----:B------:R-:W0:Y:S02]  /*9310*/  LDC R8, c[0x0][0x9e4] ;  /* 0x00027900ff087b82 */ /* 0x000e240000000800 */
[----:B0-----:R-:W-:-:S13]  /*9320*/  ISETP.NE.AND P1, PT, R8, 0x1, PT ;  /* 0x000000010800780c */ /* 0x001fda0003f25270 */
[----:B------:R-:W0:Y:S02]  /*9330*/  @P1 LDC.64 R10, c[0x0][0x9e8] ;  /* 0x00027a00ff0a1b82 */ /* 0x000e240000000a00 */
[----:B0-----:R-:W-:-:S05]  /*9340*/  @P1 IMAD.HI.U32 R6, R3, R10, RZ ;  /* 0x0000000a03061227 */ /* 0x001fca00078e00ff */
[----:B------:R-:W-:-:S07]  /*9350*/  @P1 SHF.R.U32.HI R3, RZ, R11, R6 ;  /* 0x0000000bff031219 */ /* 0x000fce0000011606 */
.L_x_861:
[----:B------:R-:W-:-:S05]  /*9360*/  IMAD R3, R3, R8, RZ ;  /* 0x0000000803037224 */ /* 0x000fca00078e02ff */
[----:B------:R-:W-:-:S07]  /*9370*/  VIMNMX R4, R4, R3, !PT ;  /* 0x0000000304047248 */ /* 0x000fce0007fe0100 */
.L_x_859:
[----:B------:R-:W-:-:S05]  /*9380*/  VIADD R4, R4, 0x7f ;  /* 0x0000007f04047836 */ /* 0x000fca0000000000 */
[----:B------:R-:W-:-:S04]  /*9390*/  SHF.R.S32.HI R3, RZ, 0x1f, R4 ;  /* 0x0000001fff037819 */ /* 0x000fc80000011404 */
[----:B------:R-:W-:-:S04]  /*93a0*/  LEA.HI R3, R3, R4, RZ, 0x7 ;  /* 0x0000000403037211 */ /* 0x000fc800078f38ff */
[----:B------:R-:W-:-:S04]  /*93b0*/  SHF.R.S32.HI R3, RZ, 0x7, R3 ;  /* 0x00000007ff037819 */ /* 0x000fc80000011403 */
[----:B------:R-:W-:-:S04]  /*93c0*/  VIMNMX R4, R3, UR37, !PT ;  /* 0x0000002503047c48 */ /* 0x000fc8000ffe0100 */
[----:B------:R-:W-:-:S13]  /*93d0*/  ISETP.GE.AND P1, PT, R7, R4, PT ;  /* 0x000000040700720c */ /* 0x000fda0003f26270 */
[----:B------:R-:W-:Y:S05]  /*93e0*/  @!P1 BRA `(.L_x_862) ;  /* 0x0000002800489947 */ /* 0x000fea0003800000 */
[----:B------:R-:W-:Y:S01]  /*93f0*/  IMAD.MOV.U32 R6, RZ, RZ, R77 ;  /* 0x000000ffff067224 */ /* 0x000fe200078e004d */
[----:B------:R-:W-:Y:S01]  /*9400*/  UMOV UR28, UR47 ;  /* 0x0000002f001c7c82 */ /* 0x000fe20008000000 */
[----:B------:R-:W-:Y:S01]  /*9410*/  IMAD.MOV.U32 R3, RZ, RZ, R76 ;  /* 0x000000ffff037224 */ /* 0x000fe200078e004c */
[----:B------:R-:W-:Y:S01]  /*9420*/  UMOV UR35, UR46 ;  /* 0x0000002e00237c82 */ /* 0x000fe20008000000 */
[----:B------:R-:W-:Y:S01]  /*9430*/  IMAD.MOV.U32 R5, RZ, RZ, R7 ;  /* 0x000000ffff057224 */ /* 0x000fe200078e0007 */
[----:B------:R-:W-:Y:S01]  /*9440*/  ULDC UR34, c[0x0][0x9d8] ;  /* 0x0002760000227ab9 */ /* 0x000fe20000000800 */
[----:B------:R-:W-:-:S05]  /*9450*/  ULDC UR33, c[0x0][0x988] ;  /* 0x0002620000217ab9 */ /* 0x000fca0000000800 */
.L_x_873:
[----:B------:R-:W-:Y:S01]  /*9460*/  ISETP.NE.AND P2, PT, RZ, UR43, PT ;  /* 0x0000002bff007c0c */ /* 0x000fe2000bf45270 */
[----:B------:R-:W-:-:S04]  /*9470*/  UISETP.NE.AND UP0, UPT, UR35, 0x1, UPT ;  /* 0x000000012300788c */ /* 0x000fc8000bf05270 */
[----:B------:R-:W-:-:S04]  /*9480*/  USEL UR47, URZ, 0x1, UP0 ;  /* 0x000000013f2f7887 */ /* 0x000fc80008000000 */
[----:B------:R-:W-:-:S04]  /*9490*/  ULOP3.LUT UR47, UR28, UR47, URZ, 0x3c, !UPT ;  /* 0x0000002f1c2f7292 */ /* 0x000fc8000f8e3c3f */
[----:B------:R-:W-:Y:S08]  /*94a0*/  @P2 BRA `(.L_x_863) ;  /* 0x0000000000382947 */ /* 0x000ff00003800000 */
[----:B------:R-:W-:Y:S05]  /*94b0*/  @!P0 BRA `(.L_x_864) ;  /* 0x0000000000048947 */ /* 0x000fea0003800000 */
[----:B------:R-:W-:Y:S01]  /*94c0*/  BPT.TRAP 0x1 ;  /* 0x000000040000795c */ /* 0x000fe20000300000 */
.L_x_864:
        /* <DEDUP_REMOVED lines=9> */
.L_x_865:
[----:B-1----:R-:W-:Y:S05]  /*9560*/  @P1 BRA `(.L_x_863) ;  /* 0x0000000000081947 */ /* 0x002fea0003800000 */
[----:B------:R-:W1:Y:S02]  /*9570*/  SYNCS.PHASECHK.TRANS64.TRYWAIT P1, [UR6+0x2d830], R7 ;  /* 0x02d83007ff0075a7 */ /* 0x000e640008020146 */
[----:B-1----:R-:W-:Y:S05]  /*9580*/  @!P1 BRA `(.L_x_866) ;  /* 0x000000c800bc9947 */ /* 0x002fea0003800000 */
.L_x_863:
        /* <DEDUP_REMOVED lines=40> */
.L_x_868:
[----:B------:R-:W-:Y:S01]  /*9810*/  ULEA UR6, UR35, UR40, 0x3 ;  /* 0x0000002823067291 */ /* 0x000fe2000f8e183f */
[----:B------:R-:W-:-:S05]  /*9820*/  IMAD.U32 R7, RZ, RZ, UR28 ;  /* 0x0000001cff077e24 */ /* 0x000fca000f8e00ff */
[----:B------:R-:W-:-:S04]  /*9830*/  SHF.L.U32 R7, R7, 0x1f, RZ ;  /* 0x0000001f07077819 */ /* 0x000fc800000006ff */
[----:B------:R0:W1:Y:S01]  /*9840*/  SYNCS.PHASECHK.TRANS64.TRYWAIT P1, [UR6+0x2d850], R7 ;  /* 0x02d85007ff0075a7 */ /* 0x0000620008020146 */
[----:B------:R-:W-:Y:S05]  /*9850*/  @!P0 BRA `(.L_x_869) ;  /* 0x0000000000048947 */ /* 0x000fea0003800000 */
[----:B------:R-:W-:Y:S01]  /*9860*/  BPT.TRAP 0x1 ;  /* 0x000000040000795c */ /* 0x000fe20000300000 */
.L_x_869:
[----:B-1----:R-:W-:Y:S05]  /*9870*/  @P1 BRA `(.L_x_867) ;  /* 0x0000000000081947 */ /* 0x002fea0003800000 */
[----:B------:R-:W1:Y:S02]  /*9880*/  SYNCS.PHASECHK.TRANS64.TRYWAIT P1, [UR6+0x2d850], R7 ;  /* 0x02d85007ff0075a7 */ /* 0x000e640008020146 */
[----:B-1----:R-:W-:Y:S05]  /*9890*/  @!P1 BRA `(.L_x_870) ;  /* 0x000000c800109947 */ /* 0x002fea0003800000 */
.L_x_867:
        /* <DEDUP_REMOVED lines=70> */
.L_x_871:
        /* <DEDUP_REMOVED lines=193> */
[----:B-1----:R-:W-:Y:S02]  /*a910*/  FMNMX.FTZ R79, R75, R80, !PT ;  /* 0x000000504b4f7209 */ /* 0x002fe40007810000 */
[----:B--2---:R-:W-:-:S05]  /*a920*/  FMNMX.FTZ R80, R74, R77, !PT ;  /* 0x0000004d4a507209 */ /* 0x004fca0007810000 */
[----:B------:R-:W1:Y:S01]  /*a930*/  SHFL.BFLY PT, R77, R80, 0x2, 0x1f ;  /* 0x0c401f00504d7f89 */ /* 0x000e6200000e0000 */
        /* <DEDUP_REMOVED lines=43> */
[C---:B------:R-:W-:Y:S01]  /*abf0*/  FADD.FTZ R3, -R77.reuse, R6 ;  /* 0x000000064d037221 */ /* 0x040fe20000010100 */
[----:B------:R-:W-:Y:S01]  /*ac00*/  FMUL.FTZ R79, R77, UR33 ;  /* 0x000000214d4f7c20 */ /* 0x000fe20008410000 */
[----:B------:R0:W-:Y:S02]  /*ac10*/  MUFU.EX2 R6, R83 ;  /* 0x0000005300067308 */ /* 0x0001e40000000800 */
[----:B------:R-:W-:Y:S01]  /*ac20*/  FMUL.FTZ R3, R3, UR33 ;  /* 0x0000002103037c20 */ /* 0x000fe20008410000 */
[--C-:B------:R-:W-:Y:S01]  /*ac30*/  FFMA.FTZ R9, R9, UR33, -R79.reuse ;  /* 0x0000002109097c23 */ /* 0x100fe2000801084f */
[--C-:B------:R-:W-:Y:S01]  /*ac40*/  FFMA.FTZ R10, R10, UR33, -R79.reuse ;  /* 0x000000210a0a7c23 */ /* 0x100fe2000801084f */
[--C-:B------:R-:W-:Y:S01]  /*ac50*/  FFMA.FTZ R13, R13, UR33, -R79.reuse ;  /* 0x000000210d0d7c23 */ /* 0x100fe2000801084f */
[--C-:B------:R-:W-:Y:S01]  /*ac60*/  FFMA.FTZ R87, R14, UR33, -R79.reuse ;  /* 0x000000210e577c23 */ /* 0x100fe2000801084f */
[--C-:B------:R-:W-:Y:S01]  /*ac70*/  FFMA.FTZ R14, R21, UR33, -R79.reuse ;  /* 0x00000021150e7c23 */ /* 0x100fe2000801084f */
[----:B------:R-:W1:Y:S01]  /*ac80*/  MUFU.EX2 R7, R7 ;  /* 0x0000000700077308 */ /* 0x000e620000000800 */
        /* <DEDUP_REMOVED lines=11> */
[--C-:B0-----:R-:W-:Y:S01]  /*ad40*/  FFMA.FTZ R83, R40, UR33, -R79.reuse ;  /* 0x0000002128537c23 */ /* 0x101fe2000801084f */
[--C-:B------:R-:W-:Y:S01]  /*ad50*/  FFMA.FTZ R82, R44, UR33, -R79.reuse ;  /* 0x000000212c527c23 */ /* 0x100fe2000801084f */
[--C-:B------:R-:W-:Y:S01]  /*ad60*/  FFMA.FTZ R81, R48, UR33, -R79.reuse ;  /* 0x0000002130517c23 */ /* 0x100fe2000801084f */
[----:B------:R-:W-:Y:S01]  /*ad70*/  FFMA.FTZ R36, R51, UR33, -R79 ;  /* 0x0000002133247c23 */ /* 0x000fe2000801084f */
[----:B------:R-:W0:Y:S01]  /*ad80*/  MUFU.EX2 R9, R9 ;  /* 0x0000000900097308 */ /* 0x000e220000000800 */
        /* <DEDUP_REMOVED lines=8> */
[----:B------:R-:W-:-:S07]  /*ae10*/  FFMA.FTZ R60, R78, UR33, -R79 ;  /* 0x000000214e3c7c23 */ /* 0x000fce000801084f */
[----:B------:R-:W2:Y:S01]  /*ae20*/  MUFU.EX2 R10, R10 ;  /* 0x0000000a000a7308 */ /* 0x000ea20000000800 */
[----:B0-----:R-:W-:-:S07]  /*ae30*/  FFMA.FTZ R43, R3, R0, R9 ;  /* 0x00000000032b7223 */ /* 0x001fce0000010009 */
        /* <DEDUP_REMOVED lines=10> */
[--C-:B------:R-:W-:Y:S01]  /*aee0*/  FFMA.FTZ R39, R55, UR33, -R79.reuse ;  /* 0x0000002137277c23 */ /* 0x100fe2000801084f */
[--C-:B------:R-:W-:Y:S01]  /*aef0*/  FFMA.FTZ R55, R56, UR33, -R79.reuse ;  /* 0x0000002138377c23 */ /* 0x100fe2000801084f */
[----:B------:R-:W-:-:S04]  /*af00*/  FFMA.FTZ R56, R72, UR33, -R79 ;  /* 0x0000002148387c23 */ /* 0x000fc8000801084f */
        /* <DEDUP_REMOVED lines=112> */
[----:B0-----:R-:W-:Y:S01]  /*b610*/  FADD.FTZ R67, R59, R2 ;  /* 0x000000023b437221 */ /* 0x001fe20000010000 */
[----:B-1----:R-:W-:-:S03]  /*b620*/  FADD.FTZ R2, R74, R63 ;  /* 0x0000003f4a027221 */ /* 0x002fc60000010000 */
[----:B--2---:R-:W-:Y:S01]  /*b630*/  FADD.FTZ R0, R60, R67 ;  /* 0x000000433c007221 */ /* 0x004fe20000010000 */
[----:B------:R-:W-:Y:S06]  /*b640*/  @!P0 BRA `(.L_x_872) ;  /* 0x0000000000048947 */ /* 0x000fec0003800000 */
[----:B------:R-:W-:Y:S01]  /*b650*/  BPT.TRAP 0x1 ;  /* 0x000000040000795c */ /* 0x000fe20000300000 */
.L_x_872:
        /* <DEDUP_REMOVED lines=16> */
[-C--:B------:R-:W-:Y:S01]  /*b760*/  FMUL.FTZ R93, R93, R6.reuse ;  /* 0x000000065d5d7220 */ /* 0x080fe20000410000 */
        /* <DEDUP_REMOVED lines=9> */
[-C--:B------:R-:W-:Y:S01]  /*b800*/  FMUL.FTZ R97, R97, R6.reuse ;  /* 0x0000000661617220 */ /* 0x080fe20000410000 */
[----:B------:R-:W-:Y:S01]  /*b810*/  F2FP.BF16.F32.PACK_AB R28, R38, R37 ;  /* 0x00000025261c723e */ /* 0x000fe200000010ff */
[----:B------:R2:W-:Y:S01]  /*b820*/  STSM.16.M88.4 [R22], R24 ;  /* 0x0000001816007844 */ /* 0x0005e20000000200 */
[----:B------:R-:W-:Y:S01]  /*b830*/  F2FP.BF16.F32.PACK_AB R30, R42, R41 ;  /* 0x000000292a1e723e */ /* 0x000fe200000010ff */
[----:B------:R-:W-:Y:S01]  /*b840*/  FMUL.FTZ R100, R100, R6 ;  /* 0x0000000664647220 */ /* 0x000fe20000410000 */
[----:B------:R-:W-:Y:S01]  /*b850*/  F2FP.BF16.F32.PACK_AB R31, R82, R32 ;  /* 0x00000020521f723e */ /* 0x000fe200000010ff */
[-C--:B------:R-:W-:Y:S01]  /*b860*/  FMUL.FTZ R101, R101, R6.reuse ;  /* 0x0000000665657220 */ /* 0x080fe20000410000 */
        /* <DEDUP_REMOVED lines=8> */
[----:B0-----:R-:W-:Y:S01]  /*b8f0*/  F2FP.BF16.F32.PACK_AB R8, R54, R53 ;  /* 0x000000353608723e */ /* 0x001fe200000010ff */
[-C--:B------:R-:W-:Y:S01]  /*b900*/  FMUL.FTZ R109, R109, R6.reuse ;  /* 0x000000066d6d7220 */ /* 0x080fe20000410000 */
[----:B------:R-:W-:Y:S01]  /*b910*/  F2FP.BF16.F32.PACK_AB R9, R55, R39 ;  /* 0x000000273709723e */ /* 0x000fe200000010ff */
[----:B------:R3:W-:Y:S01]  /*b920*/  STSM.16.M88.4 [R17+0x27800], R32 ;  /* 0x0278002011007844 */ /* 0x0007e20000000200 */
[----:B------:R-:W-:Y:S01]  /*b930*/  F2FP.BF16.F32.PACK_AB R10, R58, R57 ;  /* 0x000000393a0a723e */ /* 0x000fe200000010ff */
[----:B------:R-:W-:Y:S01]  /*b940*/  FMUL.FTZ R112, R112, R6 ;  /* 0x0000000670707220 */ /* 0x000fe20000410000 */
[----:B------:R-:W-:Y:S01]  /*b950*/  F2FP.BF16.F32.PACK_AB R11, R52, R40 ;  /* 0x00000028340b723e */ /* 0x000fe200000010ff */
[-C--:B------:R-:W-:Y:S01]  /*b960*/  FMUL.FTZ R113, R113, R6.reuse ;  /* 0x0000000671717220 */ /* 0x080fe20000410000 */
[----:B-1----:R-:W-:Y:S01]  /*b970*/  F2FP.BF16.F32.PACK_AB R12, R62, R61 ;  /* 0x0000003d3e0c723e */ /* 0x002fe200000010ff */
[-C--:B------:R-:W-:Y:S01]  /*b980*/  FMUL.FTZ R116, R116, R6.reuse ;  /* 0x0000000674747220 */ /* 0x080fe20000410000 */
[----:B------:R-:W-:Y:S01]  /*b990*/  F2FP.BF16.F32.PACK_AB R13, R51, R43 ;  /* 0x0000002b330d723e */ /* 0x000fe200000010ff */
[----:B------:R3:W-:Y:S01]  /*b9a0*/  STSM.16.M88.4 [R136], R8 ;  /* 0x0000000888007844 */ /* 0x0007e20000000200 */
[----:B------:R-:W-:Y:S01]  /*b9b0*/  F2FP.BF16.F32.PACK_AB R14, R66, R65 ;  /* 0x00000041420e723e */ /* 0x000fe200000010ff */
[----:B------:R-:W-:Y:S01]  /*b9c0*/  FMUL.FTZ R117, R117, R6 ;  /* 0x0000000675757220 */ /* 0x000fe20000410000 */
[----:B------:R-:W-:Y:S01]  /*b9d0*/  F2FP.BF16.F32.PACK_AB R15, R48, R44 ;  /* 0x0000002c300f723e */ /* 0x000fe200000010ff */
[-C--:B------:R-:W-:Y:S01]  /*b9e0*/  FMUL.FTZ R120, R120, R6.reuse ;  /* 0x0000000678787220 */ /* 0x080fe20000410000 */
[----:B--2---:R-:W-:Y:S01]  /*b9f0*/  F2FP.BF16.F32.PACK_AB R24, R70, R69 ;  /* 0x000000454618723e */ /* 0x004fe200000010ff */
[-C--:B------:R-:W-:Y:S01]  /*ba00*/  FMUL.FTZ R121, R121, R6.reuse ;  /* 0x0000000679797220 */ /* 0x080fe20000410000 */
[----:B------:R-:W-:Y:S01]  /*ba10*/  F2FP.BF16.F32.PACK_AB R25, R56, R47 ;  /* 0x0000002f3819723e */ /* 0x000fe200000010ff */
[----:B------:R3:W-:Y:S01]  /*ba20*/  STSM.16.M88.4 [R22+0x6000], R12 ;  /* 0x0060000c16007844 */ /* 0x0007e20000000200 */
[----:B------:R-:W-:Y:S01]  /*ba30*/  F2FP.BF16.F32.PACK_AB R26, R74, R73 ;  /* 0x000000494a1a723e */ /* 0x000fe200000010ff */
[-C--:B------:R-:W-:Y:S01]  /*ba40*/  FMUL.FTZ R124, R124, R6.reuse ;  /* 0x000000067c7c7220 */ /* 0x080fe20000410000 */
[----:B------:R-:W-:Y:S01]  /*ba50*/  F2FP.BF16.F32.PACK_AB R27, R60, R59 ;  /* 0x0000003b3c1b723e */ /* 0x000fe200000010ff */
[----:B------:R-:W-:Y:S01]  /*ba60*/  FMUL.FTZ R125, R125, R6 ;  /* 0x000000067d7d7220 */ /* 0x000fe20000410000 */
[----:B------:R-:W-:Y:S01]  /*ba70*/  ISETP.GT.AND P1, PT, R5, R4, PT ;  /* 0x000000040500720c */ /* 0x000fe20003f24270 */
        /* <DEDUP_REMOVED lines=37> */
[----:B------:R-:W-:Y:S01]  /*bcd0*/  IMAD.MOV.U32 R3, RZ, RZ, R76 ;  /* 0x000000ffff037224 */ /* 0x000fe200078e004c */
[----:B0-----:R-:W-:Y:S01]  /*bce0*/  NOP ;  /* 0x0000000000007918 */ /* 0x001fe20000000000 */
[----:B---3--:R-:W-:Y:S05]  /*bcf0*/  @P1 BRA `(.L_x_873) ;  /* 0xffffffd400d81947 */ /* 0x008fea000383ffff */
[----:B------:R-:W-:-:S07]  /*bd00*/  IMAD.MOV.U32 R7, RZ, RZ, R5 ;  /* 0x000000ffff077224 */ /* 0x000fce00078e0005 */
.L_x_862:
[----:B------:R-:W-:-:S13]  /*bd10*/  ISETP.GE.AND P1, PT, R7, UR37, PT ;  /* 0x0000002507007c0c */ /* 0x000fda000bf26270 */
[----:B------:R-:W-:Y:S05]  /*bd20*/  @!P1 BRA `(.L_x_874) ;  /* 0x00000038009c9947 */ /* 0x000fea0003800000 */
[----:B------:R-:W-:Y:S01]  /*bd30*/  IMAD.MOV.U32 R4, RZ, RZ, R77 ;  /* 0x000000ffff047224 */ /* 0x000fe200078e004d */
[----:B------:R-:W-:Y:S01]  /*bd40*/  UMOV UR28, UR47 ;  /* 0x0000002f001c7c82 */ /* 0x000fe20008000000 */
[----:B------:R-:W-:Y:S01]  /*bd50*/  IMAD.MOV.U32 R3, RZ, RZ, R76 ;  /* 0x000000ffff037224 */ /* 0x000fe200078e004c */
[----:B------:R-:W-:Y:S01]  /*bd60*/  UMOV UR57, UR46 ;  /* 0x0000002e00397c82 */ /* 0x000fe20008000000 */
[----:B------:R-:W-:Y:S01]  /*bd70*/  ULDC UR34, c[0x0][0x9e4] ;  /* 0x0002790000227ab9 */ /* 0x000fe20000000800 */
[----:B------:R-:W-:Y:S01]  /*bd80*/  ULDC UR55, c[0x0][0x9dc] ;  /* 0x0002770000377ab9 */ /* 0x000fe20000000800 */
[----:B------:R-:W-:Y:S01]  /*bd90*/  ULDC UR54, c[0x0][0x288] ;  /* 0x0000a20000367ab9 */ /* 0x000fe20000000800 */
[----:B------:R-:W-:Y:S01]  /*bda0*/  ULDC UR56, c[0x0][0x9d8] ;  /* 0x0002760000387ab9 */ /* 0x000fe20000000800 */
[----:B------:R-:W-:Y:S01]  /*bdb0*/  ULDC UR33, c[0x0][0x988] ;  /* 0x0002620000217ab9 */ /* 0x000fe20000000800 */
[----:B------:R-:W-:-:S05]  /*bdc0*/  ULDC UR35, c[0x0][0x9e0] ;  /* 0x0002780000237ab9 */ /* 0x000fca0000000800 */
.L_x_893:
[----:B------:R-:W-:Y:S01]  /*bdd0*/  ISETP.NE.AND P2, PT, RZ, UR43, PT ;  /* 0x0000002bff007c0c */ /* 0x000fe2000bf45270 */
[----:B------:R-:W-:-:S04]  /*bde0*/  UISETP.NE.AND UP0, UPT, UR57, 0x1, UPT ;  /* 0x000000013900788c */ /* 0x000fc8000bf05270 */
[----:B------:R-:W-:-:S04]  /*bdf0*/  USEL UR47, URZ, 0x1, UP0 ;  /* 0x000000013f2f7887 */ /* 0x000fc80008000000 */
[----:B------:R-:W-:-:S04]  /*be00*/  ULOP3.LUT UR47, UR28, UR47, URZ, 0x3c, !UPT ;  /* 0x0000002f1c2f7292 */ /* 0x000fc8000f8e3c3f */
[----:B------:R-:W-:Y:S08]  /*be10*/  @P2 BRA `(.L_x_875) ;  /* 0x0000000000382947 */ /* 0x000ff00003800000 */
[----:B------:R-:W-:Y:S05]  /*be20*/  @!P0 BRA `(.L_x_876) ;  /* 0x0000000000048947 */ /* 0x000fea0003800000 */
[----:B------:R-:W-:Y:S01]  /*be30*/  BPT.TRAP 0x1 ;  /* 0x000000040000795c */ /* 0x000fe20000300000 */
.L_x_876:
        /* <DEDUP_REMOVED lines=9> */
.L_x_877:
[----:B-1----:R-:W-:Y:S05]  /*bed0*/  @P1 BRA `(.L_x_875) ;  /* 0x0000000000081947 */ /* 0x002fea0003800000 */
[----:B------:R-:W1:Y:S02]  /*bee0*/  SYNCS.PHASECHK.TRANS64.TRYWAIT P1, [UR6+0x2d830], R5 ;  /* 0x02d83005ff0075a7 */ /* 0x000e640008020146 */
[----:B-1----:R-:W-:Y:S05]  /*bef0*/  @!P1 BRA `(.L_x_878) ;  /* 0x000000a000909947 */ /* 0x002fea0003800000 */
.L_x_875:
        /* <DEDUP_REMOVED lines=40> */
.L_x_880:
[----:B------:R-:W-:Y:S01]  /*c180*/  ULEA UR6, UR57, UR40, 0x3 ;  /* 0x0000002839067291 */ /* 0x000fe2000f8e183f */
[----:B------:R-:W-:-:S05]  /*c190*/  IMAD.U32 R5, RZ, RZ, UR28 ;  /* 0x0000001cff057e24 */ /* 0x000fca000f8e00ff */
[----:B------:R-:W-:-:S04]  /*c1a0*/  SHF.L.U32 R5, R5, 0x1f, RZ ;  /* 0x0000001f05057819 */ /* 0x000fc800000006ff */
[----:B------:R0:W1:Y:S01]  /*c1b0*/  SYNCS.PHASECHK.TRANS64.TRYWAIT P1, [UR6+0x2d850], R5 ;  /* 0x02d85005ff0075a7 */ /* 0x0000620008020146 */
[----:B------:R-:W-:Y:S05]  /*c1c0*/  @!P0 BRA `(.L_x_881) ;  /* 0x0000000000048947 */ /* 0x000fea0003800000 */
[----:B------:R-:W-:Y:S01]  /*c1d0*/  BPT.TRAP 0x1 ;  /* 0x000000040000795c */ /* 0x000fe20000300000 */
.L_x_881:
[----:B-1----:R-:W-:Y:S05]  /*c1e0*/  @P1 BRA `(.L_x_879) ;  /* 0x0000000000081947 */ /* 0x002fea0003800000 */
[----:B------:R-:W1:Y:S02]  /*c1f0*/  SYNCS.PHASECHK.TRANS64.TRYWAIT P1, [UR6+0x2d850], R5 ;  /* 0x02d85005ff0075a7 */ /* 0x000e640008020146 */
[----:B-1----:R-:W-:Y:S05]  /*c200*/  @!P1 BRA `(.L_x_882) ;  /* 0x0000009c00e49947 */ /* 0x002fea0003800000 */
.L_x_879:
        /* <DEDUP_REMOVED lines=70> */
.L_x_883:
        /* <DEDUP_REMOVED lines=9> */
[----:B------:R-:W-:Y:S01]  /*c700*/  FMUL.FTZ R56, R65, UR56 ;  /* 0x0000003841387c20 */ /* 0x000fe20008410000 */
[----:B------:R-:W-:-:S02]  /*c710*/  VIADD R52, R137, UR39 ;  /* 0x0000002789347c36 */ /* 0x000fc40008000000 */
[----:B------:R-:W-:Y:S01]  /*c720*/  FMUL.FTZ R12, R29, UR56 ;  /* 0x000000381d0c7c20 */ /* 0x000fe20008410000 */
[----:B------:R-:W-:Y:S01]  /*c730*/  FMUL.FTZ R65, R75, UR56 ;  /* 0x000000384b417c20 */ /* 0x000fe20008410000 */
[----:B------:R-:W-:Y:S01]  /*c740*/  FMUL.FTZ R9, R27, UR56 ;  /* 0x000000381b097c20 */ /* 0x000fe20008410000 */
[----:B------:R-:W-:Y:S01]  /*c750*/  FMUL.FTZ R29, R42, UR56 ;  /* 0x000000382a1d7c20 */ /* 0x000fe20008410000 */
[----:B------:R-:W-:Y:S01]  /*c760*/  @UP1 ULDC UR7, c[0x0][0x44c] ;  /* 0x0001130000071ab9 */ /* 0x000fe20000000800 */
[----:B------:R-:W1:Y:S01]  /*c770*/  LDC R75, c[0x0][0x2f0] ;  /* 0x0000bc00ff4b7b82 */ /* 0x000e620000000800 */
[----:B------:R-:W-:Y:S01]  /*c780*/  FMUL.FTZ R27, R39, UR56 ;  /* 0x00000038271b7c20 */ /* 0x000fe20008410000 */
[----:B------:R-:W-:Y:S01]  /*c790*/  FMUL.FTZ R42, R53, UR56 ;  /* 0x00000038352a7c20 */ /* 0x000fe20008410000 */
[----:B------:R-:W-:Y:S01]  /*c7a0*/  FMUL.FTZ R39, R51, UR56 ;  /* 0x0000003833277c20 */ /* 0x000fe20008410000 */
[----:B------:R-:W-:-:S04]  /*c7b0*/  @P1 IMAD.HI.U32 R53, R52, UR7, RZ ;  /* 0x0000000734351c27 */ /* 0x000fc8000f8e00ff */
[----:B------:R-:W-:Y:S01]  /*c7c0*/  FMUL.FTZ R51, R63, UR56 ;  /* 0x000000383f337c20 */ /* 0x000fe20008410000 */
[----:B------:R-:W-:Y:S01]  /*c7d0*/  FMUL.FTZ R63, R74, UR56 ;  /* 0x000000384a3f7c20 */ /* 0x000fe20008410000 */
[----:B------:R-:W-:Y:S01]  /*c7e0*/  FMUL.FTZ R13, R31, UR56 ;  /* 0x000000381f0d7c20 */ /* 0x000fe20008410000 */
[----:B------:R-:W-:Y:S01]  /*c7f0*/  FMUL.FTZ R74, R84, UR56 ;  /* 0x00000038544a7c20 */ /* 0x000fe20008410000 */
[----:B------:R-:W-:Y:S01]  /*c800*/  @UP1 ULDC UR7, c[0x0][0x450] ;  /* 0x0001140000071ab9 */ /* 0x000fe20000000800 */
[----:B------:R-:W-:Y:S01]  /*c810*/  FMUL.FTZ R31, R43, UR56 ;  /* 0x000000382b1f7c20 */ /* 0x000fe20008410000 */
[----:B------:R-:W-:Y:S02]  /*c820*/  IMAD.MOV.U32 R84, RZ, RZ, R52 ;  /* 0x000000ffff547224 */ /* 0x000fe400078e0034 */
[----:B------:R-:W-:Y:S01]  /*c830*/  FMUL.FTZ R43, R55, UR56 ;  /* 0x00000038372b7c20 */ /* 0x000fe20008410000 */
[----:B------:R-:W-:Y:S01]  /*c840*/  @P2 SHF.R.U32.HI R84, RZ, UR7, R53 ;  /* 0x00000007ff542c19 */ /* 0x000fe20008011635 */
[----:B------:R-:W-:Y:S01]  /*c850*/  FMUL.FTZ R55, R66, UR56 ;  /* 0x0000003842377c20 */ /* 0x000fe20008410000 */
[----:B------:R-:W-:Y:S01]  /*c860*/  ULEA UR6, UR46, UR40, 0x3 ;  /* 0x000000282e067291 */ /* 0x000fe2000f8e183f */
[----:B------:R-:W-:Y:S01]  /*c870*/  FMUL.FTZ R66, R76, UR56 ;  /* 0x000000384c427c20 */ /* 0x000fe20008410000 */
[----:B------:R-:W-:-:S02]  /*c880*/  IMAD.SHL.U32 R76, R7, 0x80, RZ ;  /* 0x00000080074c7824 */ /* 0x000fc400078e00ff */
[----:B0-----:R-:W-:Y:S01]  /*c890*/  FMUL.FTZ R5, R24, UR56 ;  /* 0x0000003818057c20 */ /* 0x001fe20008410000 */
[----:B------:R-:W-:Y:S01]  /*c8a0*/  UIADD3 UR6, UR6, 0x2d840, URZ ;  /* 0x0002d84006067890 */ /* 0x000fe2000fffe03f */
[----:B------:R-:W0:Y:S01]  /*c8b0*/  SHFL.IDX PT, R152, R84, RZ, 0x1c1f ;  /* 0x001c1fff54987589 */ /* 0x000e2200000e0000 */
        /* <DEDUP_REMOVED lines=46> */
[----:B------:R-:W2:Y:S01]  /*cba0*/  MUFU.TANH R5, R5 ;  /* 0x0000000500057308 */ /* 0x000ea20000002400 */
[----:B------:R-:W-:Y:S01]  /*cbb0*/  SYNCS.ARRIVE.TRANS64.RED.A1T0 RZ, [UR6], RZ ;  /* 0x000000ffffff79a7 */ /* 0x000fe20008100406 */
[----:B-1----:R-:W-:Y:S01]  /*cbc0*/  IMAD R52, R75, UR44, R52 ;  /* 0x0000002c4b347c24 */ /* 0x002fe2000f8e0234 */
[----:B------:R-:W-:-:S03]  /*cbd0*/  ULOP3.LUT UR6, URZ, UR55, URZ, 0x33, !UPT ;  /* 0x000000373f067292 */ /* 0x000fc6000f8e333f */
[----:B------:R-:W-:Y:S02]  /*cbe0*/  VIADD R52, R52, -UR54 ;  /* 0x8000003634347c36 */ /* 0x000fe40008000000 */
[----:B------:R-:W1:Y:S02]  /*cbf0*/  MUFU.TANH R8, R8 ;  /* 0x0000000800087308 */ /* 0x000e640000002400 */
[C---:B------:R-:W-:Y:S02]  /*cc00*/  VIADD R83, R52.reuse, UR35 ;  /* 0x0000002334537c36 */ /* 0x040fe40008000000 */
[----:B------:R-:W-:Y:S02]  /*cc10*/  VIADD R82, R52, UR6 ;  /* 0x0000000634527c36 */ /* 0x000fe40008000000 */
[----:B0-----:R-:W-:Y:S02]  /*cc20*/  IMAD.IADD R81, R83, 0x1, R152 ;  /* 0x0000000153517824 */ /* 0x001fe400078e0298 */
[----:B------:R-:W0:Y:S01]  /*cc30*/  MUFU.TANH R6, R6 ;  /* 0x0000000600067308 */ /* 0x000e220000002400 */
        /* <DEDUP_REMOVED lines=65> */
[----:B------:R-:W-:-:S05]  /*d050*/  VIADD R85, R52, -UR54 ;  /* 0x8000003634557c36 */ /* 0x000fca0008000000 */
        /* <DEDUP_REMOVED lines=10> */
.L_x_886:
[----:B------:R-:W-:-:S05]  /*d100*/  IMAD.U32 R86, RZ, RZ, UR34 ;  /* 0x00000022ff567e24 */ /* 0x000fca000f8e00ff */
[----:B------:R-:W-:-:S13]  /*d110*/  ISETP.NE.AND P1, PT, R86, 0x1, PT ;  /* 0x000000015600780c */ /* 0x000fda0003f25270 */
[----:B------:R-:W1:Y:S02]  /*d120*/  @P1 LDC.64 R52, c[0x0][0x9e8] ;  /* 0x00027a00ff341b82 */ /* 0x000e640000000a00 */
[----:B-1----:R-:W-:-:S05]  /*d130*/  @P1 IMAD.HI.U32 R52, R85, R52, RZ ;  /* 0x0000003455341227 */ /* 0x002fca00078e00ff */
[----:B------:R-:W-:-:S07]  /*d140*/  @P1 SHF.R.U32.HI R85, RZ, R53, R52 ;  /* 0x00000035ff551219 */ /* 0x000fce0000011634 */
.L_x_887:
[----:B------:R-:W-:Y:S05]  /*d150*/  BSYNC B0 ;  /* 0x0000000000007941 */ /* 0x000fea0003800000 */
.L_x_885:
[----:B------:R-:W-:-:S04]  /*d160*/  IMAD R85, R85, R86, -R76 ;  /* 0x0000005655557224 */ /* 0x000fc800078e0a4c */
[----:B------:R-:W-:-:S05]  /*d170*/  IMAD R85, R16, -0x2, R85 ;  /* 0xfffffffe10557824 */ /* 0x000fca00078e0255 */
[----:B------:R-:W-:Y:S02]  /*d180*/  VIADDMNMX R81, R85, R86, R81, PT ;  /* 0x0000005655517246 */ /* 0x000fe40003800151 */
[----:B------:R-:W-:-:S07]  /*d190*/  VIMNMX R80, R80, R85, !PT ;  /* 0x0000005550507248 */ /* 0x000fce0007fe0100 */
.L_x_884:
        /* <DEDUP_REMOVED lines=12> */
[----:B------:R-:W-:-:S02]  /*d260*/  FSEL R5, R5, -INF , !P6 ;  /* 0xff80000005057808 */ /* 0x000fc40007000000 */
[----:B------:R-:W-:Y:S01]  /*d270*/  FSEL R8, R8, -INF , !P2 ;  /* 0xff80000008087808 */ /* 0x000fe20005000000 */
[--C-:B-1----:R-:W-:Y:S01]  /*d280*/  IMAD.IADD R83, R83, 0x1, R52.reuse ;  /* 0x0000000153537824 */ /* 0x102fe200078e0234 */
[----:B------:R-:W-:Y:S01]  /*d290*/  ISETP.GT.AND P5, PT, R80, 0x9, P1 ;  /* 0x000000095000780c */ /* 0x000fe20000fa4270 */
[----:B------:R-:W-:Y:S01]  /*d2a0*/  IMAD.IADD R82, R82, 0x1, R52 ;  /* 0x0000000152527824 */ /* 0x000fe200078e0234 */
[C---:B------:R-:W-:Y:S02]  /*d2b0*/  ISETP.GT.AND P4, PT, R80.reuse, 0x10, P1 ;  /* 0x000000105000780c */ /* 0x040fe40000f84270 */
[C---:B------:R-:W-:Y:S02]  /*d2c0*/  ISETP.GT.AND P6, PT, R80.reuse, 0x11, P1 ;  /* 0x000000115000780c */ /* 0x040fe40000fc4270 */
[----:B------:R-:W-:Y:S02]  /*d2d0*/  ISETP.GT.AND P2, PT, R80, 0x18, P1 ;  /* 0x000000185000780c */ /* 0x000fe40000f44270 */
[----:B0-----:R-:W-:-:S02]  /*d2e0*/  FSEL R26, R26, -INF , !P3 ;  /* 0xff8000001a1a7808 */ /* 0x001fc40005800000 */
        /* <DEDUP_REMOVED lines=13> */
[----:B------:R-:W-:Y:S02]  /*d3c0*/  ISETP.GT.AND P2, PT, R80, 0x29, P1 ;  /* 0x000000295000780c */ /* 0x000fe40000f44270 */
        /* <DEDUP_REMOVED lines=81> */
.L_x_890:
[----:B------:R-:W-:-:S05]  /*d8e0*/  IMAD.U32 R80, RZ, RZ, UR34 ;  /* 0x00000022ff507e24 */ /* 0x000fca000f8e00ff */
[----:B------:R-:W-:-:S13]  /*d8f0*/  ISETP.NE.AND P2, PT, R80, 0x1, PT ;  /* 0x000000015000780c */ /* 0x000fda0003f45270 */
[----:B------:R-:W0:Y:S02]  /*d900*/  @P2 LDC.64 R52, c[0x0][0x9e8] ;  /* 0x00027a00ff342b82 */ /* 0x000e240000000a00 */
[----:B0-----:R-:W-:-:S05]  /*d910*/  @P2 IMAD.HI.U32 R52, R75, R52, RZ ;  /* 0x000000344b342227 */ /* 0x001fca00078e00ff */
[----:B------:R-:W-:-:S07]  /*d920*/  @P2 SHF.R.U32.HI R75, RZ, R53, R52 ;  /* 0x00000035ff4b2219 */ /* 0x000fce0000011634 */
.L_x_891:
[----:B------:R-:W-:Y:S05]  /*d930*/  BSYNC B0 ;  /* 0x0000000000007941 */ /* 0x000fea0003800000 */
.L_x_889:
[----:B------:R-:W-:-:S04]  /*d940*/  IMAD R75, R75, R80, -R76 ;  /* 0x000000504b4b7224 */ /* 0x000fc800078e0a4c */
[----:B------:R-:W-:-:S05]  /*d950*/  IMAD R75, R16, -0x2, R75 ;  /* 0xfffffffe104b7824 */ /* 0x000fca00078e024b */
[----:B------:R-:W-:Y:S02]  /*d960*/  VIADDMNMX R83, R75, R80, R83, PT ;  /* 0x000000504b537246 */ /* 0x000fe40003800153 */
[----:B------:R-:W-:-:S07]  /*d970*/  VIMNMX R82, R82, R75, !PT ;  /* 0x0000004b52527248 */ /* 0x000fce0007fe0100 */
.L_x_888:
        /* <DEDUP_REMOVED lines=13> */
[----:B------:R-:W-:Y:S02]  /*da50*/  ISETP.GT.AND P5, PT, R82, RZ, P1 ;  /* 0x000000ff5200720c */ /* 0x000fe40000fa4270 */
[----:B------:R-:W-:Y:S02]  /*da60*/  FMNMX.FTZ R53, R26, R53, !PT ;  /* 0x000000351a357209 */ /* 0x000fe40007810000 */
[----:B------:R-:W-:Y:S02]  /*da70*/  ISETP.GT.AND P2, PT, R82, 0x1, P1 ;  /* 0x000000015200780c */ /* 0x000fe40000f44270 */
[----:B------:R-:W-:Y:S02]  /*da80*/  FMNMX.FTZ R53, R28, R53, !PT ;  /* 0x000000351c357209 */ /* 0x000fe40007810000 */
[----:B------:R-:W-:-:S02]  /*da90*/  ISETP.LT.OR P5, PT, R83, 0x1, P5 ;  /* 0x000000015300780c */ /* 0x000fc40002fa1670 */
[----:B------:R-:W-:Y:S02]  /*daa0*/  FMNMX.FTZ R53, R30, R53, !PT ;  /* 0x000000351e357209 */ /* 0x000fe40007810000 */
[----:B------:R-:W-:Y:S02]  /*dab0*/  ISETP.GT.AND P3, PT, R82, 0x8, P1 ;  /* 0x000000085200780c */ /* 0x000fe40000f64270 */
        /* <DEDUP_REMOVED lines=49> */
[----:B------:R-:W-:Y:S02]  /*ddd0*/  ISETP.LT.OR P2, PT, R83, 0x31, P2 ;  /* 0x000000315300780c */ /* 0x000fe40001741670 */
[----:B------:R-:W-:Y:S02]  /*dde0*/  FSEL R35, R35, -INF , !P4 ;  /* 0xff80000023237808 */ /* 0x000fe40006000000 */
[----:B------:R-:W-:Y:S02]  /*ddf0*/  FSEL R37, R37, -INF , !P2 ;  /* 0xff80000025257808 */ /* 0x000fe40005000000 */
[----:B------:R-:W-:-:S02]  /*de00*/  ISETP.LT.OR P3, PT, R83, 0x32, P3 ;  /* 0x000000325300780c */ /* 0x000fc40001f61670 */
[C---:B------:R-:W-:Y:S02]  /*de10*/  ISETP.GT.AND P4, PT, R82.reuse, 0x39, P1 ;  /* 0x000000395200780c */ /* 0x040fe40000f84270 */
[----:B------:R-:W-:Y:S02]  /*de20*/  FSEL R39, R39, -INF , !P3 ;  /* 0xff80000027277808 */ /* 0x000fe40005800000 */
[C---:B------:R-:W-:Y:S02]  /*de30*/  ISETP.GT.AND P2, PT, R82.reuse, 0x40, P1 ;  /* 0x000000405200780c */ /* 0x040fe40000f44270 */
[----:B------:R-:W-:Y:S02]  /*de40*/  ISETP.LT.OR P4, PT, R83, 0x3a, P4 ;  /* 0x0000003a5300780c */ /* 0x000fe40002781670 */
[----:B------:R-:W-:Y:S02]  /*de50*/  ISETP.GT.AND P3, PT, R82, 0x41, P1 ;  /* 0x000000415200780c */ /* 0x000fe40000f64270 */
[----:B0-----:R-:W-:-:S02]  /*de60*/  FMNMX.FTZ R52, R53, R52, !PT ;  /* 0x0000003435347209 */ /* 0x001fc40007810000 */
[----:B------:R-:W-:Y:S02]  /*de70*/  ISETP.LT.OR P2, PT, R83, 0x41, P2 ;  /* 0x000000415300780c */ /* 0x000fe40001741670 */
        /* <DEDUP_REMOVED lines=19> */
[----:B------:R-:W-:Y:S02]  /*dfb0*/  ISETP.LT.OR P4, PT, R83, 0x5a, P4 ;  /* 0x0000005a5300780c */ /* 0x000fe40002781670 */
        /* <DEDUP_REMOVED lines=63> */
[----:B------:R-:W-:Y:S01]  /*e3b0*/  FSEL R80, R67, -INF , !P5 ;  /* 0xff80000043507808 */ /* 0x000fe20006800000 */
[--C-:B------:R-:W-:Y:S01]  /*e3c0*/  FFMA.FTZ R67, R54, UR33, -R53.reuse ;  /* 0x0000002136437c23 */ /* 0x100fe20008010835 */
[----:B------:R-:W-:Y:S01]  /*e3d0*/  FMNMX.FTZ R52, R47, R52, !PT ;  /* 0x000000342f347209 */ /* 0x000fe20007810000 */
[--C-:B------:R-:W-:Y:S01]  /*e3e0*/  FFMA.FTZ R54, R56, UR33, -R53.reuse ;  /* 0x0000002138367c23 */ /* 0x100fe20008010835 */
[----:B------:R-:W-:Y:S01]  /*e3f0*/  ISETP.LT.OR P4, PT, R83, 0x6a, P4 ;  /* 0x0000006a5300780c */ /* 0x000fe20002781670 */
        /* <DEDUP_REMOVED lines=36> */
[----:B------:R-:W-:Y:S02]  /*e640*/  FMNMX.FTZ R52, R82, R65, !PT ;  /* 0x0000004152347209 */ /* 0x000fe40007810000 */
[----:B------:R-:W-:-:S02]  /*e650*/  FSEL R70, R76, RZ, P6 ;  /* 0x000000ff4c467208 */ /* 0x000fc40003000000 */
[----:B------:R-:W-:Y:S01]  /*e660*/  FMNMX.FTZ R65, R79, R52, !PT ;  /* 0x000000344f417209 */ /* 0x000fe20007810000 */
[----:B------:R-:W-:Y:S02]  /*e670*/  MUFU.EX2 R32, R32 ;  /* 0x0000002000207308 */ /* 0x000fe40000000800 */
[----:B------:R-:W-:Y:S02]  /*e680*/  FADD.FTZ R70, -R70, R3 ;  /* 0x0000000346467221 */ /* 0x000fe40000010100 */
[----:B------:R-:W0:Y:S02]  /*e690*/  SHFL.BFLY PT, R84, R65, 0x2, 0x1f ;  /* 0x0c401f0041547f89 */ /* 0x000e2400000e0000 */
[----:B------:R-:W-:Y:S02]  /*e6a0*/  FMUL.FTZ R3, R70, UR33 ;  /* 0x0000002146037c20 */ /* 0x000fe40008410000 */
[----:B------:R1:W-:Y:S08]  /*e6b0*/  MUFU.EX2 R52, R67 ;  /* 0x0000004300347308 */ /* 0x0003f00000000800 */
[----:B------:R-:W2:Y:S01]  /*e6c0*/  MUFU.EX2 R3, R3 ;  /* 0x0000000300037308 */ /* 0x000ea20000000800 */
[----:B-1----:R-:W-:-:S07]  /*e6d0*/  FFMA.FTZ R67, R72, UR33, -R53 ;  /* 0x0000002148437c23 */ /* 0x002fce0008010835 */
        /* <DEDUP_REMOVED lines=13> */
[----:B------:R-:W-:-:S05]  /*e7b0*/  FSEL R70, R53, RZ, P1 ;  /* 0x000000ff35467208 */ /* 0x000fca0000800000 */
[--C-:B------:R-:W-:Y:S01]  /*e7c0*/  FFMA.FTZ R53, R27, UR33, -R70.reuse ;  /* 0x000000211b357c23 */ /* 0x100fe20008010846 */
[--C-:B------:R-:W-:Y:S01]  /*e7d0*/  FFMA.FTZ R27, R31, UR33, -R70.reuse ;  /* 0x000000211f1b7c23 */ /* 0x100fe20008010846 */
[--C-:B------:R-:W-:Y:S01]  /*e7e0*/  FFMA.FTZ R31, R33, UR33, -R70.reuse ;  /* 0x00000021211f7c23 */ /* 0x100fe20008010846 */
[----:B------:R-:W-:Y:S01]  /*e7f0*/  FSEL R33, R77, RZ, P1 ;  /* 0x000000ff4d217208 */ /* 0x000fe20000800000 */
[--C-:B------:R-:W-:Y:S01]  /*e800*/  FFMA.FTZ R14, R14, UR33, -R70.reuse ;  /* 0x000000210e0e7c23 */ /* 0x100fe20008010846 */
[--C-:B------:R-:W-:Y:S01]  /*e810*/  FFMA.FTZ R9, R9, UR33, -R70.reuse ;  /* 0x0000002109097c23 */ /* 0x100fe20008010846 */
[--C-:B------:R-:W-:Y:S01]  /*e820*/  FFMA.FTZ R11, R11, UR33, -R70.reuse ;  /* 0x000000210b0b7c23 */ /* 0x100fe20008010846 */
[----:B------:R-:W-:Y:S01]  /*e830*/  FFMA.FTZ R74, R13, UR33, -R70 ;  /* 0x000000210d4a7c23 */ /* 0x000fe20008010846 */
[----:B------:R-:W-:Y:S01]  /*e840*/  FADD.FTZ R33, -R33, R4 ;  /* 0x0000000421217221 */ /* 0x000fe20000010100 */
[--C-:B------:R-:W-:Y:S01]  /*e850*/  FFMA.FTZ R13, R20, UR33, -R70.reuse ;  /* 0x00000021140d7c23 */ /* 0x100fe20008010846 */
[----:B------:R-:W-:Y:S01]  /*e860*/  MUFU.EX2 R14, R14 ;  /* 0x0000000e000e7308 */ /* 0x000fe20000000800 */
[--C-:B------:R-:W-:Y:S01]  /*e870*/  FFMA.FTZ R72, R21, UR33, -R70.reuse ;  /* 0x0000002115487c23 */ /* 0x100fe20008010846 */
[----:B------:R-:W-:Y:S01]  /*e880*/  FMUL.FTZ R4, R33, UR33 ;  /* 0x0000002121047c20 */ /* 0x000fe20008410000 */
[----:B--2---:R-:W-:Y:S01]  /*e890*/  FFMA.FTZ R33, R3, R2, R5 ;  /* 0x0000000203217223 */ /* 0x004fe20000010005 */
[--C-:B------:R-:W-:Y:S01]  /*e8a0*/  FFMA.FTZ R20, R25, UR33, -R70.reuse ;  /* 0x0000002119147c23 */ /* 0x100fe20008010846 */
[--C-:B------:R-:W-:Y:S01]  /*e8b0*/  FFMA.FTZ R25, R35, UR33, -R70.reuse ;  /* 0x0000002123197c23 */ /* 0x100fe20008010846 */
[--C-:B------:R-:W-:Y:S01]  /*e8c0*/  FFMA.FTZ R29, R29, UR33, -R70.reuse ;  /* 0x000000211d1d7c23 */ /* 0x100fe20008010846 */
[----:B------:R-:W-:Y:S01]  /*e8d0*/  FADD.FTZ R33, R8, R33 ;  /* 0x0000002108217221 */ /* 0x000fe20000010000 */
[----:B------:R-:W0:Y:S01]  /*e8e0*/  MUFU.EX2 R4, R4 ;  /* 0x0000000400047308 */ /* 0x000e220000000800 */
[--C-:B------:R-:W-:Y:S01]  /*e8f0*/  FFMA.FTZ R21, R39, UR33, -R70.reuse ;  /* 0x0000002127157c23 */ /* 0x100fe20008010846 */
[--C-:B------:R-:W-:Y:S01]  /*e900*/  FFMA.FTZ R39, R41, UR33, -R70.reuse ;  /* 0x0000002129277c23 */ /* 0x100fe20008010846 */
[----:B------:R-:W-:Y:S01]  /*e910*/  FADD.FTZ R33, R10, R33 ;  /* 0x000000210a217221 */ /* 0x000fe20000010000 */
[--C-:B------:R-:W-:Y:S01]  /*e920*/  FFMA.FTZ R37, R37, UR33, -R70.reuse ;  /* 0x0000002125257c23 */ /* 0x100fe20008010846 */
[--C-:B------:R-:W-:Y:S01]  /*e930*/  FFMA.FTZ R84, R43, UR33, -R70.reuse ;  /* 0x000000212b547c23 */ /* 0x100fe20008010846 */
[--C-:B------:R-:W-:Y:S01]  /*e940*/  FFMA.FTZ R45, R45, UR33, -R70.reuse ;  /* 0x000000212d2d7c23 */ /* 0x100fe20008010846 */
[----:B------:R-:W-:Y:S01]  /*e950*/  FADD.FTZ R41, R12, R33 ;  /* 0x000000210c297221 */ /* 0x000fe20000010000 */
[----:B------:R-:W1:Y:S01]  /*e960*/  MUFU.EX2 R9, R9 ;  /* 0x0000000900097308 */ /* 0x000e620000000800 */
[--C-:B------:R-:W-:Y:S01]  /*e970*/  FFMA.FTZ R83, R47, UR33, -R70.reuse ;  /* 0x000000212f537c23 */ /* 0x100fe20008010846 */
[--C-:B------:R-:W-:Y:S01]  /*e980*/  FFMA.FTZ R47, R49, UR33, -R70.reuse ;  /* 0x00000021312f7c23 */ /* 0x100fe20008010846 */
[----:B------:R-:W-:Y:S01]  /*e990*/  FADD.FTZ R2, R6, R41 ;  /* 0x0000002906027221 */ /* 0x000fe20000010000 */
[--C-:B------:R-:W-:Y:S01]  /*e9a0*/  FFMA.FTZ R78, R51, UR33, -R70.reuse ;  /* 0x00000021334e7c23 */ /* 0x100fe20008010846 */
[--C-:B------:R-:W-:Y:S01]  /*e9b0*/  FFMA.FTZ R33, R55, UR33, -R70.reuse ;  /* 0x0000002137217c23 */ /* 0x100fe20008010846 */
[----:B------:R-:W-:Y:S01]  /*e9c0*/  FFMA.FTZ R51, R57, UR33, -R70 ;  /* 0x0000002139337c23 */ /* 0x000fe20008010846 */
[----:B------:R-:W-:Y:S01]  /*e9d0*/  FADD.FTZ R41, R15, R2 ;  /* 0x000000020f297221 */ /* 0x000fe20000010000 */
[----:B------:R-:W2:Y:S01]  /*e9e0*/  MUFU.EX2 R11, R11 ;  /* 0x0000000b000b7308 */ /* 0x000ea20000000800 */
[----:B0-----:R-:W-:Y:S01]  /*e9f0*/  FFMA.FTZ R0, R4, R0, R14 ;  /* 0x0000000004007223 */ /* 0x001fe2000001000e */
[--C-:B------:R-:W-:Y:S01]  /*ea00*/  FFMA.FTZ R55, R59, UR33, -R70.reuse ;  /* 0x000000213b377c23 */ /* 0x100fe20008010846 */
[----:B------:R-:W-:Y:S01]  /*ea10*/  FADD.FTZ R41, R24, R41 ;  /* 0x0000002918297221 */ /* 0x000fe20000010000 */
[--C-:B------:R-:W-:Y:S01]  /*ea20*/  FFMA.FTZ R49, R61, UR33, -R70.reuse ;  /* 0x000000213d317c23 */ /* 0x100fe20008010846 */
[----:B------:R-:W-:-:S02]  /*ea30*/  FFMA.FTZ R61, R75, UR33, -R70 ;  /* 0x000000214b3d7c23 */ /* 0x000fc40008010846 */
[----:B------:R-:W-:Y:S01]  /*ea40*/  FADD.FTZ R41, R26, R41 ;  /* 0x000000291a297221 */ /* 0x000fe20000010000 */
[----:B------:R-:W0:Y:S01]  /*ea50*/  MUFU.EX2 R74, R74 ;  /* 0x0000004a004a7308 */ /* 0x000e220000000800 */
[----:B-1----:R-:W-:Y:S02]  /*ea60*/  FADD.FTZ R0, R9, R0 ;  /* 0x0000000009007221 */ /* 0x002fe40000010000 */
[----:B------:R-:W-:-:S04]  /*ea70*/  FADD.FTZ R41, R28, R41 ;  /* 0x000000291c297221 */ /* 0x000fc80000010000 */
[----:B------:R-:W-:Y:S01]  /*ea80*/  FADD.FTZ R41, R30, R41 ;  /* 0x000000291e297221 */ /* 0x000fe20000010000 */
[----:B------:R-:W1:Y:S01]  /*ea90*/  MUFU.EX2 R13, R13 ;  /* 0x0000000d000d7308 */ /* 0x000e620000000800 */
[----:B--2---:R-:W-:Y:S02]  /*eaa0*/  FADD.FTZ R35, R11, R0 ;  /* 0x000000000b237221 */ /* 0x004fe40000010000 */
[----:B------:R-:W-:-:S04]  /*eab0*/  FADD.FTZ R41, R32, R41 ;  /* 0x0000002920297221 */ /* 0x000fc80000010000 */
[----:B------:R-:W-:Y:S01]  /*eac0*/  FADD.FTZ R41, R34, R41 ;  /* 0x0000002922297221 */ /* 0x000fe20000010000 */
[----:B------:R-:W2:Y:S01]  /*ead0*/  MUFU.EX2 R72, R72 ;  /* 0x0000004800487308 */ /* 0x000ea20000000800 */
[----:B0-----:R-:W-:Y:S02]  /*eae0*/  FADD.FTZ R0, R74, R35 ;  /* 0x000000234a007221 */ /* 0x001fe40000010000 */
[----:B------:R-:W-:-:S04]  /*eaf0*/  FADD.FTZ R41, R36, R41 ;  /* 0x0000002924297221 */ /* 0x000fc80000010000 */
[----:B------:R-:W-:Y:S01]  /*eb00*/  FADD.FTZ R41, R38, R41 ;  /* 0x0000002926297221 */ /* 0x000fe20000010000 */
[----:B------:R-:W0:Y:S01]  /*eb10*/  MUFU.EX2 R20, R20 ;  /* 0x0000001400147308 */ /* 0x000e220000000800 */
[----:B-1----:R-:W-:Y:S02]  /*eb20*/  FADD.FTZ R35, R13, R0 ;  /* 0x000000000d237221 */ /* 0x002fe40000010000 */
[----:B------:R-:W-:-:S04]  /*eb30*/  FADD.FTZ R41, R40, R41 ;  /* 0x0000002928297221 */ /* 0x000fc80000010000 */
[----:B------:R-:W-:Y:S01]  /*eb40*/  FADD.FTZ R57, R42, R41 ;  /* 0x000000292a397221 */ /* 0x000fe20000010000 */
[----:B------:R-:W1:Y:S01]  /*eb50*/  MUFU.EX2 R53, R53 ;  /* 0x0000003500357308 */ /* 0x000e620000000800 */
[----:B--2---:R-:W-:Y:S01]  /*eb60*/  FADD.FTZ R35, R72, R35 ;  /* 0x0000002348237221 */ /* 0x004fe20000010000 */
[----:B------:R-:W-:Y:S01]  /*eb70*/  FFMA.FTZ R41, R80, UR33, -R70 ;  /* 0x0000002150297c23 */ /* 0x000fe20008010846 */
[----:B------:R-:W-:-:S05]  /*eb80*/  FADD.FTZ R57, R44, R57 ;  /* 0x000000392c397221 */ /* 0x000fca0000010000 */
[----:B------:R-:W2:Y:S01]  /*eb90*/  MUFU.EX2 R29, R29 ;  /* 0x0000001d001d7308 */ /* 0x000ea20000000800 */
[----:B0-----:R-:W-:Y:S01]  /*eba0*/  FADD.FTZ R0, R20, R35 ;  /* 0x0000002314007221 */ /* 0x001fe20000010000 */
[--C-:B------:R-:W-:Y:S01]  /*ebb0*/  FFMA.FTZ R35, R63, UR33, -R70.reuse ;  /* 0x000000213f237c23 */ /* 0x100fe20008010846 */
[----:B------:R-:W-:-:S05]  /*ebc0*/  FFMA.FTZ R63, R81, UR33, -R70 ;  /* 0x00000021513f7c23 */ /* 0x000fca0008010846 */
        /* <DEDUP_REMOVED lines=29> */
[----:B0-----:R-:W-:-:S04]  /*eda0*/  FADD.FTZ R57, R50, R57 ;  /* 0x0000003932397221 */ /* 0x001fc80000010000 */
[----:B------:R-:W-:-:S03]  /*edb0*/  FADD.FTZ R57, R52, R57 ;  /* 0x0000003934397221 */ /* 0x000fc60000010000 */
[----:B------:R-:W0:Y:S01]  /*edc0*/  MUFU.EX2 R54, R54 ;  /* 0x0000003600367308 */ /* 0x000e220000000800 */
[----:B-1----:R-:W-:Y:S01]  /*edd0*/  FADD.FTZ R0, R78, R43 ;  /* 0x0000002b4e007221 */ /* 0x002fe20000010000 */
[----:B------:R-:W-:-:S06]  /*ede0*/  FFMA.FTZ R43, R71, UR33, -R70 ;  /* 0x00000021472b7c23 */ /* 0x000fcc0008010846 */
[----:B------:R-:W1:Y:S01]  /*edf0*/  MUFU.EX2 R51, R51 ;  /* 0x0000003300337308 */ /* 0x000e620000000800 */
[----:B--2---:R-:W-:-:S07]  /*ee00*/  FADD.FTZ R0, R33, R0 ;  /* 0x0000000021007221 */ /* 0x004fce0000010000 */
[----:B------:R-:W2:Y:S01]  /*ee10*/  MUFU.EX2 R56, R56 ;  /* 0x0000003800387308 */ /* 0x000ea20000000800 */
[----:B0-----:R-:W-:Y:S01]  /*ee20*/  FADD.FTZ R59, R54, R57 ;  /* 0x00000039363b7221 */ /* 0x001fe20000010000 */
[----:B------:R-:W-:-:S06]  /*ee30*/  FFMA.FTZ R57, R73, UR33, -R70 ;  /* 0x0000002149397c23 */ /* 0x000fcc0008010846 */
        /* <DEDUP_REMOVED lines=8> */
[--C-:B------:R-:W-:Y:S01]  /*eec0*/  FFMA.FTZ R59, R82, UR33, -R70.reuse ;  /* 0x00000021523b7c23 */ /* 0x100fe20008010846 */
[----:B------:R-:W-:-:S05]  /*eed0*/  FFMA.FTZ R70, R79, UR33, -R70 ;  /* 0x000000214f467c23 */ /* 0x000fca0008010846 */
        /* <DEDUP_REMOVED lines=34> */
.L_x_892:
        /* <DEDUP_REMOVED lines=77> */
[----:B-1----:R-:W1:Y:S01]  /*f5d0*/  FENCE.VIEW.ASYNC.S ;  /* 0x00000000000073c6 */ /* 0x002e620000000000 */
        /* <DEDUP_REMOVED lines=26> */
[----:B-1----:R-:W-:Y:S01]  /*f780*/  NOP ;  /* 0x0000000000007918 */ /* 0x002fe20000000000 */
[----:B0-----:R-:W-:Y:S05]  /*f790*/  @P1 BRA `(.L_x_893) ;  /* 0xffffffc4008c1947 */ /* 0x001fea000383ffff */
.L_x_874:
[----:B------:R-:W-:Y:S06]  /*f7a0*/  BAR.ARV 0x8, 0x200 ;  /* 0x0208000000007b1d */ /* 0x000fec0000002000 */
[----:B------:R-:W-:Y:S05]  /*f7b0*/  @!P0 BRA `(.L_x_894) ;  /* 0x0000000000048947 */ /* 0x000fea0003800000 */
[----:B------:R-:W-:Y:S01]  /*f7c0*/  BPT.TRAP 0x1 ;  /* 0x000000040000795c */ /* 0x000fe20000300000 */
.L_x_894:
[----:B------:R-:W-:Y:S01]  /*f7d0*/  ULEA UR8, UR46, UR40, 0x3 ;  /* 0x000000282e087291 */ /* 0x000fe2000f8e183f */
[----:B------:R-:W-:-:S05]  /*f7e0*/  IMAD.U32 R3, RZ, RZ, UR47 ;  /* 0x0000002fff037e24 */ /* 0x000fca000f8e00ff */
[----:B------:R-:W-:-:S04]  /*f7f0*/  SHF.L.U32 R3, R3, 0x1f, RZ ;  /* 0x0000001f03037819 */ /* 0x000fc800000006ff */
[----:B------:R0:W1:Y:S01]  /*f800*/  SYNCS.PHASECHK.TRANS64.TRYWAIT P1, [UR8+0x2d850], R3 ;  /* 0x02d85003ff0075a7 */ /* 0x0000620008020148 */
[----:B------:R-:W-:Y:S05]  /*f810*/  @!P0 BRA `(.L_x_895) ;  /* 0x0000000000048947 */ /* 0x000fea0003800000 */
[----:B------:R-:W-:Y:S01]  /*f820*/  BPT.TRAP 0x1 ;  /* 0x000000040000795c */ /* 0x000fe20000300000 */
.L_x_895:
[----:B-1----:R-:W-:Y:S05]  /*f830*/  @P1 BRA `(.L_x_896) ;  /* 0x0000000000081947 */ /* 0x002fea0003800000 */
[----:B------:R-:W1:Y:S02]  /*f840*/  SYNCS.PHASECHK.TRANS64.TRYWAIT P1, [UR8+0x2d850], R3 ;  /* 0x02d85003ff0075a7 */ /* 0x000e640008020148 */
[----:B-1----:R-:W-:Y:S05]  /*f850*/  @!P1 BRA `(.L_x_897) ;  /* 0x0000006800689947 */ /* 0x002fea0003800000 */
.L_x_896:
[----:B------:R-:W-:Y:S01]  /*f860*/  UIADD3 UR40, UR40, 0x400, URZ ;  /* 0x0000040028287890 */ /* 0x000fe2000fffe03f */
[----:B------:R-:W-:Y:S01]  /*f870*/  WARPGROUP.ARRIVE ;  /* 0x00000000000079c5 */ /* 0x000fe20000000000 */
[----:B------:R-:W-:Y:S01]  /*f880*/  ULOP3.LUT UR36, UR36, 0x10000, URZ, 0xfc, !UPT ;  /* 0x0001000024247892 */ /* 0x000fe2000f8efc3f */
[----:B01----:R-:W0:Y:S01]  /*f890*/  SHFL.BFLY PT, R3, R2, 0x2, 0x1f ;  /* 0x0c401f0002037f89 */ /* 0x003e2200000e0000 */
[----:B------:R-:W-:Y:S01]  /*f8a0*/  USHF.R.U32.HI UR40, URZ, 0x4, UR40 ;  /* 0x000000043f287899 */ /* 0x000fe20008011628 */
[----:B------:R-:W-:Y:S01]  /*f8b0*/  IMAD.MOV.U32 R48, RZ, RZ, RZ ;  /* 0x000000ffff307224 */ /* 0x000fe200078e00ff */
[----:B------:R-:W-:Y:S01]  /*f8c0*/  UMOV UR5, 0x40000040 ;  /* 0x4000004000057882 */ /* 0x000fe20000000000 */
[----:B------:R-:W-:Y:S01]  /*f8d0*/  UMOV UR7, 0x80000020 ;  /* 0x8000002000077882 */ /* 0x000fe20000000000 */
[----:B------:R-:W-:Y:S01]  /*f8e0*/  ULOP3.LUT UR40, UR40, 0x3fff, URZ, 0xc0, !UPT ;  /* 0x00003fff28287892 */ /* 0x000fe2000f8ec03f */
[----:B------:R-:W1:Y:S01]  /*f8f0*/  SHFL.BFLY PT, R5, R0, 0x2, 0x1f ;  /* 0x0c401f0000057f89 */ /* 0x000e6200000e0000 */
[----:B------:R-:W-:Y:S01]  /*f900*/  UMOV UR4, UR36 ;  /* 0x0000002400047c82 */ /* 0x000fe20008000000 */
[----:B------:R-:W-:Y:S01]  /*f910*/  IMAD.MOV.U32 R36, RZ, RZ, -0x800000 ;  /* 0xff800000ff247424 */ /* 0x000fe200078e00ff */
[----:B------:R-:W-:-:S04]  /*f920*/  ULOP3.LUT UR9, UR40, 0x2000000, URZ, 0xfc, !UPT ;  /* 0x0200000028097892 */ /* 0x000fc8000f8efc3f */
[----:B------:R-:W-:-:S07]  /*f930*/  UIMAD UR9, UR46, 0x600, UR9 ;  /* 0x000006002e0978a4 */ /* 0x000fce000f8e0209 */
[----:B------:R-:W-:Y:S02]  /*f940*/  UMOV UR6, UR9 ;  /* 0x0000000900067c82 */ /* 0x000fe40008000000 */
[----:B------:R-:W-:Y:S01]  /*f950*/  HGMMA.64x96x16.F32.BF16 R88, gdesc[UR4].tnspB, R88, gsb0 ;  /* 0x41600000045879f0 */ /* 0x000fe20008001858 */
[----:B------:R-:W-:Y:S01]  /*f960*/  UIADD3 UR4, UR36, 0x2, URZ ;  /* 0x0000000224047890 */ /* 0x000fe2000fffe03f */
[----:B0-----:R-:W-:Y:S01]  /*f970*/  FADD.FTZ R3, R3, R2 ;  /* 0x0000000203037221 */ /* 0x001fe20000010000 */
[----:B------:R-:W-:Y:S01]  /*f980*/  UIADD3 UR6, UR9, 0x40, URZ ;  /* 0x0000004009067890 */ /* 0x000fe2000fffe03f */
[----:B------:R-:W-:Y:S01]  /*f990*/  IMAD.MOV.U32 R2, RZ, RZ, RZ ;  /* 0x000000ffff027224 */ /* 0x000fe200078e00ff */
[----:B------:R-:W-:Y:S01]  /*f9a0*/  UMOV UR5, 0x40000040 ;  /* 0x4000004000057882 */ /* 0x000fe20000000000 */
[----:B------:R-:W-:Y:S01]  /*f9b0*/  UMOV UR7, 0x80000020 ;  /* 0x8000002000077882 */ /* 0x000fe20000000000 */
[----:B------:R-:W0:Y:S01]  /*f9c0*/  SHFL.BFLY PT, R4, R3, 0x1, 0x1f ;  /* 0x0c201f0003047f89 */ /* 0x000e2200000e0000 */
[----:B-1----:R-:W-:Y:S01]  /*f9d0*/  FADD.FTZ R5, R5, R0 ;  /* 0x0000000005057221 */ /* 0x002fe20000010000 */
[----:B------:R-:W-:-:S04]  /*f9e0*/  IMAD.MOV.U32 R0, RZ, RZ, -0x800000 ;  /* 0xff800000ff007424 */ /* 0x000fc800078e00ff */
[----:B------:R-:W1:Y:S01]  /*f9f0*/  SHFL.BFLY PT, R6, R5, 0x1, 0x1f ;  /* 0x0c201f0005067f89 */ /* 0x000e6200000e0000 */
[----:B0-----:R-:W-:Y:S01]  /*fa00*/  FADD.FTZ R7, R3, R4 ;  /* 0x0000000403077221 */ /* 0x001fe20000010000 */
[----:B------:R-:W-:-:S04]  /*fa10*/  IMAD.U32 R3, RZ, RZ, UR33 ;  /* 0x00000021ff037e24 */ /* 0x000fc8000f8e00ff */
[----:B------:R-:W-:Y:S01]  /*fa20*/  FSETP.NE.FTZ.AND P1, PT, R7, RZ, PT ;  /* 0x000000ff0700720b */ /* 0x000fe20003f35000 */
[----:B-1----:R-:W-:Y:S01]  /*fa30*/  FADD.FTZ R8, R5, R6 ;  /* 0x0000000605087221 */ /* 0x002fe20000010000 */
[----:B------:R-:W-:-:S04]  /*fa40*/  IMAD.U32 R5, RZ, RZ, UR33 ;  /* 0x00000021ff057e24 */ /* 0x000fc8000f8e00ff */
        /* <DEDUP_REMOVED lines=59> */
.L_x_898:
        /* <DEDUP_REMOVED lines=23> */
[----:B------:R-:W-:Y:S01]  /*ff70*/  USEL UR4, URZ, 0x1, UP0 ;  /* 0x000000013f047887 */ /* 0x000fe20008000000 */
        /* <DEDUP_REMOVED lines=29> */
[----:B------:R-:W-:Y:S01]  /*10150*/  PLOP3.LUT P0, PT, PT, PT, PT, 0x8, 0x0 ;  /* 0x000000000000781c */ /* 0x000fe20003f0e170 */
[----:B------:R-:W-:Y:S01]  /*10160*/  FMUL.FTZ R48, R135, R48 ;  /* 0x0000003087307220 */ /* 0x000fe20000410000 */
[----:B------:R-:W-:-:S02]  /*10170*/  UIADD3 UR48, UR48, 0x1, URZ ;  /* 0x0000000130307890 */ /* 0x000fc4000fffe03f */
[----:B------:R-:W-:Y:S02]  /*10180*/  USEL UR46, UR46, URZ, UP0 ;  /* 0x0000003f2e2e7287 */ /* 0x000fe40008000000 */
[----:B------:R-:W-:-:S12]  /*10190*/  ULOP3.LUT UR47, UR47, UR4, URZ, 0x3c, !UPT ;  /* 0x000000042f2f7292 */ /* 0x000fd8000f8e3c3f */
.L_x_820:
[----:B------:R-:W0:Y:S08]  /*101a0*/  S2UR UR41, SR_CgaCtaId ;  /* 0x00000000002979c3 */ /* 0x000e300000008800 */
[----:B------:R-:W-:Y:S06]  /*101b0*/  BAR.SYNC.DEFER_BLOCKING 0x5, 0x200 ;  /* 0x0148000000007b1d */ /* 0x000fec0000010000 */
[----:B------:R-:W-:Y:S01]  /*101c0*/  UMOV UR40, 0x400 ;  /* 0x0000040000287882 */ /* 0x000fe20000000000 */
[----:B------:R-:W-:Y:S01]  /*101d0*/  BSSY B0, `(.L_x_899) ;  /* 0x0000170000007945 */ /* 0x000fe20003800000 */
[----:B0-----:R-:W-:-:S09]  /*101e0*/  ULEA UR40, UR41, UR40, 0x18 ;  /* 0x0000002829287291 */ /* 0x001fd2000f8ec03f */
[----:B------:R-:W0:Y:S02]  /*101f0*/  LDS R2, [UR40+0x2d8d0] ;  /* 0x02d8d028ff027984 */ /* 0x000e240008000800 */
[----:B0-----:R-:W-:Y:S01]  /*10200*/  R2UR UR4, R2 ;  /* 0x00000000020472ca */ /* 0x001fe200000e0000 */
[----:B------:R-:W-:Y:S06]  /*10210*/  BAR.ARV 0x4, 0x200 ;  /* 0x0108000000007b1d */ /* 0x000fec0000002000 */
[----:B------:R-:W-:Y:S08]  /*10220*/  @P0 BRA `(.L_x_900) ;  /* 0x0000000c00bc0947 */ /* 0x000ff00003800000 */
[----:B------:R-:W0:Y:S01]  /*10230*/  S2UR UR5, SR_SWINHI ;  /* 0x00000000000579c3 */ /* 0x000e220000002f00 */
[----:B------:R-:W-:-:S07]  /*10240*/  IMAD R3, R144, 0x20, R138 ;  /* 0x0000002090037824 */ /* 0x000fce00078e028a */
[----:B------:R-:W-:Y:S01]  /*10250*/  BAR.SYNC.DEFER_BLOCKING 0x1, 0x180 ;  /* 0x0046000000007b1d */ /* 0x000fe20000010000 */
[----:B------:R-:W-:Y:S01]  /*10260*/  USHF.R.S32.HI UR10, URZ, 0x1f, UR38 ;  /* 0x0000001f3f0a7899 */ /* 0x000fe20008011426 */
[----:B------:R-:W-:Y:S01]  /*10270*/  VIADD R52, R137, UR39 ;  /* 0x0000002789347c36 */ /* 0x000fe20008000000 */
[----:B------:R-:W-:Y:S01]  /*10280*/  USHF.R.S32.HI UR12, URZ, 0x1f, UR45 ;  /* 0x0000001f3f0c7899 */ /* 0x000fe2000801142d */
[----:B------:R-:W-:-:S04]  /*10290*/  F2FP.BF16.F32.PACK_AB R6, R93, R6 ;  /* 0x000000065d06723e */ /* 0x000fc800000010ff */
[----:B------:R-:W1:Y:S01]  /*102a0*/  LDC R37, c[0x0][0xbe8] ;  /* 0x0002fa00ff257b82 */ /* 0x000e620000000800 */
[----:B------:R-:W-:Y:S01]  /*102b0*/  ULDC.64 UR8, c[0x0][0xb90] ;  /* 0x0002e40000087ab9 */ /* 0x000fe20000000a00 */
[----:B------:R-:W-:Y:S02]  /*102c0*/  F2FP.BF16.F32.PACK_AB R26, R125, R26 ;  /* 0x0000001a7d1a723e */ /* 0x000fe400000010ff */
[----:B------:R-:W-:Y:S02]  /*102d0*/  F2FP.BF16.F32.PACK_AB R27, R46, R27 ;  /* 0x0000001b2e1b723e */ /* 0x000fe400000010ff */
[----:B------:R-:W-:Y:S02]  /*102e0*/  F2FP.BF16.F32.PACK_AB R28, R129, R28 ;  /* 0x0000001c811c723e */ /* 0x000fe400000010ff */
[----:B------:R-:W-:Y:S02]  /*102f0*/  F2FP.BF16.F32.PACK_AB R29, R44, R29 ;  /* 0x0000001d2c1d723e */ /* 0x000fe400000010ff */
[----:B------:R-:W-:-:S02]  /*10300*/  F2FP.BF16.F32.PACK_AB R30, R133, R30 ;  /* 0x0000001e851e723e */ /* 0x000fc400000010ff */
[----:B------:R-:W-:Y:S01]  /*10310*/  F2FP.BF16.F32.PACK_AB R31, R48, R31 ;  /* 0x0000001f301f723e */ /* 0x000fe200000010ff */
[----:B------:R-:W-:Y:S01]  /*10320*/  UMOV UR6, UR40 ;  /* 0x0000002800067c82 */ /* 0x000fe20008000000 */
[----:B0-----:R-:W-:Y:S01]  /*10330*/  UMOV UR7, UR5 ;  /* 0x0000000500077c82 */ /* 0x001fe20008000000 */
[----:B------:R-:W-:Y:S01]  /*10340*/  UIMAD UR5, UR10, UR8, URZ ;  /* 0x000000080a0572a4 */ /* 0x000fe2000f8e023f */
[----:B------:R-:W-:Y:S02]  /*10350*/  IMAD.U32 R40, RZ, RZ, UR6 ;  /* 0x00000006ff287e24 */ /* 0x000fe4000f8e00ff */
[----:B------:R-:W-:Y:S01]  /*10360*/  IMAD.U32 R41, RZ, RZ, UR7 ;  /* 0x00000007ff297e24 */ /* 0x000fe2000f8e00ff */
[----:B------:R-:W-:Y:S02]  /*10370*/  UIMAD.WIDE.U32 UR6, UR38, UR8, URZ ;  /* 0x00000008260672a5 */ /* 0x000fe4000f8e003f */
[----:B------:R-:W-:Y:S01]  /*10380*/  UIMAD UR5, UR38, UR9, UR5 ;  /* 0x00000009260572a4 */ /* 0x000fe2000f8e0205 */
[----:B------:R-:W-:-:S02]  /*10390*/  IMAD.WIDE R4, R148, 0x2, R40 ;  /* 0x0000000294047825 */ /* 0x000fc400078e0228 */
[----:B------:R-:W-:Y:S01]  /*103a0*/  ULDC.64 UR8, c[0x0][0xb98] ;  /* 0x0002e60000087ab9 */ /* 0x000fe20000000a00 */
[----:B------:R-:W-:Y:S01]  /*103b0*/  UIADD3 UR7, UR7, UR5, URZ ;  /* 0x0000000507077290 */ /* 0x000fe2000fffe03f */
[----:B------:R-:W-:Y:S01]  /*103c0*/  IMAD.WIDE R40, R3, 0x2, R40 ;  /* 0x0000000203287825 */ /* 0x000fe200078e0228 */
[C---:B------:R-:W-:Y:S01]  /*103d0*/  IADD3 R35, P1, R4.reuse, 0x6000, RZ ;  /* 0x0000600004237810 */ /* 0x040fe20007f3e0ff */
[----:B------:R-:W-:Y:S01]  /*103e0*/  UIMAD UR5, UR12, UR8, URZ ;  /* 0x000000080c0572a4 */ /* 0x000fe2000f8e023f */
[C---:B------:R-:W-:Y:S01]  /*103f0*/  LOP3.LUT R3, R4.reuse, 0x180, RZ, 0xc0, !PT ;  /* 0x0000018004037812 */ /* 0x040fe200078ec0ff */
[----:B------:R-:W-:Y:S01]  /*10400*/  UIMAD.WIDE.U32 UR6, UR45, UR8, UR6 ;  /* 0x000000082d0672a5 */ /* 0x000fe2000f8e0006 */
[C---:B------:R-:W-:Y:S01]  /*10410*/  IADD3 R8, P3, R4.reuse, 0x3000, RZ ;  /* 0x0000300004087810 */ /* 0x040fe20007f7e0ff */
[--C-:B------:R-:W-:Y:S01]  /*10420*/  IMAD.X R25, RZ, RZ, R5.reuse, P1 ;  /* 0x000000ffff197224 */ /* 0x100fe200008e0605 */
[----:B-1----:R-:W-:Y:S01]  /*10430*/  ISETP.NE.AND P1, PT, R37, 0x1, PT ;  /* 0x000000012500780c */ /* 0x002fe20003f25270 */
[----:B------:R-:W-:Y:S01]  /*10440*/  UIMAD UR5, UR45, UR9, UR5 ;  /* 0x000000092d0572a4 */ /* 0x000fe2000f8e0205 */
[----:B------:R-:W-:Y:S01]  /*10450*/  SHF.R.U64 R3, R3, 0x3, RZ ;  /* 0x0000000303037819 */ /* 0x000fe200000012ff */
[----:B------:R-:W-:Y:S01]  /*10460*/  IMAD.X R13, RZ, RZ, R5, P3 ;  /* 0x000000ffff0d7224 */ /* 0x000fe200018e0605 */
[C---:B------:R-:W-:Y:S01]  /*10470*/  IADD3 R21, P4, R4.reuse, 0x20, RZ ;  /* 0x0000002004157810 */ /* 0x040fe20007f9e0ff */
[----:B------:R-:W-:Y:S01]  /*10480*/  ULDC.64 UR8, c[0x0][0xae8] ;  /* 0x0002ba0000087ab9 */ /* 0x000fe20000000a00 */
[----:B------:R-:W-:-:S02]  /*10490*/  IADD3 R15, P0, R4, 0x6020, RZ ;  /* 0x00006020040f7810 */ /* 0x000fc40007f1e0ff */
[----:B------:R-:W-:Y:S01]  /*104a0*/  IADD3 R33, P2, R4, 0x3020, RZ ;  /* 0x0000302004217810 */ /* 0x000fe20007f5e0ff */
[--C-:B------:R-:W-:Y:S01]  /*104b0*/  IMAD.X R9, RZ, RZ, R5.reuse, P4 ;  /* 0x000000ffff097224 */ /* 0x100fe200020e0605 */
[----:B------:R-:W-:Y:S02]  /*104c0*/  LOP3.LUT R4, R3, R4, RZ, 0x3c, !PT ;  /* 0x0000000403047212 */ /* 0x000fe400078e3cff */
[----:B------:R-:W-:Y:S01]  /*104d0*/  LOP3.LUT R12, R35, 0x180, RZ, 0xc0, !PT ;  /* 0x00000180230c7812 */ /* 0x000fe200078ec0ff */
[----:B------:R-:W0:Y:S01]  /*104e0*/  @P1 LDC R45, c[0x0][0xbec] ;  /* 0x0002fb00ff2d1b82 */ /* 0x000e220000000800 */
[----:B------:R-:W-:Y:S01]  /*104f0*/  LOP3.LUT R3, R8, 0x180, RZ, 0xc0, !PT ;  /* 0x0000018008037812 */ /* 0x000fe200078ec0ff */
[----:B------:R-:W-:Y:S01]  /*10500*/  IMAD.X R11, RZ, RZ, R5, P2 ;  /* 0x000000ffff0b7224 */ /* 0x000fe200010e0605 */
[----:B------:R-:W-:Y:S02]  /*10510*/  LOP3.LUT R2, R21, 0x180, RZ, 0xc0, !PT ;  /* 0x0000018015027812 */ /* 0x000fe400078ec0ff */
[----:B------:R-:W-:-:S02]  /*10520*/  SHF.R.U64 R12, R12, 0x3, RZ ;  /* 0x000000030c0c7819 */ /* 0x000fc400000012ff */
[----:B------:R-:W-:Y:S01]  /*10530*/  SHF.R.U64 R3, R3, 0x3, RZ ;  /* 0x0000000303037819 */ /* 0x000fe200000012ff */
[----:B------:R-:W1:Y:S01]  /*10540*/  @P1 LDC R50, c[0x0][0xbf0] ;  /* 0x0002fc00ff321b82 */ /* 0x000e620000000800 */
[----:B------:R-:W-:Y:S02]  /*10550*/  SHF.R.U64 R2, R2, 0x3, RZ ;  /* 0x0000000302027819 */ /* 0x000fe400000012ff */
[----:B------:R-:W-:Y:S02]  /*10560*/  IADD3 R43, P5, R40, 0x7800, RZ ;  /* 0x00007800282b7810 */ /* 0x000fe40007fbe0ff */
[----:B------:R-:W-:Y:S02]  /*10570*/  LOP3.LUT R24, R12, R35, RZ, 0x3c, !PT ;  /* 0x000000230c187212 */ /* 0x000fe400078e3cff */
[----:B------:R-:W-:Y:S02]  /*10580*/  LOP3.LUT R14, R15, 0x180, RZ, 0xc0, !PT ;  /* 0x000001800f0e7812 */ /* 0x000fe400078ec0ff */
[----:B------:R-:W-:-:S02]  /*10590*/  LOP3.LUT R12, R3, R8, RZ, 0x3c, !PT ;  /* 0x00000008030c7212 */ /* 0x000fc400078e3cff */
[----:B------:R-:W-:Y:S02]  /*105a0*/  LOP3.LUT R8, R2, R21, RZ, 0x3c, !PT ;  /* 0x0000001502087212 */ /* 0x000fe400078e3cff */
[----:B------:R-:W-:Y:S02]  /*105b0*/  LOP3.LUT R2, R43, 0x180, RZ, 0xc0, !PT ;  /* 0x000001802b027812 */ /* 0x000fe400078ec0ff */
[----:B------:R-:W-:Y:S01]  /*105c0*/  SHF.R.U64 R14, R14, 0x3, RZ ;  /* 0x000000030e0e7819 */ /* 0x000fe200000012ff */
[----:B0-----:R-:W-:Y:S01]  /*105d0*/  @P1 IMAD.HI.U32 R45, R52, R45, RZ ;  /* 0x0000002d342d1227 */ /* 0x001fe200078e00ff */
[----:B------:R-:W-:Y:S02]  /*105e0*/  SHF.R.U64 R2, R2, 0x3, RZ ;  /* 0x0000000302027819 */ /* 0x000fe400000012ff */
[----:B------:R-:W-:Y:S01]  /*105f0*/  LOP3.LUT R14, R14, R15, RZ, 0x3c, !PT ;  /* 0x0000000f0e0e7212 */ /* 0x000fe200078e3cff */
[----:B------:R-:W-:Y:S01]  /*10600*/  IMAD.X R15, RZ, RZ, R5, P0 ;  /* 0x000000ffff0f7224 */ /* 0x000fe200000e0605 */
[----:B------:R-:W-:-:S02]  /*10610*/  IADD3 R39, P0, R40, 0x1800, RZ ;  /* 0x0000180028277810 */ /* 0x000fc40007f1e0ff */
[----:B------:R-:W-:Y:S01]  /*10620*/  LOP3.LUT R2, R2, R43, RZ, 0x3c, !PT ;  /* 0x0000002b02027212 */ /* 0x000fe200078e3cff */
[----:B------:R-:W-:Y:S01]  /*10630*/  IMAD.MOV.U32 R43, RZ, RZ, R52 ;  /* 0x000000ffff2b7224 */ /* 0x000fe200078e0034 */
[----:B-1----:R-:W-:Y:S02]  /*10640*/  @P1 SHF.R.U32.HI R43, RZ, R50, R45 ;  /* 0x00000032ff2b1219 */ /* 0x002fe4000001162d */
[----:B------:R-:W-:Y:S02]  /*10650*/  LOP3.LUT R38, R39, 0x180, RZ, 0xc0, !PT ;  /* 0x0000018027267812 */ /* 0x000fe400078ec0ff */
[----:B------:R-:W-:Y:S02]  /*10660*/  MOV R47, R4 ;  /* 0x00000004002f7202 */ /* 0x000fe40000000f00 */
[----:B------:R-:W-:Y:S01]  /*10670*/  F2FP.BF16.F32.PACK_AB R4, R42, R7 ;  /* 0x000000072a04723e */ /* 0x000fe200000010ff */
[----:B------:R-:W-:Y:S01]  /*10680*/  IMAD.MOV R42, RZ, RZ, -R43 ;  /* 0x000000ffff2a7224 */ /* 0x000fe200078e0a2b */
[----:B------:R-:W-:-:S02]  /*10690*/  LOP3.LUT R10, R33, 0x180, RZ, 0xc0, !PT ;  /* 0x00000180210a7812 */ /* 0x000fc400078ec0ff */
[----:B------:R-:W-:Y:S02]  /*106a0*/  SHF.R.U64 R38, R38, 0x3, RZ ;  /* 0x0000000326267819 */ /* 0x000fe400000012ff */
[----:B------:R-:W-:Y:S02]  /*106b0*/  F2FP.BF16.F32.PACK_AB R5, R91, R90 ;  /* 0x0000005a5b05723e */ /* 0x000fe400000010ff */
[----:B------:R-:W-:Y:S02]  /*106c0*/  F2FP.BF16.F32.PACK_AB R7, R95, R94 ;  /* 0x0000005e5f07723e */ /* 0x000fe400000010ff */
[----:B------:R-:W-:Y:S01]  /*106d0*/  MOV R57, R14 ;  /* 0x0000000e00397202 */ /* 0x000fe20000000f00 */
[C---:B------:R-:W-:Y:S01]  /*106e0*/  IMAD R15, R37.reuse, R42, R52 ;  /* 0x0000002a250f7224 */ /* 0x040fe200078e0234 */
[----:B------:R-:W-:Y:S01]  /*106f0*/  SHF.R.U64 R10, R10, 0x3, RZ ;  /* 0x000000030a0a7819 */ /* 0x000fe200000012ff */
[----:B------:R0:W-:Y:S01]  /*10700*/  STSM.16.M88.4 [R47], R4 ;  /* 0x000000042f007844 */ /* 0x0001e20000000200 */
[----:B------:R-:W-:Y:S01]  /*10710*/  LOP3.LUT R38, R38, R39, RZ, 0x3c, !PT ;  /* 0x0000002726267212 */ /* 0x000fe200078e3cff */
[----:B------:R-:W-:Y:S01]  /*10720*/  IMAD.X R39, RZ, RZ, R41, P0 ;  /* 0x000000ffff277224 */ /* 0x000fe200000e0629 */
[----:B------:R-:W-:Y:S01]  /*10730*/  MOV R62, R24 ;  /* 0x00000018003e7202 */ /* 0x000fe20000000f00 */
[----:B------:R-:W-:Y:S01]  /*10740*/  IMAD.U32 R25, RZ, RZ, UR5 ;  /* 0x00000005ff197e24 */ /* 0x000fe2000f8e00ff */
[----:B------:R-:W-:Y:S01]  /*10750*/  SHF.R.S32.HI R14, RZ, 0x1f, R43 ;  /* 0x0000001fff0e7819 */ /* 0x000fe2000001142b */
[----:B------:R-:W-:Y:S01]  /*10760*/  ULDC UR5, c[0x0][0xa88] ;  /* 0x0002a20000057ab9 */ /* 0x000fe20000000800 */
[----:B------:R-:W-:Y:S01]  /*10770*/  LOP3.LUT R10, R10, R33, RZ, 0x3c, !PT ;  /* 0x000000210a0a7212 */ /* 0x000fe200078e3cff */
[----:B------:R-:W-:Y:S01]  /*10780*/  IMAD R56, R37, UR5, RZ ;  /* 0x0000000525387c24 */ /* 0x000fe2000f8e02ff */
[----:B------:R-:W-:-:S02]  /*10790*/  IADD3 R33, P3, R40, 0x4800, RZ ;  /* 0x0000480028217810 */ /* 0x000fc40007f7e0ff */
[----:B------:R-:W-:Y:S02]  /*107a0*/  IADD3 R35, P2, R40, 0x3000, RZ ;  /* 0x0000300028237810 */ /* 0x000fe40007f5e0ff */
[----:B------:R-:W-:Y:S02]  /*107b0*/  LOP3.LUT R32, R33, 0x180, RZ, 0xc0, !PT ;  /* 0x0000018021207812 */ /* 0x000fe400078ec0ff */
[----:B------:R-:W-:Y:S02]  /*107c0*/  LOP3.LUT R34, R35, 0x180, RZ, 0xc0, !PT ;  /* 0x0000018023227812 */ /* 0x000fe400078ec0ff */
[----:B0-----:R-:W-:Y:S02]  /*107d0*/  IADD3 R4, P0, R43, UR6, RZ ;  /* 0x000000062b047c10 */ /* 0x001fe4000ff1e0ff */
[----:B------:R-:W-:Y:S02]  /*107e0*/  SHF.R.S32.HI R6, RZ, 0x1f, R15 ;  /* 0x0000001fff067819 */ /* 0x000fe4000001140f */
[----:B------:R-:W-:Y:S01]  /*107f0*/  IADD3.X R5, R14, UR7, R25, P0, !PT ;  /* 0x000000070e057c10 */ /* 0x000fe200087fe419 */
[----:B------:R-:W-:Y:S01]  /*10800*/  ULDC.64 UR6, c[0x0][0xb88] ;  /* 0x0002e20000067ab9 */ /* 0x000fe20000000a00 */
[----:B------:R-:W-:Y:S01]  /*10810*/  SHF.R.U64 R32, R32, 0x3, RZ ;  /* 0x0000000320207819 */ /* 0x000fe200000012ff */
[----:B------:R-:W-:Y:S01]  /*10820*/  IMAD R6, R6, UR6, RZ ;  /* 0x0000000606067c24 */ /* 0x000fe2000f8e02ff */
[----:B------:R-:W-:Y:S01]  /*10830*/  MOV R63, R10 ;  /* 0x0000000a003f7202 */ /* 0x000fe20000000f00 */
[----:B------:R-:W-:Y:S01]  /*10840*/  IMAD.WIDE.U32 R4, R15, UR6, R4 ;  /* 0x000000060f047c25 */ /* 0x000fe2000f8e0004 */
[----:B------:R-:W-:-:S02]  /*10850*/  SHF.R.U64 R34, R34, 0x3, RZ ;  /* 0x0000000322227819 */ /* 0x000fc400000012ff */
[----:B------:R-:W-:Y:S01]  /*10860*/  LOP3.LUT R32, R32, R33, RZ, 0x3c, !PT ;  /* 0x0000002120207212 */ /* 0x000fe200078e3cff */
[----:B------:R-:W-:Y:S01]  /*10870*/  IMAD R15, R15, UR7, R6 ;  /* 0x000000070f0f7c24 */ /* 0x000fe2000f8e0206 */
[----:B------:R-:W-:Y:S01]  /*10880*/  ULDC.64 UR6, c[0x0][0xb50] ;  /* 0x0002d40000067ab9 */ /* 0x000fe20000000a00 */
[----:B------:R-:W-:Y:S01]  /*10890*/  VIADD R11, R147, UR39 ;  /* 0x00000027930b7c36 */ /* 0x000fe20008000000 */
[----:B------:R-:W-:Y:S01]  /*108a0*/  LOP3.LUT P0, RZ, R145, 0x3, RZ, 0xc0, !PT ;  /* 0x0000000391ff7812 */ /* 0x000fe2000780c0ff */
[----:B------:R-:W-:Y:S01]  /*108b0*/  IMAD.X R33, RZ, RZ, R41, P3 ;  /* 0x000000ffff217224 */ /* 0x000fe200018e0629 */
[----:B------:R-:W-:Y:S01]  /*108c0*/  LEA R42, P3, R4, UR6, 0x2 ;  /* 0x00000006042a7c11 */ /* 0x000fe2000f8610ff */
[----:B------:R-:W-:Y:S01]  /*108d0*/  VIADD R7, R11, 0x8 ;  /* 0x000000080b077836 */ /* 0x000fe20000000000 */
[----:B------:R-:W-:Y:S01]  /*108e0*/  LOP3.LUT R34, R34, R35, RZ, 0x3c, !PT ;  /* 0x0000002322227212 */ /* 0x000fe200078e3cff */
[----:B------:R-:W-:Y:S01]  /*108f0*/  IMAD.IADD R5, R5, 0x1, R15 ;  /* 0x0000000105057824 */ /* 0x000fe200078e020f */
[----:B------:R-:W-:Y:S01]  /*10900*/  MOV R53, R8 ;  /* 0x0000000800357202 */ /* 0x000fe20000000f00 */
[----:B------:R-:W-:Y:S01]  /*10910*/  IMAD.X R35, RZ, RZ, R41, P2 ;  /* 0x000000ffff237224 */ /* 0x000fe200010e0629 */
[-C--:B------:R-:W-:Y:S01]  /*10920*/  ISETP.GE.OR P2, PT, R11, R56.reuse, P0 ;  /* 0x000000380b00720c */ /* 0x080fe20000746670 */
[----:B------:R-:W-:Y:S01]  /*10930*/  SHFL.IDX PT, R58, R42, RZ, 0x1c1f ;  /* 0x001c1fff2a3a7589 */ /* 0x000fe200000e0000 */
[----:B------:R-:W-:-:S02]  /*10940*/  ISETP.GE.OR P0, PT, R7, R56, P0 ;  /* 0x000000380700720c */ /* 0x000fc40000706670 */
[----:B------:R-:W-:Y:S01]  /*10950*/  LEA.HI.X R43, R4, UR7, R5, 0x2, P3 ;  /* 0x00000007042b7c11 */ /* 0x000fe200098f1405 */
[----:B------:R-:W-:Y:S01]  /*10960*/  SHFL.IDX PT, R60, R42, 0x1, 0x1c1f ;  /* 0x003c1f002a3c7f89 */ /* 0x000fe200000e0000 */
[----:B------:R-:W-:Y:S02]  /*10970*/  F2FP.BF16.F32.PACK_AB R4, R97, R96 ;  /* 0x000000606104723e */ /* 0x000fe400000010ff */
[----:B------:R-:W-:Y:S01]  /*10980*/  F2FP.BF16.F32.PACK_AB R5, R99, R98 ;  /* 0x000000626305723e */ /* 0x000fe200000010ff */
[----:B------:R-:W0:Y:S01]  /*10990*/  SHFL.IDX PT, R59, R43, RZ, 0x1c1f ;  /* 0x001c1fff2b3b7589 */ /* 0x000e2200000e0000 */
[----:B------:R-:W-:Y:S02]  /*109a0*/  F2FP.BF16.F32.PACK_AB R6, R101, R100 ;  /* 0x000000646506723e */ /* 0x000fe400000010ff */
[----:B------:R-:W-:Y:S01]  /*109b0*/  F2FP.BF16.F32.PACK_AB R7, R103, R102 ;  /* 0x000000666707723e */ /* 0x000fe200000010ff */
[----:B------:R-:W1:Y:S01]  /*109c0*/  SHFL.IDX PT, R61, R43, 0x1, 0x1c1f ;  /* 0x003c1f002b3d7f89 */ /* 0x000e6200000e0000 */
[----:B------:R-:W-:-:S02]  /*109d0*/  MOV R52, R12 ;  /* 0x0000000c00347202 */ /* 0x000fc40000000f00 */
[----:B------:R-:W-:Y:S01]  /*109e0*/  F2FP.BF16.F32.PACK_AB R8, R105, R104 ;  /* 0x000000686908723e */ /* 0x000fe200000010ff */
[----:B------:R-:W-:Y:S01]  /*109f0*/  STSM.16.M88.4 [R53], R4 ;  /* 0x0000000435007844 */ /* 0x000fe20000000200 */
[----:B------:R-:W-:Y:S02]  /*10a00*/  F2FP.BF16.F32.PACK_AB R9, R107, R106 ;  /* 0x0000006a6b09723e */ /* 0x000fe400000010ff */
[----:B------:R-:W-:Y:S02]  /*10a10*/  F2FP.BF16.F32.PACK_AB R10, R109, R108 ;  /* 0x0000006c6d0a723e */ /* 0x000fe400000010ff */
        /* <DEDUP_REMOVED lines=9> */
[C---:B------:R-:W-:Y:S02]  /*10ab0*/  IADD3 R21, P4, R40.reuse, 0x6000, RZ ;  /* 0x0000600028157810 */ /* 0x040fe40007f9e0ff */
[----:B------:R-:W-:Y:S01]  /*10ac0*/  LOP3.LUT R3, R40, 0x180, RZ, 0xc0, !PT ;  /* 0x0000018028037812 */ /* 0x000fe200078ec0ff */
[----:B------:R3:W-:Y:S01]  /*10ad0*/  STSM.16.M88.4 [R62], R24 ;  /* 0x000000183e007844 */ /* 0x0007e20000000200 */
[----:B------:R-:W-:Y:S01]  /*10ae0*/  UIMAD UR5, UR10, UR8, URZ ;  /* 0x000000080a0572a4 */ /* 0x000fe2000f8e023f */
[----:B------:R-:W-:-:S02]  /*10af0*/  LOP3.LUT R20, R21, 0x180, RZ, 0xc0, !PT ;  /* 0x0000018015147812 */ /* 0x000fc400078ec0ff */
[----:B------:R-:W-:Y:S01]  /*10b00*/  STSM.16.M88.4 [R57], R28 ;  /* 0x0000001c39007844 */ /* 0x000fe20000000200 */
[----:B------:R-:W-:Y:S01]  /*10b10*/  UIMAD.WIDE.U32 UR6, UR38, UR8, URZ ;  /* 0x00000008260672a5 */ /* 0x000fe2000f8e003f */
[----:B------:R-:W-:Y:S01]  /*10b20*/  SHF.R.U64 R3, R3, 0x3, RZ ;  /* 0x0000000303037819 */ /* 0x000fe200000012ff */
[----:B------:R-:W-:Y:S01]  /*10b30*/  ULDC.64 UR10, c[0x0][0xaf0] ;  /* 0x0002bc00000a7ab9 */ /* 0x000fe20000000a00 */
[----:B------:R-:W-:Y:S08]  /*10b40*/  BAR.SYNC.DEFER_BLOCKING 0x1, 0x180 ;  /* 0x0046000000007b1d */ /* 0x000ff00000010000 */
[----:B--2---:R-:W2:Y:S08]  /*10b50*/  @P1 LDC R15, c[0x0][0xbec] ;  /* 0x0002fb00ff0f1b82 */ /* 0x004eb00000000800 */
[----:B---3--:R-:W3:Y:S01]  /*10b60*/  @P1 LDC R25, c[0x0][0xbf0] ;  /* 0x0002fc00ff191b82 */ /* 0x008ee20000000800 */
[----:B------:R-:W-:Y:S01]  /*10b70*/  UIMAD UR5, UR38, UR9, UR5 ;  /* 0x00000009260572a4 */ /* 0x000fe2000f8e0205 */
[----:B------:R-:W-:-:S02]  /*10b80*/  SHF.R.U64 R20, R20, 0x3, RZ ;  /* 0x0000000314147819 */ /* 0x000fc400000012ff */
[----:B------:R-:W-:Y:S01]  /*10b90*/  LOP3.LUT R40, R3, R40, RZ, 0x3c, !PT ;  /* 0x0000002803287212 */ /* 0x000fe200078e3cff */
[----:B0-----:R0:W-:Y:S01]  /*10ba0*/  @!P2 ST.E desc[UR52][R58.64], R0 ;  /* 0x000000003a00a985 */ /* 0x0011e2000c101934 */
[----:B------:R-:W-:Y:S01]  /*10bb0*/  UIMAD UR8, UR12, UR10, URZ ;  /* 0x0000000a0c0872a4 */ /* 0x000fe2000f8e023f */
[--C-:B------:R-:W-:Y:S01]  /*10bc0*/  IMAD.X R3, RZ, RZ, R41.reuse, P5 ;  /* 0x000000ffff037224 */ /* 0x100fe200028e0629 */
[----:B------:R-:W-:Y:S01]  /*10bd0*/  UIADD3 UR7, UR7, UR5, URZ ;  /* 0x0000000507077290 */ /* 0x000fe2000fffe03f */
[----:B------:R-:W-:Y:S01]  /*10be0*/  LOP3.LUT R20, R20, R21, RZ, 0x3c, !PT ;  /* 0x0000001514147212 */ /* 0x000fe200078e3cff */
[----:B0-----:R-:W-:Y:S01]  /*10bf0*/  IMAD R0, R142, 0x60, R144 ;  /* 0x000000608e007824 */ /* 0x001fe200078e0290 */
[----:B------:R-:W-:Y:S01]  /*10c00*/  UIMAD UR5, UR45, UR11, UR8 ;  /* 0x0000000b2d0572a4 */ /* 0x000fe2000f8e0208 */
[----:B------:R-:W-:Y:S01]  /*10c10*/  IMAD.X R21, RZ, RZ, R41, P4 ;  /* 0x000000ffff157224 */ /* 0x000fe200020e0629 */
[----:B-1----:R0:W-:Y:S01]  /*10c20*/  @!P0 ST.E desc[UR52][R60.64], R36 ;  /* 0x000000243c008985 */ /* 0x0021e2000c101934 */
[----:B------:R-:W-:Y:S01]  /*10c30*/  VIADD R14, R0, UR39 ;  /* 0x00000027000e7c36 */ /* 0x000fe20008000000 */
[----:B------:R-:W-:Y:S01]  /*10c40*/  UIMAD.WIDE.U32 UR6, UR45, UR10, UR6 ;  /* 0x0000000a2d0672a5 */ /* 0x000fe2000f8e0006 */
[----:B------:R-:W-:-:S02]  /*10c50*/  ULDC.64 UR8, c[0x0][0xae0] ;  /* 0x0002b80000087ab9 */ /* 0x000fc40000000a00 */
[----:B--2---:R-:W-:Y:S01]  /*10c60*/  @P1 IMAD.HI.U32 R0, R14, R15, RZ ;  /* 0x0000000f0e001227 */ /* 0x004fe200078e00ff */
[----:B------:R1:W5:Y:S03]  /*10c70*/  LD.E.128 R8, desc[UR52][R2.64] ;  /* 0x0000003402087980 */ /* 0x000366000c101d00 */
[----:B------:R-:W-:Y:S01]  /*10c80*/  IMAD.MOV.U32 R13, RZ, RZ, R14 ;  /* 0x000000ffff0d7224 */ /* 0x000fe200078e000e */
[----:B---3--:R-:W-:Y:S01]  /*10c90*/  @P1 SHF.R.U32.HI R13, RZ, R25, R0 ;  /* 0x00000019ff0d1219 */ /* 0x008fe20000011600 */
[----:B------:R-:W-:Y:S01]  /*10ca0*/  UIADD3 UR5, UR7, UR5, URZ ;  /* 0x0000000507057290 */ /* 0x000fe2000fffe03f */
[----:B------:R-:W5:Y:S02]  /*10cb0*/  LD.E.128 R40, desc[UR52][R40.64] ;  /* 0x0000003428287980 */ /* 0x000f64000c101d00 */
[--C-:B------:R-:W-:Y:S01]  /*10cc0*/  SHF.R.S32.HI R0, RZ, 0x1f, R13.reuse ;  /* 0x0000001fff007819 */ /* 0x100fe2000001140d */
[----:B------:R-:W-:Y:S01]  /*10cd0*/  IMAD.MOV R12, RZ, RZ, -R13 ;  /* 0x000000ffff0c7224 */ /* 0x000fe200078e0a0d */
[----:B------:R0:W5:Y:S01]  /*10ce0*/  LD.E.128 R44, desc[UR52][R38.64] ;  /* 0x00000034262c7980 */ /* 0x000162000c101d00 */
[----:B-1----:R-:W-:-:S02]  /*10cf0*/  IMAD.U32 R3, RZ, RZ, UR7 ;  /* 0x00000007ff037e24 */ /* 0x002fc4000f8e00ff */
[----:B------:R-:W-:Y:S01]  /*10d00*/  IMAD R0, R0, UR8, RZ ;  /* 0x0000000800007c24 */ /* 0x000fe2000f8e02ff */
[----:B------:R0:W5:Y:S01]  /*10d10*/  LD.E.128 R48, desc[UR52][R34.64] ;  /* 0x0000003422307980 */ /* 0x000162000c101d00 */
[----:B------:R-:W-:Y:S02]  /*10d20*/  IMAD R37, R37, R12, R14 ;  /* 0x0000000c25257224 */ /* 0x000fe400078e020e */
[----:B------:R-:W-:Y:S01]  /*10d30*/  IMAD.U32 R2, RZ, RZ, UR6 ;  /* 0x00000006ff027e24 */ /* 0x000fe2000f8e00ff */
[----:B------:R0:W5:Y:S01]  /*10d40*/  LD.E.128 R4, desc[UR52][R32.64] ;  /* 0x0000003420047980 */ /* 0x000162000c101d00 */
[----:B------:R-:W-:Y:S01]  /*10d50*/  IMAD.U32 R3, RZ, RZ, UR5 ;  /* 0x00000005ff037e24 */ /* 0x000fe2000f8e00ff */
[----:B------:R-:W-:Y:S01]  /*10d60*/  ULDC.64 UR6, c[0x0][0xad8] ;  /* 0x0002b60000067ab9 */ /* 0x000fe20000000a00 */
[C---:B------:R-:W-:Y:S01]  /*10d70*/  IMAD R15, R13.reuse, UR9, R0 ;  /* 0x000000090d0f7c24 */ /* 0x040fe2000f8e0200 */
[----:B------:R0:W5:Y:S01]  /*10d80*/  LD.E.128 R52, desc[UR52][R20.64] ;  /* 0x0000003414347980 */ /* 0x000162000c101d00 */
[----:B------:R-:W-:Y:S01]  /*10d90*/  SHF.R.S32.HI R0, RZ, 0x1f, R37 ;  /* 0x0000001fff007819 */ /* 0x000fe20000011425 */
[----:B------:R-:W-:Y:S01]  /*10da0*/  IMAD.WIDE.U32 R2, R13, UR8, R2 ;  /* 0x000000080d027c25 */ /* 0x000fe2000f8e0002 */
[----:B------:R-:W-:Y:S01]  /*10db0*/  @!PT LDS RZ, [RZ] ;  /* 0x00000000fffff984 */ /* 0x000fe20000000800 */
[----:B------:R-:W-:Y:S01]  /*10dc0*/  @!PT LDS RZ, [RZ] ;  /* 0x00000000fffff984 */ /* 0x000fe20000000800 */
[----:B------:R-:W-:Y:S01]  /*10dd0*/  @!PT LDS RZ, [RZ] ;  /* 0x00000000fffff984 */ /* 0x000fe20000000800 */
[----:B------:R-:W-:Y:S01]  /*10de0*/  @!PT LDS RZ, [RZ] ;  /* 0x00000000fffff984 */ /* 0x000fe20000000800 */
[----:B------:R1:W-:Y:S06]  /*10df0*/  MEMBAR.ALL.CTA ;  /* 0x0000000000007992 */ /* 0x0003ec0000008000 */
[----:B-1----:R-:W1:Y:S01]  /*10e00*/  FENCE.VIEW.ASYNC.S ;  /* 0x00000000000073c6 */ /* 0x002e620000000000 */
[----:B------:R-:W-:-:S02]  /*10e10*/  IMAD.IADD R3, R3, 0x1, R15 ;  /* 0x0000000103037824 */ /* 0x000fc400078e020f */
[----:B------:R-:W-:Y:S02]  /*10e20*/  IMAD R0, R0, UR6, RZ ;  /* 0x0000000600007c24 */ /* 0x000fe4000f8e02ff */
[----:B------:R-:W-:Y:S01]  /*10e30*/  VIADD R25, R144, UR39 ;  /* 0x0000002790197c36 */ /* 0x000fe20008000000 */
[----:B------:R-:W-:Y:S01]  /*10e40*/  UIADD3 UR5, UR40, 0x2d820, URZ ;  /* 0x0002d82028057890 */ /* 0x000fe2000fffe03f */
[C---:B------:R-:W-:Y:S02]  /*10e50*/  IMAD R13, R37.reuse, UR7, R0 ;  /* 0x00000007250d7c24 */ /* 0x040fe4000f8e0200 */
[----:B------:R-:W-:Y:S01]  /*10e60*/  IMAD.WIDE.U32 R2, R37, UR6, R2 ;  /* 0x0000000625027c25 */ /* 0x000fe2000f8e0002 */
[----:B------:R-:W-:Y:S01]  /*10e70*/  ISETP.GE.AND P0, PT, R25, R56, PT ;  /* 0x000000381900720c */ /* 0x000fe20003f06270 */
[----:B------:R-:W-:Y:S01]  /*10e80*/  ULDC.64 UR6, c[0x0][0xa80] ;  /* 0x0002a00000067ab9 */ /* 0x000fe20000000a00 */
[----:B------:R-:W-:Y:S01]  /*10e90*/  UPRMT UR5, URZ, 0x654, UR5 ;  /* 0x000006543f057896 */ /* 0x000fe20008000005 */
[----:B------:R-:W-:Y:S01]  /*10ea0*/  IMAD.IADD R3, R3, 0x1, R13 ;  /* 0x0000000103037824 */ /* 0x000fe200078e020d */
[----:B------:R-:W-:-:S04]  /*10eb0*/  LEA R0, P1, R2, UR6, 0x1 ;  /* 0x0000000602007c11 */ /* 0x000fc8000f8208ff */
[----:B------:R-:W-:Y:S01]  /*10ec0*/  LEA.HI.X R24, R2, UR7, R3, 0x1, P1 ;  /* 0x0000000702187c11 */ /* 0x000fe200088f0c03 */
[----:B-1----:R0:W1:Y:S01]  /*10ed0*/  SHFL.IDX PT, R12, R0, RZ, 0x1c1f ;  /* 0x001c1fff000c7589 */ /* 0x00206200000e0000 */
        /* <DEDUP_REMOVED lines=8> */
[CC--:B-1----:R-:W-:Y:S02]  /*10f60*/  @!P1 LEA R14, P3, R139.reuse, R12.reuse, 0x1 ;  /* 0x0000000c8b0e9211 */ /* 0x0c2fe400078608ff */
[----:B0-----:R-:W-:Y:S02]  /*10f70*/  @!P2 LEA R20, P4, R140, R12, 0x1 ;  /* 0x0000000c8c14a211 */ /* 0x001fe400078808ff */
[----:B--2---:R-:W-:Y:S01]  /*10f80*/  @!P0 IMAD.WIDE R2, R138, 0x2, R12 ;  /* 0x000000028a028825 */ /* 0x004fe200078e020c */
[-C--:B------:R-:W-:Y:S02]  /*10f90*/  @!P1 LEA.HI.X R15, R139, R13.reuse, R150, 0x1, P3 ;  /* 0x0000000d8b0f9211 */ /* 0x080fe400018f0c96 */
[----:B------:R-:W-:Y:S02]  /*10fa0*/  @!P2 LEA.HI.X R21, R140, R13, R149, 0x1, P4 ;  /* 0x0000000d8c15a211 */ /* 0x000fe400020f0c95 */
[----:B-----5:R3:W-:Y:S04]  /*10fb0*/  @!P0 ST.E.128 desc[UR52][R2.64], R40 ;  /* 0x0000002802008985 */ /* 0x0207e8000c101d34 */
[----:B------:R3:W-:Y:S04]  /*10fc0*/  @!P1 ST.E.128 desc[UR52][R14.64], R48 ;  /* 0x000000300e009985 */ /* 0x0007e8000c101d34 */
[----:B------:R3:W-:Y:S02]  /*10fd0*/  @!P2 ST.E.128 desc[UR52][R20.64], R52 ;  /* 0x000000341400a985 */ /* 0x0007e4000c101d34 */
.L_x_902:
[----:B------:R-:W-:Y:S05]  /*10fe0*/  BSYNC B1 ;  /* 0x0000000000017941 */ /* 0x000fea0003800000 */
.L_x_901:
[----:B---3--:R-:W-:Y:S01]  /*10ff0*/  VIADD R3, R25, 0x60 ;  /* 0x0000006019037836 */ /* 0x008fe20000000000 */
[----:B--2---:R2:W3:Y:S04]  /*11000*/  SHFL.IDX PT, R13, R24, 0x1, 0x1c1f ;  /* 0x003c1f00180d7f89 */ /* 0x0044e800000e0000 */
[----:B------:R-:W-:Y:S01]  /*11010*/  ISETP.GE.AND P0, PT, R3, R56, PT ;  /* 0x000000380300720c */ /* 0x000fe20003f06270 */
[----:B-1----:R2:W1:-:S12]  /*11020*/  SHFL.IDX PT, R12, R0, 0x1, 0x1c1f ;  /* 0x003c1f00000c7f89 */ /* 0x00245800000e0000 */
[----:B--2---:R-:W-:Y:S05]  /*11030*/  @P0 BRA `(.L_x_903) ;  /* 0x0000000800240947 */ /* 0x004fea0003800000 */
[----:B------:R-:W-:Y:S02]  /*11040*/  ULDC UR5, c[0x0][0xac8] ;  /* 0x0002b20000057ab9 */ /* 0x000fe40000000800 */
[----:B------:R-:W-:Y:S02]  /*11050*/  ISETP.GE.AND P2, PT, R139, UR5, PT ;  /* 0x000000058b007c0c */ /* 0x000fe4000bf46270 */
[----:B------:R-:W-:-:S11]  /*11060*/  ISETP.GE.AND P1, PT, R138, UR5, PT ;  /* 0x000000058a007c0c */ /* 0x000fd6000bf26270 */
[C---:B-1----:R-:W-:Y:S02]  /*11070*/  @!P2 LEA R14, P0, R139.reuse, R12, 0x1 ;  /* 0x0000000c8b0ea211 */ /* 0x042fe400078008ff */
[----:B---3--:R-:W-:Y:S02]  /*11080*/  @!P1 IMAD.WIDE R2, R138, 0x2, R12 ;  /* 0x000000028a029825 */ /* 0x008fe400078e020c */
[----:B------:R-:W-:Y:S02]  /*11090*/  @!P2 LEA.HI.X R15, R139, R13, R150, 0x1, P0 ;  /* 0x0000000d8b0fa211 */ /* 0x000fe400000f0c96 */
[----:B------:R-:W-:Y:S01]  /*110a0*/  ISETP.GE.AND P0, PT, R140, UR5, PT ;  /* 0x000000058c007c0c */ /* 0x000fe2000bf06270 */
[----:B-----5:R2:W-:Y:S04]  /*110b0*/  @!P1 ST.E.128 desc[UR52][R2.64], R44 ;  /* 0x0000002c02009985 */ /* 0x0205e8000c101d34 */
[----:B------:R2:W-:Y:S08]  /*110c0*/  @!P2 ST.E.128 desc[UR52][R14.64], R4 ;  /* 0x000000040e00a985 */ /* 0x0005f0000c101d34 */
[----:B------:R-:W-:Y:S05]  /*110d0*/  @P0 BRA `(.L_x_903) ;  /* 0x0000000400fc0947 */ /* 0x000fea0003800000 */
[----:B--2---:R-:W-:-:S04]  /*110e0*/  LEA R2, P0, R140, R12, 0x1 ;  /* 0x0000000c8c027211 */ /* 0x004fc800078008ff */
[----:B------:R-:W-:-:S05]  /*110f0*/  LEA.HI.X R3, R140, R13, R149, 0x1, P0 ;  /* 0x0000000d8c037211 */ /* 0x000fca00000f0c95 */
[----:B------:R4:W-:Y:S01]  /*11100*/  ST.E.128 desc[UR52][R2.64], R8 ;  /* 0x0000000802007985 */ /* 0x0009e2000c101d34 */
[----:B------:R-:W-:Y:S05]  /*11110*/  BRA `(.L_x_903) ;  /* 0x0000000400ec7947 */ /* 0x000fea0003800000 */
.L_x_900:
[----:B------:R-:W0:Y:S01]  /*11120*/  LDC R8, c[0x0][0xbe8] ;  /* 0x0002fa00ff087b82 */ /* 0x000e220000000800 */
[----:B------:R-:W-:Y:S01]  /*11130*/  ISETP.GE.AND P0, PT, R151, 0xc0, PT ;  /* 0x000000c09700780c */ /* 0x000fe20003f06270 */
[----:B------:R-:W-:Y:S01]  /*11140*/  USHF.R.S32.HI UR8, URZ, 0x1f, UR38 ;  /* 0x0000001f3f087899 */ /* 0x000fe20008011426 */
[----:B------:R-:W-:Y:S01]  /*11150*/  BSSY B1, `(.L_x_904) ;  /* 0x000002f000017945 */ /* 0x000fe20003800000 */
[----:B------:R-:W-:Y:S01]  /*11160*/  USHF.R.S32.HI UR9, URZ, 0x1f, UR45 ;  /* 0x0000001f3f097899 */ /* 0x000fe2000801142d */
[----:B------:R-:W-:Y:S01]  /*11170*/  IMAD R6, R142, 0x60, R144 ;  /* 0x000000608e067824 */ /* 0x000fe200078e0290 */
[----:B0-----:R-:W-:-:S13]  /*11180*/  ISETP.NE.AND P1, PT, R8, 0x1, PT ;  /* 0x000000010800780c */ /* 0x001fda0003f25270 */
[----:B------:R-:W0:Y:S08]  /*11190*/  @P1 LDC R9, c[0x0][0xbec] ;  /* 0x0002fb00ff091b82 */ /* 0x000e300000000800 */
[----:B------:R-:W1:Y:S01]  /*111a0*/  @P1 LDC R11, c[0x0][0xbf0] ;  /* 0x0002fc00ff0b1b82 */ /* 0x000e620000000800 */
[----:B------:R-:W-:Y:S05]  /*111b0*/  @P0 BRA `(.L_x_905) ;  /* 0x0000000000a00947 */ /* 0x000fea0003800000 */
[----:B------:R-:W2:Y:S01]  /*111c0*/  S2R R0, SR_TID.X ;  /* 0x0000000000007919 */ /* 0x000ea20000002100 */
[----:B------:R-:W3:Y:S01]  /*111d0*/  LDC R3, c[0x0][0xbe8] ;  /* 0x0002fa00ff037b82 */ /* 0x000ee20000000800 */
[----:B------:R-:W-:Y:S01]  /*111e0*/  IMAD.U32 R4, RZ, RZ, UR39 ;  /* 0x00000027ff047e24 */ /* 0x000fe2000f8e00ff */
[----:B------:R-:W-:Y:S02]  /*111f0*/  ULDC UR5, c[0x0][0xa88] ;  /* 0x0002a20000057ab9 */ /* 0x000fe40000000800 */
[----:B---3--:R-:W-:Y:S02]  /*11200*/  IMAD R5, R3, UR5, RZ ;  /* 0x0000000503057c24 */ /* 0x008fe4000f8e02ff */
[----:B--2---:R-:W-:-:S04]  /*11210*/  IADD3 R4, R4, -0x80, R0 ;  /* 0xffffff8004047810 */ /* 0x004fc80007ffe000 */
[----:B------:R-:W-:-:S13]  /*11220*/  ISETP.GE.AND P0, PT, R4, R5, PT ;  /* 0x000000050400720c */ /* 0x000fda0003f06270 */
[----:B------:R-:W-:Y:S05]  /*11230*/  @P0 BRA `(.L_x_905) ;  /* 0x0000000000800947 */ /* 0x000fea0003800000 */
[----:B------:R-:W-:Y:S01]  /*11240*/  ISETP.NE.AND P0, PT, R3, 0x1, PT ;  /* 0x000000010300780c */ /* 0x000fe20003f05270 */
[----:B------:R-:W-:Y:S01]  /*11250*/  ULDC.64 UR10, c[0x0][0xb90] ;  /* 0x0002e400000a7ab9 */ /* 0x000fe20000000a00 */
[----:B------:R-:W-:Y:S01]  /*11260*/  IMAD.MOV.U32 R2, RZ, RZ, R4 ;  /* 0x000000ffff027224 */ /* 0x000fe200078e0004 */
[----:B------:R-:W-:Y:S02]  /*11270*/  UIMAD UR5, UR8, UR10, URZ ;  /* 0x0000000a080572a4 */ /* 0x000fe4000f8e023f */
[----:B------:R-:W-:Y:S02]  /*11280*/  UIMAD.WIDE.U32 UR6, UR38, UR10, URZ ;  /* 0x0000000a260672a5 */ /* 0x000fe4000f8e003f */
[----:B------:R-:W-:-:S03]  /*11290*/  UIMAD UR5, UR38, UR11, UR5 ;  /* 0x0000000b260572a4 */ /* 0x000fc6000f8e0205 */
[----:B------:R-:W-:Y:S01]  /*112a0*/  ULDC.64 UR10, c[0x0][0xb98] ;  /* 0x0002e600000a7ab9 */ /* 0x000fe20000000a00 */
[----:B------:R-:W-:Y:S02]  /*112b0*/  UIADD3 UR7, UR7, UR5, URZ ;  /* 0x0000000507077290 */ /* 0x000fe4000fffe03f */
[----:B------:R-:W2:Y:S01]  /*112c0*/  @P0 LDC R5, c[0x0][0xbec] ;  /* 0x0002fb00ff050b82 */ /* 0x000ea20000000800 */
[----:B------:R-:W-:Y:S02]  /*112d0*/  UIMAD UR5, UR9, UR10, URZ ;  /* 0x0000000a090572a4 */ /* 0x000fe4000f8e023f */
[----:B------:R-:W-:Y:S02]  /*112e0*/  UIMAD.WIDE.U32 UR6, UR45, UR10, UR6 ;  /* 0x0000000a2d0672a5 */ /* 0x000fe4000f8e0006 */
[----:B------:R-:W-:-:S03]  /*112f0*/  UIMAD UR5, UR45, UR11, UR5 ;  /* 0x0000000b2d0572a4 */ /* 0x000fc6000f8e0205 */
[----:B------:R-:W3:Y:S01]  /*11300*/  @P0 LDC R7, c[0x0][0xbf0] ;  /* 0x0002fc00ff070b82 */ /* 0x000ee20000000800 */
[----:B------:R-:W-:Y:S01]  /*11310*/  ULDC.64 UR10, c[0x0][0xb88] ;  /* 0x0002e200000a7ab9 */ /* 0x000fe20000000a00 */
[----:B--2---:R-:W-:-:S05]  /*11320*/  @P0 IMAD.HI.U32 R0, R4, R5, RZ ;  /* 0x0000000504000227 */ /* 0x004fca00078e00ff */
[----:B---3--:R-:W-:-:S05]  /*11330*/  @P0 SHF.R.U32.HI R2, RZ, R7, R0 ;  /* 0x00000007ff020219 */ /* 0x008fca0000011600 */
[----:B------:R-:W-:-:S04]  /*11340*/  IMAD.MOV R5, RZ, RZ, -R2 ;  /* 0x000000ffff057224 */ /* 0x000fc800078e0a02 */
[----:B------:R-:W-:Y:S01]  /*11350*/  IMAD R5, R3, R5, R4 ;  /* 0x0000000503057224 */ /* 0x000fe200078e0204 */
[----:B------:R-:W-:Y:S01]  /*11360*/  SHF.R.S32.HI R3, RZ, 0x1f, R2 ;  /* 0x0000001fff037819 */ /* 0x000fe20000011402 */
[----:B------:R-:W-:Y:S01]  /*11370*/  IMAD.U32 R4, RZ, RZ, UR5 ;  /* 0x00000005ff047e24 */ /* 0x000fe2000f8e00ff */
[----:B------:R-:W-:Y:S02]  /*11380*/  IADD3 R2, P0, R2, UR6, RZ ;  /* 0x0000000602027c10 */ /* 0x000fe4000ff1e0ff */
[----:B------:R-:W-:Y:S02]  /*11390*/  SHF.R.S32.HI R0, RZ, 0x1f, R5 ;  /* 0x0000001fff007819 */ /* 0x000fe40000011405 */
[----:B------:R-:W-:Y:S01]  /*113a0*/  IADD3.X R3, R3, UR7, R4, P0, !PT ;  /* 0x0000000703037c10 */ /* 0x000fe200087fe404 */
[----:B------:R-:W-:Y:S02]  /*113b0*/  ULDC.64 UR6, c[0x0][0xb50] ;  /* 0x0002d40000067ab9 */ /* 0x000fe40000000a00 */
[----:B------:R-:W-:-:S02]  /*113c0*/  IMAD R0, R0, UR10, RZ ;  /* 0x0000000a00007c24 */ /* 0x000fc4000f8e02ff */
[----:B------:R-:W-:-:S04]  /*113d0*/  IMAD.WIDE.U32 R2, R5, UR10, R2 ;  /* 0x0000000a05027c25 */ /* 0x000fc8000f8e0002 */
[----:B------:R-:W-:Y:S01]  /*113e0*/  IMAD R7, R5, UR11, R0 ;  /* 0x0000000b05077c24 */ /* 0x000fe2000f8e0200 */
[----:B------:R-:W-:-:S03]  /*113f0*/  LEA R4, P0, R2, UR6, 0x2 ;  /* 0x0000000602047c11 */ /* 0x000fc6000f8010ff */
[----:B------:R-:W-:-:S05]  /*11400*/  IMAD.IADD R3, R3, 0x1, R7 ;  /* 0x0000000103037824 */ /* 0x000fca00078e0207 */
[----:B------:R-:W-:Y:S01]  /*11410*/  LEA.HI.X R5, R2, UR7, R3, 0x2, P0 ;  /* 0x0000000702057c11 */ /* 0x000fe200080f1403 */
[----:B------:R-:W-:-:S05]  /*11420*/  IMAD.MOV.U32 R3, RZ, RZ, -0x800000 ;  /* 0xff800000ff037424 */ /* 0x000fca00078e00ff */
[----:B------:R2:W-:Y:S02]  /*11430*/  STG.E desc[UR52][R4.64], R3 ;  /* 0x0000000304007986 */ /* 0x0005e4000c101934 */
.L_x_905:
[----:B------:R-:W-:Y:S05]  /*11440*/  BSYNC B1 ;  /* 0x0000000000017941 */ /* 0x000fea0003800000 */
.L_x_904:
[----:B------:R-:W-:Y:S01]  /*11450*/  ULDC.64 UR10, c[0x0][0xae8] ;  /* 0x0002ba00000a7ab9 */ /* 0x000fe20000000a00 */
[----:B------:R-:W-:Y:S01]  /*11460*/  VIADD R6, R6, UR39 ;  /* 0x0000002706067c36 */ /* 0x000fe20008000000 */
[----:B------:R-:W-:Y:S01]  /*11470*/  UIMAD UR5, UR8, UR10, URZ ;  /* 0x0000000a080572a4 */ /* 0x000fe2000f8e023f */
[----:B------:R-:W-:Y:S01]  /*11480*/  BSSY B1, `(.L_x_906) ;  /* 0x0000033000017945 */ /* 0x000fe20003800000 */
[----:B------:R-:W-:Y:S01]  /*11490*/  UIMAD.WIDE.U32 UR6, UR38, UR10, URZ ;  /* 0x0000000a260672a5 */ /* 0x000fe2000f8e003f */
[----:B0-----:R-:W-:Y:S01]  /*114a0*/  @P1 IMAD.HI.U32 R0, R6, R9, RZ ;  /* 0x0000000906001227 */ /* 0x001fe200078e00ff */
[----:B------:R-:W-:-:S03]  /*114b0*/  UIMAD UR5, UR38, UR11, UR5 ;  /* 0x0000000b260572a4 */ /* 0x000fc6000f8e0205 */
[----:B------:R-:W-:Y:S01]  /*114c0*/  ULDC.64 UR10, c[0x0][0xaf0] ;  /* 0x0002bc00000a7ab9 */ /* 0x000fe20000000a00 */
[----:B------:R-:W-:Y:S01]  /*114d0*/  UIADD3 UR7, UR7, UR5, URZ ;  /* 0x0000000507077290 */ /* 0x000fe2000fffe03f */
[----:B--2---:R-:W-:Y:S01]  /*114e0*/  IMAD.MOV.U32 R5, RZ, RZ, R6 ;  /* 0x000000ffff057224 */ /* 0x004fe200078e0006 */
[----:B------:R-:W-:Y:S01]  /*114f0*/  UIMAD UR5, UR9, UR10, URZ ;  /* 0x0000000a090572a4 */ /* 0x000fe2000f8e023f */
[----:B-1----:R-:W-:Y:S01]  /*11500*/  @P1 SHF.R.U32.HI R5, RZ, R11, R0 ;  /* 0x0000000bff051219 */ /* 0x002fe20000011600 */
[----:B------:R-:W-:Y:S02]  /*11510*/  UIMAD.WIDE.U32 UR6, UR45, UR10, UR6 ;  /* 0x0000000a2d0672a5 */ /* 0x000fe4000f8e0006 */
[----:B------:R-:W-:Y:S01]  /*11520*/  UIMAD UR5, UR45, UR11, UR5 ;  /* 0x0000000b2d0572a4 */ /* 0x000fe2000f8e0205 */
[--C-:B------:R-:W-:Y:S01]  /*11530*/  SHF.R.S32.HI R0, RZ, 0x1f, R5.reuse ;  /* 0x0000001fff007819 */ /* 0x100fe20000011405 */
[----:B------:R-:W-:Y:S01]  /*11540*/  IMAD.MOV R7, RZ, RZ, -R5 ;  /* 0x000000ffff077224 */ /* 0x000fe200078e0a05 */
[----:B------:R-:W-:Y:S01]  /*11550*/  ULDC.64 UR8, c[0x0][0xae0] ;  /* 0x0002b80000087ab9 */ /* 0x000fe20000000a00 */
[----:B------:R-:W-:-:S02]  /*11560*/  UIADD3 UR5, UR7, UR5, URZ ;  /* 0x0000000507057290 */ /* 0x000fc4000fffe03f */
[----:B------:R-:W-:Y:S02]  /*11570*/  IMAD.U32 R3, RZ, RZ, UR7 ;  /* 0x00000007ff037e24 */ /* 0x000fe4000f8e00ff */
[----:B------:R-:W-:Y:S02]  /*11580*/  IMAD R7, R8, R7, R6 ;  /* 0x0000000708077224 */ /* 0x000fe400078e0206 */
[----:B------:R-:W-:Y:S02]  /*11590*/  IMAD R0, R0, UR8, RZ ;  /* 0x0000000800007c24 */ /* 0x000fe4000f8e02ff */
[----:B------:R-:W-:Y:S01]  /*115a0*/  IMAD.U32 R2, RZ, RZ, UR6 ;  /* 0x00000006ff027e24 */ /* 0x000fe2000f8e00ff */
[----:B------:R-:W-:Y:S01]  /*115b0*/  ULDC.64 UR6, c[0x0][0xad8] ;  /* 0x0002b60000067ab9 */ /* 0x000fe20000000a00 */
[----:B------:R-:W-:Y:S01]  /*115c0*/  IMAD.U32 R3, RZ, RZ, UR5 ;  /* 0x00000005ff037e24 */ /* 0x000fe2000f8e00ff */
[----:B------:R-:W-:Y:S01]  /*115d0*/  ULDC UR5, c[0x0][0xa88] ;  /* 0x0002a20000057ab9 */ /* 0x000fe20000000800 */
[C---:B------:R-:W-:Y:S01]  /*115e0*/  IMAD R9, R5.reuse, UR9, R0 ;  /* 0x0000000905097c24 */ /* 0x040fe2000f8e0200 */
[----:B------:R-:W-:Y:S01]  /*115f0*/  SHF.R.S32.HI R0, RZ, 0x1f, R7 ;  /* 0x0000001fff007819 */ /* 0x000fe20000011407 */
[----:B------:R-:W-:-:S04]  /*11600*/  IMAD.WIDE.U32 R2, R5, UR8, R2 ;  /* 0x0000000805027c25 */ /* 0x000fc8000f8e0002 */
[----:B------:R-:W-:Y:S02]  /*11610*/  IMAD R0, R0, UR6, RZ ;  /* 0x0000000600007c24 */ /* 0x000fe4000f8e02ff */
[----:B------:R-:W-:Y:S02]  /*11620*/  IMAD.IADD R3, R3, 0x1, R9 ;  /* 0x0000000103037824 */ /* 0x000fe400078e0209 */
[C---:B------:R-:W-:Y:S02]  /*11630*/  IMAD R5, R7.reuse, UR7, R0 ;  /* 0x0000000707057c24 */ /* 0x040fe4000f8e0200 */
[----:B------:R-:W-:Y:S01]  /*11640*/  IMAD.WIDE.U32 R2, R7, UR6, R2 ;  /* 0x0000000607027c25 */ /* 0x000fe2000f8e0002 */
[----:B------:R-:W-:-:S03]  /*11650*/  ULDC.64 UR6, c[0x0][0xa80] ;  /* 0x0002a00000067ab9 */ /* 0x000fc60000000a00 */
[----:B------:R-:W-:Y:S01]  /*11660*/  IMAD R7, R8, UR5, RZ ;  /* 0x0000000508077c24 */ /* 0x000fe2000f8e02ff */
[----:B------:R-:W-:Y:S01]  /*11670*/  LEA R4, P1, R2, UR6, 0x1 ;  /* 0x0000000602047c11 */ /* 0x000fe2000f8208ff */
[----:B------:R-:W-:Y:S02]  /*11680*/  VIADD R0, R144, UR39 ;  /* 0x0000002790007c36 */ /* 0x000fe40008000000 */
[----:B------:R-:W-:-:S03]  /*11690*/  IMAD.IADD R3, R3, 0x1, R5 ;  /* 0x0000000103037824 */ /* 0x000fc600078e0205 */
[----:B------:R-:W-:Y:S02]  /*116a0*/  ISETP.GE.AND P0, PT, R0, R7, PT ;  /* 0x000000070000720c */ /* 0x000fe40003f06270 */
[----:B------:R-:W-:Y:S02]  /*116b0*/  LEA.HI.X R5, R2, UR7, R3, 0x1, P1 ;  /* 0x0000000702057c11 */ /* 0x000fe400088f0c03 */
[----:B------:R0:W1:Y:S04]  /*116c0*/  SHFL.IDX PT, R2, R4, RZ, 0x1c1f ;  /* 0x001c1fff04027589 */ /* 0x00006800000e0000 */
[----:B------:R0:W2:Y:S05]  /*116d0*/  SHFL.IDX PT, R3, R5, RZ, 0x1c1f ;  /* 0x001c1fff05037589 */ /* 0x0000aa00000e0000 */
[----:B------:R-:W-:Y:S05]  /*116e0*/  @P0 BRA `(.L_x_907) ;  /* 0x0000000000300947 */ /* 0x000fea0003800000 */
[----:B------:R-:W-:Y:S02]  /*116f0*/  ULDC UR5, c[0x0][0xac8] ;  /* 0x0002b20000057ab9 */ /* 0x000fe40000000800 */
[----:B------:R-:W-:Y:S02]  /*11700*/  ISETP.GE.AND P3, PT, R139, UR5, PT ;  /* 0x000000058b007c0c */ /* 0x000fe4000bf66270 */
[----:B------:R-:W-:Y:S02]  /*11710*/  ISETP.GE.AND P4, PT, R140, UR5, PT ;  /* 0x000000058c007c0c */ /* 0x000fe4000bf86270 */
[----:B------:R-:W-:-:S09]  /*11720*/  ISETP.GE.AND P2, PT, R138, UR5, PT ;  /* 0x000000058a007c0c */ /* 0x000fd2000bf46270 */
[CC--:B-1----:R-:W-:Y:S02]  /*11730*/  @!P3 LEA R10, P0, R139.reuse, R2.reuse, 0x1 ;  /* 0x000000028b0ab211 */ /* 0x0c2fe400078008ff */
[----:B------:R-:W-:Y:S02]  /*11740*/  @!P4 LEA R12, P1, R140, R2, 0x1 ;  /* 0x000000028c0cc211 */ /* 0x000fe400078208ff */
[----:B--2---:R-:W-:Y:S01]  /*11750*/  @!P2 IMAD.WIDE R8, R138, 0x2, R2 ;  /* 0x000000028a08a825 */ /* 0x004fe200078e0202 */
[-C--:B------:R-:W-:Y:S02]  /*11760*/  @!P3 LEA.HI.X R11, R139, R3.reuse, R150, 0x1, P0 ;  /* 0x000000038b0bb211 */ /* 0x080fe400000f0c96 */
[----:B------:R-:W-:Y:S02]  /*11770*/  @!P4 LEA.HI.X R13, R140, R3, R149, 0x1, P1 ;  /* 0x000000038c0dc211 */ /* 0x000fe400008f0c95 */
[----:B------:R3:W-:Y:S04]  /*11780*/  @!P2 ST.E.128 desc[UR52][R8.64], RZ ;  /* 0x000000ff0800a985 */ /* 0x0007e8000c101d34 */
[----:B------:R3:W-:Y:S04]  /*11790*/  @!P3 ST.E.128 desc[UR52][R10.64], RZ ;  /* 0x000000ff0a00b985 */ /* 0x0007e8000c101d34 */
[----:B------:R3:W-:Y:S02]  /*117a0*/  @!P4 ST.E.128 desc[UR52][R12.64], RZ ;  /* 0x000000ff0c00c985 */ /* 0x0007e4000c101d34 */
.L_x_907:
[----:B------:R-:W-:Y:S05]  /*117b0*/  BSYNC B1 ;  /* 0x0000000000017941 */ /* 0x000fea0003800000 */
.L_x_906:
[----:B------:R-:W-:Y:S01]  /*117c0*/  VIADD R0, R0, 0x60 ;  /* 0x0000006000007836 */ /* 0x000fe20000000000 */
[----:B--2---:R2:W4:Y:S04]  /*117d0*/  SHFL.IDX PT, R3, R5, 0x1, 0x1c1f ;  /* 0x003c1f0005037f89 */ /* 0x00452800000e0000 */
[----:B------:R-:W-:Y:S01]  /*117e0*/  ISETP.GE.AND P0, PT, R0, R7, PT ;  /* 0x000000070000720c */ /* 0x000fe20003f06270 */
[----:B-1----:R2:W1:-:S12]  /*117f0*/  SHFL.IDX PT, R2, R4, 0x1, 0x1c1f ;  /* 0x003c1f0004027f89 */ /* 0x00245800000e0000 */
[----:B--2---:R-:W-:Y:S05]  /*11800*/  @P0 BRA `(.L_x_903) ;  /* 0x0000000000300947 */ /* 0x004fea0003800000 */
[----:B------:R-:W-:Y:S02]  /*11810*/  ULDC UR5, c[0x0][0xac8] ;  /* 0x0002b20000057ab9 */ /* 0x000fe40000000800 */
[----:B------:R-:W-:Y:S02]  /*11820*/  ISETP.GE.AND P3, PT, R139, UR5, PT ;  /* 0x000000058b007c0c */ /* 0x000fe4000bf66270 */
[----:B------:R-:W-:Y:S02]  /*11830*/  ISETP.GE.AND P4, PT, R140, UR5, PT ;  /* 0x000000058c007c0c */ /* 0x000fe4000bf86270 */
[----:B------:R-:W-:-:S09]  /*11840*/  ISETP.GE.AND P2, PT, R138, UR5, PT ;  /* 0x000000058a007c0c */ /* 0x000fd2000bf46270 */
[CC--:B-1----:R-:W-:Y:S02]  /*11850*/  @!P3 LEA R6, P0, R139.reuse, R2.reuse, 0x1 ;  /* 0x000000028b06b211 */ /* 0x0c2fe400078008ff */
[----:B---3--:R-:W-:Y:S02]  /*11860*/  @!P4 LEA R8, P1, R140, R2, 0x1 ;  /* 0x000000028c08c211 */ /* 0x008fe400078208ff */
[----:B0---4-:R-:W-:Y:S01]  /*11870*/  @!P2 IMAD.WIDE R4, R138, 0x2, R2 ;  /* 0x000000028a04a825 */ /* 0x011fe200078e0202 */
[-C--:B------:R-:W-:Y:S02]  /*11880*/  @!P3 LEA.HI.X R7, R139, R3.reuse, R150, 0x1, P0 ;  /* 0x000000038b07b211 */ /* 0x080fe400000f0c96 */
[----:B------:R-:W-:Y:S02]  /*11890*/  @!P4 LEA.HI.X R9, R140, R3, R149, 0x1, P1 ;  /* 0x000000038c09c211 */ /* 0x000fe400008f0c95 */
[----:B------:R0:W-:Y:S04]  /*118a0*/  @!P2 ST.E.128 desc[UR52][R4.64], RZ ;  /* 0x000000ff0400a985 */ /* 0x0001e8000c101d34 */
[----:B------:R0:W-:Y:S04]  /*118b0*/  @!P3 ST.E.128 desc[UR52][R6.64], RZ ;  /* 0x000000ff0600b985 */ /* 0x0001e8000c101d34 */
[----:B------:R0:W-:Y:S02]  /*118c0*/  @!P4 ST.E.128 desc[UR52][R8.64], RZ ;  /* 0x000000ff0800c985 */ /* 0x0001e4000c101d34 */
.L_x_903:
[----:B------:R-:W-:Y:S05]  /*118d0*/  BSYNC B0 ;  /* 0x0000000000007941 */ /* 0x000fea0003800000 */
.L_x_899:
[----:B------:R-:W-:Y:S02]  /*118e0*/  ULDC UR5, c[0x0][0xc38] ;  /* 0x00030e0000057ab9 */ /* 0x000fe40000000800 */
[----:B------:R-:W-:-:S06]  /*118f0*/  UISETP.GE.AND UP0, UPT, UR4, UR5, UPT ;  /* 0x000000050400728c */ /* 0x000fcc000bf06270 */
[----:B------:R-:W-:-:S13]  /*11900*/  PLOP3.LUT P0, PT, PT, PT, UP0, 0x80, 0x0 ;  /* 0x000000000000781c */ /* 0x000fda0003f0f008 */
[----:B------:R-:W-:Y:S05]  /*11910*/  @!P0 BRA `(.L_x_908) ;  /* 0xfffffef4004c8947 */ /* 0x000fea000383ffff */
[----:B------:R-:W-:Y:S05]  /*11920*/  EXIT ;  /* 0x000000000000794d */ /* 0x000fea0003800000 */
.L_x_810:
[----:B------:R-:W-:-:S08]  /*11930*/  NOP ;  /* 0x0000000000007918 */ /* 0x000fd00000000000 */
[----:B------:R-:W0:-:S00]  /*11940*/  USETMAXREG.DEALLOC.CTAPOOL 0x20 ;  /* 0x00000020000079c8 */ /* 0x000e0000080e0500 */
[----:B0-----:R-:W-:-:S06]  /*11950*/  LOP3.LUT R0, R0, 0x3, RZ, 0xc0, !PT ;  /* 0x0000000300007812 */ /* 0x001fcc00078ec0ff */
[----:B------:R-:W0:Y:S01]  /*11960*/  S2UR UR10, SR_CTAID.X ;  /* 0x00000000000a79c3 */ /* 0x000e220000002500 */
[----:B------:R-:W-:Y:S01]  /*11970*/  LOP3.LUT R19, R19, 0xfffff7ff, RZ, 0xc0, !PT ;  /* 0xfffff7ff13137812 */ /* 0x000fe200078ec0ff */
[----:B------:R-:W-:Y:S01]  /*11980*/  STL [R1+0x14], RZ ;  /* 0x000014ff01007387 */ /* 0x000fe20000100800 */
[----:B------:R-:W-:Y:S02]  /*11990*/  IMAD.MOV.U32 R23, RZ, RZ, RZ ;  /* 0x000000ffff177224 */ /* 0x000fe400078e00ff */
[----:B------:R-:W-:Y:S01]  /*119a0*/  IMAD.MOV.U32 R26, RZ, RZ, 0x1 ;  /* 0x00000001ff1a7424 */ /* 0x000fe200078e00ff */
[----:B------:R1:W2:Y:S02]  /*119b0*/  SHFL.IDX PT, R2, R0, RZ, 0x1f ;  /* 0x00001fff00027589 */ /* 0x0002a400000e0000 */
[----:B-1----:R-:W0:Y:S01]  /*119c0*/  LDC R0, c[0x0][0xc38] ;  /* 0x00030e00ff007b82 */ /* 0x002e220000000800 */
[----:B--2---:R-:W-:-:S13]  /*119d0*/  ISETP.NE.AND P0, PT, R2, RZ, PT ;  /* 0x000000ff0200720c */ /* 0x004fda0003f05270 */
[----:B------:R-:W-:Y:S01]  /*119e0*/  @P0 LOP3.LUT R19, R19, 0x800, RZ, 0xfc, !PT ;  /* 0x0000080013130812 */ /* 0x000fe200078efcff */
[----:B------:R-:W-:Y:S06]  /*119f0*/  @P0 BAR.ARV 0x4, 0x200 ;  /* 0x0108000000000b1d */ /* 0x000fec0000002000 */
[----:B0-----:R-:W-:-:S13]  /*11a00*/  ISETP.LE.AND P0, PT, R0, UR10, PT ;  /* 0x0000000a00007c0c */ /* 0x001fda000bf03270 */
[----:B------:R-:W-:Y:S05]  /*11a10*/  @P0 BRA `(.L_x_909) ;  /* 0x0000004000540947 */ /* 0x000fea0003800000 */
[----:B------:R-:W0:Y:S01]  /*11a20*/  S2R R7, SR_TID.X ;  /* 0x0000000000077919 */ /* 0x000e220000002100 */
[----:B------:R-:W-:Y:S01]  /*11a30*/  ULDC.64 UR6, c[0x0][0x2f0] ;  /* 0x0000bc0000067ab9 */ /* 0x000fe20000000a00 */
[----:B------:R-:W-:Y:S01]  /*11a40*/  ULDC UR9, c[0x0][0x2b8] ;  /* 0x0000ae0000097ab9 */ /* 0x000fe20000000800 */
[----:B------:R-:W-:Y:S01]  /*11a50*/  LOP3.LUT R19, R19, 0xfffffffd, RZ, 0xc0, !PT ;  /* 0xfffffffd13137812 */ /* 0x000fe200078ec0ff */
[----:B------:R-:W1:Y:S01]  /*11a60*/  S2UR UR8, SR_CgaCtaId ;  /* 0x00000000000879c3 */ /* 0x000e620000008800 */
[----:B------:R-:W-:Y:S01]  /*11a70*/  ULDC.64 UR4, c[0x0][0x418] ;  /* 0x0001060000047ab9 */ /* 0x000fe20000000a00 */
[----:B------:R-:W-:Y:S01]  /*11a80*/  ULDC UR38, c[0x0][0x288] ;  /* 0x0000a20000267ab9 */ /* 0x000fe20000000800 */
[----:B------:R-:W-:Y:S01]  /*11a90*/  UISETP.NE.U32.AND UP0, UPT, UR4, URZ, UPT ;  /* 0x0000003f0400728c */ /* 0x000fe2000bf05070 */
[----:B------:R-:W-:Y:S01]  /*11aa0*/  IMAD.MOV.U32 R26, RZ, RZ, 0x1 ;  /* 0x00000001ff1a7424 */ /* 0x000fe200078e00ff */
[----:B------:R-:W-:Y:S01]  /*11ab0*/  ULDC UR37, c[0x0][0x448] ;  /* 0x0001120000257ab9 */ /* 0x000fe20000000800 */
[----:B------:R-:W-:Y:S01]  /*11ac0*/  ULDC UR4, c[0x0][0x424] ;  /* 0x0001090000047ab9 */ /* 0x000fe20000000800 */
[----:B------:R-:W-:Y:S01]  /*11ad0*/  UISETP.NE.AND.EX UP0, UPT, UR5, URZ, UPT, UP0 ;  /* 0x0000003f0500728c */ /* 0x000fe2000bf05300 */
[----:B------:R-:W-:Y:S01]  /*11ae0*/  IMAD.MOV.U32 R23, RZ, RZ, RZ ;  /* 0x000000ffff177224 */ /* 0x000fe200078e00ff */
[----:B------:R-:W-:Y:S01]  /*11af0*/  UIMAD UR37, UR37, UR38, URZ ;  /* 0x00000026252572a4 */ /* 0x000fe2000f8e023f */
[----:B------:R-:W-:Y:S01]  /*11b00*/  UMOV UR5, 0x400 ;  /* 0x0000040000057882 */ /* 0x000fe20000000000 */
[----:B------:R-:W-:Y:S01]  /*11b10*/  USEL UR4, UR4, 0x1, UP0 ;  /* 0x0000000104047887 */ /* 0x000fe20008000000 */
[----:B------:R-:W-:Y:S01]  /*11b20*/  ULDC UR46, c[0x0][0xc] ;  /* 0x00000300002e7ab9 */ /* 0x000fe20000000800 */
[----:B------:R-:W-:-:S02]  /*11b30*/  ULOP3.LUT UR47, UR42, 0x2, URZ, 0xfc, !UPT ;  /* 0x000000022a2f7892 */ /* 0x000fc4000f8efc3f */
[----:B------:R-:W-:-:S04]  /*11b40*/  UIMAD UR36, UR4, UR6, URZ ;  /* 0x00000006042472a4 */ /* 0x000fc8000f8e023f */
[----:B------:R-:W-:Y:S02]  /*11b50*/  UIADD3 UR4, UR36, 0x7f, URZ ;  /* 0x0000007f24047890 */ /* 0x000fe4000fffe03f */
[----:B------:R-:W-:Y:S02]  /*11b60*/  UIADD3 UR48, UR36, 0x1, -UR38 ;  /* 0x0000000124307890 */ /* 0x000fe4000fffe826 */
[----:B-1----:R-:W-:Y:S02]  /*11b70*/  ULEA UR8, UR8, UR5, 0x18 ;  /* 0x0000000508087291 */ /* 0x002fe4000f8ec03f */
[----:B------:R-:W-:Y:S01]  /*11b80*/  USHF.R.S32.HI UR5, URZ, 0x1f, UR4 ;  /* 0x0000001f3f057899 */ /* 0x000fe20008011404 */
[C---:B0-----:R-:W-:Y:S01]  /*11b90*/  IMAD.SHL.U32 R0, R7.reuse, 0x8, RZ ;  /* 0x0000000807007824 */ /* 0x041fe200078e00ff */
[----:B------:R-:W-:Y:S01]  /*11ba0*/  LOP3.LUT R6, R7, 0x7f, RZ, 0xc0, !PT ;  /* 0x0000007f07067812 */ /* 0x000fe200078ec0ff */
[----:B------:R-:W-:Y:S01]  /*11bb0*/  UIADD3 UR38, UR36, -UR38, URZ ;  /* 0x8000002624267290 */ /* 0x000fe2000fffe03f */
[----:B------:R-:W-:Y:S01]  /*11bc0*/  IMAD.U32 R16, RZ, RZ, UR8 ;  /* 0x00000008ff107e24 */ /* 0x000fe2000f8e00ff */
[----:B------:R-:W-:Y:S01]  /*11bd0*/  ULEA.HI UR5, UR5, UR4, URZ, 0x7 ;  /* 0x0000000405057291 */ /* 0x000fe2000f8f383f */
[----:B------:R-:W-:-:S02]  /*11be0*/  LOP3.LUT R2, R0, 0xd8, RZ, 0xc0, !PT ;  /* 0x000000d800027812 */ /* 0x000fc400078ec0ff */
[----:B------:R-:W-:Y:S01]  /*11bf0*/  LOP3.LUT R4, R0, 0x18, RZ, 0xc0, !PT ;  /* 0x0000001800047812 */ /* 0x000fe200078ec0ff */
[----:B------:R-:W-:Y:S01]  /*11c00*/  USHF.R.S32.HI UR39, URZ, 0x7, UR5 ;  /* 0x000000073f277899 */ /* 0x000fe20008011405 */
[----:B------:R-:W-:Y:S01]  /*11c10*/  LOP3.LUT R3, R2, 0x18, R7, 0x78, !PT ;  /* 0x0000001802037812 */ /* 0x000fe200078e7807 */
[----:B------:R-:W-:-:S03]  /*11c20*/  IMAD.U32 R2, RZ, RZ, UR10 ;  /* 0x0000000aff027e24 */ /* 0x000fc6000f8e00ff */
[----:B------:R-:W-:Y:S02]  /*11c30*/  LOP3.LUT R5, R3, 0x320, R0, 0xf8, !PT ;  /* 0x0000032003057812 */ /* 0x000fe400078ef800 */
[----:B------:R-:W-:Y:S01]  /*11c40*/  LOP3.LUT R0, R4, 0x20, RZ, 0xfc, !PT ;  /* 0x0000002004007812 */ /* 0x000fe200078efcff */
[----:B------:R0:W-:Y:S03]  /*11c50*/  STL [R1+0x10], R2 ;  /* 0x0000100201007387 */ /* 0x0001e60000100800 */
[C---:B------:R-:W-:Y:S01]  /*11c60*/  ISETP.GE.AND P0, PT, R0.reuse, UR7, PT ;  /* 0x0000000700007c0c */ /* 0x040fe2000bf06270 */
[----:B------:R1:W-:Y:S01]  /*11c70*/  STL [R1+0x14], RZ ;  /* 0x000014ff01007387 */ /* 0x0003e20000100800 */
[----:B------:R-:W-:Y:S02]  /*11c80*/  ISETP.GE.AND P1, PT, R0, UR9, PT ;  /* 0x0000000900007c0c */ /* 0x000fe4000bf26270 */
[----:B0-----:R-:W-:-:S09]  /*11c90*/  SHF.R.U32.HI R2, RZ, 0x2, R6 ;  /* 0x00000002ff027819 */ /* 0x001fd20000011606 */
[----:B------:R-:W-:Y:S02]  /*11ca0*/  @P0 LOP3.LUT R19, R19, 0x2, RZ, 0xfc, !PT ;  /* 0x0000000213130812 */ /* 0x000fe400078efcff */
[----:B------:R-:W-:Y:S02]  /*11cb0*/  ISETP.GE.AND P0, PT, R0, UR7, PT ;  /* 0x0000000700007c0c */ /* 0x000fe4000bf06270 */
[----:B------:R-:W-:Y:S02]  /*11cc0*/  LOP3.LUT R19, R19, 0xfffffdff, RZ, 0xc0, !PT ;  /* 0xfffffdff13137812 */ /* 0x000fe400078ec0ff */
[----:B------:R-:W-:Y:S02]  /*11cd0*/  LOP3.LUT R0, R4, 0x40, RZ, 0xfc, !PT ;  /* 0x0000004004007812 */ /* 0x000fe400078efcff */
[----:B------:R-:W-:Y:S02]  /*11ce0*/  @P1 LOP3.LUT R19, R19, 0x200, RZ, 0xfc, !PT ;  /* 0x0000020013131812 */ /* 0x000fe400078efcff */
[----:B------:R-:W-:-:S02]  /*11cf0*/  ISETP.GE.AND P2, PT, R0, UR7, PT ;  /* 0x0000000700007c0c */ /* 0x000fc4000bf46270 */
[----:B------:R-:W-:Y:S02]  /*11d00*/  LOP3.LUT R19, R19, 0xffffffef, RZ, 0xc0, !PT ;  /* 0xffffffef13137812 */ /* 0x000fe400078ec0ff */
[C---:B------:R-:W-:Y:S02]  /*11d10*/  ISETP.GE.AND P1, PT, R0.reuse, UR9, PT ;  /* 0x0000000900007c0c */ /* 0x040fe4000bf26270 */
[----:B------:R-:W-:Y:S02]  /*11d20*/  @P0 LOP3.LUT R19, R19, 0x10, RZ, 0xfc, !PT ;  /* 0x0000001013130812 */ /* 0x000fe400078efcff */
[----:B------:R-:W-:Y:S01]  /*11d30*/  ISETP.GE.AND P0, PT, R0, UR7, PT ;  /* 0x0000000700007c0c */ /* 0x000fe2000bf06270 */
[----:B------:R-:W-:Y:S01]  /*11d40*/  IMAD.SHL.U32 R0, R7, 0x20, RZ ;  /* 0x0000002007007824 */ /* 0x000fe200078e00ff */
[----:B------:R-:W-:-:S04]  /*11d50*/  LOP3.LUT R19, R19, 0xfffffffe, RZ, 0xc0, !PT ;  /* 0xfffffffe13137812 */ /* 0x000fc800078ec0ff */
[----:B------:R-:W-:Y:S02]  /*11d60*/  @P2 LOP3.LUT R19, R19, 0x1, RZ, 0xfc, !PT ;  /* 0x0000000113132812 */ /* 0x000fe400078efcff */
[----:B------:R-:W-:Y:S02]  /*11d70*/  LOP3.LUT R0, R0, 0x60, RZ, 0xc0, !PT ;  /* 0x0000006000007812 */ /* 0x000fe400078ec0ff */
[----:B------:R-:W-:Y:S02]  /*11d80*/  LOP3.LUT R19, R19, 0xfffffeff, RZ, 0xc0, !PT ;  /* 0xfffffeff13137812 */ /* 0x000fe400078ec0ff */
[----:B------:R-:W-:Y:S02]  /*11d90*/  ISETP.GE.AND P2, PT, R4, UR7, PT ;  /* 0x0000000704007c0c */ /* 0x000fe4000bf46270 */
[----:B------:R-:W-:Y:S02]  /*11da0*/  @P1 LOP3.LUT R19, R19, 0x100, RZ, 0xfc, !PT ;  /* 0x0000010013131812 */ /* 0x000fe400078efcff */
[----:B------:R-:W-:Y:S01]  /*11db0*/  LOP3.LUT R2, R2, R0, RZ, 0xfc, !PT ;  /* 0x0000000002027212 */ /* 0x000fe200078efcff */
[----:B------:R-:W-:Y:S01]  /*11dc0*/  IMAD R0, R5, 0x2, R16 ;  /* 0x0000000205007824 */ /* 0x000fe200078e0210 */
[----:B------:R-:W-:-:S02]  /*11dd0*/  LOP3.LUT R19, R19, 0xfffffff7, RZ, 0xc0, !PT ;  /* 0xfffffff713137812 */ /* 0x000fc400078ec0ff */
[C---:B------:R-:W-:Y:S02]  /*11de0*/  ISETP.GE.AND P1, PT, R4.reuse, UR7, PT ;  /* 0x0000000704007c0c */ /* 0x040fe4000bf26270 */
[----:B------:R-:W-:Y:S01]  /*11df0*/  @P0 LOP3.LUT R19, R19, 0x8, RZ, 0xfc, !PT ;  /* 0x0000000813130812 */ /* 0x000fe200078efcff */
[----:B------:R1:W-:Y:S01]  /*11e00*/  STL [R1+0xc], R0 ;  /* 0x00000c0001007387 */ /* 0x0003e20000100800 */
[----:B------:R-:W-:Y:S02]  /*11e10*/  ISETP.GE.AND P0, PT, R4, UR9, PT ;  /* 0x0000000904007c0c */ /* 0x000fe4000bf06270 */
[----:B------:R-:W-:-:S04]  /*11e20*/  LOP3.LUT R19, R19, 0xfffffffb, RZ, 0xc0, !PT ;  /* 0xfffffffb13137812 */ /* 0x000fc800078ec0ff */
[----:B------:R-:W-:-:S04]  /*11e30*/  @P2 LOP3.LUT R19, R19, 0x4, RZ, 0xfc, !PT ;  /* 0x0000000413132812 */ /* 0x000fc800078efcff */
[----:B------:R-:W-:-:S04]  /*11e40*/  LOP3.LUT R19, R19, 0xfffffbff, RZ, 0xc0, !PT ;  /* 0xfffffbff13137812 */ /* 0x000fc800078ec0ff */
[----:B------:R-:W-:-:S04]  /*11e50*/  LOP3.LUT R19, R19, 0xffffffdf, RZ, 0xc0, !PT ;  /* 0xffffffdf13137812 */ /* 0x000fc800078ec0ff */
[----:B------:R-:W-:-:S04]  /*11e60*/  @P1 LOP3.LUT R19, R19, 0x20, RZ, 0xfc, !PT ;  /* 0x0000002013131812 */ /* 0x000fc800078efcff */
[----:B-1----:R-:W-:-:S07]  /*11e70*/  @P0 LOP3.LUT R19, R19, 0x400, RZ, 0xfc, !PT ;  /* 0x0000040013130812 */ /* 0x002fce00078efcff */
.L_x_964:
[----:B--2---:R-:W2:Y:S01]  /*11e80*/  LDL R0, [R1+0x10] ;  /* 0x0000100001007983 */ /* 0x004ea20000100800 */
[----:B------:R-:W-:Y:S02]  /*11e90*/  ULDC UR7, c[0x0][0xc60] ;  /* 0x0003180000077ab9 */ /* 0x000fe40000000800 */
[----:B------:R-:W-:-:S11]  /*11ea0*/  UISETP.NE.AND UP0, UPT, UR7, 0x1, UPT ;  /* 0x000000010700788c */ /* 0x000fd6000bf05270 */
[----:B------:R-:W-:Y:S01]  /*11eb0*/  @UP0 ULDC UR4, c[0x0][0xc64] ;  /* 0x0003190000040ab9 */ /* 0x000fe20000000800 */
[----:B------:R-:W-:Y:S01]  /*11ec0*/  @UP0 ULDC UR8, c[0x0][0xc68] ;  /* 0x00031a0000080ab9 */ /* 0x000fe20000000800 */
[C---:B--2---:R-:W-:Y:S02]  /*11ed0*/  R2UR UR40, R0.reuse ;  /* 0x00000000002872ca */ /* 0x044fe400000e0000 */
[----:B------:R-:W-:-:S11]  /*11ee0*/  R2UR UR6, R0 ;  /* 0x00000000000672ca */ /* 0x000fd600000e0000 */
[----:B------:R-:W-:-:S04]  /*11ef0*/  UIMAD.WIDE.U32 UR4, UR40, UR4, URZ ;  /* 0x00000004280472a5 */ /* 0x000fc8000f8e003f */
[----:B------:R-:W-:-:S03]  /*11f00*/  @UP0 USHF.R.U32.HI UR40, URZ, UR8, UR5 ;  /* 0x000000083f280299 */ /* 0x000fc60008011605 */
[----:B------:R-:W-:Y:S02]  /*11f10*/  ULDC UR4, c[0x0][0xc78] ;  /* 0x00031e0000047ab9 */ /* 0x000fe40000000800 */
[----:B------:R-:W-:Y:S02]  /*11f20*/  UISETP.GE.AND UP0, UPT, UR40, UR4, UPT ;  /* 0x000000042800728c */ /* 0x000fe4000bf06270 */
[----:B------:R-:W-:-:S04]  /*11f30*/  UIADD3 UR4, -UR40, URZ, URZ ;  /* 0x0000003f28047290 */ /* 0x000fc8000fffe13f */
[----:B------:R-:W-:Y:S01]  /*11f40*/  PLOP3.LUT P0, PT, PT, PT, UP0, 0x40, 0x0 ;  /* 0x000000000000781c */ /* 0x000fe20003f0e808 */
[----:B------:R-:W-:-:S12]  /*11f50*/  UIMAD UR7, UR7, UR4, UR6 ;  /* 0x00000004070772a4 */ /* 0x000fd8000f8e0206 */
[----:B0--3--:R-:W-:Y:S05]  /*11f60*/  @P0 BRA `(.L_x_910) ;  /* 0x0000000000200947 */ /* 0x009fea0003800000 */
        /* <DEDUP_REMOVED lines=8> */
.L_x_910:
[----:B------:R-:W-:Y:S01]  /*11ff0*/  ULDC UR8, c[0x0][0xc54] ;  /* 0x0003150000087ab9 */ /* 0x000fe20000000800 */
[----:B------:R-:W-:Y:S01]  /*12000*/  UMOV UR6, UR7 ;  /* 0x0000000700067c82 */ /* 0x000fe20008000000 */
[----:B------:R-:W-:-:S11]  /*12010*/  UISETP.NE.AND UP0, UPT, UR8, 0x1, UPT ;  /* 0x000000010800788c */ /* 0x000fd6000bf05270 */
[----:B------:R-:W-:Y:S02]  /*12020*/  @UP0 ULDC.64 UR10, c[0x0][0xc58] ;  /* 0x00031600000a0ab9 */ /* 0x000fe40000000a00 */
[----:B------:R-:W-:-:S04]  /*12030*/  UIMAD.WIDE.U32 UR4, UR7, UR10, URZ ;  /* 0x0000000a070472a5 */ /* 0x000fc8000f8e003f */
[----:B------:R-:W-:-:S04]  /*12040*/  @UP0 USHF.R.U32.HI UR6, URZ, UR11, UR5 ;  /* 0x0000000b3f060299 */ /* 0x000fc80008011605 */
[----:B------:R-:W-:-:S12]  /*12050*/  UIMAD UR4, UR6, UR8, URZ ;  /* 0x00000008060472a4 */ /* 0x000fd8000f8e023f */
.L_x_911:
[----:B------:R-:W-:Y:S01]  /*12060*/  ULDC UR5, c[0x0][0xc48] ;  /* 0x0003120000057ab9 */ /* 0x000fe20000000800 */
[----:B------:R-:W-:Y:S01]  /*12070*/  ULDC.64 UR8, c[0x0][0xa28] ;  /* 0x00028a0000087ab9 */ /* 0x000fe20000000a00 */
[----:B------:R-:W-:Y:S01]  /*12080*/  UISETP.NE.AND UP1, UPT, UR5, 0x1, UPT ;  /* 0x000000010500788c */ /* 0x000fe2000bf25270 */
[----:B------:R-:W-:Y:S01]  /*12090*/  IMAD.MOV.U32 R18, RZ, RZ, RZ ;  /* 0x000000ffff127224 */ /* 0x000fe200078e00ff */
[----:B------:R-:W-:Y:S02]  /*120a0*/  UIADD3 UR4, UR7, -UR4, URZ ;  /* 0x8000000407047290 */ /* 0x000fe4000fffe03f */
[----:B------:R-:W-:Y:S01]  /*120b0*/  UISETP.NE.U32.AND UP0, UPT, UR8, URZ, UPT ;  /* 0x0000003f0800728c */ /* 0x000fe2000bf05070 */
[----:B------:R-:W-:Y:S02]  /*120c0*/  ULDC UR5, c[0x0][0xc54] ;  /* 0x0003150000057ab9 */ /* 0x000fe40000000800 */
[----:B------:R-:W-:Y:S02]  /*120d0*/  UIMAD UR40, UR40, UR5, UR4 ;  /* 0x00000005282872a4 */ /* 0x000fe4000f8e0204 */
[----:B------:R-:W-:-:S02]  /*120e0*/  UISETP.NE.AND.EX UP0, UPT, UR9, URZ, UPT, UP0 ;  /* 0x0000003f0900728c */ /* 0x000fc4000bf05300 */
[----:B------:R-:W-:Y:S01]  /*120f0*/  @UP1 ULDC UR4, c[0x0][0xc4c] ;  /* 0x0003130000041ab9 */ /* 0x000fe20000000800 */
[----:B------:R-:W-:Y:S01]  /*12100*/  @UP1 ULDC UR7, c[0x0][0xc50] ;  /* 0x0003140000071ab9 */ /* 0x000fe20000000800 */
[----:B------:R-:W-:Y:S02]  /*12110*/  UIMAD.WIDE.U32 UR4, UR40, UR4, URZ ;  /* 0x00000004280472a5 */ /* 0x000fe4000f8e003f */
[----:B------:R-:W-:Y:S01]  /*12120*/  UMOV UR41, UR40 ;  /* 0x0000002800297c82 */ /* 0x000fe20008000000 */
[----:B------:R-:W-:Y:S01]  /*12130*/  PLOP3.LUT P0, PT, PT, PT, UP0, 0x80, 0x0 ;  /* 0x000000000000781c */ /* 0x000fe20003f0f008 */
[----:B------:R-:W-:-:S03]  /*12140*/  @UP1 USHF.R.U32.HI UR41, URZ, UR7, UR5 ;  /* 0x000000073f291299 */ /* 0x000fc60008011605 */
[----:B------:R-:W-:Y:S02]  /*12150*/  @UP0 ULDC.64 UR4, c[0x0][0xa28] ;  /* 0x00028a0000040ab9 */ /* 0x000fe40000000a00 */
[----:B------:R-:W-:-:S06]  /*12160*/  @UP0 UIMAD.WIDE UR4, UR41, 0x4, UR4 ;  /* 0x00000004290408a5 */ /* 0x000fcc000f8e0204 */
[----:B------:R-:W-:Y:S01]  /*12170*/  IMAD.U32 R2, RZ, RZ, UR4 ;  /* 0x00000004ff027e24 */ /* 0x000fe2000f8e00ff */
[----:B------:R-:W-:Y:S01]  /*12180*/  ULOP3.LUT UR6, URZ, UR6, URZ, 0x33, !UPT ;  /* 0x000000063f067292 */ /* 0x000fe2000f8e333f */
[----:B------:R-:W-:Y:S01]  /*12190*/  IMAD.U32 R3, RZ, RZ, UR5 ;  /* 0x00000005ff037e24 */ /* 0x000fe2000f8e00ff */
[----:B------:R-:W-:Y:S01]  /*121a0*/  ULDC UR5, c[0x0][0x448] ;  /* 0x0001120000057ab9 */ /* 0x000fe20000000800 */
[----:B------:R-:W-:-:S03]  /*121b0*/  ULDC UR4, c[0x0][0xc3c] ;  /* 0x00030f0000047ab9 */ /* 0x000fc60000000800 */
[----:B------:R-:W2:Y:S01]  /*121c0*/  @P0 LDG.E R18, desc[UR52][R2.64] ;  /* 0x0000003402120981 */ /* 0x000ea2000c1e1900 */
[----:B------:R-:W-:Y:S02]  /*121d0*/  UISETP.NE.AND UP2, UPT, UR5, 0x1, UPT ;  /* 0x000000010500788c */ /* 0x000fe4000bf45270 */
[----:B------:R-:W-:Y:S02]  /*121e0*/  UIADD3 UR6, UR6, UR4, URZ ;  /* 0x0000000406067290 */ /* 0x000fe4000fffe03f */
[----:B------:R-:W-:Y:S02]  /*121f0*/  UP2UR UR49, UPR, URZ, 0x4 ;  /* 0x000000043f317883 */ /* 0x000fe40008000000 */
[----:B------:R-:W-:-:S04]  /*12200*/  UIMAD UR43, UR6, 0xc0, URZ ;  /* 0x000000c0062b78a4 */ /* 0x000fc8000f8e023f */
[----:B------:R-:W-:Y:S01]  /*12210*/  UIADD3 UR6, UR43, 0xbf, URZ ;  /* 0x000000bf2b067890 */ /* 0x000fe2000fffe03f */
[----:B------:R-:W-:Y:S01]  /*12220*/  @UP2 ULDC UR4, c[0x0][0x44c] ;  /* 0x0001130000042ab9 */ /* 0x000fe20000000800 */
[----:B------:R-:W-:Y:S02]  /*12230*/  @UP2 ULDC UR7, c[0x0][0x450] ;  /* 0x0001140000072ab9 */ /* 0x000fe40000000800 */
[----:B------:R-:W-:-:S04]  /*12240*/  UIMAD.WIDE.U32 UR4, UR6, UR4, URZ ;  /* 0x00000004060472a5 */ /* 0x000fc8000f8e003f */
[----:B------:R-:W-:-:S03]  /*12250*/  @UP2 USHF.R.U32.HI UR6, URZ, UR7, UR5 ;  /* 0x000000073f062299 */ /* 0x000fc60008011605 */
[----:B------:R-:W-:Y:S01]  /*12260*/  ULDC.64 UR4, c[0x0][0x9e0] ;  /* 0x0002780000047ab9 */ /* 0x000fe20000000a00 */
[----:B------:R-:W-:Y:S02]  /*12270*/  UIADD3 UR6, UR48, UR6, URZ ;  /* 0x0000000630067290 */ /* 0x000fe4000fffe03f */
[----:B------:R-:W-:Y:S02]  /*12280*/  UISETP.GE.AND UP0, UPT, UR5, 0x1, UPT ;  /* 0x000000010500788c */ /* 0x000fe4000bf06270 */
[----:B------:R-:W-:-:S04]  /*12290*/  UIADD3 UR4, UR6, UR4, URZ ;  /* 0x0000000406047290 */ /* 0x000fc8000fffe03f */
[----:B------:R-:W-:Y:S01]  /*122a0*/  PLOP3.LUT P0, PT, PT, PT, UP0, 0x40, 0x0 ;  /* 0x000000000000781c */ /* 0x000fe20003f0e808 */
[----:B--2---:R0:W-:-:S12]  /*122b0*/  STL [R1+0x8], R18 ;  /* 0x0000081201007387 */ /* 0x0041d80000100800 */
[----:B------:R-:W-:Y:S05]  /*122c0*/  @P0 BRA `(.L_x_912) ;  /* 0x0000000000440947 */ /* 0x000fea0003800000 */
        /* <DEDUP_REMOVED lines=10> */
.L_x_913:
[----:B------:R-:W-:-:S11]  /*12370*/  UISETP.NE.AND UP1, UPT, UR5, 0x1, UPT ;  /* 0x000000010500788c */ /* 0x000fd6000bf25270 */
[----:B------:R-:W-:Y:S02]  /*12380*/  @UP1 ULDC.64 UR10, c[0x0][0x9e8] ;  /* 0x00027a00000a1ab9 */ /* 0x000fe40000000a00 */
[----:B------:R-:W-:-:S04]  /*12390*/  UIMAD.WIDE.U32 UR6, UR8, UR10, URZ ;  /* 0x0000000a080672a5 */ /* 0x000fc8000f8e003f */
[----:B------:R-:W-:-:S12]  /*123a0*/  @UP1 USHF.R.U32.HI UR8, URZ, UR11, UR7 ;  /* 0x0000000b3f081299 */ /* 0x000fd80008011607 */
.L_x_914:
[----:B------:R-:W-:-:S04]  /*123b0*/  UIMAD UR8, UR8, UR5, UR5 ;  /* 0x00000005080872a4 */ /* 0x000fc8000f8e0205 */
[----:B------:R-:W-:-:S04]  /*123c0*/  UISETP.LT.AND UP1, UPT, UR4, UR8, UPT ;  /* 0x000000080400728c */ /* 0x000fc8000bf21270 */
[----:B------:R-:W-:-:S12]  /*123d0*/  USEL UR4, UR4, UR8, UP1 ;  /* 0x0000000804047287 */ /* 0x000fd80008800000 */
.L_x_912:
[----:B------:R-:W-:Y:S01]  /*123e0*/  UISETP.NE.AND UP1, UPT, UR49, URZ, UPT ;  /* 0x0000003f3100728c */ /* 0x000fe2000bf25270 */
[----:B------:R-:W-:Y:S01]  /*123f0*/  PLOP3.LUT P0, PT, PT, PT, UP0, 0x40, 0x0 ;  /* 0x000000000000781c */ /* 0x000fe20003f0e808 */
[----:B------:R-:W-:-:S04]  /*12400*/  UIADD3 UR4, UR4, 0x7f, URZ ;  /* 0x0000007f04047890 */ /* 0x000fc8000fffe03f */
[----:B------:R-:W-:-:S04]  /*12410*/  USHF.R.S32.HI UR8, URZ, 0x1f, UR4 ;  /* 0x0000001f3f087899 */ /* 0x000fc80008011404 */
[----:B------:R-:W-:Y:S01]  /*12420*/  ULEA.HI UR8, UR8, UR4, URZ, 0x7 ;  /* 0x0000000408087291 */ /* 0x000fe2000f8f383f */
[----:B------:R-:W-:Y:S01]  /*12430*/  @UP1 ULDC UR6, c[0x0][0x44c] ;  /* 0x0001130000061ab9 */ /* 0x000fe20000000800 */
[----:B------:R-:W-:Y:S01]  /*12440*/  @UP1 ULDC UR9, c[0x0][0x450] ;  /* 0x0001140000091ab9 */ /* 0x000fe20000000800 */
[----:B------:R-:W-:Y:S02]  /*12450*/  UIMAD.WIDE.U32 UR6, UR43, UR6, URZ ;  /* 0x000000062b0672a5 */ /* 0x000fe4000f8e003f */
[----:B------:R-:W-:Y:S01]  /*12460*/  UMOV UR4, UR43 ;  /* 0x0000002b00047c82 */ /* 0x000fe20008000000 */
[----:B------:R-:W-:Y:S02]  /*12470*/  USHF.R.S32.HI UR8, URZ, 0x7, UR8 ;  /* 0x000000073f087899 */ /* 0x000fe40008011408 */
[----:B------:R-:W-:Y:S02]  /*12480*/  @UP1 USHF.R.U32.HI UR4, URZ, UR9, UR7 ;  /* 0x000000093f041299 */ /* 0x000fe40008011607 */
[----:B------:R-:W-:-:S02]  /*12490*/  UISETP.LT.AND UP1, UPT, UR39, UR8, UPT ;  /* 0x000000082700728c */ /* 0x000fc4000bf21270 */
[----:B------:R-:W-:Y:S01]  /*124a0*/  UIADD3 UR4, UR38, UR4, URZ ;  /* 0x0000000426047290 */ /* 0x000fe2000fffe03f */
[----:B------:R-:W-:Y:S01]  /*124b0*/  ULDC UR6, c[0x0][0x9dc] ;  /* 0x0002770000067ab9 */ /* 0x000fe20000000800 */
[----:B------:R-:W-:Y:S02]  /*124c0*/  USEL UR44, UR39, UR8, UP1 ;  /* 0x00000008272c7287 */ /* 0x000fe40008800000 */
[----:B------:R-:W-:Y:S01]  /*124d0*/  UIADD3 UR8, UR4, -UR6, URZ ;  /* 0x8000000604087290 */ /* 0x000fe2000fffe03f */
[----:B------:R-:W-:Y:S11]  /*124e0*/  @P0 BRA `(.L_x_915) ;  /* 0x0000000000440947 */ /* 0x000ff60003800000 */
        /* <DEDUP_REMOVED lines=10> */
.L_x_916:
[----:B------:R-:W-:-:S11]  /*12590*/  UISETP.NE.AND UP0, UPT, UR5, 0x1, UPT ;  /* 0x000000010500788c */ /* 0x000fd6000bf05270 */
[----:B------:R-:W-:Y:S02]  /*125a0*/  @UP0 ULDC.64 UR10, c[0x0][0x9e8] ;  /* 0x00027a00000a0ab9 */ /* 0x000fe40000000a00 */
[----:B------:R-:W-:-:S04]  /*125b0*/  UIMAD.WIDE.U32 UR6, UR4, UR10, URZ ;  /* 0x0000000a040672a5 */ /* 0x000fc8000f8e003f */
[----:B------:R-:W-:-:S12]  /*125c0*/  @UP0 USHF.R.U32.HI UR4, URZ, UR11, UR7 ;  /* 0x0000000b3f040299 */ /* 0x000fd80008011607 */
.L_x_917:
[----:B------:R-:W-:-:S04]  /*125d0*/  UIMAD UR4, UR4, UR5, URZ ;  /* 0x00000005040472a4 */ /* 0x000fc8000f8e023f */
[----:B------:R-:W-:-:S04]  /*125e0*/  UISETP.LT.AND UP0, UPT, UR8, UR4, UPT ;  /* 0x000000040800728c */ /* 0x000fc8000bf01270 */
[----:B------:R-:W-:-:S12]  /*125f0*/  USEL UR8, UR8, UR4, !UP0 ;  /* 0x0000000408087287 */ /* 0x000fd8000c000000 */
.L_x_915:
[----:B------:R-:W-:Y:S01]  /*12600*/  USHF.R.S32.HI UR4, URZ, 0x1f, UR8 ;  /* 0x0000001f3f047899 */ /* 0x000fe20008011408 */
[----:B------:R-:W-:Y:S03]  /*12610*/  BSSY B7, `(.L_x_918) ;  /* 0x0000339000077945 */ /* 0x000fe60003800000 */
[----:B------:R-:W-:-:S04]  /*12620*/  ULEA.HI UR4, UR4, UR8, URZ, 0x7 ;  /* 0x0000000804047291 */ /* 0x000fc8000f8f383f */
[----:B------:R-:W-:-:S04]  /*12630*/  USHF.R.S32.HI UR4, URZ, 0x7, UR4 ;  /* 0x000000073f047899 */ /* 0x000fc80008011404 */
[----:B------:R-:W-:-:S04]  /*12640*/  UISETP.LT.AND UP0, UPT, URZ, UR4, UPT ;  /* 0x000000043f00728c */ /* 0x000fc8000bf01270 */
[----:B------:R-:W-:-:S04]  /*12650*/  USEL UR45, URZ, UR4, !UP0 ;  /* 0x000000043f2d7287 */ /* 0x000fc8000c000000 */
[----:B------:R-:W-:-:S06]  /*12660*/  UISETP.GT.AND UP0, UPT, UR44, UR45, UPT ;  /* 0x0000002d2c00728c */ /* 0x000fcc000bf04270 */
[----:B------:R-:W-:-:S13]  /*12670*/  PLOP3.LUT P0, PT, PT, PT, UP0, 0x80, 0x0 ;  /* 0x000000000000781c */ /* 0x000fda0003f0f008 */
        /* <DEDUP_REMOVED lines=8> */
[----:B------:R-:W1:Y:S08]  /*12700*/  FLO.U32 R0, UR4 ;  /* 0x0000000400007d00 */ /* 0x000e7000080e0000 */
[----:B------:R-:W2:Y:S01]  /*12710*/  POPC R5, UR4 ;  /* 0x0000000400057d09 */ /* 0x000ea20008000000 */
[----:B-1----:R-:W-:-:S13]  /*12720*/  ISETP.EQ.U32.AND P0, PT, R0, R7, PT ;  /* 0x000000070000720c */ /* 0x002fda0003f02070 */
[----:B--2---:R-:W2:Y:S01]  /*12730*/  @P0 ATOMG.E.ADD.STRONG.GPU PT, R3, desc[UR52][R2.64], R5 ;  /* 0x00000005020309a8 */ /* 0x004ea200081ee1f4 */
[----:B------:R-:W1:Y:S02]  /*12740*/  S2R R4, SR_LTMASK ;  /* 0x0000000000047919 */ /* 0x000e640000003900 */
[----:B-1----:R-:W-:-:S04]  /*12750*/  LOP3.LUT R4, R4, UR4, RZ, 0xc0, !PT ;  /* 0x0000000404047c12 */ /* 0x002fc8000f8ec0ff */
[----:B------:R-:W1:Y:S01]  /*12760*/  POPC R7, R4 ;  /* 0x0000000400077309 */ /* 0x000e620000000000 */
[----:B--2---:R-:W1:Y:S02]  /*12770*/  SHFL.IDX PT, R0, R3, R0, 0x1f ;  /* 0x00001f0003007589 */ /* 0x004e6400000e0000 */
[----:B-1----:R-:W-:-:S05]  /*12780*/  IADD3 R0, R0, UR46, R7 ;  /* 0x0000002e00007c10 */ /* 0x002fca000fffe007 */
[----:B------:R1:W-:Y:S01]  /*12790*/  STL [R1+0x10], R0 ;  /* 0x0000100001007387 */ /* 0x0003e20000100800 */
[----:B------:R-:W-:Y:S05]  /*127a0*/  BRA `(.L_x_920) ;  /* 0x00000030007c7947 */ /* 0x000fea0003800000 */
.L_x_919:
        /* <DEDUP_REMOVED lines=8> */
[----:B------:R-:W-:Y:S02]  /*12830*/  IMAD.U32 R4, RZ, RZ, UR6 ;  /* 0x00000006ff047e24 */ /* 0x000fe4000f8e00ff */
[----:B------:R-:W1:Y:S01]  /*12840*/  LDC.64 R2, c[0x4][R2] ;  /* 0x0100000002027b82 */ /* 0x000e620000000a00 */
        /* <DEDUP_REMOVED lines=9> */
[----:B01----:R-:W-:Y:S05]  /*128e0*/  CALL.ABS.NOINC R2 ;  /* 0x0000000002007343 */ /* 0x003fea0003c00000 */
.L_x_922:
[----:B------:R-:W-:Y:S05]  /*128f0*/  BSYNC B6 ;  /* 0x0000000000067941 */ /* 0x000fea0003800000 */
.L_x_921:
        /* <DEDUP_REMOVED lines=8> */
[----:B------:R1:W2:Y:S01]  /*12980*/  LDC.64 R2, c[0x4][R17] ;  /* 0x0100000011027b82 */ /* 0x0002a20000000a00 */
[----:B------:R-:W-:Y:S02]  /*12990*/  IMAD.U32 R4, RZ, RZ, UR6 ;  /* 0x00000006ff047e24 */ /* 0x000fe4000f8e00ff */
[----:B------:R-:W-:Y:S02]  /*129a0*/  IMAD.U32 R5, RZ, RZ, UR7 ;  /* 0x00000007ff057e24 */ /* 0x000fe4000f8e00ff */
[----:B------:R-:W-:Y:S02]  /*129b0*/  IMAD.U32 R6, RZ, RZ, UR8 ;  /* 0x00000008ff067e24 */ /* 0x000fe4000f8e00ff */
[----:B------:R-:W-:-:S02]  /*129c0*/  IMAD.U32 R7, RZ, RZ, UR9 ;  /* 0x00000009ff077e24 */ /* 0x000fc4000f8e00ff */
[----:B------:R-:W-:Y:S02]  /*129d0*/  IMAD.U32 R10, RZ, RZ, UR4 ;  /* 0x00000004ff0a7e24 */ /* 0x000fe4000f8e00ff */
[----:B------:R-:W-:Y:S02]  /*129e0*/  IMAD.U32 R11, RZ, RZ, UR5 ;  /* 0x00000005ff0b7e24 */ /* 0x000fe4000f8e00ff */
[----:B------:R-:W-:Y:S02]  /*129f0*/  IMAD.MOV.U32 R8, RZ, RZ, 0x70 ;  /* 0x00000070ff087424 */ /* 0x000fe400078e00ff */
[----:B------:R-:W-:Y:S02]  /*12a00*/  IMAD.MOV.U32 R12, RZ, RZ, 0x1 ;  /* 0x00000001ff0c7424 */ /* 0x000fe400078e00ff */
[----:B-1----:R-:W-:-:S07]  /*12a10*/  IMAD.MOV.U32 R13, RZ, RZ, RZ ;  /* 0x000000ffff0d7224 */ /* 0x002fce00078e00ff */
[----:B------:R-:W-:-:S07]  /*12a20*/  LEPC R20, `(.L_x_925) ;  /* 0x000000001014794e */ /* 0x000fce0000000000 */
[----:B0-2---:R-:W-:Y:S05]  /*12a30*/  CALL.ABS.NOINC R2 ;  /* 0x0000000002007343 */ /* 0x005fea0003c00000 */
.L_x_925:
[----:B------:R0:W1:Y:S01]  /*12a40*/  LDC.64 R2, c[0x4][R17] ;  /* 0x0100000011027b82 */ /* 0x0000620000000a00 */
[----:B------:R-:W-:Y:S01]  /*12a50*/  ULDC.64 UR6, c[0x4][0x88] ;  /* 0x0100220000067ab9 */ /* 0x000fe20000000a00 */
[----:B------:R-:W-:Y:S01]  /*12a60*/  ULDC.64 UR8, c[0x4][0x90] ;  /* 0x0100240000087ab9 */ /* 0x000fe20000000a00 */
[----:B------:R-:W-:Y:S01]  /*12a70*/  ULDC.64 UR4, c[0x4][0x18] ;  /* 0x0100060000047ab9 */ /* 0x000fe20000000a00 */
        /* <DEDUP_REMOVED lines=8> */
[----:B0-----:R-:W-:-:S07]  /*12b00*/  IMAD.MOV.U32 R13, RZ, RZ, RZ ;  /* 0x000000ffff0d7224 */ /* 0x001fce00078e00ff */
[----:B------:R-:W-:-:S07]  /*12b10*/  LEPC R20, `(.L_x_924) ;  /* 0x000000001014794e */ /* 0x000fce0000000000 */
[----:B-1----:R-:W-:Y:S05]  /*12b20*/  CALL.ABS.NOINC R2 ;  /* 0x0000000002007343 */ /* 0x002fea0003c00000 */
.L_x_924:
[----:B------:R-:W-:Y:S05]  /*12b30*/  BSYNC B6 ;  /* 0x0000000000067941 */ /* 0x000fea0003800000 */
.L_x_923:
[----:B------:R-:W-:Y:S01]  /*12b40*/  ULDC.64 UR4, c[0x0][0x9f8] ;  /* 0x00027e0000047ab9 */ /* 0x000fe20000000a00 */
[----:B------:R-:W-:Y:S01]  /*12b50*/  IMAD.U32 R17, RZ, RZ, UR41 ;  /* 0x00000029ff117e24 */ /* 0x000fe2000f8e00ff */
[----:B------:R-:W-:Y:S01]  /*12b60*/  UISETP.NE.U32.AND UP0, UPT, UR4, URZ, UPT ;  /* 0x0000003f0400728c */ /* 0x000fe2000bf05070 */
[----:B------:R-:W1:Y:S03]  /*12b70*/  LDC R10, c[0x0][0x430] ;  /* 0x00010c00ff0a7b82 */ /* 0x000e660000000800 */
[----:B------:R-:W-:-:S06]  /*12b80*/  UISETP.NE.AND.EX UP0, UPT, UR5, URZ, UPT, UP0 ;  /* 0x0000003f0500728c */ /* 0x000fcc000bf05300 */
[----:B------:R-:W-:-:S05]  /*12b90*/  PLOP3.LUT P0, PT, PT, PT, UP0, 0x80, 0x0 ;  /* 0x000000000000781c */ /* 0x000fca0003f0f008 */
[----:B------:R-:W-:Y:S02]  /*12ba0*/  @UP0 ULDC.64 UR4, c[0x0][0x9f8] ;  /* 0x00027e0000040ab9 */ /* 0x000fe40000000a00 */
[----:B------:R-:W-:-:S06]  /*12bb0*/  @UP0 UIMAD.WIDE UR4, UR41, 0x4, UR4 ;  /* 0x00000004290408a5 */ /* 0x000fcc000f8e0204 */
[----:B------:R-:W-:Y:S01]  /*12bc0*/  IMAD.U32 R2, RZ, RZ, UR4 ;  /* 0x00000004ff027e24 */ /* 0x000fe2000f8e00ff */
[----:B------:R-:W-:Y:S01]  /*12bd0*/  ULDC UR4, c[0x0][0xc48] ;  /* 0x0003120000047ab9 */ /* 0x000fe20000000800 */
[----:B------:R-:W-:-:S05]  /*12be0*/  IMAD.U32 R3, RZ, RZ, UR5 ;  /* 0x00000005ff037e24 */ /* 0x000fca000f8e00ff */
[----:B------:R-:W2:Y:S01]  /*12bf0*/  @P0 LDG.E R17, desc[UR52][R2.64] ;  /* 0x0000003402110981 */ /* 0x000ea2000c1e1900 */
[----:B------:R-:W-:Y:S01]  /*12c00*/  UMOV UR5, 0xffffffff ;  /* 0xffffffff00057882 */ /* 0x000fe20000000000 */
[----:B------:R-:W-:Y:S02]  /*12c10*/  IMAD.U32 R22, RZ, RZ, UR4 ;  /* 0x00000004ff167e24 */ /* 0x000fe4000f8e00ff */
[----:B--2---:R2:W-:Y:S01]  /*12c20*/  STL [R1], R17 ;  /* 0x0000001101007387 */ /* 0x0045e20000100800 */
[----:B-1----:R-:W-:Y:S05]  /*12c30*/  BRA.DIV UR5, `(.L_x_926) ;  /* 0x0000003605887947 */ /* 0x002fea000b800000 */
.L_x_980:
[----:B------:R-:W1:Y:S01]  /*12c40*/  S2R R3, SR_TID.X ;  /* 0x0000000000037919 */ /* 0x000e620000002100 */
[----:B------:R-:W-:Y:S01]  /*12c50*/  UIADD3 UR4, UR44, -0x1, URZ ;  /* 0xffffffff2c047890 */ /* 0x000fe2000fffe03f */
[----:B------:R-:W-:Y:S01]  /*12c60*/  ISETP.NE.AND P1, PT, R10, 0x1, PT ;  /* 0x000000010a00780c */ /* 0x000fe20003f25270 */
[----:B------:R-:W3:Y:S01]  /*12c70*/  S2R R0, SR_TID.X ;  /* 0x0000000000007919 */ /* 0x000ee20000002100 */
[----:B------:R-:W-:-:S03]  /*12c80*/  SHF.R.S32.HI R11, RZ, 0x1f, R17 ;  /* 0x0000001fff0b7819 */ /* 0x000fc60000011411 */
[----:B------:R-:W-:Y:S01]  /*12c90*/  IMAD.U32 R8, RZ, RZ, UR4 ;  /* 0x00000004ff087e24 */ /* 0x000fe2000f8e00ff */
[----:B------:R-:W-:Y:S01]  /*12ca0*/  LOP3.LUT R19, R19, 0xffffff7f, RZ, 0xc0, !PT ;  /* 0xffffff7f13137812 */ /* 0x000fe200078ec0ff */
[----:B------:R4:W-:Y:S02]  /*12cb0*/  STL [R1+0x4], R11 ;  /* 0x0000040b01007387 */ /* 0x0009e40000100800 */
[----:B------:R-:W-:-:S04]  /*12cc0*/  IMAD.SHL.U32 R8, R8, 0x80, RZ ;  /* 0x0000008008087824 */ /* 0x000fc800078e00ff */
[----:B------:R-:W0:Y:S01]  /*12cd0*/  @P1 LDC R9, c[0x0][0x438] ;  /* 0x00010e00ff091b82 */ /* 0x000e220000000800 */
[----:B------:R-:W-:Y:S01]  /*12ce0*/  @P1 LOP3.LUT R19, R19, 0x80, RZ, 0xfc, !PT ;  /* 0x0000008013131812 */ /* 0x000fe200078efcff */
[----:B-1----:R-:W-:Y:S01]  /*12cf0*/  IMAD.SHL.U32 R3, R3, 0x20, RZ ;  /* 0x0000002003037824 */ /* 0x002fe200078e00ff */
[----:B---3--:R-:W-:-:S04]  /*12d00*/  LOP3.LUT R0, R0, 0x7f, RZ, 0xc0, !PT ;  /* 0x0000007f00007812 */ /* 0x008fc800078ec0ff */
[----:B------:R-:W-:Y:S02]  /*12d10*/  LOP3.LUT R3, R3, 0x60, RZ, 0xc0, !PT ;  /* 0x0000006003037812 */ /* 0x000fe400078ec0ff */
[----:B------:R-:W-:-:S04]  /*12d20*/  SHF.R.U32.HI R0, RZ, 0x2, R0 ;  /* 0x00000002ff007819 */ /* 0x000fc80000011600 */
[----:B------:R-:W-:Y:S02]  /*12d30*/  LOP3.LUT R6, R8, R0, R3, 0xfe, !PT ;  /* 0x0000000008067212 */ /* 0x000fe400078efe03 */
[----:B------:R-:W1:Y:S02]  /*12d40*/  @P1 LDC R3, c[0x0][0x434] ;  /* 0x00010d00ff031b82 */ /* 0x000e640000000800 */
[C---:B------:R-:W-:Y:S01]  /*12d50*/  ISETP.GE.AND P0, PT, R6.reuse, UR36, PT ;  /* 0x0000002406007c0c */ /* 0x040fe2000bf06270 */
[----:B------:R-:W-:-:S04]  /*12d60*/  IMAD.IADD R6, R6, 0x1, R18 ;  /* 0x0000000106067824 */ /* 0x000fc800078e0212 */
[----:B------:R-:W-:-:S08]  /*12d70*/  IMAD.MOV.U32 R7, RZ, RZ, R6 ;  /* 0x000000ffff077224 */ /* 0x000fd000078e0006 */
[----:B------:R-:W3:Y:S01]  /*12d80*/  @!P0 LDC.64 R4, c[0x0][0x428] ;  /* 0x00010a00ff048b82 */ /* 0x000ee20000000a00 */
[----:B-1----:R-:W-:-:S05]  /*12d90*/  @P1 IMAD.HI.U32 R0, R6, R3, RZ ;  /* 0x0000000306001227 */ /* 0x002fca00078e00ff */
[----:B0-----:R-:W-:-:S04]  /*12da0*/  @P1 SHF.R.U32.HI R7, RZ, R9, R0 ;  /* 0x00000009ff071219 */ /* 0x001fc80000011600 */
[--C-:B------:R-:W-:Y:S01]  /*12db0*/  @!P0 SHF.R.S32.HI R3, RZ, 0x1f, R7.reuse ;  /* 0x0000001fff038819 */ /* 0x100fe20000011407 */
[----:B------:R-:W-:Y:S02]  /*12dc0*/  @!P0 IMAD.MOV.U32 R2, RZ, RZ, R7 ;  /* 0x000000ffff028224 */ /* 0x000fe400078e0007 */
[-C--:B---3--:R-:W-:Y:S02]  /*12dd0*/  @!P0 IMAD R0, R11, R4.reuse, RZ ;  /* 0x000000040b008224 */ /* 0x088fe400078e02ff */
[----:B------:R-:W-:-:S04]  /*12de0*/  @!P0 IMAD.WIDE.U32 R2, R17, R4, R2 ;  /* 0x0000000411028225 */ /* 0x000fc800078e0002 */
[----:B------:R-:W-:Y:S02]  /*12df0*/  @!P0 IMAD R0, R17, R5, R0 ;  /* 0x0000000511008224 */ /* 0x000fe400078e0200 */
[----:B------:R-:W0:Y:S02]  /*12e00*/  @!P0 LDC.64 R4, c[0x0][0x418] ;  /* 0x00010600ff048b82 */ /* 0x000e240000000a00 */
[----:B------:R-:W-:Y:S02]  /*12e10*/  @!P0 IMAD.IADD R0, R3, 0x1, R0 ;  /* 0x0000000103008824 */ /* 0x000fe400078e0200 */
[----:B------:R-:W-:Y:S01]  /*12e20*/  IMAD R3, RZ, RZ, -UR41 ;  /* 0x80000029ff037e24 */ /* 0x000fe2000f8e02ff */
[----:B0-----:R-:W-:-:S04]  /*12e30*/  @!P0 LEA R4, P1, R2, R4, 0x2 ;  /* 0x0000000402048211 */ /* 0x001fc800078210ff */
[----:B------:R-:W-:Y:S01]  /*12e40*/  @!P0 LEA.HI.X R5, R2, R5, R0, 0x2, P1 ;  /* 0x0000000502058211 */ /* 0x000fe200008f1400 */
[----:B------:R-:W-:Y:S02]  /*12e50*/  IMAD.U32 R2, RZ, RZ, UR47 ;  /* 0x0000002fff027e24 */ /* 0x000fe4000f8e00ff */
[----:B------:R-:W-:-:S03]  /*12e60*/  IMAD.MOV.U32 R0, RZ, RZ, RZ ;  /* 0x000000ffff007224 */ /* 0x000fc600078e00ff */
[----:B------:R-:W-:Y:S01]  /*12e70*/  ISETP.NE.AND P2, PT, R2, 0x3, PT ;  /* 0x000000030200780c */ /* 0x000fe20003f45270 */
[----:B------:R-:W-:Y:S01]  /*12e80*/  IMAD R22, R22, R3, UR40 ;  /* 0x0000002816167e24 */ /* 0x000fe2000f8e0203 */
[----:B------:R-:W-:Y:S01]  /*12e90*/  LOP3.LUT R19, R19, 0xffffffbf, RZ, 0xc0, !PT ;  /* 0xffffffbf13137812 */ /* 0x000fe200078ec0ff */
[----:B------:R-:W-:Y:S01]  /*12ea0*/  IMAD.MOV R3, RZ, RZ, -R7 ;  /* 0x000000ffff037224 */ /* 0x000fe200078e0a07 */
[----:B------:R0:W5:Y:S01]  /*12eb0*/  @!P0 LDG.E R0, desc[UR52][R4.64] ;  /* 0x0000003404008981 */ /* 0x000162000c1e1900 */
[----:B------:R-:W-:Y:S01]  /*12ec0*/  IMAD.U32 R24, RZ, RZ, UR4 ;  /* 0x00000004ff187e24 */ /* 0x000fe2000f8e00ff */
[----:B------:R-:W-:-:S07]  /*12ed0*/  SHF.R.S32.HI R29, RZ, 0x1f, R22 ;  /* 0x0000001fff1d7819 */ /* 0x000fce0000011416 */
[----:B------:R-:W-:Y:S01]  /*12ee0*/  @P2 LOP3.LUT R19, R19, 0x40, RZ, 0xfc, !PT ;  /* 0x0000004013132812 */ /* 0x000fe200078efcff */
[----:B0-----:R-:W-:Y:S01]  /*12ef0*/  IMAD R5, R10, R3, R6 ;  /* 0x000000030a057224 */ /* 0x001fe200078e0206 */
[----:B----4-:R-:W-:Y:S06]  /*12f00*/  @!P2 BRA `(.L_x_927) ;  /* 0x000000000004a947 */ /* 0x010fec0003800000 */
[----:B------:R-:W-:Y:S01]  /*12f10*/  BPT.TRAP 0x1 ;  /* 0x000000040000795c */ /* 0x000fe20000300000 */
.L_x_927:
[----:B------:R-:W-:Y:S01]  /*12f20*/  SHF.R.S32.HI R4, RZ, 0x1f, R5 ;  /* 0x0000001fff047819 */ /* 0x000fe20000011405 */
[----:B------:R-:W-:Y:S01]  /*12f30*/  ULDC.64 UR4, c[0x0][0x328] ;  /* 0x0000ca0000047ab9 */ /* 0x000fe20000000a00 */
[----:B------:R-:W-:Y:S03]  /*12f40*/  BSSY B0, `(.L_x_928) ;  /* 0x0000017000007945 */ /* 0x000fe60003800000 */
[----:B------:R-:W-:-:S04]  /*12f50*/  IMAD R2, R4, UR4, RZ ;  /* 0x0000000404027c24 */ /* 0x000fc8000f8e02ff */
[C---:B------:R-:W-:Y:S02]  /*12f60*/  IMAD R7, R5.reuse, UR5, R2 ;  /* 0x0000000505077c24 */ /* 0x040fe4000f8e0202 */
[----:B------:R-:W-:Y:S01]  /*12f70*/  IMAD.WIDE.U32 R2, R5, UR4, RZ ;  /* 0x0000000405027c25 */ /* 0x000fe2000f8e00ff */
[----:B------:R-:W-:-:S03]  /*12f80*/  ULDC.64 UR4, c[0x0][0x338] ;  /* 0x0000ce0000047ab9 */ /* 0x000fc60000000a00 */
[----:B------:R-:W-:Y:S01]  /*12f90*/  IMAD.IADD R3, R3, 0x1, R7 ;  /* 0x0000000103037824 */ /* 0x000fe200078e0207 */
        /* <DEDUP_REMOVED lines=10> */
[----:B--2---:R-:W-:Y:S01]  /*13040*/  LEA R17, P0, R2, UR4, 0x1 ;  /* 0x0000000402117c11 */ /* 0x004fe2000f8008ff */
[----:B------:R-:W-:-:S05]  /*13050*/  IMAD.IADD R6, R3, 0x1, R6 ;  /* 0x0000000103067824 */ /* 0x000fca00078e0206 */
[----:B------:R-:W-:Y:S01]  /*13060*/  LEA.HI.X R18, R2, UR5, R6, 0x1, P0 ;  /* 0x0000000502127c11 */ /* 0x000fe200080f0c06 */
[----:B------:R-:W-:Y:S01]  /*13070*/  IMAD R6, R23, 0x8, R16 ;  /* 0x0000000817067824 */ /* 0x000fe200078e0210 */
[----:B------:R-:W-:-:S04]  /*13080*/  SHF.L.U32 R2, R26, 0x1f, RZ ;  /* 0x0000001f1a027819 */ /* 0x000fc800000006ff */
[----:B------:R-:W0:Y:S02]  /*13090*/  SYNCS.PHASECHK.TRANS64.TRYWAIT P0, [R6+URZ+0x2d840], R2 ;  /* 0x02d84002060075a7 */ /* 0x000e24000800017f */
[----:B0-----:R-:W-:Y:S05]  /*130a0*/  @!P0 BRA `(.L_x_929) ;  /* 0x0000003000988947 */ /* 0x001fea0003800000 */
.L_x_981:
[----:B------:R-:W-:Y:S05]  /*130b0*/  BSYNC B0 ;  /* 0x0000000000007941 */ /* 0x000fea0003800000 */
.L_x_928:
[----:B------:R-:W1:Y:S01]  /*130c0*/  S2R R9, SR_TID.X ;  /* 0x0000000000097919 */ /* 0x000e620000002100 */
[----:B------:R-:W-:Y:S01]  /*130d0*/  ULDC.64 UR4, c[0x0][0x300] ;  /* 0x0000c00000047ab9 */ /* 0x000fe20000000a00 */
[C---:B------:R-:W-:Y:S01]  /*130e0*/  LOP3.LUT P4, RZ, R19.reuse, 0x4, RZ, 0xc0, !PT ;  /* 0x0000000413ff7812 */ /* 0x040fe2000788c0ff */
[----:B------:R-:W-:Y:S01]  /*130f0*/  IMAD R4, R4, UR4, RZ ;  /* 0x0000000404047c24 */ /* 0x000fe2000f8e02ff */
[----:B------:R-:W-:Y:S01]  /*13100*/  LOP3.LUT P3, RZ, R19, 0x2, RZ, 0xc0, !PT ;  /* 0x0000000213ff7812 */ /* 0x000fe2000786c0ff */
[----:B0-----:R-:W-:Y:S01]  /*13110*/  IMAD.WIDE.U32 R2, R5, UR4, RZ ;  /* 0x0000000405027c25 */ /* 0x001fe2000f8e00ff */
[----:B------:R-:W-:-:S03]  /*13120*/  LOP3.LUT P2, RZ, R19, 0x1, RZ, 0xc0, !PT ;  /* 0x0000000113ff7812 */ /* 0x000fc6000784c0ff */
[----:B------:R-:W-:Y:S01]  /*13130*/  IMAD R4, R5, UR5, R4 ;  /* 0x0000000505047c24 */ /* 0x000fe2000f8e0204 */
[----:B------:R-:W-:Y:S02]  /*13140*/  ULDC.64 UR4, c[0x0][0x310] ;  /* 0x0000c40000047ab9 */ /* 0x000fe40000000a00 */
[----:B------:R-:W-:Y:S02]  /*13150*/  IMAD R7, R7, UR4, RZ ;  /* 0x0000000407077c24 */ /* 0x000fe4000f8e02ff */
[----:B------:R-:W-:Y:S02]  /*13160*/  IMAD.IADD R3, R3, 0x1, R4 ;  /* 0x0000000103037824 */ /* 0x000fe400078e0204 */
[C---:B------:R-:W-:Y:S02]  /*13170*/  IMAD R7, R0.reuse, UR5, R7 ;  /* 0x0000000500077c24 */ /* 0x040fe4000f8e0207 */
[----:B------:R-:W-:Y:S01]  /*13180*/  IMAD.WIDE.U32 R2, R0, UR4, R2 ;  /* 0x0000000400027c25 */ /* 0x000fe2000f8e0002 */
[----:B------:R-:W-:-:S03]  /*13190*/  ULDC.64 UR4, c[0x0][0x308] ;  /* 0x0000c20000047ab9 */ /* 0x000fc60000000a00 */
[----:B------:R-:W-:Y:S02]  /*131a0*/  IMAD R5, R29, UR4, RZ ;  /* 0x000000041d057c24 */ /* 0x000fe4000f8e02ff */
[----:B------:R-:W-:Y:S02]  /*131b0*/  IMAD.IADD R3, R3, 0x1, R7 ;  /* 0x0000000103037824 */ /* 0x000fe400078e0207 */
[C---:B------:R-:W-:Y:S02]  /*131c0*/  IMAD R0, R22.reuse, UR5, R5 ;  /* 0x0000000516007c24 */ /* 0x040fe4000f8e0205 */
[----:B------:R-:W-:Y:S01]  /*131d0*/  IMAD.WIDE.U32 R2, R22, UR4, R2 ;  /* 0x0000000416027c25 */ /* 0x000fe2000f8e0002 */
[----:B------:R-:W-:Y:S01]  /*131e0*/  ULDC.64 UR4, c[0x0][0x2e8] ;  /* 0x0000ba0000047ab9 */ /* 0x000fe20000000a00 */
[----:B-1----:R-:W-:Y:S02]  /*131f0*/  LOP3.LUT R9, R9, 0x7f, RZ, 0xc0, !PT ;  /* 0x0000007f09097812 */ /* 0x002fe400078ec0ff */
[----:B------:R-:W-:Y:S01]  /*13200*/  IMAD.IADD R0, R3, 0x1, R0 ;  /* 0x0000000103007824 */ /* 0x000fe200078e0200 */
[----:B------:R-:W-:Y:S01]  /*13210*/  LEA R4, P0, R2, UR4, 0x1 ;  /* 0x0000000402047c11 */ /* 0x000fe2000f8008ff */
[----:B------:R-:W-:Y:S01]  /*13220*/  UMOV UR4, 0xffffffff ;  /* 0xffffffff00047882 */ /* 0x000fe20000000000 */
[----:B------:R-:W-:-:S02]  /*13230*/  SHF.R.U32.HI R10, RZ, 0x2, R9 ;  /* 0x00000002ff0a7819 */ /* 0x000fc40000011609 */
[----:B------:R-:W0:Y:S01]  /*13240*/  S2R R9, SR_TID.X ;  /* 0x0000000000097919 */ /* 0x000e220000002100 */
[----:B------:R-:W-:Y:S02]  /*13250*/  LEA.HI.X R0, R2, UR5, R0, 0x1, P0 ;  /* 0x0000000502007c11 */ /* 0x000fe400080f0c00 */
[----:B------:R-:W-:-:S04]  /*13260*/  IADD3 R5, -R10, UR36, -R8 ;  /* 0x000000240a057c10 */ /* 0x000fc8000fffe908 */
[----:B------:R-:W-:Y:S01]  /*13270*/  ISETP.GE.AND P0, PT, R5, 0x1, PT ;  /* 0x000000010500780c */ /* 0x000fe20003f06270 */
[C---:B0-----:R-:W-:Y:S02]  /*13280*/  IMAD.SHL.U32 R10, R9.reuse, 0x8, RZ ;  /* 0x00000008090a7824 */ /* 0x041fe400078e00ff */
[----:B------:R-:W-:-:S03]  /*13290*/  IMAD.SHL.U32 R11, R9, 0x8, RZ ;  /* 0x00000008090b7824 */ /* 0x000fc600078e00ff */
[----:B------:R-:W-:-:S04]  /*132a0*/  LOP3.LUT R10, R10, 0xd8, RZ, 0xc0, !PT ;  /* 0x000000d80a0a7812 */ /* 0x000fc800078ec0ff */
[----:B------:R-:W-:Y:S01]  /*132b0*/  LOP3.LUT R10, R10, 0x18, R9, 0x78, !PT ;  /* 0x000000180a0a7812 */ /* 0x000fe200078e7809 */
[----:B------:R-:W-:-:S03]  /*132c0*/  IMAD.SHL.U32 R9, R9, 0x8, RZ ;  /* 0x0000000809097824 */ /* 0x000fc600078e00ff */
[----:B------:R-:W-:Y:S02]  /*132d0*/  LOP3.LUT R10, R10, 0x320, R11, 0xf8, !PT ;  /* 0x000003200a0a7812 */ /* 0x000fe400078ef80b */
[----:B------:R-:W-:-:S03]  /*132e0*/  LOP3.LUT R9, R9, 0x18, RZ, 0xc0, !PT ;  /* 0x0000001809097812 */ /* 0x000fc600078ec0ff */
[----:B------:R-:W-:Y:S01]  /*132f0*/  IMAD R7, R23, 0x3000, R10 ;  /* 0x0000300017077824 */ /* 0x000fe200078e020a */
[----:B------:R-:W-:Y:S06]  /*13300*/  BRA.DIV UR4, `(.L_x_930) ;  /* 0x0000003204147947 */ /* 0x000fec000b800000 */
[----:B------:R-:W0:Y:S01]  /*13310*/  SHFL.IDX PT, R3, R4, RZ, 0x1c1f ;  /* 0x001c1fff04037589 */ /* 0x000e2200000e0000 */
[----:B------:R-:W-:-:S03]  /*13320*/  @P0 IMAD R8, R7, 0x2, R16 ;  /* 0x0000000207080824 */ /* 0x000fc600078e0210 */
[----:B------:R-:W1:Y:S04]  /*13330*/  SHFL.IDX PT, R2, R0, RZ, 0x1c1f ;  /* 0x001c1fff00027589 */ /* 0x000e6800000e0000 */
[----:B------:R-:W-:Y:S01]  /*13340*/  SHFL.IDX PT, R14, R4, 0x3, 0x1c1f ;  /* 0x007c1f00040e7f89 */ /* 0x000fe200000e0000 */
        /* <DEDUP_REMOVED lines=24> */
[----:B------:R-:W2:Y:S01]  /*134d0*/  SHFL.IDX PT, R0, R0, 0x3, 0x1c1f ;  /* 0x007c1f0000007f89 */ /* 0x000ea200000e0000 */
[----:B0-----:R-:W-:-:S05]  /*134e0*/  @P0 LEA R3, P1, R9, R3, 0x1 ;  /* 0x0000000309030211 */ /* 0x001fca00078208ff */
[----:B-1----:R-:W-:-:S05]  /*134f0*/  @P0 IMAD.X R2, RZ, RZ, R2, P1 ;  /* 0x000000ffff020224 */ /* 0x002fca00008e0602 */
[----:B------:R-:W-:-:S04]  /*13500*/  @P0 LOP3.LUT R3, R3, R2, RZ, 0x3c, !PT ;  /* 0x0000000203030212 */ /* 0x000fc800078e3cff */
[----:B------:R-:W-:-:S04]  /*13510*/  @P0 LOP3.LUT R2, R3, R2, RZ, 0x3c, !PT ;  /* 0x0000000203020212 */ /* 0x000fc800078e3cff */
[----:B------:R-:W-:-:S05]  /*13520*/  @P0 LOP3.LUT R3, R3, R2, RZ, 0x3c, !PT ;  /* 0x0000000203030212 */ /* 0x000fca00078e3cff */
[----:B------:R0:W-:Y:S04]  /*13530*/  @P0 LDGSTS.E.BYPASS.LTC128B.128 [R8+0x16400], desc[UR52][R2.64], !P4 ;  /* 0x1640000002080fae */ /* 0x0001e8000e101d74 */
[----:B------:R0:W-:Y:S04]  /*13540*/  @P0 LDGSTS.E.BYPASS.LTC128B.128 [R8+0x18400], desc[UR52][R2.64+0x40], !P3 ;  /* 0x1840004002080fae */ /* 0x0001e8000d901d74 */
[----:B--2---:R0:W-:Y:S02]  /*13550*/  @P0 LDGSTS.E.BYPASS.LTC128B.128 [R8+0x1a400], desc[UR52][R2.64+0x80], !P2 ;  /* 0x1a40008002080fae */ /* 0x0041e4000d101d74 */
.L_x_991:
[----:B------:R-:W-:-:S13]  /*13560*/  ISETP.GE.AND P0, PT, R5, 0x61, PT ;  /* 0x000000610500780c */ /* 0x000fda0003f06270 */
[----:B0-----:R-:W-:Y:S01]  /*13570*/  @P0 LEA R2, P1, R9, R14, 0x1 ;  /* 0x0000000e09020211 */ /* 0x001fe200078208ff */
[----:B------:R-:W-:-:S04]  /*13580*/  @P0 IMAD R7, R7, 0x2, R16 ;  /* 0x0000000207070824 */ /* 0x000fc800078e0210 */
        /* <DEDUP_REMOVED lines=9> */
.L_x_931:
        /* <DEDUP_REMOVED lines=11> */
.L_x_932:
[----:B------:R-:W-:Y:S01]  /*136d0*/  VIADD R0, R16, 0xc400 ;  /* 0x0000c40010007836 */ /* 0x000fe20000000000 */
[----:B------:R1:W-:Y:S06]  /*136e0*/  SYNCS.ARRIVE.TRANS64.A1T0 RZ, [R6+URZ+0x2d830], RZ ;  /* 0x02d830ff06ff79a7 */ /* 0x0003ec000810003f */
[----:B------:R-:W-:Y:S05]  /*136f0*/  WARPSYNC.ALL ;  /* 0x0000000000007948 */ /* 0x000fea0003800000 */
[----:B------:R-:W-:Y:S01]  /*13700*/  BAR.SYNC.DEFER_BLOCKING 0x8, 0x200 ;  /* 0x0208000000007b1d */ /* 0x000fe20000010000 */
[----:B------:R-:W-:-:S05]  /*13710*/  LOP3.LUT P0, RZ, R0, 0x1bf, RZ, 0xc0, !PT ;  /* 0x000001bf00ff7812 */ /* 0x000fca000780c0ff */
[----:B------:R-:W-:Y:S08]  /*13720*/  BSSY B6, `(.L_x_933) ;  /* 0x0000012000067945 */ /* 0x000ff00003800000 */
        /* <DEDUP_REMOVED lines=8> */
[----:B-1----:R-:W-:Y:S02]  /*137b0*/  IMAD.U32 R6, RZ, RZ, UR8 ;  /* 0x00000008ff067e24 */ /* 0x002fe4000f8e00ff */
        /* <DEDUP_REMOVED lines=8> */
.L_x_934:
[----:B------:R-:W-:Y:S05]  /*13840*/  BSYNC B6 ;  /* 0x0000000000067941 */ /* 0x000fea0003800000 */
.L_x_933:
[----:B------:R2:W5:Y:S01]  /*13850*/  LDL R10, [R1+0xc] ;  /* 0x00000c00010a7983 */ /* 0x0005620000100800 */
[----:B------:R-:W-:Y:S01]  /*13860*/  UISETP.NE.AND UP0, UPT, UR49, URZ, UPT ;  /* 0x0000003f3100728c */ /* 0x000fe2000bf05270 */
[----:B------:R-:W0:Y:S01]  /*13870*/  S2R R20, SR_TID.X ;  /* 0x0000000000147919 */ /* 0x000e220000002100 */
[----:B------:R-:W-:Y:S01]  /*13880*/  R2UR UR6, R29 ;  /* 0x000000001d0672ca */ /* 0x000fe200000e0000 */
[----:B------:R-:W-:-:S03]  /*13890*/  ULDC.64 UR8, c[0x0][0x2d8] ;  /* 0x0000b60000087ab9 */ /* 0x000fc60000000a00 */
[----:B------:R-:W-:Y:S01]  /*138a0*/  PLOP3.LUT P0, PT, PT, PT, UP0, 0x80, 0x0 ;  /* 0x000000000000781c */ /* 0x000fe20003f0f008 */
[----:B------:R-:W-:Y:S01]  /*138b0*/  ULDC UR12, c[0x0][0x448] ;  /* 0x00011200000c7ab9 */ /* 0x000fe20000000800 */
[----:B------:R-:W-:Y:S01]  /*138c0*/  R2UR UR7, R22 ;  /* 0x00000000160772ca */ /* 0x000fe200000e0000 */
[----:B------:R-:W-:Y:S01]  /*138d0*/  ULDC.64 UR10, c[0x0][0x280] ;  /* 0x0000a000000a7ab9 */ /* 0x000fe20000000a00 */
[C---:B------:R-:W-:Y:S01]  /*138e0*/  LOP3.LUT P3, RZ, R19.reuse, 0x400, RZ, 0xc0, !PT ;  /* 0x0000040013ff7812 */ /* 0x040fe2000786c0ff */
[----:B------:R-:W-:Y:S01]  /*138f0*/  @UP0 ULDC UR4, c[0x0][0x44c] ;  /* 0x0001130000040ab9 */ /* 0x000fe20000000800 */
[----:B------:R-:W-:Y:S01]  /*13900*/  @UP0 ULDC UR13, c[0x0][0x44c] ;  /* 0x00011300000d0ab9 */ /* 0x000fe20000000800 */
[C---:B------:R-:W-:Y:S02]  /*13910*/  LOP3.LUT P4, RZ, R19.reuse, 0x200, RZ, 0xc0, !PT ;  /* 0x0000020013ff7812 */ /* 0x040fe4000788c0ff */
[----:B------:R-:W-:Y:S02]  /*13920*/  LOP3.LUT P5, RZ, R19, 0x100, RZ, 0xc0, !PT ;  /* 0x0000010013ff7812 */ /* 0x000fe400078ac0ff */
[C---:B0-----:R-:W-:Y:S01]  /*13930*/  LOP3.LUT R2, R20.reuse, 0x7f, RZ, 0xc0, !PT ;  /* 0x0000007f14027812 */ /* 0x041fe200078ec0ff */
[----:B------:R-:W-:-:S03]  /*13940*/  IMAD.SHL.U32 R20, R20, 0x20, RZ ;  /* 0x0000002014147824 */ /* 0x000fc600078e00ff */
[----:B------:R-:W-:Y:S02]  /*13950*/  SHF.R.U32.HI R2, RZ, 0x2, R2 ;  /* 0x00000002ff027819 */ /* 0x000fe40000011602 */
[----:B------:R-:W-:-:S04]  /*13960*/  LOP3.LUT R20, R20, 0x60, RZ, 0xc0, !PT ;  /* 0x0000006014147812 */ /* 0x000fc800078ec0ff */
[----:B------:R-:W-:-:S05]  /*13970*/  LOP3.LUT R2, R2, R20, RZ, 0xfc, !PT ;  /* 0x0000001402027212 */ /* 0x000fca00078efcff */
[----:B-1----:R-:W-:-:S04]  /*13980*/  VIADD R6, R2, UR43 ;  /* 0x0000002b02067c36 */ /* 0x002fc80008000000 */
[----:B------:R-:W-:Y:S01]  /*13990*/  @P0 IMAD.HI.U32 R0, R6, UR4, RZ ;  /* 0x0000000406000c27 */ /* 0x000fe2000f8e00ff */
[----:B------:R-:W-:Y:S01]  /*139a0*/  PLOP3.LUT P0, PT, PT, PT, UP0, 0x80, 0x0 ;  /* 0x000000000000781c */ /* 0x000fe20003f0f008 */
[----:B------:R-:W-:Y:S02]  /*139b0*/  @UP0 ULDC UR4, c[0x0][0x450] ;  /* 0x0001140000040ab9 */ /* 0x000fe40000000800 */
[----:B------:R-:W-:Y:S01]  /*139c0*/  IMAD.MOV.U32 R3, RZ, RZ, R6 ;  /* 0x000000ffff037224 */ /* 0x000fe200078e0006 */
[----:B------:R-:W-:-:S09]  /*139d0*/  UIMAD UR6, UR6, UR8, URZ ;  /* 0x00000008060672a4 */ /* 0x000fd2000f8e023f */
[----:B------:R-:W-:Y:S02]  /*139e0*/  @P0 SHF.R.U32.HI R3, RZ, UR4, R0 ;  /* 0x00000004ff030c19 */ /* 0x000fe40008011600 */
[----:B------:R-:W-:Y:S01]  /*139f0*/  R2UR UR4, R22 ;  /* 0x00000000160472ca */ /* 0x000fe200000e0000 */
[----:B------:R-:W-:Y:S02]  /*13a00*/  UIMAD UR7, UR7, UR9, UR6 ;  /* 0x00000009070772a4 */ /* 0x000fe4000f8e0206 */
[----:B------:R-:W-:Y:S01]  /*13a10*/  USHF.R.S32.HI UR6, URZ, 0x1f, UR41 ;  /* 0x0000001f3f067899 */ /* 0x000fe20008011429 */
[----:B------:R-:W-:-:S09]  /*13a20*/  SHF.R.S32.HI R0, RZ, 0x1f, R3 ;  /* 0x0000001fff007819 */ /* 0x000fd20000011403 */
[----:B------:R-:W-:-:S03]  /*13a30*/  UIMAD.WIDE.U32 UR4, UR4, UR8, URZ ;  /* 0x00000008040472a5 */ /* 0x000fc6000f8e003f */
[----:B------:R-:W-:Y:S01]  /*13a40*/  ULDC.64 UR8, c[0x0][0x2e0] ;  /* 0x0000b80000087ab9 */ /* 0x000fe20000000a00 */
[----:B------:R-:W-:Y:S02]  /*13a50*/  UIADD3 UR5, UR5, UR7, URZ ;  /* 0x0000000705057290 */ /* 0x000fe4000fffe03f */
[----:B------:R-:W-:Y:S02]  /*13a60*/  UIMAD UR6, UR6, UR8, URZ ;  /* 0x00000008060672a4 */ /* 0x000fe4000f8e023f */
[----:B------:R-:W-:Y:S02]  /*13a70*/  UIMAD.WIDE.U32 UR4, UR41, UR8, UR4 ;  /* 0x00000008290472a5 */ /* 0x000fe4000f8e0004 */
[----:B------:R-:W-:-:S03]  /*13a80*/  UIMAD UR6, UR41, UR9, UR6 ;  /* 0x00000009290672a4 */ /* 0x000fc6000f8e0206 */
[----:B------:R-:W-:Y:S02]  /*13a90*/  ULDC.64 UR8, c[0x0][0x2d0] ;  /* 0x0000b40000087ab9 */ /* 0x000fe40000000a00 */
[----:B------:R-:W-:Y:S01]  /*13aa0*/  IMAD R0, R0, UR8, RZ ;  /* 0x0000000800007c24 */ /* 0x000fe2000f8e02ff */
[----:B------:R-:W-:Y:S01]  /*13ab0*/  UIADD3 UR5, UR5, UR6, URZ ;  /* 0x0000000605057290 */ /* 0x000fe2000fffe03f */
[----:B------:R-:W-:Y:S02]  /*13ac0*/  IMAD.U32 R4, RZ, RZ, UR8 ;  /* 0x00000008ff047e24 */ /* 0x000fe4000f8e00ff */
[C---:B------:R-:W-:Y:S01]  /*13ad0*/  IMAD R5, R3.reuse, UR9, R0 ;  /* 0x0000000903057c24 */ /* 0x040fe2000f8e0200 */
[----:B------:R-:W-:Y:S01]  /*13ae0*/  ULDC.64 UR6, c[0x0][0x2c8] ;  /* 0x0000b20000067ab9 */ /* 0x000fe20000000a00 */
[----:B------:R-:W-:Y:S02]  /*13af0*/  IMAD.MOV R0, RZ, RZ, -R3 ;  /* 0x000000ffff007224 */ /* 0x000fe400078e0a03 */
[----:B------:R-:W-:-:S04]  /*13b00*/  IMAD.WIDE.U32 R2, R3, R4, UR4 ;  /* 0x0000000403027e25 */ /* 0x000fc8000f8e0004 */
[----:B------:R-:W-:Y:S02]  /*13b10*/  IMAD R0, R0, UR12, R6 ;  /* 0x0000000c00007c24 */ /* 0x000fe4000f8e0206 */
[----:B------:R-:W-:-:S03]  /*13b20*/  IMAD.IADD R3, R3, 0x1, R5 ;  /* 0x0000000103037824 */ /* 0x000fc600078e0205 */
[----:B------:R-:W-:Y:S01]  /*13b30*/  SHF.R.S32.HI R5, RZ, 0x1f, R0 ;  /* 0x0000001fff057819 */ /* 0x000fe20000011400 */
[----:B------:R-:W-:-:S04]  /*13b40*/  IMAD.WIDE.U32 R2, R0, UR6, R2 ;  /* 0x0000000600027c25 */ /* 0x000fc8000f8e0002 */
[----:B------:R-:W-:-:S04]  /*13b50*/  IMAD R5, R5, UR6, RZ ;  /* 0x0000000605057c24 */ /* 0x000fc8000f8e02ff */
[----:B------:R-:W-:Y:S01]  /*13b60*/  IMAD R5, R0, UR7, R5 ;  /* 0x0000000700057c24 */ /* 0x000fe2000f8e0205 */
[----:B------:R-:W-:-:S03]  /*13b70*/  LEA R0, P0, R2, UR10, 0x1 ;  /* 0x0000000a02007c11 */ /* 0x000fc6000f8008ff */
[----:B------:R-:W-:-:S05]  /*13b80*/  IMAD.IADD R5, R3, 0x1, R5 ;  /* 0x0000000103057824 */ /* 0x000fca00078e0205 */
[----:B------:R-:W-:Y:S02]  /*13b90*/  LEA.HI.X R5, R2, UR11, R5, 0x1, P0 ;  /* 0x0000000b02057c11 */ /* 0x000fe400080f0c05 */
[----:B------:R-:W-:Y:S01]  /*13ba0*/  PLOP3.LUT P0, PT, PT, PT, UP0, 0x80, 0x0 ;  /* 0x000000000000781c */ /* 0x000fe20003f0f008 */
[----:B------:R-:W-:-:S12]  /*13bb0*/  VIADD R6, R6, 0x80 ;  /* 0x0000008006067836 */ /* 0x000fd80000000000 */
[----:B------:R-:W-:Y:S01]  /*13bc0*/  @P0 IMAD.HI.U32 R3, R6, UR13, RZ ;  /* 0x0000000d06030c27 */ /* 0x000fe2000f8e00ff */
[----:B------:R-:W-:Y:S01]  /*13bd0*/  PLOP3.LUT P0, PT, PT, PT, UP0, 0x80, 0x0 ;  /* 0x000000000000781c */ /* 0x000fe20003f0f008 */
[----:B------:R-:W-:Y:S02]  /*13be0*/  @UP0 ULDC UR13, c[0x0][0x450] ;  /* 0x00011400000d0ab9 */ /* 0x000fe40000000800 */
[----:B------:R-:W-:Y:S01]  /*13bf0*/  IMAD.MOV.U32 R2, RZ, RZ, R6 ;  /* 0x000000ffff027224 */ /* 0x000fe200078e0006 */
[----:B------:R-:W0:Y:S09]  /*13c00*/  S2R R20, SR_TID.X ;  /* 0x0000000000147919 */ /* 0x000e320000002100 */
[----:B------:R-:W-:-:S05]  /*13c10*/  @P0 SHF.R.U32.HI R2, RZ, UR13, R3 ;  /* 0x0000000dff020c19 */ /* 0x000fca0008011603 */
[----:B------:R-:W-:-:S04]  /*13c20*/  IMAD.MOV R3, RZ, RZ, -R2 ;  /* 0x000000ffff037224 */ /* 0x000fc800078e0a02 */
[----:B------:R-:W-:Y:S01]  /*13c30*/  IMAD R6, R3, UR12, R6 ;  /* 0x0000000c03067c24 */ /* 0x000fe2000f8e0206 */
[----:B------:R-:W-:-:S05]  /*13c40*/  SHF.R.S32.HI R3, RZ, 0x1f, R2 ;  /* 0x0000001fff037819 */ /* 0x000fca0000011402 */
[----:B------:R-:W-:-:S04]  /*13c50*/  IMAD R3, R3, UR8, RZ ;  /* 0x0000000803037c24 */ /* 0x000fc8000f8e02ff */
[C---:B------:R-:W-:Y:S02]  /*13c60*/  IMAD R7, R2.reuse, UR9, R3 ;  /* 0x0000000902077c24 */ /* 0x040fe4000f8e0203 */
[----:B------:R-:W-:Y:S01]  /*13c70*/  IMAD.WIDE.U32 R2, R2, R4, UR4 ;  /* 0x0000000402027e25 */ /* 0x000fe2000f8e0004 */
[----:B------:R-:W-:-:S03]  /*13c80*/  SHF.R.S32.HI R4, RZ, 0x1f, R6 ;  /* 0x0000001fff047819 */ /* 0x000fc60000011406 */
[----:B------:R-:W-:Y:S02]  /*13c90*/  IMAD.IADD R3, R3, 0x1, R7 ;  /* 0x0000000103037824 */ /* 0x000fe400078e0207 */
[----:B------:R-:W-:Y:S02]  /*13ca0*/  IMAD R4, R4, UR6, RZ ;  /* 0x0000000604047c24 */ /* 0x000fe4000f8e02ff */
[----:B------:R-:W-:-:S04]  /*13cb0*/  IMAD.WIDE.U32 R2, R6, UR6, R2 ;  /* 0x0000000606027c25 */ /* 0x000fc8000f8e0002 */
[----:B------:R-:W-:Y:S01]  /*13cc0*/  IMAD R7, R6, UR7, R4 ;  /* 0x0000000706077c24 */ /* 0x000fe2000f8e0204 */
[----:B0-----:R-:W-:-:S03]  /*13cd0*/  LOP3.LUT R21, R20, 0x7f, RZ, 0xc0, !PT ;  /* 0x0000007f14157812 */ /* 0x001fc600078ec0ff */
[----:B------:R-:W-:Y:S01]  /*13ce0*/  IMAD.IADD R6, R3, 0x1, R7 ;  /* 0x0000000103067824 */ /* 0x000fe200078e0207 */
[----:B------:R-:W-:Y:S01]  /*13cf0*/  LEA R7, P0, R2, UR10, 0x1 ;  /* 0x0000000a02077c11 */ /* 0x000fe2000f8008ff */
[----:B------:R-:W-:Y:S01]  /*13d00*/  IMAD.SHL.U32 R20, R20, 0x8, RZ ;  /* 0x0000000814147824 */ /* 0x000fe200078e00ff */
[----:B------:R-:W-:Y:S02]  /*13d10*/  UMOV UR4, 0xffffffff ;  /* 0xffffffff00047882 */ /* 0x000fe40000000000 */
[----:B------:R-:W-:Y:S02]  /*13d20*/  LEA.HI.X R6, R2, UR11, R6, 0x1, P0 ;  /* 0x0000000b02067c11 */ /* 0x000fe400080f0c06 */
[----:B------:R-:W-:Y:S02]  /*13d30*/  LOP3.LUT R20, R20, 0x18, RZ, 0xc0, !PT ;  /* 0x0000001814147812 */ /* 0x000fe400078ec0ff */
[----:B------:R-:W-:Y:S01]  /*13d40*/  SHF.R.U32.HI R21, RZ, 0x2, R21 ;  /* 0x00000002ff157819 */ /* 0x000fe20000011615 */
[----:B--2---:R-:W-:Y:S06]  /*13d50*/  BRA.DIV UR4, `(.L_x_935) ;  /* 0x0000002a04e47947 */ /* 0x004fec000b800000 */
[----:B------:R-:W0:Y:S01]  /*13d60*/  SHFL.IDX PT, R3, R0, RZ, 0x1c1f ;  /* 0x001c1fff00037589 */ /* 0x000e2200000e0000 */
[----:B------:R-:W-:-:S03]  /*13d70*/  VIADD R4, R21, UR43 ;  /* 0x0000002b15047c36 */ /* 0x000fc60008000000 */
        /* <DEDUP_REMOVED lines=9> */
[----:B-----5:R-:W-:Y:S04]  /*13e10*/  @!P0 LDGSTS.E.BYPASS.LTC128B.128 [R10+0xc400], desc[UR52][R2.64], !P3 ;  /* 0x0c400000020a8fae */ /* 0x020fe8000d901d74 */
[----:B------:R-:W-:Y:S04]  /*13e20*/  @!P0 LDGSTS.E.BYPASS.LTC128B.128 [R10+0xf400], desc[UR52][R2.64+0x40], !P4 ;  /* 0x0f400040020a8fae */ /* 0x000fe8000e101d74 */
[----:B------:R0:W-:Y:S01]  /*13e30*/  @!P0 LDGSTS.E.BYPASS.LTC128B.128 [R10+0x12400], desc[UR52][R2.64+0x80], !P5 ;  /* 0x12400080020a8fae */ /* 0x0001e2000e901d74 */
[----:B------:R-:W-:Y:S01]  /*13e40*/  ISETP.GE.AND P0, PT, R8, UR37, PT ;  /* 0x0000002508007c0c */ /* 0x000fe2000bf06270 */
[----:B------:R-:W-:-:S02]  /*13e50*/  VIADD R8, R4, 0x40 ;  /* 0x0000004004087836 */ /* 0x000fc40000000000 */
[----:B0-----:R-:W0:Y:S04]  /*13e60*/  SHFL.IDX PT, R3, R0, 0x1, 0x1c1f ;  /* 0x003c1f0000037f89 */ /* 0x001e2800000e0000 */
[----:B------:R-:W1:Y:S06]  /*13e70*/  SHFL.IDX PT, R2, R5, 0x1, 0x1c1f ;  /* 0x003c1f0005027f89 */ /* 0x000e6c00000e0000 */
        /* <DEDUP_REMOVED lines=8> */
[----:B------:R-:W-:-:S03]  /*13f00*/  ISETP.GE.AND P0, PT, R8, UR37, PT ;  /* 0x0000002508007c0c */ /* 0x000fc6000bf06270 */
[----:B0-----:R-:W0:Y:S04]  /*13f10*/  SHFL.IDX PT, R3, R0, 0x2, 0x1c1f ;  /* 0x005c1f0000037f89 */ /* 0x001e2800000e0000 */
[----:B------:R-:W1:Y:S04]  /*13f20*/  SHFL.IDX PT, R2, R5, 0x2, 0x1c1f ;  /* 0x005c1f0005027f89 */ /* 0x000e6800000e0000 */
[----:B------:R-:W2:Y:S04]  /*13f30*/  SHFL.IDX PT, R0, R0, 0x3, 0x1c1f ;  /* 0x007c1f0000007f89 */ /* 0x000ea800000e0000 */
[----:B------:R-:W3:Y:S01]  /*13f40*/  SHFL.IDX PT, R5, R5, 0x3, 0x1c1f ;  /* 0x007c1f0005057f89 */ /* 0x000ee200000e0000 */
        /* <DEDUP_REMOVED lines=9> */
[----:B------:R-:W-:-:S13]  /*13fe0*/  ISETP.GE.AND P0, PT, R2, UR37, PT ;  /* 0x0000002502007c0c */ /* 0x000fda000bf06270 */
[----:B--2---:R-:W-:Y:S02]  /*13ff0*/  @!P0 LEA R8, P1, R20, R0, 0x1 ;  /* 0x0000000014088211 */ /* 0x004fe400078208ff */
[----:B------:R-:W-:Y:S03]  /*14000*/  SHFL.IDX PT, R0, R6, RZ, 0x1c1f ;  /* 0x001c1fff06007589 */ /* 0x000fe600000e0000 */
[----:B---3--:R-:W-:Y:S01]  /*14010*/  @!P0 IMAD.X R9, RZ, RZ, R5, P1 ;  /* 0x000000ffff098224 */ /* 0x008fe200008e0605 */
[----:B------:R-:W-:Y:S01]  /*14020*/  SHFL.IDX PT, R6, R6, 0x1, 0x1c1f ;  /* 0x003c1f0006067f89 */ /* 0x000fe200000e0000 */
[----:B------:R-:W-:Y:S02]  /*14030*/  @!P0 IMAD.MOV.U32 R2, RZ, RZ, R8 ;  /* 0x000000ffff028224 */ /* 0x000fe400078e0008 */
[----:B------:R-:W-:-:S05]  /*14040*/  @!P0 IMAD.MOV.U32 R3, RZ, RZ, R9 ;  /* 0x000000ffff038224 */ /* 0x000fca00078e0009 */
[----:B------:R-:W-:Y:S04]  /*14050*/  @!P0 LDGSTS.E.BYPASS.LTC128B.128 [R10+0xdc00], desc[UR52][R2.64], !P3 ;  /* 0x0dc00000020a8fae */ /* 0x000fe8000d901d74 */
[----:B------:R-:W-:Y:S04]  /*14060*/  @!P0 LDGSTS.E.BYPASS.LTC128B.128 [R10+0x10c00], desc[UR52][R2.64+0x40], !P4 ;  /* 0x10c00040020a8fae */ /* 0x000fe8000e101d74 */
[----:B------:R0:W-:Y:S04]  /*14070*/  @!P0 LDGSTS.E.BYPASS.LTC128B.128 [R10+0x13c00], desc[UR52][R2.64+0x80], !P5 ;  /* 0x13c00080020a8fae */ /* 0x0001e8000e901d74 */
[----:B0-----:R-:W0:Y:S01]  /*14080*/  SHFL.IDX PT, R2, R7, RZ, 0x1c1f ;  /* 0x001c1fff07027589 */ /* 0x001e2200000e0000 */
[----:B------:R-:W-:-:S05]  /*14090*/  VIADD R3, R4, 0x80 ;  /* 0x0000008004037836 */ /* 0x000fca0000000000 */
[----:B------:R-:W-:-:S13]  /*140a0*/  ISETP.GE.AND P0, PT, R3, UR37, PT ;  /* 0x0000002503007c0c */ /* 0x000fda000bf06270 */
[----:B0-----:R-:W-:-:S05]  /*140b0*/  @!P0 LEA R5, P1, R20, R2, 0x1 ;  /* 0x0000000214058211 */ /* 0x001fca00078208ff */
[----:B------:R-:W-:Y:S02]  /*140c0*/  @!P0 IMAD.X R0, RZ, RZ, R0, P1 ;  /* 0x000000ffff008224 */ /* 0x000fe400008e0600 */
[----:B------:R-:W-:Y:S02]  /*140d0*/  @!P0 IMAD.MOV.U32 R2, RZ, RZ, R5 ;  /* 0x000000ffff028224 */ /* 0x000fe400078e0005 */
[----:B------:R-:W-:-:S05]  /*140e0*/  @!P0 IMAD.MOV.U32 R3, RZ, RZ, R0 ;  /* 0x000000ffff038224 */ /* 0x000fca00078e0000 */
[----:B------:R0:W-:Y:S04]  /*140f0*/  @!P0 LDGSTS.E.BYPASS.LTC128B.128 [R10+0xe400], desc[UR52][R2.64], !P3 ;  /* 0x0e400000020a8fae */ /* 0x0001e8000d901d74 */
[----:B------:R0:W-:Y:S04]  /*14100*/  @!P0 LDGSTS.E.BYPASS.LTC128B.128 [R10+0x11400], desc[UR52][R2.64+0x40], !P4 ;  /* 0x11400040020a8fae */ /* 0x0001e8000e101d74 */
[----:B------:R0:W-:Y:S02]  /*14110*/  @!P0 LDGSTS.E.BYPASS.LTC128B.128 [R10+0x14400], desc[UR52][R2.64+0x80], !P5 ;  /* 0x14400080020a8fae */ /* 0x0001e4000e901d74 */
.L_x_1004:
[----:B------:R-:W-:-:S05]  /*14120*/  VIADD R4, R4, 0xa0 ;  /* 0x000000a004047836 */ /* 0x000fca0000000000 */
[----:B------:R-:W-:-:S13]  /*14130*/  ISETP.GE.AND P0, PT, R4, UR37, PT ;  /* 0x0000002504007c0c */ /* 0x000fda000bf06270 */
[----:B0-----:R-:W-:-:S05]  /*14140*/  @!P0 LEA R2, P1, R20, R14, 0x1 ;  /* 0x0000000e14028211 */ /* 0x001fca00078208ff */
[----:B------:R-:W-:-:S05]  /*14150*/  @!P0 IMAD.X R3, RZ, RZ, R6, P1 ;  /* 0x000000ffff038224 */ /* 0x000fca00008e0606 */
[----:B------:R-:W-:Y:S01]  /*14160*/  @!PT LDS RZ, [RZ] ;  /* 0x00000000fffff984 */ /* 0x000fe20000000800 */
[----:B------:R-:W-:Y:S01]  /*14170*/  @!PT LDS RZ, [RZ] ;  /* 0x00000000fffff984 */ /* 0x000fe20000000800 */
[----:B------:R-:W-:Y:S01]  /*14180*/  @!PT LDS RZ, [RZ] ;  /* 0x00000000fffff984 */ /* 0x000fe20000000800 */
[----:B------:R0:W-:Y:S04]  /*14190*/  @!P0 LDGSTS.E.BYPASS.LTC128B.128 [R10+0xec00], desc[UR52][R2.64], !P3 ;  /* 0x0ec00000020a8fae */ /* 0x0001e8000d901d74 */
[----:B------:R0:W-:Y:S04]  /*141a0*/  @!P0 LDGSTS.E.BYPASS.LTC128B.128 [R10+0x11c00], desc[UR52][R2.64+0x40], !P4 ;  /* 0x11c00040020a8fae */ /* 0x0001e8000e101d74 */
[----:B------:R0:W-:Y:S01]  /*141b0*/  @!P0 LDGSTS.E.BYPASS.LTC128B.128 [R10+0x14c00], desc[UR52][R2.64+0x80], !P5 ;  /* 0x14c00080020a8fae */ /* 0x0001e2000e901d74 */
[----:B------:R-:W-:Y:S01]  /*141c0*/  PLOP3.LUT P0, PT, PT, PT, PT, 0x80, 0x0 ;  /* 0x000000000000781c */ /* 0x000fe20003f0f070 */
[----:B------:R-:W-:-:S12]  /*141d0*/  NOP ;  /* 0x0000000000007918 */ /* 0x000fd80000000000 */
.L_x_936:
[----:B------:R-:W-:Y:S02]  /*141e0*/  PLOP3.LUT P1, PT, P1, P0, PT, 0xa2, 0x0 ;  /* 0x000000000000781c */ /* 0x000fe40000f21472 */
[----:B------:R-:W-:-:S08]  /*141f0*/  @P0 R2UR P1, UR4, R16 ;  /* 0x00000000100402ca */ /* 0x000fd00000020000 */
[----:B------:R-:W-:-:S05]  /*14200*/  @P0 PLOP3.LUT P0, PT, P1, PT, PT, 0x80, 0x0 ;  /* 0x000000000000081c */ /* 0x000fca0000f0f070 */
[----:B------:R-:W-:Y:S01]  /*14210*/  @!P1 SYNCS.ARRIVE.TRANS64.RED.A0T1 RZ, [UR4+0x2d800], RZ ;  /* 0x02d800ffffff99a7 */ /* 0x000fe20008200404 */
[----:B------:R-:W-:Y:S07]  /*14220*/  @!P1 ARRIVES.LDGSTSBAR.64.TRANSCNT [UR4+0x2d800] ;  /* 0x02d80000ff0099b0 */ /* 0x000fee0008000a84 */
[----:B------:R-:W-:Y:S05]  /*14230*/  @P0 BRA.U.ANY `(.L_x_936) ;  /* 0xfffffffd00e80947 */ /* 0x000fea000393ffff */
[----:B0-----:R-:W2:Y:S02]  /*14240*/  LDL.LU R2, [R1+0x14] ;  /* 0x0000140001027983 */ /* 0x001ea40000300800 */
        /* <DEDUP_REMOVED lines=9> */
[----:B------:R-:W1:Y:S03]  /*142e0*/  SYNCS.PHASECHK.TRANS64.TRYWAIT P0, [R16+URZ+0x2d820], R3 ;  /* 0x02d82003100075a7 */ /* 0x000e66000800017f */
[----:B01----:R-:W-:Y:S05]  /*142f0*/  @!P0 BRA `(.L_x_938) ;  /* 0x0000002c00888947 */ /* 0x003fea0003800000 */
.L_x_1005:
[----:B------:R-:W-:Y:S05]  /*14300*/  BSYNC B0 ;  /* 0x0000000000007941 */ /* 0x000fea0003800000 */
.L_x_937:
[----:B------:R-:W-:-:S04]  /*14310*/  UIADD3 UR4, UR44, -0x2, URZ ;  /* 0xfffffffe2c047890 */ /* 0x000fc8000fffe03f */
[----:B------:R-:W-:-:S06]  /*14320*/  UISETP.GE.AND UP0, UPT, UR4, UR45, UPT ;  /* 0x0000002d0400728c */ /* 0x000fcc000bf06270 */
[----:B------:R-:W-:-:S13]  /*14330*/  PLOP3.LUT P0, PT, PT, PT, UP0, 0x40, 0x0 ;  /* 0x000000000000781c */ /* 0x000fda0003f0e808 */
[----:B------:R-:W-:Y:S05]  /*14340*/  @P0 BRA `(.L_x_939) ;  /* 0x0000000c00d00947 */ /* 0x000fea0003800000 */
[----:B------:R-:W-:Y:S01]  /*14350*/  BSSY B0, `(.L_x_939) ;  /* 0x00000f3000007945 */ /* 0x000fe20003800000 */
[----:B------:R-:W-:Y:S02]  /*14360*/  IMAD.MOV.U32 R9, RZ, RZ, R23 ;  /* 0x000000ffff097224 */ /* 0x000fe400078e0017 */
[----:B------:R-:W-:Y:S02]  /*14370*/  IMAD.MOV.U32 R20, RZ, RZ, R26 ;  /* 0x000000ffff147224 */ /* 0x000fe400078e001a */
[----:B------:R-:W-:Y:S02]  /*14380*/  IMAD.MOV.U32 R28, RZ, RZ, R24 ;  /* 0x000000ffff1c7224 */ /* 0x000fe400078e0018 */
[----:B------:R-:W-:-:S07]  /*14390*/  IMAD.U32 R0, RZ, RZ, UR4 ;  /* 0x00000004ff007e24 */ /* 0x000fce000f8e00ff */
.L_x_952:
[----:B------:R-:W2:Y:S01]  /*143a0*/  LDL R8, [R1+0x8] ;  /* 0x0000080001087983 */ /* 0x000ea20000100800 */
[----:B------:R-:W1:Y:S03]  /*143b0*/  LDC R4, c[0x0][0x430] ;  /* 0x00010c00ff047b82 */ /* 0x000e660000000800 */
[----:B------:R-:W3:Y:S04]  /*143c0*/  LDL R6, [R1+0x4] ;  /* 0x0000040001067983 */ /* 0x000ee80000100800 */
[----:B------:R-:W4:Y:S01]  /*143d0*/  LDL R7, [R1] ;  /* 0x0000000001077983 */ /* 0x000f220000100800 */
[----:B0-----:R-:W0:Y:S01]  /*143e0*/  S2R R3, SR_TID.X ;  /* 0x0000000000037919 */ /* 0x001e220000002100 */
        /* <DEDUP_REMOVED lines=13> */
[----:B0-----:R-:W-:Y:S01]  /*144c0*/  @P0 SHF.R.U32.HI R4, RZ, R2, R3 ;  /* 0x00000002ff040219 */ /* 0x001fe20000011603 */
        /* <DEDUP_REMOVED lines=9> */
[----:B------:R-:W-:Y:S02]  /*14560*/  ULDC UR4, c[0x0][0x430] ;  /* 0x00010c0000047ab9 */ /* 0x000fe40000000800 */
[----:B------:R-:W-:Y:S01]  /*14570*/  LEA.HI.X R7, R2, UR5, R3, 0x2, P0 ;  /* 0x0000000502077c11 */ /* 0x000fe200080f1403 */
[----:B------:R-:W-:-:S04]  /*14580*/  IMAD.MOV R2, RZ, RZ, -R4 ;  /* 0x000000ffff027224 */ /* 0x000fc800078e0a04 */
[----:B------:R-:W2:Y:S01]  /*14590*/  LDG.E R4, desc[UR52][R6.64] ;  /* 0x0000003406047981 */ /* 0x000ea2000c1e1900 */
[----:B------:R-:W-:Y:S01]  /*145a0*/  ISETP.NE.AND P1, PT, R8, 0x3, PT ;  /* 0x000000030800780c */ /* 0x000fe20003f25270 */
[----:B------:R-:W-:-:S05]  /*145b0*/  VIADD R23, R9, 0x1 ;  /* 0x0000000109177836 */ /* 0x000fca0000000000 */
        /* <DEDUP_REMOVED lines=9> */
.L_x_940:
[----:B------:R-:W-:Y:S01]  /*14650*/  IMAD R6, R23, 0x8, R16 ;  /* 0x0000000817067824 */ /* 0x000fe200078e0210 */
[----:B------:R-:W-:Y:S01]  /*14660*/  SHF.L.U32 R0, R26, 0x1f, RZ ;  /* 0x0000001f1a007819 */ /* 0x000fe200000006ff */
[----:B------:R-:W-:Y:S03]  /*14670*/  BSSY B1, `(.L_x_941) ;  /* 0x0000003000017945 */ /* 0x000fe60003800000 */
[----:B------:R-:W0:Y:S02]  /*14680*/  SYNCS.PHASECHK.TRANS64.TRYWAIT P0, [R6+URZ+0x2d840], R0 ;  /* 0x02d84000060075a7 */ /* 0x000e24000800017f */
[----:B0-----:R-:W-:Y:S05]  /*14690*/  @!P0 BRA `(.L_x_942) ;  /* 0x0000002800b48947 */ /* 0x001fea0003800000 */
.L_x_1006:
[----:B------:R-:W-:Y:S05]  /*146a0*/  BSYNC B1 ;  /* 0x0000000000017941 */ /* 0x000fea0003800000 */
.L_x_941:
[----:B------:R-:W1:Y:S01]  /*146b0*/  S2R R12, SR_TID.X ;  /* 0x00000000000c7919 */ /* 0x000e620000002100 */
[----:B------:R-:W-:Y:S01]  /*146c0*/  SHF.R.S32.HI R21, RZ, 0x1f, R5 ;  /* 0x0000001fff157819 */ /* 0x000fe20000011405 */
[----:B------:R-:W-:Y:S01]  /*146d0*/  ULDC.64 UR4, c[0x0][0x300] ;  /* 0x0000c00000047ab9 */ /* 0x000fe20000000a00 */
[----:B------:R-:W-:Y:S01]  /*146e0*/  LOP3.LUT P3, RZ, R19, 0x4, RZ, 0xc0, !PT ;  /* 0x0000000413ff7812 */ /* 0x000fe2000786c0ff */
[----:B------:R-:W-:Y:S01]  /*146f0*/  IMAD.WIDE.U32 R2, R5, UR4, RZ ;  /* 0x0000000405027c25 */ /* 0x000fe2000f8e00ff */
[C---:B------:R-:W-:Y:S02]  /*14700*/  LOP3.LUT P2, RZ, R19.reuse, 0x2, RZ, 0xc0, !PT ;  /* 0x0000000213ff7812 */ /* 0x040fe4000784c0ff */
[----:B------:R-:W-:Y:S01]  /*14710*/  LOP3.LUT P1, RZ, R19, 0x1, RZ, 0xc0, !PT ;  /* 0x0000000113ff7812 */ /* 0x000fe2000782c0ff */
        /* <DEDUP_REMOVED lines=10> */
[----:B-1----:R-:W-:Y:S02]  /*147c0*/  IMAD.SHL.U32 R8, R12, 0x8, RZ ;  /* 0x000000080c087824 */ /* 0x002fe400078e00ff */
[C---:B------:R-:W-:Y:S02]  /*147d0*/  IMAD R0, R22.reuse, UR5, R0 ;  /* 0x0000000516007c24 */ /* 0x040fe4000f8e0200 */
[----:B------:R-:W-:Y:S01]  /*147e0*/  IMAD.WIDE.U32 R2, R22, UR4, R2 ;  /* 0x0000000416027c25 */ /* 0x000fe2000f8e0002 */
[----:B------:R-:W-:Y:S01]  /*147f0*/  LOP3.LUT R8, R8, 0xd8, RZ, 0xc0, !PT ;  /* 0x000000d808087812 */ /* 0x000fe200078ec0ff */
[----:B------:R-:W-:-:S02]  /*14800*/  ULDC.64 UR4, c[0x0][0x2e8] ;  /* 0x0000ba0000047ab9 */ /* 0x000fc40000000a00 */
[----:B------:R-:W-:Y:S01]  /*14810*/  IMAD.SHL.U32 R11, R12, 0x8, RZ ;  /* 0x000000080c0b7824 */ /* 0x000fe200078e00ff */
[----:B------:R-:W-:Y:S01]  /*14820*/  LOP3.LUT R8, R8, 0x18, R12, 0x78, !PT ;  /* 0x0000001808087812 */ /* 0x000fe200078e780c */
[----:B------:R-:W-:Y:S01]  /*14830*/  IMAD.IADD R0, R0, 0x1, R3 ;  /* 0x0000000100007824 */ /* 0x000fe200078e0203 */
[----:B------:R-:W-:Y:S01]  /*14840*/  LEA R7, P0, R2, UR4, 0x1 ;  /* 0x0000000402077c11 */ /* 0x000fe2000f8008ff */
[----:B------:R-:W-:Y:S01]  /*14850*/  UMOV UR4, 0xffffffff ;  /* 0xffffffff00047882 */ /* 0x000fe20000000000 */
[----:B------:R-:W-:Y:S02]  /*14860*/  LOP3.LUT R8, R8, 0x320, R11, 0xf8, !PT ;  /* 0x0000032008087812 */ /* 0x000fe400078ef80b */
[----:B------:R-:W-:-:S03]  /*14870*/  LEA.HI.X R10, R2, UR5, R0, 0x1, P0 ;  /* 0x00000005020a7c11 */ /* 0x000fc600080f0c00 */
[----:B------:R-:W-:Y:S01]  /*14880*/  IMAD R8, R23, 0x3000, R8 ;  /* 0x0000300017087824 */ /* 0x000fe200078e0208 */
[----:B------:R-:W-:Y:S06]  /*14890*/  BRA.DIV UR4, `(.L_x_943) ;  /* 0x0000002a04487947 */ /* 0x000fec000b800000 */
[----:B------:R-:W0:Y:S01]  /*148a0*/  S2R R3, SR_TID.X ;  /* 0x0000000000037919 */ /* 0x000e220000002100 */
        /* <DEDUP_REMOVED lines=27> */
.L_x_1016:
        /* <DEDUP_REMOVED lines=10> */
.L_x_944:
        /* <DEDUP_REMOVED lines=11> */
.L_x_945:
[----:B------:R1:W-:Y:S01]  /*14bb0*/  SYNCS.ARRIVE.TRANS64.A1T0 RZ, [R6+URZ+0x2d830], RZ ;  /* 0x02d830ff06ff79a7 */ /* 0x0003e2000810003f */
[----:B------:R-:W-:Y:S05]  /*14bc0*/  @!P2 BRA `(.L_x_946) ;  /* 0x000000000004a947 */ /* 0x000fea0003800000 */
[----:B------:R-:W-:Y:S01]  /*14bd0*/  BPT.TRAP 0x1 ;  /* 0x000000040000795c */ /* 0x000fe20000300000 */
.L_x_946:
[----:B------:R-:W-:Y:S01]  /*14be0*/  SHF.L.U32 R2, R20, 0x1f, RZ ;  /* 0x0000001f14027819 */ /* 0x000fe200000006ff */
[----:B-1----:R-:W-:Y:S01]  /*14bf0*/  IMAD R6, R9, 0x8, R16 ;  /* 0x0000000809067824 */ /* 0x002fe200078e0210 */
[----:B------:R-:W-:Y:S03]  /*14c00*/  BSSY B1, `(.L_x_947) ;  /* 0x0000003000017945 */ /* 0x000fe60003800000 */
[----:B------:R-:W1:Y:S02]  /*14c10*/  SYNCS.PHASECHK.TRANS64.TRYWAIT P0, [R6+URZ+0x2d860], R2 ;  /* 0x02d86002060075a7 */ /* 0x000e64000800017f */
[----:B-1----:R-:W-:Y:S05]  /*14c20*/  @!P0 BRA `(.L_x_948) ;  /* 0x0000002800a88947 */ /* 0x002fea0003800000 */
.L_x_1017:
[----:B------:R-:W-:Y:S05]  /*14c30*/  BSYNC B1 ;  /* 0x0000000000017941 */ /* 0x000fea0003800000 */
.L_x_947:
[----:B------:R-:W0:Y:S01]  /*14c40*/  S2R R3, SR_TID.X ;  /* 0x0000000000037919 */ /* 0x000e220000002100 */
[----:B-1----:R-:W-:Y:S01]  /*14c50*/  IMAD.MOV.U32 R2, RZ, RZ, -0x80 ;  /* 0xffffff80ff027424 */ /* 0x002fe200078e00ff */
[----:B------:R-:W-:Y:S01]  /*14c60*/  UMOV UR4, 0xffffffff ;  /* 0xffffffff00047882 */ /* 0x000fe20000000000 */
[C---:B------:R-:W-:Y:S02]  /*14c70*/  LOP3.LUT P3, RZ, R19.reuse, 0x20, RZ, 0xc0, !PT ;  /* 0x0000002013ff7812 */ /* 0x040fe4000786c0ff */
[----:B------:R-:W-:Y:S01]  /*14c80*/  IMAD R2, R28, R2, UR36 ;  /* 0x000000241c027e24 */ /* 0x000fe2000f8e0202 */
[C---:B------:R-:W-:Y:S02]  /*14c90*/  LOP3.LUT P2, RZ, R19.reuse, 0x10, RZ, 0xc0, !PT ;  /* 0x0000001013ff7812 */ /* 0x040fe4000784c0ff */
[----:B------:R-:W-:Y:S01]  /*14ca0*/  LOP3.LUT P1, RZ, R19, 0x8, RZ, 0xc0, !PT ;  /* 0x0000000813ff7812 */ /* 0x000fe2000782c0ff */
[C---:B0-----:R-:W-:Y:S02]  /*14cb0*/  IMAD.SHL.U32 R7, R3.reuse, 0x8, RZ ;  /* 0x0000000803077824 */ /* 0x041fe400078e00ff */
[----:B------:R-:W-:-:S03]  /*14cc0*/  IMAD.SHL.U32 R8, R3, 0x8, RZ ;  /* 0x0000000803087824 */ /* 0x000fc600078e00ff */
[----:B------:R-:W-:-:S04]  /*14cd0*/  LOP3.LUT R7, R7, 0xd8, RZ, 0xc0, !PT ;  /* 0x000000d807077812 */ /* 0x000fc800078ec0ff */
[----:B------:R-:W-:Y:S02]  /*14ce0*/  LOP3.LUT R7, R7, 0x18, R3, 0x78, !PT ;  /* 0x0000001807077812 */ /* 0x000fe400078e7803 */
[----:B------:R-:W-:Y:S02]  /*14cf0*/  LOP3.LUT R3, R3, 0x7f, RZ, 0xc0, !PT ;  /* 0x0000007f03037812 */ /* 0x000fe400078ec0ff */
[----:B------:R-:W-:Y:S02]  /*14d00*/  LOP3.LUT R7, R7, 0x320, R8, 0xf8, !PT ;  /* 0x0000032007077812 */ /* 0x000fe400078ef808 */
[----:B------:R-:W-:-:S03]  /*14d10*/  SHF.R.U32.HI R3, RZ, 0x2, R3 ;  /* 0x00000002ff037819 */ /* 0x000fc60000011603 */
[----:B------:R-:W-:Y:S02]  /*14d20*/  IMAD R7, R9, 0x3000, R7 ;  /* 0x0000300009077824 */ /* 0x000fe400078e0207 */
[----:B------:R-:W-:Y:S01]  /*14d30*/  IMAD.IADD R8, R2, 0x1, -R3 ;  /* 0x0000000102087824 */ /* 0x000fe200078e0a03 */
[----:B------:R-:W-:Y:S06]  /*14d40*/  BRA.DIV UR4, `(.L_x_949) ;  /* 0x0000002a04747947 */ /* 0x000fec000b800000 */
[----:B------:R-:W0:Y:S01]  /*14d50*/  SHFL.IDX PT, R2, R17, RZ, 0x1c1f ;  /* 0x001c1fff11027589 */ /* 0x000e2200000e0000 */
        /* <DEDUP_REMOVED lines=33> */
.L_x_1027:
        /* <DEDUP_REMOVED lines=21> */
[----:B------:R-:W-:Y:S02]  /*150c0*/  ULDC.64 UR4, c[0x0][0x330] ;  /* 0x0000cc0000047ab9 */ /* 0x000fe40000000a00 */
[----:B------:R-:W-:Y:S02]  /*150d0*/  IMAD R5, R29, UR4, RZ ;  /* 0x000000041d057c24 */ /* 0x000fe4000f8e02ff */
[----:B------:R-:W-:Y:S02]  /*150e0*/  IMAD.IADD R3, R3, 0x1, R25 ;  /* 0x0000000103037824 */ /* 0x000fe400078e0219 */
[C---:B------:R-:W-:Y:S02]  /*150f0*/  IMAD R5, R22.reuse, UR5, R5 ;  /* 0x0000000516057c24 */ /* 0x040fe4000f8e0205 */
[----:B------:R-:W-:Y:S01]  /*15100*/  IMAD.WIDE.U32 R2, R22, UR4, R2 ;  /* 0x0000000416027c25 */ /* 0x000fe2000f8e0002 */
[----:B------:R-:W-:-:S03]  /*15110*/  ULDC.64 UR4, c[0x0][0x318] ;  /* 0x0000c60000047ab9 */ /* 0x000fc60000000a00 */
[----:B------:R-:W-:Y:S01]  /*15120*/  IMAD.IADD R3, R5, 0x1, R3 ;  /* 0x0000000105037824 */ /* 0x000fe200078e0203 */
[----:B0-----:R-:W-:-:S04]  /*15130*/  LEA R17, P0, R2, UR4, 0x1 ;  /* 0x0000000402117c11 */ /* 0x001fc8000f8008ff */
[----:B------:R-:W-:Y:S02]  /*15140*/  LEA.HI.X R18, R2, UR5, R3, 0x1, P0 ;  /* 0x0000000502127c11 */ /* 0x000fe400080f0c03 */
[----:B------:R-:W-:-:S13]  /*15150*/  PLOP3.LUT P0, PT, PT, PT, PT, 0x80, 0x0 ;  /* 0x000000000000781c */ /* 0x000fda0003f0f070 */
.L_x_950:
        /* <DEDUP_REMOVED lines=11> */
.L_x_951:
[C---:B------:R-:W-:Y:S01]  /*15210*/  ISETP.GT.AND P0, PT, R24.reuse, UR45, PT ;  /* 0x0000002d18007c0c */ /* 0x040fe2000bf04270 */
[----:B------:R1:W-:Y:S01]  /*15220*/  SYNCS.ARRIVE.TRANS64.A1T0 RZ, [R6+URZ+0x2d850], RZ ;  /* 0x02d850ff06ff79a7 */ /* 0x0003e2000810003f */
[----:B------:R-:W-:Y:S02]  /*15230*/  VIADD R0, R24, 0xffffffff ;  /* 0xffffffff18007836 */ /* 0x000fe40000000000 */
[----:B------:R-:W-:Y:S02]  /*15240*/  IMAD.MOV.U32 R9, RZ, RZ, R23 ;  /* 0x000000ffff097224 */ /* 0x000fe400078e0017 */
[----:B------:R-:W-:Y:S02]  /*15250*/  IMAD.MOV.U32 R20, RZ, RZ, R26 ;  /* 0x000000ffff147224 */ /* 0x000fe400078e001a */
[----:B------:R-:W-:-:S05]  /*15260*/  IMAD.MOV.U32 R28, RZ, RZ, R24 ;  /* 0x000000ffff1c7224 */ /* 0x000fca00078e0018 */
[----:B-1----:R-:W-:Y:S05]  /*15270*/  @P0 BRA `(.L_x_952) ;  /* 0xfffffff000480947 */ /* 0x002fea000383ffff */
[----:B------:R-:W-:Y:S05]  /*15280*/  BSYNC B0 ;  /* 0x0000000000007941 */ /* 0x000fea0003800000 */
.L_x_939:
[----:B------:R-:W1:Y:S01]  /*15290*/  S2R R0, SR_TID.X ;  /* 0x0000000000007919 */ /* 0x000e620000002100 */
[----:B------:R-:W-:Y:S01]  /*152a0*/  BSSY B0, `(.L_x_953) ;  /* 0x0000011000007945 */ /* 0x000fe20003800000 */
[----:B-1----:R-:W-:-:S04]  /*152b0*/  LOP3.LUT R0, R0, 0x7f, RZ, 0xc0, !PT ;  /* 0x0000007f00007812 */ /* 0x002fc800078ec0ff */
[----:B------:R-:W-:-:S13]  /*152c0*/  ISETP.NE.AND P2, PT, R0, RZ, PT ;  /* 0x000000ff0000720c */ /* 0x000fda0003f45270 */
[----:B------:R-:W-:Y:S05]  /*152d0*/  @P2 BRA `(.L_x_954) ;  /* 0x0000000000342947 */ /* 0x000fea0003800000 */
[----:B------:R-:W1:Y:S01]  /*152e0*/  S2R R7, SR_LANEID ;  /* 0x0000000000077919 */ /* 0x000e620000000000 */
[----:B------:R-:W-:Y:S01]  /*152f0*/  VOTEU.ANY UR4, UPT, PT ;  /* 0x0000000000047886 */ /* 0x000fe200038e0100 */
[----:B0-----:R-:W0:Y:S01]  /*15300*/  LDC.64 R2, c[0x0][0xc80] ;  /* 0x00032000ff027b82 */ /* 0x001e220000000a00 */
[----:B------:R-:W1:Y:S08]  /*15310*/  FLO.U32 R0, UR4 ;  /* 0x0000000400007d00 */ /* 0x000e7000080e0000 */
[----:B------:R-:W0:Y:S01]  /*15320*/  POPC R5, UR4 ;  /* 0x0000000400057d09 */ /* 0x000e220008000000 */
[----:B-1----:R-:W-:-:S13]  /*15330*/  ISETP.EQ.U32.AND P0, PT, R0, R7, PT ;  /* 0x000000070000720c */ /* 0x002fda0003f02070 */
[----:B0-----:R-:W2:Y:S01]  /*15340*/  @P0 ATOMG.E.ADD.STRONG.GPU PT, R3, desc[UR52][R2.64], R5 ;  /* 0x00000005020309a8 */ /* 0x001ea200081ee1f4 */
[----:B------:R-:W0:Y:S02]  /*15350*/  S2R R4, SR_LTMASK ;  /* 0x0000000000047919 */ /* 0x000e240000003900 */
[----:B0-----:R-:W-:-:S04]  /*15360*/  LOP3.LUT R4, R4, UR4, RZ, 0xc0, !PT ;  /* 0x0000000404047c12 */ /* 0x001fc8000f8ec0ff */
[----:B------:R-:W0:Y:S01]  /*15370*/  POPC R7, R4 ;  /* 0x0000000400077309 */ /* 0x000e220000000000 */
[----:B--2---:R-:W0:Y:S02]  /*15380*/  SHFL.IDX PT, R0, R3, R0, 0x1f ;  /* 0x00001f0003007589 */ /* 0x004e2400000e0000 */
[----:B0-----:R-:W-:-:S05]  /*15390*/  IADD3 R0, R0, UR46, R7 ;  /* 0x0000002e00007c10 */ /* 0x001fca000fffe007 */
[----:B------:R1:W-:Y:S02]  /*153a0*/  STL [R1+0x10], R0 ;  /* 0x0000100001007387 */ /* 0x0003e40000100800 */
.L_x_954:
[----:B------:R-:W-:Y:S05]  /*153b0*/  BSYNC B0 ;  /* 0x0000000000007941 */ /* 0x000fea0003800000 */
.L_x_953:
[----:B-1----:R-:W-:-:S05]  /*153c0*/  IMAD.U32 R0, RZ, RZ, UR47 ;  /* 0x0000002fff007e24 */ /* 0x002fca000f8e00ff */
[----:B------:R-:W-:-:S13]  /*153d0*/  ISETP.NE.AND P0, PT, R0, 0x3, PT ;  /* 0x000000030000780c */ /* 0x000fda0003f05270 */
[----:B------:R-:W-:Y:S05]  /*153e0*/  @!P0 BRA `(.L_x_955) ;  /* 0x0000000000048947 */ /* 0x000fea0003800000 */
[----:B------:R-:W-:Y:S01]  /*153f0*/  BPT.TRAP 0x1 ;  /* 0x000000040000795c */ /* 0x000fe20000300000 */
.L_x_955:
[----:B------:R-:W-:Y:S01]  /*15400*/  IMAD R4, R23, 0x8, R16 ;  /* 0x0000000817047824 */ /* 0x000fe200078e0210 */
[----:B0-----:R-:W-:Y:S01]  /*15410*/  SHF.L.U32 R3, R26, 0x1f, RZ ;  /* 0x0000001f1a037819 */ /* 0x001fe200000006ff */
[----:B------:R-:W-:Y:S03]  /*15420*/  BSSY B0, `(.L_x_956) ;  /* 0x0000003000007945 */ /* 0x000fe60003800000 */
[----:B------:R-:W0:Y:S02]  /*15430*/  SYNCS.PHASECHK.TRANS64.TRYWAIT P0, [R4+URZ+0x2d860], R3 ;  /* 0x02d86003040075a7 */ /* 0x000e24000800017f */
[----:B0-----:R-:W-:Y:S05]  /*15440*/  @!P0 BRA `(.L_x_957) ;  /* 0x0000002800188947 */ /* 0x001fea0003800000 */
.L_x_1028:
[----:B------:R-:W-:Y:S05]  /*15450*/  BSYNC B0 ;  /* 0x0000000000007941 */ /* 0x000fea0003800000 */
.L_x_956:
[----:B------:R-:W1:Y:S01]  /*15460*/  S2R R7, SR_TID.X ;  /* 0x0000000000077919 */ /* 0x000e620000002100 */
[----:B------:R-:W-:Y:S01]  /*15470*/  IMAD.MOV.U32 R5, RZ, RZ, -0x80 ;  /* 0xffffff80ff057424 */ /* 0x000fe200078e00ff */
[----:B------:R-:W-:Y:S01]  /*15480*/  UMOV UR4, 0xffffffff ;  /* 0xffffffff00047882 */ /* 0x000fe20000000000 */
[C---:B------:R-:W-:Y:S02]  /*15490*/  LOP3.LUT P4, RZ, R19.reuse, 0x20, RZ, 0xc0, !PT ;  /* 0x0000002013ff7812 */ /* 0x040fe4000788c0ff */
[----:B------:R-:W-:Y:S01]  /*154a0*/  IMAD R5, R24, R5, UR36 ;  /* 0x0000002418057e24 */ /* 0x000fe2000f8e0205 */
[C---:B------:R-:W-:Y:S02]  /*154b0*/  LOP3.LUT P3, RZ, R19.reuse, 0x10, RZ, 0xc0, !PT ;  /* 0x0000001013ff7812 */ /* 0x040fe4000786c0ff */
[----:B------:R-:W-:Y:S01]  /*154c0*/  LOP3.LUT P1, RZ, R19, 0x8, RZ, 0xc0, !PT ;  /* 0x0000000813ff7812 */ /* 0x000fe2000782c0ff */
[C---:B-1----:R-:W-:Y:S01]  /*154d0*/  IMAD.SHL.U32 R0, R7.reuse, 0x8, RZ ;  /* 0x0000000807007824 */ /* 0x042fe200078e00ff */
[C---:B------:R-:W-:Y:S01]  /*154e0*/  LOP3.LUT R6, R7.reuse, 0x7f, RZ, 0xc0, !PT ;  /* 0x0000007f07067812 */ /* 0x040fe200078ec0ff */
[----:B------:R-:W-:-:S03]  /*154f0*/  IMAD.SHL.U32 R2, R7, 0x8, RZ ;  /* 0x0000000807027824 */ /* 0x000fc600078e00ff */
[----:B------:R-:W-:Y:S02]  /*15500*/  LOP3.LUT R0, R0, 0xd8, RZ, 0xc0, !PT ;  /* 0x000000d800007812 */ /* 0x000fe400078ec0ff */
[----:B------:R-:W-:Y:S02]  /*15510*/  SHF.R.U32.HI R6, RZ, 0x2, R6 ;  /* 0x00000002ff067819 */ /* 0x000fe40000011606 */
[----:B------:R-:W-:-:S03]  /*15520*/  LOP3.LUT R0, R0, 0x18, R7, 0x78, !PT ;  /* 0x0000001800007812 */ /* 0x000fc600078e7807 */
[----:B------:R-:W-:Y:S01]  /*15530*/  IMAD.IADD R5, R5, 0x1, -R6 ;  /* 0x0000000105057824 */ /* 0x000fe200078e0a06 */
[----:B------:R-:W-:-:S05]  /*15540*/  LOP3.LUT R0, R0, 0x320, R2, 0xf8, !PT ;  /* 0x0000032000007812 */ /* 0x000fca00078ef802 */
[----:B------:R-:W-:Y:S01]  /*15550*/  IMAD R7, R23, 0x3000, R0 ;  /* 0x0000300017077824 */ /* 0x000fe200078e0200 */
        /* <DEDUP_REMOVED lines=8> */
[----:B------:R-:W1:Y:S03]  /*155e0*/  SHFL.IDX PT, R14, R17, 0x1, 0x1c1f ;  /* 0x003c1f00110e7f89 */ /* 0x000e6600000e0000 */
[----:B0-----:R-:W-:Y:S01]  /*155f0*/  IMAD.X R3, RZ, RZ, R0, P0 ;  /* 0x000000ffff037224 */ /* 0x001fe200000e0600 */
[----:B------:R-:W-:Y:S01]  /*15600*/  ISETP.LT.OR P0, PT, R5, 0x1, P4 ;  /* 0x000000010500780c */ /* 0x000fe20002701670 */
[----:B------:R-:W-:Y:S02]  /*15610*/  IMAD R0, R7, 0x2, R16 ;  /* 0x0000000207007824 */ /* 0x000fe400078e0210 */
[----:B------:R-:W-:Y:S10]  /*15620*/  SHFL.IDX PT, R7, R18, 0x3, 0x1c1f ;  /* 0x007c1f0012077f89 */ /* 0x000ff400000e0000 */
        /* <DEDUP_REMOVED lines=25> */
.L_x_1038:
        /* <DEDUP_REMOVED lines=13> */
.L_x_959:
        /* <DEDUP_REMOVED lines=11> */
.L_x_960:
[----:B------:R0:W-:Y:S01]  /*15940*/  SYNCS.ARRIVE.TRANS64.A1T0 RZ, [R4+URZ+0x2d850], RZ ;  /* 0x02d850ff04ff79a7 */ /* 0x0001e2000810003f */
[----:B------:R-:W-:-:S05]  /*15950*/  VIADD R23, R23, 0x1 ;  /* 0x0000000117177836 */ /* 0x000fca0000000000 */
[----:B------:R-:W-:-:S04]  /*15960*/  ISETP.NE.AND P0, PT, R23, 0x2, PT ;  /* 0x000000021700780c */ /* 0x000fc80003f05270 */
[----:B------:R-:W-:Y:S02]  /*15970*/  SEL R3, RZ, 0x1, P0 ;  /* 0x00000001ff037807 */ /* 0x000fe40000000000 */
[----:B------:R-:W-:Y:S02]  /*15980*/  SEL R23, R23, RZ, P0 ;  /* 0x000000ff17177207 */ /* 0x000fe40000000000 */
[----:B0-----:R-:W-:-:S07]  /*15990*/  LOP3.LUT R26, R26, R3, RZ, 0x3c, !PT ;  /* 0x000000031a1a7212 */ /* 0x001fce00078e3cff */
.L_x_920:
[----:B------:R-:W-:Y:S05]  /*159a0*/  BSYNC B7 ;  /* 0x0000000000077941 */ /* 0x000fea0003800000 */
.L_x_918:
[----:B------:R2:W5:Y:S01]  /*159b0*/  LDL R2, [R1+0x10] ;  /* 0x0000100001027983 */ /* 0x0005620000100800 */
[----:B------:R-:W-:-:S13]  /*159c0*/  LOP3.LUT P0, RZ, R19, 0x800, RZ, 0xc0, !PT ;  /* 0x0000080013ff7812 */ /* 0x000fda000780c0ff */
[----:B--2---:R-:W-:Y:S05]  /*159d0*/  @!P0 BRA `(.L_x_961) ;  /* 0x0000000000288947 */ /* 0x004fea0003800000 */
[----:B------:R-:W-:Y:S05]  /*159e0*/  WARPSYNC.ALL ;  /* 0x0000000000007948 */ /* 0x000fea0003800000 */
[----:B------:R-:W2:Y:S08]  /*159f0*/  S2UR UR5, SR_CgaCtaId ;  /* 0x00000000000579c3 */ /* 0x000eb00000008800 */
[----:B------:R-:W-:Y:S06]  /*15a00*/  BAR.SYNC.DEFER_BLOCKING 0x5, 0x200 ;  /* 0x0148000000007b1d */ /* 0x000fec0000010000 */
[----:B------:R-:W-:-:S02]  /*15a10*/  UMOV UR4, 0x400 ;  /* 0x0000040000047882 */ /* 0x000fc40000000000 */
[----:B--2---:R-:W-:-:S06]  /*15a20*/  ULEA UR4, UR5, UR4, 0x18 ;  /* 0x0000000405047291 */ /* 0x004fcc000f8ec03f */
[----:B------:R-:W-:-:S05]  /*15a30*/  IMAD.U32 R16, RZ, RZ, UR4 ;  /* 0x00000004ff107e24 */ /* 0x000fca000f8e00ff */
[----:B-----5:R-:W2:Y:S04]  /*15a40*/  LDS R2, [R16+0x2d8d0] ;  /* 0x02d8d00010027984 */ /* 0x020ea80000000800 */
[----:B--2---:R2:W-:Y:S01]  /*15a50*/  STL [R1+0x10], R2 ;  /* 0x0000100201007387 */ /* 0x0045e20000100800 */
[----:B------:R-:W-:Y:S06]  /*15a60*/  BAR.ARV 0x4, 0x200 ;  /* 0x0108000000007b1d */ /* 0x000fec0000002000 */
[----:B------:R-:W-:Y:S05]  /*15a70*/  BRA `(.L_x_962) ;  /* 0x00000000002c7947 */ /* 0x000fea0003800000 */
.L_x_961:
[----:B------:R-:W-:-:S03]  /*15a80*/  UMOV UR4, 0xffffffff ;  /* 0xffffffff00047882 */ /* 0x000fc60000000000 */
[----:B------:R-:W-:Y:S05]  /*15a90*/  BRA.DIV UR4, `(.L_x_963) ;  /* 0x0000002604fc7947 */ /* 0x000fea000b800000 */
[----:B-----5:R2:W3:Y:S02]  /*15aa0*/  SHFL.IDX PT, R14, R2, RZ, 0x1f ;  /* 0x00001fff020e7589 */ /* 0x0204e400000e0000 */
.L_x_1041:
[----:B------:R-:W4:Y:S01]  /*15ab0*/  @!P2 S2R R3, SR_CgaCtaId ;  /* 0x000000000003a919 */ /* 0x000f220000008800 */
[----:B------:R-:W-:Y:S05]  /*15ac0*/  WARPSYNC.ALL ;  /* 0x0000000000007948 */ /* 0x000fea0003800000 */
[----:B------:R-:W-:Y:S01]  /*15ad0*/  BAR.SYNC.DEFER_BLOCKING 0x4, 0x200 ;  /* 0x0108000000007b1d */ /* 0x000fe20000010000 */
[----:B-1----:R-:W-:-:S05]  /*15ae0*/  @!P2 MOV R0, 0x400 ;  /* 0x000004000000a802 */ /* 0x002fca0000000f00 */
[----:B---3--:R3:W-:Y:S01]  /*15af0*/  STL [R1+0x10], R14 ;  /* 0x0000100e01007387 */ /* 0x0087e20000100800 */
[----:B----4-:R-:W-:-:S05]  /*15b00*/  @!P2 LEA R16, R3, R0, 0x18 ;  /* 0x000000000310a211 */ /* 0x010fca00078ec0ff */
[----:B------:R3:W-:Y:S01]  /*15b10*/  @!P2 STS [R16+0x2d8d0], R2 ;  /* 0x02d8d0021000a388 */ /* 0x0007e20000000800 */
[----:B------:R-:W-:Y:S06]  /*15b20*/  BAR.ARV 0x5, 0x200 ;  /* 0x0148000000007b1d */ /* 0x000fec0000002000 */
.L_x_962:
[----:B-1----:R-:W4:Y:S01]  /*15b30*/  LDL R0, [R1+0x10] ;  /* 0x0000100001007983 */ /* 0x002f220000100800 */
[----:B------:R-:W-:Y:S02]  /*15b40*/  ULDC UR4, c[0x0][0xc38] ;  /* 0x00030e0000047ab9 */ /* 0x000fe40000000800 */
[----:B----4-:R-:W-:-:S13]  /*15b50*/  ISETP.GE.AND P0, PT, R0, UR4, PT ;  /* 0x0000000400007c0c */ /* 0x010fda000bf06270 */
[----:B------:R-:W-:Y:S05]  /*15b60*/  @!P0 BRA `(.L_x_964) ;  /* 0xffffffc000c48947 */ /* 0x000fea000383ffff */
.L_x_909:
[----:B------:R-:W4:Y:S01]  /*15b70*/  LDL.LU R0, [R1+0x14] ;  /* 0x0000140001007983 */ /* 0x000f220000300800 */
[----:B------:R-:W-:Y:S01]  /*15b80*/  BSSY B0, `(.L_x_965) ;  /* 0x000000b000007945 */ /* 0x000fe20003800000 */
[----:B------:R-:W1:Y:S01]  /*15b90*/  S2R R5, SR_CgaCtaId ;  /* 0x0000000000057919 */ /* 0x000e620000008800 */
[----:B----4-:R-:W-:-:S05]  /*15ba0*/  VIADD R0, R0, 0x1 ;  /* 0x0000000100007836 */ /* 0x010fca0000000000 */
[----:B--23--:R-:W-:-:S04]  /*15bb0*/  LEA.HI R2, R0, R0, RZ, 0x1 ;  /* 0x0000000000027211 */ /* 0x00cfc800078f08ff */
[----:B------:R-:W-:Y:S02]  /*15bc0*/  LOP3.LUT R3, R2, 0xfffffffe, RZ, 0xc0, !PT ;  /* 0xfffffffe02037812 */ /* 0x000fe400078ec0ff */
[----:B------:R-:W-:-:S03]  /*15bd0*/  MOV R2, 0x400 ;  /* 0x0000040000027802 */ /* 0x000fc60000000f00 */
[----:B------:R-:W-:Y:S01]  /*15be0*/  IMAD.IADD R0, R0, 0x1, -R3 ;  /* 0x0000000100007824 */ /* 0x000fe200078e0a03 */
[----:B-1----:R-:W-:-:S04]  /*15bf0*/  LEA R4, R5, R2, 0x18 ;  /* 0x0000000205047211 */ /* 0x002fc800078ec0ff */
[----:B------:R-:W-:-:S04]  /*15c00*/  SHF.L.U32 R0, R0, 0x1f, RZ ;  /* 0x0000001f00007819 */ /* 0x000fc800000006ff */
[----:B------:R-:W1:Y:S02]  /*15c10*/  SYNCS.PHASECHK.TRANS64.TRYWAIT P0, [R4+URZ+0x2d820], R0 ;  /* 0x02d82000040075a7 */ /* 0x000e64000800017f */
[----:B-1----:R-:W-:Y:S05]  /*15c20*/  @!P0 BRA `(.L_x_966) ;  /* 0x0000002400c08947 */ /* 0x002fea0003800000 */
.L_x_1042:
[----:B------:R-:W-:Y:S05]  /*15c30*/  BSYNC B0 ;  /* 0x0000000000007941 */ /* 0x000fea0003800000 */
.L_x_965:
[----:B------:R-:W-:-:S03]  /*15c40*/  UMOV UR4, 0xffffffff ;  /* 0xffffffff00047882 */ /* 0x000fc60000000000 */
[----:B------:R-:W-:Y:S05]  /*15c50*/  BRA.DIV UR4, `(.L_x_967) ;  /* 0x0000002604c87947 */ /* 0x000fea000b800000 */
[----:B-1----:R-:W1:Y:S02]  /*15c60*/  S2R R0, SR_TID.X ;  /* 0x0000000000007919 */ /* 0x002e640000002100 */
[----:B-1----:R-:W-:-:S04]  /*15c70*/  SHF.R.U32.HI R0, RZ, 0x5, R0 ;  /* 0x00000005ff007819 */ /* 0x002fc80000011600 */
[----:B------:R-:W-:-:S05]  /*15c80*/  LOP3.LUT R0, R0, 0x3, RZ, 0xc0, !PT ;  /* 0x0000000300007812 */ /* 0x000fca00078ec0ff */
[----:B------:R1:W2:Y:S02]  /*15c90*/  SHFL.IDX PT, R14, R0, RZ, 0x1f ;  /* 0x00001fff000e7589 */ /* 0x0002a400000e0000 */
.L_x_1045:
[----:B--2---:R-:W-:Y:S01]  /*15ca0*/  ISETP.NE.AND P0, PT, R14, RZ, PT ;  /* 0x000000ff0e00720c */ /* 0x004fe20003f05270 */
[----:B------:R-:W-:-:S12]  /*15cb0*/  BSSY B0, `(.L_x_968) ;  /* 0x0000024000007945 */ /* 0x000fd80003800000 */
[----:B------:R-:W-:Y:S05]  /*15cc0*/  @P0 BRA `(.L_x_969) ;  /* 0x0000000000880947 */ /* 0x000fea0003800000 */
[----:B------:R-:W-:-:S03]  /*15cd0*/  UMOV UR4, 0xffffffff ;  /* 0xffffffff00047882 */ /* 0x000fc60000000000 */
[----:B------:R-:W-:Y:S05]  /*15ce0*/  BRA.DIV UR4, `(.L_x_970) ;  /* 0x0000002604d87947 */ /* 0x000fea000b800000 */
[----:B------:R-:W-:-:S13]  /*15cf0*/  ELECT P6, URZ, PT ;  /* 0x00000000003f782f */ /* 0x000fda00038c0000 */
.L_x_1048:
[----:B------:R-:W-:Y:S05]  /*15d00*/  @!P6 BRA `(.L_x_969) ;  /* 0x000000000078e947 */ /* 0x000fea0003800000 */
[----:B------:R-:W-:-:S06]  /*15d10*/  ULOP3.LUT UR4, UR42, 0x2, URZ, 0xfc, !UPT ;  /* 0x000000022a047892 */ /* 0x000fcc000f8efc3f */
[----:B-1----:R-:W-:-:S05]  /*15d20*/  IMAD.U32 R0, RZ, RZ, UR4 ;  /* 0x00000004ff007e24 */ /* 0x002fca000f8e00ff */
[----:B------:R-:W-:-:S13]  /*15d30*/  ISETP.NE.AND P0, PT, R0, 0x3, PT ;  /* 0x000000030000780c */ /* 0x000fda0003f05270 */
[----:B------:R-:W-:Y:S05]  /*15d40*/  @!P0 BRA `(.L_x_971) ;  /* 0x0000000000048947 */ /* 0x000fea0003800000 */
[----:B------:R-:W-:Y:S01]  /*15d50*/  BPT.TRAP 0x1 ;  /* 0x000000040000795c */ /* 0x000fe20000300000 */
.L_x_971:
[C---:B------:R-:W-:Y:S01]  /*15d60*/  IMAD R5, R23.reuse, 0x8, R4 ;  /* 0x0000000817057824 */ /* 0x040fe200078e0204 */
[----:B------:R-:W-:Y:S01]  /*15d70*/  SHF.L.U32 R0, R26, 0x1f, RZ ;  /* 0x0000001f1a007819 */ /* 0x000fe200000006ff */
[----:B------:R-:W-:-:S03]  /*15d80*/  VIADD R23, R23, 0x1 ;  /* 0x0000000117177836 */ /* 0x000fc60000000000 */
[----:B------:R-:W1:Y:S02]  /*15d90*/  SYNCS.PHASECHK.TRANS64.TRYWAIT P1, [R5+URZ+0x2d840], R0 ;  /* 0x02d84000050075a7 */ /* 0x000e64000802017f */
[----:B------:R-:W-:-:S04]  /*15da0*/  ISETP.NE.AND P2, PT, R23, 0x2, PT ;  /* 0x000000021700780c */ /* 0x000fc80003f45270 */
[----:B------:R-:W-:Y:S01]  /*15db0*/  SEL R3, RZ, 0x1, P2 ;  /* 0x00000001ff037807 */ /* 0x000fe20001000000 */
[----:B-1----:R-:W-:Y:S08]  /*15dc0*/  @!P1 BRA `(.L_x_972) ;  /* 0x0000002400c09947 */ /* 0x002ff00003800000 */
.L_x_1049:
[----:B------:R-:W-:Y:S02]  /*15dd0*/  SEL R23, R23, RZ, P2 ;  /* 0x000000ff17177207 */ /* 0x000fe40001000000 */
[----:B------:R-:W-:Y:S01]  /*15de0*/  LOP3.LUT R2, R26, R3, RZ, 0x3c, !PT ;  /* 0x000000031a027212 */ /* 0x000fe200078e3cff */
[----:B------:R-:W-:Y:S06]  /*15df0*/  @!P0 BRA `(.L_x_973) ;  /* 0x0000000000048947 */ /* 0x000fec0003800000 */
[----:B------:R-:W-:Y:S01]  /*15e00*/  BPT.TRAP 0x1 ;  /* 0x000000040000795c */ /* 0x000fe20000300000 */
.L_x_973:
[----:B------:R-:W-:Y:S01]  /*15e10*/  IMAD R23, R23, 0x8, R4 ;  /* 0x0000000817177824 */ /* 0x000fe200078e0204 */
[----:B------:R-:W-:-:S04]  /*15e20*/  SHF.L.U32 R2, R2, 0x1f, RZ ;  /* 0x0000001f02027819 */ /* 0x000fc800000006ff */
[----:B------:R-:W2:Y:S02]  /*15e30*/  SYNCS.PHASECHK.TRANS64.TRYWAIT P1, [R23+URZ+0x2d840], R2 ;  /* 0x02d84002170075a7 */ /* 0x000ea4000802017f */
[----:B--2---:R-:W-:Y:S05]  /*15e40*/  @!P1 BRA `(.L_x_974) ;  /* 0x0000002400b49947 */ /* 0x004fea0003800000 */
.L_x_1050:
[----:B------:R-:W-:Y:S05]  /*15e50*/  @!P0 BRA `(.L_x_975) ;  /* 0x0000000000048947 */ /* 0x000fea0003800000 */
[----:B------:R-:W-:Y:S01]  /*15e60*/  BPT.TRAP 0x1 ;  /* 0x000000040000795c */ /* 0x000fe20000300000 */
.L_x_975:
[----:B------:R-:W3:Y:S02]  /*15e70*/  SYNCS.PHASECHK.TRANS64.TRYWAIT P1, [R5+URZ+0x2d860], R0 ;  /* 0x02d86000050075a7 */ /* 0x000ee4000802017f */
[----:B---3--:R-:W-:Y:S05]  /*15e80*/  @!P1 BRA `(.L_x_976) ;  /* 0x0000002400b89947 */ /* 0x008fea0003800000 */
.L_x_1051:
[----:B------:R-:W-:Y:S05]  /*15e90*/  @!P0 BRA `(.L_x_977) ;  /* 0x0000000000048947 */ /* 0x000fea0003800000 */
[----:B------:R-:W-:Y:S01]  /*15ea0*/  BPT.TRAP 0x1 ;  /* 0x000000040000795c */ /* 0x000fe20000300000 */
.L_x_977:
[----:B----4-:R4:W0:Y:S02]  /*15eb0*/  SYNCS.PHASECHK.TRANS64.TRYWAIT P0, [R23+URZ+0x2d860], R2 ;  /* 0x02d86002170075a7 */ /* 0x010824000800017f */
[----:B0-----:R-:W-:Y:S05]  /*15ec0*/  @!P0 NANOSLEEP.SYNCS 0x989680 ;  /* 0x009896800000895d */ /* 0x001fea0003900000 */
[----:B------:R-:W0:Y:S02]  /*15ed0*/  @!P0 SYNCS.PHASECHK.TRANS64 P0, [R23+URZ+0x2d860], R2 ;  /* 0x02d86002170085a7 */ /* 0x000e24000800007f */
[----:B0-----:R-:W-:Y:S05]  /*15ee0*/  @!P0 BRA `(.L_x_977) ;  /* 0xfffffffc00f08947 */ /* 0x001fea000383ffff */
.L_x_969:
[----:B------:R-:W-:Y:S05]  /*15ef0*/  BSYNC B0 ;  /* 0x0000000000007941 */ /* 0x000fea0003800000 */
.L_x_968:
[----:B------:R-:W-:Y:S05]  /*15f00*/  EXIT ;  /* 0x000000000000794d */ /* 0x000fea0003800000 */
.L_x_822:
[----:B0-----:R-:W-:-:S04]  /*15f10*/  IMAD.U32 R3, RZ, RZ, UR40 ;  /* 0x00000028ff037e24 */ /* 0x001fc8000f8e00ff */
[----:B------:R0:W1:Y:S03]  /*15f20*/  SYNCS.PHASECHK.TRANS64.TRYWAIT P1, [R3+URZ+0x2d800], R0 ;  /* 0x02d80000030075a7 */ /* 0x000066000802017f */
[----:B-1----:R-:W-:Y:S05]  /*15f30*/  @!P1 NANOSLEEP.SYNCS 0x989680 ;  /* 0x009896800000995d */ /* 0x002fea0003900000 */
[----:B------:R-:W1:Y:S02]  /*15f40*/  @!P1 SYNCS.PHASECHK.TRANS64 P1, [R3+URZ+0x2d800], R0 ;  /* 0x02d80000030095a7 */ /* 0x000e64000802007f */
[----:B-1----:R-:W-:Y:S05]  /*15f50*/  @!P1 BRA `(.L_x_822) ;  /* 0xfffffffc00ec9947 */ /* 0x002fea000383ffff */
[----:B------:R-:W-:Y:S05]  /*15f60*/  BRA `(.L_x_978) ;  /* 0xfffffeb800e47947 */ /* 0x000fea000383ffff */
.L_x_826:
[----:B-1----:R1:W2:Y:S02]  /*15f70*/  SYNCS.PHASECHK.TRANS64.TRYWAIT P1, [R6+URZ+0x2d830], R3 ;  /* 0x02d83003060075a7 */ /* 0x0022a4000802017f */
[----:B--2---:R-:W-:Y:S05]  /*15f80*/  @!P1 NANOSLEEP.SYNCS 0x989680 ;  /* 0x009896800000995d */ /* 0x004fea0003900000 */
[----:B------:R-:W2:Y:S02]  /*15f90*/  @!P1 SYNCS.PHASECHK.TRANS64 P1, [R6+URZ+0x2d830], R3 ;  /* 0x02d83003060095a7 */ /* 0x000ea4000802007f */
[----:B--2---:R-:W-:Y:S05]  /*15fa0*/  @!P1 BRA `(.L_x_826) ;  /* 0xfffffffc00f09947 */ /* 0x004fea000383ffff */
[----:B------:R-:W-:Y:S05]  /*15fb0*/  BRA `(.L_x_825) ;  /* 0xfffffebc00007947 */ /* 0x000fea000383ffff */
.L_x_843:
[----:B-1----:R-:W-:-:S04]  /*15fc0*/  IMAD.U32 R7, RZ, RZ, UR6 ;  /* 0x00000006ff077e24 */ /* 0x002fc8000f8e00ff */
[----:B------:R1:W2:Y:S03]  /*15fd0*/  SYNCS.PHASECHK.TRANS64.TRYWAIT P1, [R7+URZ+0x2d830], R6 ;  /* 0x02d83006070075a7 */ /* 0x0002a6000802017f */
[----:B--2---:R-:W-:Y:S05]  /*15fe0*/  @!P1 NANOSLEEP.SYNCS 0x989680 ;  /* 0x009896800000995d */ /* 0x004fea0003900000 */
[----:B------:R-:W2:Y:S02]  /*15ff0*/  @!P1 SYNCS.PHASECHK.TRANS64 P1, [R7+URZ+0x2d830], R6 ;  /* 0x02d83006070095a7 */ /* 0x000ea4000802007f */
[----:B--2---:R-:W-:Y:S05]  /*16000*/  @!P1 BRA `(.L_x_843) ;  /* 0xfffffffc00ec9947 */ /* 0x004fea000383ffff */
[----:B------:R-:W-:Y:S05]  /*16010*/  BRA `(.L_x_840) ;  /* 0xfffffef800247947 */ /* 0x000fea000383ffff */
.L_x_847:
[----:B-1----:R-:W-:-:S04]  /*16020*/  IMAD.U32 R7, RZ, RZ, UR6 ;  /* 0x00000006ff077e24 */ /* 0x002fc8000f8e00ff */
[----:B------:R1:W2:Y:S03]  /*16030*/  SYNCS.PHASECHK.TRANS64.TRYWAIT P1, [R7+URZ+0x2d850], R6 ;  /* 0x02d85006070075a7 */ /* 0x0002a6000802017f */
[----:B--2---:R-:W-:Y:S05]  /*16040*/  @!P1 NANOSLEEP.SYNCS 0x989680 ;  /* 0x009896800000995d */ /* 0x004fea0003900000 */
[----:B------:R-:W2:Y:S02]  /*16050*/  @!P1 SYNCS.PHASECHK.TRANS64 P1, [R7+URZ+0x2d850], R6 ;  /* 0x02d85006070095a7 */ /* 0x000ea4000802007f */
[----:B--2---:R-:W-:Y:S05]  /*16060*/  @!P1 BRA `(.L_x_847) ;  /* 0xfffffffc00ec9947 */ /* 0x004fea000383ffff */
[----:B------:R-:W-:Y:S05]  /*16070*/  BRA `(.L_x_844) ;  /* 0xfffffef800d07947 */ /* 0x000fea000383ffff */
.L_x_866:
[----:B-1----:R-:W-:-:S04]  /*16080*/  IMAD.U32 R8, RZ, RZ, UR6 ;  /* 0x00000006ff087e24 */ /* 0x002fc8000f8e00ff */
[----:B------:R1:W2:Y:S03]  /*16090*/  SYNCS.PHASECHK.TRANS64.TRYWAIT P1, [R8+URZ+0x2d830], R7 ;  /* 0x02d83007080075a7 */ /* 0x0002a6000802017f */
[----:B--2---:R-:W-:Y:S05]  /*160a0*/  @!P1 NANOSLEEP.SYNCS 0x989680 ;  /* 0x009896800000995d */ /* 0x004fea0003900000 */
[----:B------:R-:W2:Y:S02]  /*160b0*/  @!P1 SYNCS.PHASECHK.TRANS64 P1, [R8+URZ+0x2d830], R7 ;  /* 0x02d83007080095a7 */ /* 0x000ea4000802007f */
[----:B--2---:R-:W-:Y:S05]  /*160c0*/  @!P1 BRA `(.L_x_866) ;  /* 0xfffffffc00ec9947 */ /* 0x004fea000383ffff */
[----:B------:R-:W-:Y:S05]  /*160d0*/  BRA `(.L_x_863) ;  /* 0xffffff34002c7947 */ /* 0x000fea000383ffff */
.L_x_870:
[----:B-1----:R-:W-:-:S04]  /*160e0*/  IMAD.U32 R8, RZ, RZ, UR6 ;  /* 0x00000006ff087e24 */ /* 0x002fc8000f8e00ff */
[----:B------:R1:W2:Y:S03]  /*160f0*/  SYNCS.PHASECHK.TRANS64.TRYWAIT P1, [R8+URZ+0x2d850], R7 ;  /* 0x02d85007080075a7 */ /* 0x0002a6000802017f */
[----:B--2---:R-:W-:Y:S05]  /*16100*/  @!P1 NANOSLEEP.SYNCS 0x989680 ;  /* 0x009896800000995d */ /* 0x004fea0003900000 */
[----:B------:R-:W2:Y:S02]  /*16110*/  @!P1 SYNCS.PHASECHK.TRANS64 P1, [R8+URZ+0x2d850], R7 ;  /* 0x02d85007080095a7 */ /* 0x000ea4000802007f */
[----:B--2---:R-:W-:Y:S05]  /*16120*/  @!P1 BRA `(.L_x_870) ;  /* 0xfffffffc00ec9947 */ /* 0x004fea000383ffff */
[----:B------:R-:W-:Y:S05]  /*16130*/  BRA `(.L_x_867) ;  /* 0xffffff3400d87947 */ /* 0x000fea000383ffff */
.L_x_878:
[----:B-1----:R-:W-:-:S04]  /*16140*/  IMAD.U32 R6, RZ, RZ, UR6 ;  /* 0x00000006ff067e24 */ /* 0x002fc8000f8e00ff */
[----:B------:R1:W2:Y:S03]  /*16150*/  SYNCS.PHASECHK.TRANS64.TRYWAIT P1, [R6+URZ+0x2d830], R5 ;  /* 0x02d83005060075a7 */ /* 0x0002a6000802017f */
[----:B--2---:R-:W-:Y:S05]  /*16160*/  @!P1 NANOSLEEP.SYNCS 0x989680 ;  /* 0x009896800000995d */ /* 0x004fea0003900000 */
[----:B------:R-:W2:Y:S02]  /*16170*/  @!P1 SYNCS.PHASECHK.TRANS64 P1, [R6+URZ+0x2d830], R5 ;  /* 0x02d83005060095a7 */ /* 0x000ea4000802007f */
[----:B--2---:R-:W-:Y:S05]  /*16180*/  @!P1 BRA `(.L_x_878) ;  /* 0xfffffffc00ec9947 */ /* 0x004fea000383ffff */
[----:B------:R-:W-:Y:S05]  /*16190*/  BRA `(.L_x_875) ;  /* 0xffffff5c00587947 */ /* 0x000fea000383ffff */
.L_x_882:
[----:B-1----:R-:W-:-:S04]  /*161a0*/  IMAD.U32 R6, RZ, RZ, UR6 ;  /* 0x00000006ff067e24 */ /* 0x002fc8000f8e00ff */
[----:B------:R1:W2:Y:S03]  /*161b0*/  SYNCS.PHASECHK.TRANS64.TRYWAIT P1, [R6+URZ+0x2d850], R5 ;  /* 0x02d85005060075a7 */ /* 0x0002a6000802017f */
[----:B--2---:R-:W-:Y:S05]  /*161c0*/  @!P1 NANOSLEEP.SYNCS 0x989680 ;  /* 0x009896800000995d */ /* 0x004fea0003900000 */
[----:B------:R-:W2:Y:S02]  /*161d0*/  @!P1 SYNCS.PHASECHK.TRANS64 P1, [R6+URZ+0x2d850], R5 ;  /* 0x02d85005060095a7 */ /* 0x000ea4000802007f */
[----:B--2---:R-:W-:Y:S05]  /*161e0*/  @!P1 BRA `(.L_x_882) ;  /* 0xfffffffc00ec9947 */ /* 0x004fea000383ffff */
[----:B------:R-:W-:Y:S05]  /*161f0*/  BRA `(.L_x_879) ;  /* 0xffffff6000047947 */ /* 0x000fea000383ffff */
.L_x_897:
[----:B-1----:R-:W-:-:S04]  /*16200*/  IMAD.U32 R4, RZ, RZ, UR8 ;  /* 0x00000008ff047e24 */ /* 0x002fc8000f8e00ff */
[----:B------:R1:W2:Y:S03]  /*16210*/  SYNCS.PHASECHK.TRANS64.TRYWAIT P1, [R4+URZ+0x2d850], R3 ;  /* 0x02d85003040075a7 */ /* 0x0002a6000802017f */
[----:B--2---:R-:W-:Y:S05]  /*16220*/  @!P1 NANOSLEEP.SYNCS 0x989680 ;  /* 0x009896800000995d */ /* 0x004fea0003900000 */
[----:B------:R-:W2:Y:S02]  /*16230*/  @!P1 SYNCS.PHASECHK.TRANS64 P1, [R4+URZ+0x2d850], R3 ;  /* 0x02d85003040095a7 */ /* 0x000ea4000802007f */
[----:B--2---:R-:W-:Y:S05]  /*16240*/  @!P1 BRA `(.L_x_897) ;  /* 0xfffffffc00ec9947 */ /* 0x004fea000383ffff */
[----:B------:R-:W-:Y:S05]  /*16250*/  BRA `(.L_x_896) ;  /* 0xffffff9400807947 */ /* 0x000fea000383ffff */
.L_x_926:
[----:B------:R-:W1:Y:S01]  /*16260*/  S2R R20, SR_TID.X ;  /* 0x0000000000147919 */ /* 0x000e620000002100 */
[----:B------:R-:W-:Y:S02]  /*16270*/  IMAD.MOV.U32 R12, RZ, RZ, RZ ;  /* 0x000000ffff0c7224 */ /* 0x000fe400078e00ff */
[----:B------:R-:W-:Y:S02]  /*16280*/  IMAD.MOV.U32 R11, RZ, RZ, 0x1f ;  /* 0x0000001fff0b7424 */ /* 0x000fe400078e00ff */
[----:B------:R-:W-:Y:S01]  /*16290*/  IMAD.MOV.U32 R15, RZ, RZ, -0x1 ;  /* 0xffffffffff0f7424 */ /* 0x000fe200078e00ff */
[----:B-1----:R-:W-:-:S04]  /*162a0*/  SHF.R.U32.HI R20, RZ, 0x5, R20 ;  /* 0x00000005ff147819 */ /* 0x002fc80000011614 */
[----:B------:R-:W-:-:S05]  /*162b0*/  LOP3.LUT R20, R20, 0x3, RZ, 0xc0, !PT ;  /* 0x0000000314147812 */ /* 0x000fca00078ec0ff */
[----:B------:R-:W-:-:S07]  /*162c0*/  IMAD.MOV.U32 R13, RZ, RZ, R20 ;  /* 0x000000ffff0d7224 */ /* 0x000fce00078e0014 */
[----:B0-2---:R-:W-:Y:S05]  /*162d0*/  WARPSYNC.COLLECTIVE R15, `(.L_x_979) ;  /* 0x000000000f087348 */ /* 0x005fea0003c00000 */
[----:B------:R1:W3:Y:S02]  /*162e0*/  SHFL.IDX P6, R14, R13, R12, R11 ;  /* 0x0000000c0d0e7389 */ /* 0x0002e400000c000b */
[----:B0123--:R-:W-:Y:S01]  /*162f0*/  ENDCOLLECTIVE ;  /* 0x000000000000791b */ /* 0x00ffe20003800000 */
.L_x_979:
[----:B------:R-:W-:Y:S05]  /*16300*/  BRA `(.L_x_980) ;  /* 0xffffffc8004c7947 */ /* 0x000fea000383ffff */
.L_x_929:
[----:B0-----:R0:W1:Y:S02]  /*16310*/  SYNCS.PHASECHK.TRANS64.TRYWAIT P0, [R6+URZ+0x2d840], R2 ;  /* 0x02d84002060075a7 */ /* 0x001064000800017f */
[----:B-1----:R-:W-:Y:S05]  /*16320*/  @!P0 NANOSLEEP.SYNCS 0x989680 ;  /* 0x009896800000895d */ /* 0x002fea0003900000 */
[----:B------:R-:W1:Y:S02]  /*16330*/  @!P0 SYNCS.PHASECHK.TRANS64 P0, [R6+URZ+0x2d840], R2 ;  /* 0x02d84002060085a7 */ /* 0x000e64000800007f */
[----:B-1----:R-:W-:Y:S05]  /*16340*/  @!P0 BRA `(.L_x_929) ;  /* 0xfffffffc00f08947 */ /* 0x002fea000383ffff */
[----:B------:R-:W-:Y:S05]  /*16350*/  BRA `(.L_x_981) ;  /* 0xffffffcc00547947 */ /* 0x000fea000383ffff */
.L_x_930:
        /* <DEDUP_REMOVED lines=8> */
.L_x_983:
[----:B------:R-:W-:Y:S05]  /*163e0*/  BSYNC B0 ;  /* 0x0000000000007941 */ /* 0x000fea0003800000 */
.L_x_982:
[----:B------:R-:W-:Y:S02]  /*163f0*/  IMAD.MOV.U32 R13, RZ, RZ, R4 ;  /* 0x000000ffff0d7224 */ /* 0x000fe400078e0004 */
[----:B------:R-:W-:Y:S02]  /*16400*/  IMAD.MOV.U32 R12, RZ, RZ, RZ ;  /* 0x000000ffff0c7224 */ /* 0x000fe400078e00ff */
[----:B------:R-:W-:Y:S02]  /*16410*/  IMAD.MOV.U32 R11, RZ, RZ, 0x1c1f ;  /* 0x00001c1fff0b7424 */ /* 0x000fe400078e00ff */
[----:B------:R-:W-:Y:S02]  /*16420*/  IMAD.MOV.U32 R15, RZ, RZ, -0x1 ;  /* 0xffffffffff0f7424 */ /* 0x000fe400078e00ff */
[----:B------:R-:W-:Y:S02]  /*16430*/  IMAD.MOV.U32 R2, RZ, RZ, R14 ;  /* 0x000000ffff027224 */ /* 0x000fe400078e000e */
[----:B------:R-:W-:-:S07]  /*16440*/  @P0 IMAD R8, R7, 0x2, R16 ;  /* 0x0000000207080824 */ /* 0x000fce00078e0210 */
[----:B------:R-:W-:Y:S05]  /*16450*/  WARPSYNC.COLLECTIVE R15, `(.L_x_984) ;  /* 0x000000000f087348 */ /* 0x000fea0003c00000 */
[----:B------:R0:W1:Y:S02]  /*16460*/  SHFL.IDX P6, R14, R13, R12, R11 ;  /* 0x0000000c0d0e7389 */ /* 0x00006400000c000b */
[----:B01----:R-:W-:Y:S01]  /*16470*/  ENDCOLLECTIVE ;  /* 0x000000000000791b */ /* 0x003fe20003800000 */
.L_x_984:
[----:B------:R-:W-:Y:S02]  /*16480*/  IMAD.MOV.U32 R13, RZ, RZ, R0 ;  /* 0x000000ffff0d7224 */ /* 0x000fe400078e0000 */
[----:B------:R-:W-:Y:S02]  /*16490*/  IMAD.MOV.U32 R12, RZ, RZ, 0x1 ;  /* 0x00000001ff0c7424 */ /* 0x000fe400078e00ff */
[----:B------:R-:W-:-:S07]  /*164a0*/  IMAD.MOV.U32 R3, RZ, RZ, R14 ;  /* 0x000000ffff037224 */ /* 0x000fce00078e000e */
[----:B------:R-:W-:Y:S05]  /*164b0*/  WARPSYNC.COLLECTIVE R15, `(.L_x_985) ;  /* 0x000000000f087348 */ /* 0x000fea0003c00000 */
[----:B------:R0:W1:Y:S02]  /*164c0*/  SHFL.IDX P6, R14, R13, R12, R11 ;  /* 0x0000000c0d0e7389 */ /* 0x00006400000c000b */
[----:B01----:R-:W-:Y:S01]  /*164d0*/  ENDCOLLECTIVE ;  /* 0x000000000000791b */ /* 0x003fe20003800000 */
.L_x_985:
        /* <DEDUP_REMOVED lines=17> */
.L_x_986:
[----:B------:R-:W-:Y:S02]  /*165f0*/  @P0 IMAD R8, R7, 0x2, R16 ;  /* 0x0000000207080824 */ /* 0x000fe400078e0210 */
[----:B------:R-:W-:Y:S02]  /*16600*/  IMAD.MOV.U32 R13, RZ, RZ, R0 ;  /* 0x000000ffff0d7224 */ /* 0x000fe400078e0000 */
[----:B------:R-:W-:Y:S02]  /*16610*/  IMAD.MOV.U32 R12, RZ, RZ, 0x2 ;  /* 0x00000002ff0c7424 */ /* 0x000fe400078e00ff */
[----:B------:R-:W-:-:S07]  /*16620*/  IMAD.MOV.U32 R3, RZ, RZ, R14 ;  /* 0x000000ffff037224 */ /* 0x000fce00078e000e */
[----:B------:R-:W-:Y:S05]  /*16630*/  WARPSYNC.COLLECTIVE R15, `(.L_x_987) ;  /* 0x000000000f087348 */ /* 0x000fea0003c00000 */
[----:B------:R0:W1:Y:S02]  /*16640*/  SHFL.IDX P6, R14, R13, R12, R11 ;  /* 0x0000000c0d0e7389 */ /* 0x00006400000c000b */
[----:B01----:R-:W-:Y:S01]  /*16650*/  ENDCOLLECTIVE ;  /* 0x000000000000791b */ /* 0x003fe20003800000 */
.L_x_987:
        /* <DEDUP_REMOVED lines=17> */
.L_x_988:
[----:B------:R-:W-:Y:S02]  /*16770*/  @P0 IMAD R8, R7, 0x2, R16 ;  /* 0x0000000207080824 */ /* 0x000fe400078e0210 */
[----:B------:R-:W-:Y:S02]  /*16780*/  IMAD.MOV.U32 R13, RZ, RZ, R0 ;  /* 0x000000ffff0d7224 */ /* 0x000fe400078e0000 */
[----:B------:R-:W-:Y:S02]  /*16790*/  IMAD.MOV.U32 R12, RZ, RZ, 0x3 ;  /* 0x00000003ff0c7424 */ /* 0x000fe400078e00ff */
[----:B------:R-:W-:-:S07]  /*167a0*/  IMAD.MOV.U32 R3, RZ, RZ, R14 ;  /* 0x000000ffff037224 */ /* 0x000fce00078e000e */
[----:B------:R-:W-:Y:S05]  /*167b0*/  WARPSYNC.COLLECTIVE R15, `(.L_x_989) ;  /* 0x000000000f087348 */ /* 0x000fea0003c00000 */
[----:B------:R0:W1:Y:S02]  /*167c0*/  SHFL.IDX P6, R14, R13, R12, R11 ;  /* 0x0000000c0d0e7389 */ /* 0x00006400000c000b */
[----:B01----:R-:W-:Y:S01]  /*167d0*/  ENDCOLLECTIVE ;  /* 0x000000000000791b */ /* 0x003fe20003800000 */
.L_x_989:
        /* <DEDUP_REMOVED lines=16> */
.L_x_990:
[----:B------:R-:W-:Y:S05]  /*168e0*/  BRA `(.L_x_991) ;  /* 0xffffffcc001c7947 */ /* 0x000fea000383ffff */
.L_x_935:
[----:B------:R-:W-:Y:S02]  /*168f0*/  IMAD.MOV.U32 R13, RZ, RZ, R5 ;  /* 0x000000ffff0d7224 */ /* 0x000fe400078e0005 */
[----:B------:R-:W-:Y:S02]  /*16900*/  IMAD.MOV.U32 R12, RZ, RZ, RZ ;  /* 0x000000ffff0c7224 */ /* 0x000fe400078e00ff */
[----:B------:R-:W-:Y:S02]  /*16910*/  IMAD.MOV.U32 R11, RZ, RZ, 0x1c1f ;  /* 0x00001c1fff0b7424 */ /* 0x000fe400078e00ff */
[----:B------:R-:W-:Y:S02]  /*16920*/  IMAD.MOV.U32 R15, RZ, RZ, -0x1 ;  /* 0xffffffffff0f7424 */ /* 0x000fe400078e00ff */
[----:B------:R-:W-:-:S07]  /*16930*/  VIADD R4, R21, UR43 ;  /* 0x0000002b15047c36 */ /* 0x000fce0008000000 */
[----:B-----5:R-:W-:Y:S05]  /*16940*/  WARPSYNC.COLLECTIVE R15, `(.L_x_992) ;  /* 0x000000000f087348 */ /* 0x020fea0003c00000 */
[----:B------:R0:W1:Y:S02]  /*16950*/  SHFL.IDX P6, R14, R13, R12, R11 ;  /* 0x0000000c0d0e7389 */ /* 0x00006400000c000b */
[----:B01---5:R-:W-:Y:S01]  /*16960*/  ENDCOLLECTIVE ;  /* 0x000000000000791b */ /* 0x023fe20003800000 */
.L_x_992:
[C---:B------:R-:W-:Y:S01]  /*16970*/  VIADD R8, R4.reuse, 0x20 ;  /* 0x0000002004087836 */ /* 0x040fe20000000000 */
[----:B------:R-:W-:Y:S01]  /*16980*/  ISETP.GE.AND P0, PT, R4, UR37, PT ;  /* 0x0000002504007c0c */ /* 0x000fe2000bf06270 */
[----:B------:R-:W-:Y:S02]  /*16990*/  IMAD.MOV.U32 R13, RZ, RZ, R0 ;  /* 0x000000ffff0d7224 */ /* 0x000fe400078e0000 */
[----:B------:R-:W-:-:S10]  /*169a0*/  IMAD.MOV.U32 R2, RZ, RZ, R14 ;  /* 0x000000ffff027224 */ /* 0x000fd400078e000e */
[----:B------:R-:W-:Y:S05]  /*169b0*/  WARPSYNC.COLLECTIVE R15, `(.L_x_993) ;  /* 0x000000000f087348 */ /* 0x000fea0003c00000 */
[----:B------:R0:W1:Y:S02]  /*169c0*/  SHFL.IDX P6, R14, R13, R12, R11 ;  /* 0x0000000c0d0e7389 */ /* 0x00006400000c000b */
[----:B01----:R-:W-:Y:S01]  /*169d0*/  ENDCOLLECTIVE ;  /* 0x000000000000791b */ /* 0x003fe20003800000 */
.L_x_993:
[----:B------:R-:W-:Y:S02]  /*169e0*/  IMAD.MOV.U32 R13, RZ, RZ, R5 ;  /* 0x000000ffff0d7224 */ /* 0x000fe400078e0005 */
[----:B------:R-:W-:Y:S02]  /*169f0*/  IMAD.MOV.U32 R12, RZ, RZ, 0x1 ;  /* 0x00000001ff0c7424 */ /* 0x000fe400078e00ff */
[----:B------:R-:W-:-:S07]  /*16a00*/  IMAD.MOV.U32 R3, RZ, RZ, R14 ;  /* 0x000000ffff037224 */ /* 0x000fce00078e000e */
[----:B------:R-:W-:Y:S05]  /*16a10*/  WARPSYNC.COLLECTIVE R15, `(.L_x_994) ;  /* 0x000000000f087348 */ /* 0x000fea0003c00000 */
[----:B------:R0:W1:Y:S02]  /*16a20*/  SHFL.IDX P6, R14, R13, R12, R11 ;  /* 0x0000000c0d0e7389 */ /* 0x00006400000c000b */
[----:B01----:R-:W-:Y:S01]  /*16a30*/  ENDCOLLECTIVE ;  /* 0x000000000000791b */ /* 0x003fe20003800000 */
.L_x_994:
        /* <DEDUP_REMOVED lines=17> */
.L_x_995:
[----:B------:R-:W-:Y:S02]  /*16b50*/  IMAD.MOV.U32 R13, RZ, RZ, R5 ;  /* 0x000000ffff0d7224 */ /* 0x000fe400078e0005 */
[----:B------:R-:W-:Y:S02]  /*16b60*/  IMAD.MOV.U32 R12, RZ, RZ, 0x2 ;  /* 0x00000002ff0c7424 */ /* 0x000fe400078e00ff */
[----:B------:R-:W-:-:S07]  /*16b70*/  IMAD.MOV.U32 R3, RZ, RZ, R14 ;  /* 0x000000ffff037224 */ /* 0x000fce00078e000e */
[----:B------:R-:W-:Y:S05]  /*16b80*/  WARPSYNC.COLLECTIVE R15, `(.L_x_996) ;  /* 0x000000000f087348 */ /* 0x000fea0003c00000 */
[----:B------:R0:W1:Y:S02]  /*16b90*/  SHFL.IDX P6, R14, R13, R12, R11 ;  /* 0x0000000c0d0e7389 */ /* 0x00006400000c000b */
[----:B01----:R-:W-:Y:S01]  /*16ba0*/  ENDCOLLECTIVE ;  /* 0x000000000000791b */ /* 0x003fe20003800000 */
.L_x_996:
        /* <DEDUP_REMOVED lines=13> */
[----:B------:R-:W-:Y:S01]  /*16c80*/  ISETP.GE.AND P0, PT, R2, UR37, PT ;  /* 0x0000002502007c0c */ /* 0x000fe2000bf06270 */
[----:B------:R-:W-:-:S12]  /*16c90*/  IMAD.MOV.U32 R2, RZ, RZ, R14 ;  /* 0x000000ffff027224 */ /* 0x000fd800078e000e */
[----:B------:R-:W-:Y:S05]  /*16ca0*/  WARPSYNC.COLLECTIVE R15, `(.L_x_997) ;  /* 0x000000000f087348 */ /* 0x000fea0003c00000 */
[----:B------:R0:W1:Y:S02]  /*16cb0*/  SHFL.IDX P6, R14, R13, R12, R11 ;  /* 0x0000000c0d0e7389 */ /* 0x00006400000c000b */
[----:B01----:R-:W-:Y:S01]  /*16cc0*/  ENDCOLLECTIVE ;  /* 0x000000000000791b */ /* 0x003fe20003800000 */
.L_x_997:
[----:B------:R-:W-:Y:S02]  /*16cd0*/  IMAD.MOV.U32 R13, RZ, RZ, R5 ;  /* 0x000000ffff0d7224 */ /* 0x000fe400078e0005 */
[----:B------:R-:W-:Y:S02]  /*16ce0*/  IMAD.MOV.U32 R12, RZ, RZ, 0x3 ;  /* 0x00000003ff0c7424 */ /* 0x000fe400078e00ff */
[----:B------:R-:W-:-:S07]  /*16cf0*/  IMAD.MOV.U32 R3, RZ, RZ, R14 ;  /* 0x000000ffff037224 */ /* 0x000fce00078e000e */
[----:B------:R-:W-:Y:S05]  /*16d00*/  WARPSYNC.COLLECTIVE R15, `(.L_x_998) ;  /* 0x000000000f087348 */ /* 0x000fea0003c00000 */
[----:B------:R0:W1:Y:S02]  /*16d10*/  SHFL.IDX P6, R14, R13, R12, R11 ;  /* 0x0000000c0d0e7389 */ /* 0x00006400000c000b */
[----:B01----:R-:W-:Y:S01]  /*16d20*/  ENDCOLLECTIVE ;  /* 0x000000000000791b */ /* 0x003fe20003800000 */
.L_x_998:
        /* <DEDUP_REMOVED lines=10> */
.L_x_999:
[----:B------:R-:W-:Y:S01]  /*16dd0*/  @!PT LDS RZ, [RZ] ;  /* 0x00000000fffff984 */ /* 0x000fe20000000800 */
[----:B------:R-:W-:Y:S01]  /*16de0*/  @!PT LDS RZ, [RZ] ;  /* 0x00000000fffff984 */ /* 0x000fe20000000800 */
[----:B------:R-:W-:Y:S01]  /*16df0*/  @!PT LDS RZ, [RZ] ;  /* 0x00000000fffff984 */ /* 0x000fe20000000800 */
[----:B------:R-:W-:Y:S04]  /*16e00*/  @!P0 LDGSTS.E.BYPASS.LTC128B.128 [R10+0xd400], desc[UR52][R2.64], !P3 ;  /* 0x0d400000020a8fae */ /* 0x000fe8000d901d74 */
[----:B------:R-:W-:Y:S04]  /*16e10*/  @!P0 LDGSTS.E.BYPASS.LTC128B.128 [R10+0x10400], desc[UR52][R2.64+0x40], !P4 ;  /* 0x10400040020a8fae */ /* 0x000fe8000e101d74 */
[----:B------:R0:W-:Y:S01]  /*16e20*/  @!P0 LDGSTS.E.BYPASS.LTC128B.128 [R10+0x13400], desc[UR52][R2.64+0x80], !P5 ;  /* 0x13400080020a8fae */ /* 0x0001e2000e901d74 */
[----:B------:R-:W-:Y:S02]  /*16e30*/  IMAD.MOV.U32 R13, RZ, RZ, R6 ;  /* 0x000000ffff0d7224 */ /* 0x000fe400078e0006 */
[----:B------:R-:W-:-:S02]  /*16e40*/  IMAD.MOV.U32 R12, RZ, RZ, RZ ;  /* 0x000000ffff0c7224 */ /* 0x000fc400078e00ff */
[----:B0-----:R-:W-:Y:S02]  /*16e50*/  VIADD R2, R4, 0x60 ;  /* 0x0000006004027836 */ /* 0x001fe40000000000 */
[----:B------:R-:W-:-:S07]  /*16e60*/  IMAD.MOV.U32 R0, RZ, RZ, R14 ;  /* 0x000000ffff007224 */ /* 0x000fce00078e000e */
[----:B------:R-:W-:Y:S05]  /*16e70*/  WARPSYNC.COLLECTIVE R15, `(.L_x_1000) ;  /* 0x000000000f087348 */ /* 0x000fea0003c00000 */
[----:B------:R0:W1:Y:S02]  /*16e80*/  SHFL.IDX P6, R14, R13, R12, R11 ;  /* 0x0000000c0d0e7389 */ /* 0x00006400000c000b */
[----:B01----:R-:W-:Y:S01]  /*16e90*/  ENDCOLLECTIVE ;  /* 0x000000000000791b */ /* 0x003fe20003800000 */
.L_x_1000:
[----:B------:R-:W-:-:S13]  /*16ea0*/  ISETP.GE.AND P0, PT, R2, UR37, PT ;  /* 0x0000002502007c0c */ /* 0x000fda000bf06270 */
[----:B------:R-:W-:Y:S01]  /*16eb0*/  @!P0 LEA R8, P1, R20, R0, 0x1 ;  /* 0x0000000014088211 */ /* 0x000fe200078208ff */
[----:B------:R-:W-:Y:S02]  /*16ec0*/  VIADD R0, R4, 0x80 ;  /* 0x0000008004007836 */ /* 0x000fe40000000000 */
[----:B------:R-:W-:Y:S02]  /*16ed0*/  IMAD.MOV.U32 R13, RZ, RZ, R7 ;  /* 0x000000ffff0d7224 */ /* 0x000fe400078e0007 */
[----:B------:R-:W-:Y:S02]  /*16ee0*/  @!P0 IMAD.X R9, RZ, RZ, R5, P1 ;  /* 0x000000ffff098224 */ /* 0x000fe400008e0605 */
[----:B------:R-:W-:Y:S02]  /*16ef0*/  @!P0 IMAD.MOV.U32 R2, RZ, RZ, R8 ;  /* 0x000000ffff028224 */ /* 0x000fe400078e0008 */
[----:B------:R-:W-:-:S05]  /*16f00*/  @!P0 IMAD.MOV.U32 R3, RZ, RZ, R9 ;  /* 0x000000ffff038224 */ /* 0x000fca00078e0009 */
[----:B------:R-:W-:Y:S01]  /*16f10*/  @!PT LDS RZ, [RZ] ;  /* 0x00000000fffff984 */ /* 0x000fe20000000800 */
[----:B------:R-:W-:Y:S01]  /*16f20*/  @!PT LDS RZ, [RZ] ;  /* 0x00000000fffff984 */ /* 0x000fe20000000800 */
[----:B------:R-:W-:Y:S01]  /*16f30*/  @!PT LDS RZ, [RZ] ;  /* 0x00000000fffff984 */ /* 0x000fe20000000800 */
[----:B------:R0:W-:Y:S04]  /*16f40*/  @!P0 LDGSTS.E.BYPASS.LTC128B.128 [R10+0xdc00], desc[UR52][R2.64], !P3 ;  /* 0x0dc00000020a8fae */ /* 0x0001e8000d901d74 */
[----:B------:R0:W-:Y:S04]  /*16f50*/  @!P0 LDGSTS.E.BYPASS.LTC128B.128 [R10+0x10c00], desc[UR52][R2.64+0x40], !P4 ;  /* 0x10c00040020a8fae */ /* 0x0001e8000e101d74 */
[----:B------:R0:W-:Y:S01]  /*16f60*/  @!P0 LDGSTS.E.BYPASS.LTC128B.128 [R10+0x13c00], desc[UR52][R2.64+0x80], !P5 ;  /* 0x13c00080020a8fae */ /* 0x0001e2000e901d74 */
[----:B------:R-:W-:Y:S01]  /*16f70*/  ISETP.GE.AND P0, PT, R0, UR37, PT ;  /* 0x0000002500007c0c */ /* 0x000fe2000bf06270 */
[----:B------:R-:W-:-:S12]  /*16f80*/  IMAD.MOV.U32 R0, RZ, RZ, R14 ;  /* 0x000000ffff007224 */ /* 0x000fd800078e000e */
[----:B0-----:R-:W-:Y:S05]  /*16f90*/  WARPSYNC.COLLECTIVE R15, `(.L_x_1001) ;  /* 0x000000000f087348 */ /* 0x001fea0003c00000 */
[----:B------:R1:W2:Y:S02]  /*16fa0*/  SHFL.IDX P6, R14, R13, R12, R11 ;  /* 0x0000000c0d0e7389 */ /* 0x0002a400000c000b */
[----:B012---:R-:W-:Y:S01]  /*16fb0*/  ENDCOLLECTIVE ;  /* 0x000000000000791b */ /* 0x007fe20003800000 */
.L_x_1001:
[----:B------:R-:W-:Y:S02]  /*16fc0*/  IMAD.MOV.U32 R13, RZ, RZ, R6 ;  /* 0x000000ffff0d7224 */ /* 0x000fe400078e0006 */
[----:B------:R-:W-:Y:S02]  /*16fd0*/  IMAD.MOV.U32 R12, RZ, RZ, 0x1 ;  /* 0x00000001ff0c7424 */ /* 0x000fe400078e00ff */
[----:B------:R-:W-:-:S07]  /*16fe0*/  IMAD.MOV.U32 R2, RZ, RZ, R14 ;  /* 0x000000ffff027224 */ /* 0x000fce00078e000e */
[----:B------:R-:W-:Y:S05]  /*16ff0*/  WARPSYNC.COLLECTIVE R15, `(.L_x_1002) ;  /* 0x000000000f087348 */ /* 0x000fea0003c00000 */
[----:B------:R0:W1:Y:S02]  /*17000*/  SHFL.IDX P6, R14, R13, R12, R11 ;  /* 0x0000000c0d0e7389 */ /* 0x00006400000c000b */
[----:B01----:R-:W-:Y:S01]  /*17010*/  ENDCOLLECTIVE ;  /* 0x000000000000791b */ /* 0x003fe20003800000 */
.L_x_1002:
[----:B------:R-:W-:-:S05]  /*17020*/  @!P0 LEA R5, P1, R20, R2, 0x1 ;  /* 0x0000000214058211 */ /* 0x000fca00078208ff */
[----:B------:R-:W-:Y:S02]  /*17030*/  @!P0 IMAD.X R0, RZ, RZ, R0, P1 ;  /* 0x000000ffff008224 */ /* 0x000fe400008e0600 */
[----:B------:R-:W-:Y:S02]  /*17040*/  @!P0 IMAD.MOV.U32 R2, RZ, RZ, R5 ;  /* 0x000000ffff028224 */ /* 0x000fe400078e0005 */
        /* <DEDUP_REMOVED lines=12> */
.L_x_1003:
[----:B------:R-:W-:Y:S05]  /*17110*/  BRA `(.L_x_1004) ;  /* 0xffffffd000007947 */ /* 0x000fea000383ffff */
.L_x_938:
[----:B0-----:R0:W1:Y:S02]  /*17120*/  SYNCS.PHASECHK.TRANS64.TRYWAIT P0, [R16+URZ+0x2d820], R3 ;  /* 0x02d82003100075a7 */ /* 0x001064000800017f */
[----:B-1----:R-:W-:Y:S05]  /*17130*/  @!P0 NANOSLEEP.SYNCS 0x989680 ;  /* 0x009896800000895d */ /* 0x002fea0003900000 */
[----:B------:R-:W1:Y:S02]  /*17140*/  @!P0 SYNCS.PHASECHK.TRANS64 P0, [R16+URZ+0x2d820], R3 ;  /* 0x02d82003100085a7 */ /* 0x000e64000800007f */
[----:B-1----:R-:W-:Y:S05]  /*17150*/  @!P0 BRA `(.L_x_938) ;  /* 0xfffffffc00f08947 */ /* 0x002fea000383ffff */
[----:B------:R-:W-:Y:S05]  /*17160*/  BRA `(.L_x_1005) ;  /* 0xffffffd000647947 */ /* 0x000fea000383ffff */
.L_x_942:
[----:B0-----:R0:W1:Y:S02]  /*17170*/  SYNCS.PHASECHK.TRANS64.TRYWAIT P0, [R6+URZ+0x2d840], R0 ;  /* 0x02d84000060075a7 */ /* 0x001064000800017f */
[----:B-1----:R-:W-:Y:S05]  /*17180*/  @!P0 NANOSLEEP.SYNCS 0x989680 ;  /* 0x009896800000895d */ /* 0x002fea0003900000 */
[----:B------:R-:W1:Y:S02]  /*17190*/  @!P0 SYNCS.PHASECHK.TRANS64 P0, [R6+URZ+0x2d840], R0 ;  /* 0x02d84000060085a7 */ /* 0x000e64000800007f */
[----:B-1----:R-:W-:Y:S05]  /*171a0*/  @!P0 BRA `(.L_x_942) ;  /* 0xfffffffc00f08947 */ /* 0x002fea000383ffff */
[----:B------:R-:W-:Y:S05]  /*171b0*/  BRA `(.L_x_1006) ;  /* 0xffffffd400387947 */ /* 0x000fea000383ffff */
.L_x_943:
        /* <DEDUP_REMOVED lines=8> */
.L_x_1008:
[----:B------:R-:W-:Y:S05]  /*17240*/  BSYNC B1 ;  /* 0x0000000000017941 */ /* 0x000fea0003800000 */
.L_x_1007:
        /* <DEDUP_REMOVED lines=10> */
.L_x_1009:
[----:B------:R-:W-:Y:S02]  /*172f0*/  IMAD.MOV.U32 R13, RZ, RZ, R10 ;  /* 0x000000ffff0d7224 */ /* 0x000fe400078e000a */
[----:B------:R-:W-:Y:S02]  /*17300*/  IMAD.MOV.U32 R12, RZ, RZ, 0x1 ;  /* 0x00000001ff0c7424 */ /* 0x000fe400078e00ff */
[----:B------:R-:W-:Y:S02]  /*17310*/  IMAD.SHL.U32 R27, R27, 0x8, RZ ;  /* 0x000000081b1b7824 */ /* 0x000fe400078e00ff */
[----:B------:R-:W-:-:S03]  /*17320*/  IMAD.MOV.U32 R2, RZ, RZ, R14 ;  /* 0x000000ffff027224 */ /* 0x000fc600078e000e */
[----:B------:R-:W-:-:S07]  /*17330*/  LOP3.LUT R27, R27, 0x18, RZ, 0xc0, !PT ;  /* 0x000000181b1b7812 */ /* 0x000fce00078ec0ff */
[----:B------:R-:W-:Y:S05]  /*17340*/  WARPSYNC.COLLECTIVE R15, `(.L_x_1010) ;  /* 0x000000000f087348 */ /* 0x000fea0003c00000 */
[----:B------:R0:W1:Y:S02]  /*17350*/  SHFL.IDX P6, R14, R13, R12, R11 ;  /* 0x0000000c0d0e7389 */ /* 0x00006400000c000b */
[----:B01----:R-:W-:Y:S01]  /*17360*/  ENDCOLLECTIVE ;  /* 0x000000000000791b */ /* 0x003fe20003800000 */
.L_x_1010:
[----:B------:R-:W-:-:S05]  /*17370*/  IMAD.SHL.U32 R0, R27, 0x2, RZ ;  /* 0x000000021b007824 */ /* 0x000fca00078e00ff */
[----:B------:R-:W-:-:S05]  /*17380*/  IADD3 R2, P0, R2, R0, RZ ;  /* 0x0000000002027210 */ /* 0x000fca0007f1e0ff */
[----:B------:R-:W-:Y:S02]  /*17390*/  IMAD.X R3, RZ, RZ, R3, P0 ;  /* 0x000000ffff037224 */ /* 0x000fe400000e0603 */
[----:B------:R-:W-:-:S03]  /*173a0*/  IMAD.MOV.U32 R13, RZ, RZ, R7 ;  /* 0x000000ffff0d7224 */ /* 0x000fc600078e0007 */
        /* <DEDUP_REMOVED lines=10> */
.L_x_1011:
[----:B------:R-:W-:Y:S02]  /*17450*/  IMAD.MOV.U32 R13, RZ, RZ, R10 ;  /* 0x000000ffff0d7224 */ /* 0x000fe400078e000a */
[----:B------:R-:W-:Y:S02]  /*17460*/  IMAD.MOV.U32 R12, RZ, RZ, 0x2 ;  /* 0x00000002ff0c7424 */ /* 0x000fe400078e00ff */
[----:B------:R-:W-:-:S07]  /*17470*/  IMAD.MOV.U32 R2, RZ, RZ, R14 ;  /* 0x000000ffff027224 */ /* 0x000fce00078e000e */
[----:B------:R-:W-:Y:S05]  /*17480*/  WARPSYNC.COLLECTIVE R15, `(.L_x_1012) ;  /* 0x000000000f087348 */ /* 0x000fea0003c00000 */
[----:B------:R0:W1:Y:S02]  /*17490*/  SHFL.IDX P6, R14, R13, R12, R11 ;  /* 0x0000000c0d0e7389 */ /* 0x00006400000c000b */
[----:B01----:R-:W-:Y:S01]  /*174a0*/  ENDCOLLECTIVE ;  /* 0x000000000000791b */ /* 0x003fe20003800000 */
.L_x_1012:
        /* <DEDUP_REMOVED lines=13> */
.L_x_1013:
[----:B------:R-:W-:Y:S02]  /*17580*/  IMAD.MOV.U32 R13, RZ, RZ, R10 ;  /* 0x000000ffff0d7224 */ /* 0x000fe400078e000a */
[----:B------:R-:W-:Y:S02]  /*17590*/  IMAD.MOV.U32 R12, RZ, RZ, 0x3 ;  /* 0x00000003ff0c7424 */ /* 0x000fe400078e00ff */
[----:B------:R-:W-:-:S07]  /*175a0*/  IMAD.MOV.U32 R2, RZ, RZ, R14 ;  /* 0x000000ffff027224 */ /* 0x000fce00078e000e */
[----:B------:R-:W-:Y:S05]  /*175b0*/  WARPSYNC.COLLECTIVE R15, `(.L_x_1014) ;  /* 0x000000000f087348 */ /* 0x000fea0003c00000 */
[----:B------:R0:W1:Y:S02]  /*175c0*/  SHFL.IDX P6, R14, R13, R12, R11 ;  /* 0x0000000c0d0e7389 */ /* 0x00006400000c000b */
[----:B01----:R-:W-:Y:S01]  /*175d0*/  ENDCOLLECTIVE ;  /* 0x000000000000791b */ /* 0x003fe20003800000 */
.L_x_1014:
        /* <DEDUP_REMOVED lines=13> */
.L_x_1015:
[----:B------:R-:W-:Y:S01]  /*176b0*/  IMAD.MOV.U32 R2, RZ, RZ, R14 ;  /* 0x000000ffff027224 */ /* 0x000fe200078e000e */
[----:B------:R-:W-:Y:S06]  /*176c0*/  BRA `(.L_x_1016) ;  /* 0xffffffd000e47947 */ /* 0x000fec000383ffff */
.L_x_948:
[----:B-1----:R1:W2:Y:S02]  /*176d0*/  SYNCS.PHASECHK.TRANS64.TRYWAIT P0, [R6+URZ+0x2d860], R2 ;  /* 0x02d86002060075a7 */ /* 0x0022a4000800017f */
[----:B--2---:R-:W-:Y:S05]  /*176e0*/  @!P0 NANOSLEEP.SYNCS 0x989680 ;  /* 0x009896800000895d */ /* 0x004fea0003900000 */
[----:B------:R-:W2:Y:S02]  /*176f0*/  @!P0 SYNCS.PHASECHK.TRANS64 P0, [R6+URZ+0x2d860], R2 ;  /* 0x02d86002060085a7 */ /* 0x000ea4000800007f */
[----:B--2---:R-:W-:Y:S05]  /*17700*/  @!P0 BRA `(.L_x_948) ;  /* 0xfffffffc00f08947 */ /* 0x004fea000383ffff */
[----:B------:R-:W-:Y:S05]  /*17710*/  BRA `(.L_x_1017) ;  /* 0xffffffd400447947 */ /* 0x000fea000383ffff */
.L_x_949:
        /* <DEDUP_REMOVED lines=8> */
.L_x_1019:
[----:B------:R-:W-:Y:S05]  /*177a0*/  BSYNC B1 ;  /* 0x0000000000017941 */ /* 0x000fea0003800000 */
.L_x_1018:
        /* <DEDUP_REMOVED lines=9> */
.L_x_1020:
[----:B------:R-:W-:Y:S02]  /*17840*/  IMAD.MOV.U32 R13, RZ, RZ, R18 ;  /* 0x000000ffff0d7224 */ /* 0x000fe400078e0012 */
[----:B------:R-:W-:Y:S02]  /*17850*/  IMAD.MOV.U32 R12, RZ, RZ, 0x1 ;  /* 0x00000001ff0c7424 */ /* 0x000fe400078e00ff */
[----:B------:R-:W-:-:S07]  /*17860*/  IMAD.MOV.U32 R2, RZ, RZ, R14 ;  /* 0x000000ffff027224 */ /* 0x000fce00078e000e */
[----:B------:R-:W-:Y:S05]  /*17870*/  WARPSYNC.COLLECTIVE R15, `(.L_x_1021) ;  /* 0x000000000f087348 */ /* 0x000fea0003c00000 */
[----:B------:R0:W1:Y:S02]  /*17880*/  SHFL.IDX P6, R14, R13, R12, R11 ;  /* 0x0000000c0d0e7389 */ /* 0x00006400000c000b */
[----:B01----:R-:W-:Y:S01]  /*17890*/  ENDCOLLECTIVE ;  /* 0x000000000000791b */ /* 0x003fe20003800000 */
.L_x_1021:
        /* <DEDUP_REMOVED lines=16> */
.L_x_1022:
[----:B------:R-:W-:Y:S02]  /*179a0*/  IMAD.MOV.U32 R13, RZ, RZ, R18 ;  /* 0x000000ffff0d7224 */ /* 0x000fe400078e0012 */
[----:B------:R-:W-:Y:S02]  /*179b0*/  IMAD.MOV.U32 R12, RZ, RZ, 0x2 ;  /* 0x00000002ff0c7424 */ /* 0x000fe400078e00ff */
[----:B------:R-:W-:-:S07]  /*179c0*/  IMAD.MOV.U32 R2, RZ, RZ, R14 ;  /* 0x000000ffff027224 */ /* 0x000fce00078e000e */
[----:B------:R-:W-:Y:S05]  /*179d0*/  WARPSYNC.COLLECTIVE R15, `(.L_x_1023) ;  /* 0x000000000f087348 */ /* 0x000fea0003c00000 */
[----:B------:R0:W1:Y:S02]  /*179e0*/  SHFL.IDX P6, R14, R13, R12, R11 ;  /* 0x0000000c0d0e7389 */ /* 0x00006400000c000b */
[----:B01----:R-:W-:Y:S01]  /*179f0*/  ENDCOLLECTIVE ;  /* 0x000000000000791b */ /* 0x003fe20003800000 */
.L_x_1023:
        /* <DEDUP_REMOVED lines=16> */
.L_x_1024:
[----:B------:R-:W-:Y:S02]  /*17b00*/  IMAD.MOV.U32 R13, RZ, RZ, R18 ;  /* 0x000000ffff0d7224 */ /* 0x000fe400078e0012 */
[----:B------:R-:W-:Y:S02]  /*17b10*/  IMAD.MOV.U32 R12, RZ, RZ, 0x3 ;  /* 0x00000003ff0c7424 */ /* 0x000fe400078e00ff */
[----:B------:R-:W-:-:S07]  /*17b20*/  IMAD.MOV.U32 R2, RZ, RZ, R14 ;  /* 0x000000ffff027224 */ /* 0x000fce00078e000e */
[----:B------:R-:W-:Y:S05]  /*17b30*/  WARPSYNC.COLLECTIVE R15, `(.L_x_1025) ;  /* 0x000000000f087348 */ /* 0x000fea0003c00000 */
[----:B------:R0:W1:Y:S02]  /*17b40*/  SHFL.IDX P6, R14, R13, R12, R11 ;  /* 0x0000000c0d0e7389 */ /* 0x00006400000c000b */
[----:B01----:R-:W-:Y:S01]  /*17b50*/  ENDCOLLECTIVE ;  /* 0x000000000000791b */ /* 0x003fe20003800000 */
.L_x_1025:
        /* <DEDUP_REMOVED lines=13> */
.L_x_1026:
        /* <DEDUP_REMOVED lines=8> */
.L_x_957:
[----:B0-----:R0:W1:Y:S02]  /*17cb0*/  SYNCS.PHASECHK.TRANS64.TRYWAIT P0, [R4+URZ+0x2d860], R3 ;  /* 0x02d86003040075a7 */ /* 0x001064000800017f */
[----:B-1----:R-:W-:Y:S05]  /*17cc0*/  @!P0 NANOSLEEP.SYNCS 0x989680 ;  /* 0x009896800000895d */ /* 0x002fea0003900000 */
[----:B------:R-:W1:Y:S02]  /*17cd0*/  @!P0 SYNCS.PHASECHK.TRANS64 P0, [R4+URZ+0x2d860], R3 ;  /* 0x02d86003040085a7 */ /* 0x000e64000800007f */
[----:B-1----:R-:W-:Y:S05]  /*17ce0*/  @!P0 BRA `(.L_x_957) ;  /* 0xfffffffc00f08947 */ /* 0x002fea000383ffff */
[----:B------:R-:W-:Y:S05]  /*17cf0*/  BRA `(.L_x_1028) ;  /* 0xffffffd400d47947 */ /* 0x000fea000383ffff */
.L_x_958:
        /* <DEDUP_REMOVED lines=8> */
.L_x_1030:
[----:B------:R-:W-:Y:S05]  /*17d80*/  BSYNC B0 ;  /* 0x0000000000007941 */ /* 0x000fea0003800000 */
.L_x_1029:
[----:B------:R-:W0:Y:S01]  /*17d90*/  S2R R2, SR_TID.X ;  /* 0x0000000000027919 */ /* 0x000e220000002100 */
[----:B------:R-:W-:Y:S02]  /*17da0*/  IMAD.MOV.U32 R13, RZ, RZ, R17 ;  /* 0x000000ffff0d7224 */ /* 0x000fe400078e0011 */
[----:B------:R-:W-:Y:S02]  /*17db0*/  IMAD.MOV.U32 R12, RZ, RZ, RZ ;  /* 0x000000ffff0c7224 */ /* 0x000fe400078e00ff */
[----:B------:R-:W-:Y:S02]  /*17dc0*/  IMAD.MOV.U32 R11, RZ, RZ, 0x1c1f ;  /* 0x00001c1fff0b7424 */ /* 0x000fe400078e00ff */
[----:B------:R-:W-:Y:S02]  /*17dd0*/  IMAD.MOV.U32 R15, RZ, RZ, -0x1 ;  /* 0xffffffffff0f7424 */ /* 0x000fe400078e00ff */
[----:B------:R-:W-:-:S07]  /*17de0*/  IMAD.MOV.U32 R0, RZ, RZ, R14 ;  /* 0x000000ffff007224 */ /* 0x000fce00078e000e */
[----:B0-----:R-:W-:Y:S05]  /*17df0*/  WARPSYNC.COLLECTIVE R15, `(.L_x_1031) ;  /* 0x000000000f087348 */ /* 0x001fea0003c00000 */
[----:B------:R1:W2:Y:S02]  /*17e00*/  SHFL.IDX P6, R14, R13, R12, R11 ;  /* 0x0000000c0d0e7389 */ /* 0x0002a400000c000b */
[----:B012---:R-:W-:Y:S01]  /*17e10*/  ENDCOLLECTIVE ;  /* 0x000000000000791b */ /* 0x007fe20003800000 */
.L_x_1031:
[----:B------:R-:W-:Y:S02]  /*17e20*/  IMAD.MOV.U32 R13, RZ, RZ, R18 ;  /* 0x000000ffff0d7224 */ /* 0x000fe400078e0012 */
[----:B------:R-:W-:Y:S02]  /*17e30*/  IMAD.MOV.U32 R12, RZ, RZ, 0x1 ;  /* 0x00000001ff0c7424 */ /* 0x000fe400078e00ff */
[----:B------:R-:W-:-:S05]  /*17e40*/  IMAD.SHL.U32 R2, R2, 0x8, RZ ;  /* 0x0000000802027824 */ /* 0x000fca00078e00ff */
[----:B------:R-:W-:-:S05]  /*17e50*/  LOP3.LUT R2, R2, 0x18, RZ, 0xc0, !PT ;  /* 0x0000001802027812 */ /* 0x000fca00078ec0ff */
[----:B------:R-:W-:-:S05]  /*17e60*/  IMAD.SHL.U32 R6, R2, 0x2, RZ ;  /* 0x0000000202067824 */ /* 0x000fca00078e00ff */
[----:B------:R-:W-:-:S13]  /*17e70*/  IADD3 R2, P0, R14, R6, RZ ;  /* 0x000000060e027210 */ /* 0x000fda0007f1e0ff */
[----:B------:R-:W-:Y:S05]  /*17e80*/  WARPSYNC.COLLECTIVE R15, `(.L_x_1032) ;  /* 0x000000000f087348 */ /* 0x000fea0003c00000 */
[----:B------:R0:W1:Y:S02]  /*17e90*/  SHFL.IDX P6, R14, R13, R12, R11 ;  /* 0x0000000c0d0e7389 */ /* 0x00006400000c000b */
[----:B01----:R-:W-:Y:S01]  /*17ea0*/  ENDCOLLECTIVE ;  /* 0x000000000000791b */ /* 0x003fe20003800000 */
.L_x_1032:
[----:B------:R-:W-:Y:S01]  /*17eb0*/  IMAD.X R3, RZ, RZ, R0, P0 ;  /* 0x000000ffff037224 */ /* 0x000fe200000e0600 */
[----:B------:R-:W-:Y:S01]  /*17ec0*/  ISETP.LT.OR P0, PT, R5, 0x1, P4 ;  /* 0x000000010500780c */ /* 0x000fe20002701670 */
[----:B------:R-:W-:Y:S02]  /*17ed0*/  IMAD R0, R7, 0x2, R16 ;  /* 0x0000000207007824 */ /* 0x000fe400078e0210 */
        /* <DEDUP_REMOVED lines=13> */
.L_x_1033:
[----:B------:R-:W-:Y:S02]  /*17fb0*/  IMAD.MOV.U32 R13, RZ, RZ, R18 ;  /* 0x000000ffff0d7224 */ /* 0x000fe400078e0012 */
[----:B------:R-:W-:Y:S01]  /*17fc0*/  IMAD.MOV.U32 R12, RZ, RZ, 0x2 ;  /* 0x00000002ff0c7424 */ /* 0x000fe200078e00ff */
[----:B------:R-:W-:-:S13]  /*17fd0*/  IADD3 R2, P0, R14, R6, RZ ;  /* 0x000000060e027210 */ /* 0x000fda0007f1e0ff */
[----:B------:R-:W-:Y:S05]  /*17fe0*/  WARPSYNC.COLLECTIVE R15, `(.L_x_1034) ;  /* 0x000000000f087348 */ /* 0x000fea0003c00000 */
[----:B------:R0:W1:Y:S02]  /*17ff0*/  SHFL.IDX P6, R14, R13, R12, R11 ;  /* 0x0000000c0d0e7389 */ /* 0x00006400000c000b */
[----:B01----:R-:W-:Y:S01]  /*18000*/  ENDCOLLECTIVE ;  /* 0x000000000000791b */ /* 0x003fe20003800000 */
.L_x_1034:
        /* <DEDUP_REMOVED lines=15> */
.L_x_1035:
[----:B------:R-:W-:Y:S02]  /*18100*/  IMAD.MOV.U32 R13, RZ, RZ, R18 ;  /* 0x000000ffff0d7224 */ /* 0x000fe400078e0012 */
[----:B------:R-:W-:Y:S01]  /*18110*/  IMAD.MOV.U32 R12, RZ, RZ, 0x3 ;  /* 0x00000003ff0c7424 */ /* 0x000fe200078e00ff */
[----:B------:R-:W-:-:S13]  /*18120*/  IADD3 R2, P0, R14, R6, RZ ;  /* 0x000000060e027210 */ /* 0x000fda0007f1e0ff */
[----:B------:R-:W-:Y:S05]  /*18130*/  WARPSYNC.COLLECTIVE R15, `(.L_x_1036) ;  /* 0x000000000f087348 */ /* 0x000fea0003c00000 */
[----:B------:R0:W1:Y:S02]  /*18140*/  SHFL.IDX P6, R14, R13, R12, R11 ;  /* 0x0000000c0d0e7389 */ /* 0x00006400000c000b */
[----:B01----:R-:W-:Y:S01]  /*18150*/  ENDCOLLECTIVE ;  /* 0x000000000000791b */ /* 0x003fe20003800000 */
.L_x_1036:
        /* <DEDUP_REMOVED lines=12> */
.L_x_1037:
[----:B------:R-:W-:Y:S01]  /*18220*/  @!PT LDS RZ, [RZ] ;  /* 0x00000000fffff984 */ /* 0x000fe20000000800 */
[----:B------:R-:W-:Y:S01]  /*18230*/  @!PT LDS RZ, [RZ] ;  /* 0x00000000fffff984 */ /* 0x000fe20000000800 */
[----:B------:R-:W-:Y:S01]  /*18240*/  @!PT LDS RZ, [RZ] ;  /* 0x00000000fffff984 */ /* 0x000fe20000000800 */
[----:B------:R0:W-:Y:S01]  /*18250*/  LDGSTS.E.BYPASS.LTC128B.128 [R0+0x3400], desc[UR52][R2.64+0x40], !P0 ;  /* 0x0340004002007fae */ /* 0x0001e2000c101d74 */
[----:B------:R-:W-:-:S13]  /*18260*/  ISETP.LT.OR P0, PT, R5, 0x41, P1 ;  /* 0x000000410500780c */ /* 0x000fda0000f01670 */
[----:B------:R0:W-:Y:S01]  /*18270*/  LDGSTS.E.BYPASS.LTC128B.128 [R0+0x5400], desc[UR52][R2.64+0x80], !P0 ;  /* 0x0540008002007fae */ /* 0x0001e2000c101d74 */
[----:B------:R-:W-:Y:S05]  /*18280*/  BRA `(.L_x_1038) ;  /* 0xffffffd4004c7947 */ /* 0x000fea000383ffff */
.L_x_963:
[----:B------:R-:W-:Y:S01]  /*18290*/  BSSY B0, `(.L_x_1039) ;  /* 0x0000008000007945 */ /* 0x000fe20003800000 */
[----:B-----5:R-:W-:Y:S02]  /*182a0*/  IMAD.MOV.U32 R13, RZ, RZ, R2 ;  /* 0x000000ffff0d7224 */ /* 0x020fe400078e0002 */
[----:B------:R-:W-:Y:S02]  /*182b0*/  IMAD.MOV.U32 R12, RZ, RZ, RZ ;  /* 0x000000ffff0c7224 */ /* 0x000fe400078e00ff */
[----:B------:R-:W-:Y:S02]  /*182c0*/  IMAD.MOV.U32 R11, RZ, RZ, 0x1f ;  /* 0x0000001fff0b7424 */ /* 0x000fe400078e00ff */
[----:B------:R-:W-:-:S07]  /*182d0*/  IMAD.MOV.U32 R15, RZ, RZ, -0x1 ;  /* 0xffffffffff0f7424 */ /* 0x000fce00078e00ff */
[----:B01----:R-:W-:Y:S05]  /*182e0*/  WARPSYNC.COLLECTIVE R15, `(.L_x_1040) ;  /* 0x000000000f087348 */ /* 0x003fea0003c00000 */
[----:B------:R2:W3:Y:S02]  /*182f0*/  SHFL.IDX P6, R14, R13, R12, R11 ;  /* 0x0000000c0d0e7389 */ /* 0x0004e400000c000b */
[----:B0123--:R-:W-:Y:S01]  /*18300*/  ENDCOLLECTIVE ;  /* 0x000000000000791b */ /* 0x00ffe20003800000 */
.L_x_1040:
[----:B------:R-:W-:Y:S05]  /*18310*/  BSYNC B0 ;  /* 0x0000000000007941 */ /* 0x000fea0003800000 */
.L_x_1039:
[----:B------:R-:W-:Y:S05]  /*18320*/  BRA `(.L_x_1041) ;  /* 0xffffffd400e07947 */ /* 0x000fea000383ffff */
.L_x_966:
[----:B-1----:R1:W2:Y:S02]  /*18330*/  SYNCS.PHASECHK.TRANS64.TRYWAIT P0, [R4+URZ+0x2d820], R0 ;  /* 0x02d82000040075a7 */ /* 0x0022a4000800017f */
[----:B--2---:R-:W-:Y:S05]  /*18340*/  @!P0 NANOSLEEP.SYNCS 0x989680 ;  /* 0x009896800000895d */ /* 0x004fea0003900000 */
[----:B------:R-:W2:Y:S02]  /*18350*/  @!P0 SYNCS.PHASECHK.TRANS64 P0, [R4+URZ+0x2d820], R0 ;  /* 0x02d82000040085a7 */ /* 0x000ea4000800007f */
[----:B--2---:R-:W-:Y:S05]  /*18360*/  @!P0 BRA `(.L_x_966) ;  /* 0xfffffffc00f08947 */ /* 0x004fea000383ffff */
[----:B------:R-:W-:Y:S05]  /*18370*/  BRA `(.L_x_1042) ;  /* 0xffffffd8002c7947 */ /* 0x000fea000383ffff */
.L_x_967:
[----:B------:R-:W2:Y:S01]  /*18380*/  S2R R2, SR_TID.X ;  /* 0x0000000000027919 */ /* 0x000ea20000002100 */
[----:B------:R-:W-:Y:S01]  /*18390*/  BSSY B0, `(.L_x_1043) ;  /* 0x000000a000007945 */ /* 0x000fe20003800000 */
[----:B------:R-:W-:Y:S02]  /*183a0*/  IMAD.MOV.U32 R12, RZ, RZ, RZ ;  /* 0x000000ffff0c7224 */ /* 0x000fe400078e00ff */
[----:B------:R-:W-:Y:S02]  /*183b0*/  IMAD.MOV.U32 R11, RZ, RZ, 0x1f ;  /* 0x0000001fff0b7424 */ /* 0x000fe400078e00ff */
[----:B------:R-:W-:Y:S01]  /*183c0*/  IMAD.MOV.U32 R15, RZ, RZ, -0x1 ;  /* 0xffffffffff0f7424 */ /* 0x000fe200078e00ff */
[----:B--2---:R-:W-:-:S04]  /*183d0*/  SHF.R.U32.HI R2, RZ, 0x5, R2 ;  /* 0x00000005ff027819 */ /* 0x004fc80000011602 */
[----:B------:R-:W-:-:S05]  /*183e0*/  LOP3.LUT R2, R2, 0x3, RZ, 0xc0, !PT ;  /* 0x0000000302027812 */ /* 0x000fca00078ec0ff */
[----:B------:R-:W-:-:S07]  /*183f0*/  IMAD.MOV.U32 R13, RZ, RZ, R2 ;  /* 0x000000ffff0d7224 */ /* 0x000fce00078e0002 */
[----:B01----:R-:W-:Y:S05]  /*18400*/  WARPSYNC.COLLECTIVE R15, `(.L_x_1044) ;  /* 0x000000000f087348 */ /* 0x003fea0003c00000 */
[----:B------:R2:W3:Y:S02]  /*18410*/  SHFL.IDX P6, R14, R13, R12, R11 ;  /* 0x0000000c0d0e7389 */ /* 0x0004e400000c000b */
[----:B0123--:R-:W-:Y:S01]  /*18420*/  ENDCOLLECTIVE ;  /* 0x000000000000791b */ /* 0x00ffe20003800000 */
.L_x_1044:
[----:B------:R-:W-:Y:S05]  /*18430*/  BSYNC B0 ;  /* 0x0000000000007941 */ /* 0x000fea0003800000 */
.L_x_1043:
[----:B------:R-:W-:Y:S05]  /*18440*/  BRA `(.L_x_1045) ;  /* 0xffffffd800147947 */ /* 0x000fea000383ffff */
.L_x_970:
[----:B------:R-:W-:Y:S01]  /*18450*/  BSSY B1, `(.L_x_1046) ;  /* 0x0000006000017945 */ /* 0x000fe20003800000 */
[----:B------:R-:W-:-:S07]  /*18460*/  IMAD.MOV.U32 R15, RZ, RZ, -0x1 ;  /* 0xffffffffff0f7424 */ /* 0x000fce00078e00ff */
[----:B01----:R-:W-:Y:S05]  /*18470*/  WARPSYNC.COLLECTIVE R15, `(.L_x_1047) ;  /* 0x000000000f0c7348 */ /* 0x003fea0003c00000 */
[----:B------:R-:W-:Y:S02]  /*18480*/  ELECT P6, UR62, PT ;  /* 0x00000000003e782f */ /* 0x000fe400038c0000 */
[----:B------:R-:W-:Y:S01]  /*18490*/  MOV R14, UR62 ;  /* 0x0000003e000e7c02 */ /* 0x000fe20008000f00 */
[----:B01----:R-:W-:Y:S10]  /*184a0*/  ENDCOLLECTIVE ;  /* 0x000000000000791b */ /* 0x003ff40003800000 */
.L_x_1047:
[----:B------:R-:W-:Y:S05]  /*184b0*/  BSYNC B1 ;  /* 0x0000000000017941 */ /* 0x000fea0003800000 */
.L_x_1046:
[----:B------:R-:W-:Y:S05]  /*184c0*/  BRA `(.L_x_1048) ;  /* 0xffffffd8000c7947 */ /* 0x000fea000383ffff */
.L_x_972:
[----:B-1----:R1:W2:Y:S02]  /*184d0*/  SYNCS.PHASECHK.TRANS64.TRYWAIT P1, [R5+URZ+0x2d840], R0 ;  /* 0x02d84000050075a7 */ /* 0x0022a4000802017f */
[----:B--2---:R-:W-:Y:S05]  /*184e0*/  @!P1 NANOSLEEP.SYNCS 0x989680 ;  /* 0x009896800000995d */ /* 0x004fea0003900000 */
[----:B------:R-:W2:Y:S02]  /*184f0*/  @!P1 SYNCS.PHASECHK.TRANS64 P1, [R5+URZ+0x2d840], R0 ;  /* 0x02d84000050095a7 */ /* 0x000ea4000802007f */
[----:B--2---:R-:W-:Y:S05]  /*18500*/  @!P1 BRA `(.L_x_972) ;  /* 0xfffffffc00f09947 */ /* 0x004fea000383ffff */
[----:B------:R-:W-:Y:S05]  /*18510*/  BRA `(.L_x_1049) ;  /* 0xffffffd8002c7947 */ /* 0x000fea000383ffff */
.L_x_974:
[----:B--2---:R2:W3:Y:S02]  /*18520*/  SYNCS.PHASECHK.TRANS64.TRYWAIT P1, [R23+URZ+0x2d840], R2 ;  /* 0x02d84002170075a7 */ /* 0x0044e4000802017f */
[----:B---3--:R-:W-:Y:S05]  /*18530*/  @!P1 NANOSLEEP.SYNCS 0x989680 ;  /* 0x009896800000995d */ /* 0x008fea0003900000 */
[----:B------:R-:W3:Y:S02]  /*18540*/  @!P1 SYNCS.PHASECHK.TRANS64 P1, [R23+URZ+0x2d840], R2 ;  /* 0x02d84002170095a7 */ /* 0x000ee4000802007f */
[----:B---3--:R-:W-:Y:S05]  /*18550*/  @!P1 BRA `(.L_x_974) ;  /* 0xfffffffc00f09947 */ /* 0x008fea000383ffff */
[----:B------:R-:W-:Y:S05]  /*18560*/  BRA `(.L_x_1050) ;  /* 0xffffffd800387947 */ /* 0x000fea000383ffff */
.L_x_976:
[----:B---3--:R3:W4:Y:S02]  /*18570*/  SYNCS.PHASECHK.TRANS64.TRYWAIT P1, [R5+URZ+0x2d860], R0 ;  /* 0x02d86000050075a7 */ /* 0x008724000802017f */
[----:B----4-:R-:W-:Y:S05]  /*18580*/  @!P1 NANOSLEEP.SYNCS 0x989680 ;  /* 0x009896800000995d */ /* 0x010fea0003900000 */
[----:B------:R-:W4:Y:S02]  /*18590*/  @!P1 SYNCS.PHASECHK.TRANS64 P1, [R5+URZ+0x2d860], R0 ;  /* 0x02d86000050095a7 */ /* 0x000f24000802007f */
[----:B----4-:R-:W-:Y:S05]  /*185a0*/  @!P1 BRA `(.L_x_976) ;  /* 0xfffffffc00f09947 */ /* 0x010fea000383ffff */
[----:B------:R-:W-:Y:S05]  /*185b0*/  BRA `(.L_x_1051) ;  /* 0xffffffd800347947 */ /* 0x000fea000383ffff */
.L_x_1052:
        /* <DEDUP_REMOVED lines=12> */
.L_x_2731:


//--------------------- .text._ZN7cutlass13device_kernelIN5flash11enable_sm90INS1_16FlashAttnFwdSm90INS1_25CollectiveMainloopFwdSm90ILi2EN4cute5tupleIJNS5_1CILi1EEES8_S8_EEENS6_IJNS7_ILi192EEENS7_ILi128EEENS7_ILi96EEEEEELi96ENS_10bfloat16_tEfNS_4arch4Sm90ELb0ELb1ELb1ELb1ELb1ELb0ELb0ELb0ELb1ELb1ELb0ELb0EEENS1_21CollectiveEpilogueFwdINS6_IJSA_SC_SB_EEES9_SE_SG_Li384ELb1ELb1ELb0ELb0EEENS1_36VarlenDynamicPersistentTileSchedulerILi192ELi128ELi384ELi128ELb0ELb1ELb1ELb1ELb0ELb1EEEEEEEEEvNT_6ParamsE --------------------------
	.section	.text._ZN7cutlass13device_kernelIN5flash11enable_sm90INS1_16FlashAttnFwdSm90INS1_25CollectiveMainloopFwdSm90ILi2EN4cute5tupleIJNS5_1CILi1EEES8_S8_EEENS6_IJNS7_ILi192EEENS7_ILi128EEENS7_ILi96EEEEEELi96ENS_10bfloat16_tEfNS_4arch4Sm90ELb0ELb1ELb1ELb1ELb1ELb0ELb0ELb0ELb1ELb1ELb0ELb0EEENS1_21CollectiveEpilogueFwdINS6_IJSA_SC_SB_EEES9_SE_SG_Li384ELb1ELb1ELb0ELb0EEENS1_36VarlenDynamicPersistentTileSchedulerILi192ELi128ELi384ELi128ELb0ELb1ELb1ELb1ELb0ELb1EEEEEEEEEvNT_6ParamsE,"ax",@progbits
	.align	128
.text._ZN7cutlass13device_kernelIN5flash11enable_sm90INS1_16FlashAttnFwdSm90INS1_25CollectiveMainloopFwdSm90ILi2EN4cute5tupleIJNS5_1CILi1EEES8_S8_EEENS6_IJNS7_ILi192EEENS7_ILi128EEENS7_ILi96EEEEEELi96ENS_10bfloat16_tEfNS_4arch4Sm90ELb0ELb1ELb1ELb1ELb1ELb0ELb0ELb0ELb1ELb1ELb0ELb0EEENS1_21CollectiveEpilogueFwdINS6_IJSA_SC_SB_EEES9_SE_SG_Li384ELb1ELb1ELb0ELb0EEENS1_36VarlenDynamicPersistentTileSchedulerILi192ELi128ELi384ELi128ELb0ELb1ELb1ELb1ELb0ELb1EEEEEEEEEvNT_6ParamsE:
        .type           _ZN7cutlass13device_kernelIN5flash11enable_sm90INS1_16FlashAttnFwdSm90INS1_25CollectiveMainloopFwdSm90ILi2EN4cute5tupleIJNS5_1CILi1EEES8_S8_EEENS6_IJNS7_ILi192EEENS7_ILi128EEENS7_ILi96EEEEEELi96ENS_10bfloat16_tEfNS_4arch4Sm90ELb0ELb1ELb1ELb1ELb1ELb0ELb0ELb0ELb1ELb1ELb0ELb0EEENS1_21CollectiveEpilogueFwdINS6_IJSA_SC_SB_EEES9_SE_SG_Li384ELb1ELb1ELb0ELb0EEENS1_36VarlenDynamicPersistentTileSchedulerILi192ELi128ELi384ELi128ELb0ELb1ELb1ELb1ELb0ELb1EEEEEEEEEvNT_6ParamsE,@function
        .size           _ZN7cutlass13device_kernelIN5flash11enable_sm90INS1_16FlashAttnFwdSm90INS1_25CollectiveMainloopFwdSm90ILi2EN4cute5tupleIJNS5_1CILi1EEES8_S8_EEENS6_IJNS7_ILi192EEENS7_ILi128EEENS7_ILi96EEEEEELi96ENS_10bfloat16_tEfNS_4arch4Sm90ELb0ELb1ELb1ELb1ELb1ELb0ELb0ELb0ELb1ELb1ELb0ELb0EEENS1_21CollectiveEpilogueFwdINS6_IJSA_SC_SB_EEES9_SE_SG_Li384ELb1ELb1ELb0ELb0EEENS1_36VarlenDynamicPersistentTileSchedulerILi192ELi128ELi384ELi128ELb0ELb1ELb1ELb1ELb0ELb1EEEEEEEEEvNT_6ParamsE,(.L_x_2732 - _ZN7cutlass13device_kernelIN5flash11enable_sm90INS1_16FlashAttnFwdSm90INS1_25CollectiveMainloopFwdSm90ILi2EN4cute5tupleIJNS5_1CILi1EEES8_S8_EEENS6_IJNS7_ILi192EEENS7_ILi128EEENS7_ILi96EEEEEELi96ENS_10bfloat16_tEfNS_4arch4Sm90ELb0ELb1ELb1ELb1ELb1ELb0ELb0ELb0ELb1ELb1ELb0ELb0EEENS1_21CollectiveEpilogueFwdINS6_IJSA_SC_SB_EEES9_SE_SG_Li384ELb1ELb1ELb0ELb0EEENS1_36VarlenDynamicPersistentTileSchedulerILi192ELi128ELi384ELi128ELb0ELb1ELb1ELb1ELb0ELb1EEEEEEEEEvNT_6ParamsE)
        .other          _ZN7cutlass13device_kernelIN5flash11enable_sm90INS1_16FlashAttnFwdSm90INS1_25CollectiveMainloopFwdSm90ILi2EN4cute5tupleIJNS5_1CILi1EEES8_S8_EEENS6_IJNS7_ILi192EEENS7_ILi128EEENS7_ILi96EEEEEELi96ENS_10bfloat16_tEfNS_4arch4Sm90ELb0ELb1ELb1ELb1ELb1ELb0ELb0ELb0ELb1ELb1ELb0ELb0EEENS1_21CollectiveEpilogueFwdINS6_IJSA_SC_SB_EEES9_SE_SG_Li384ELb1ELb1ELb0ELb0EEENS1_36VarlenDynamicPersistentTileSchedulerILi192ELi128ELi384ELi128ELb0ELb1ELb1ELb1ELb0ELb1EEEEEEEEEvNT_6ParamsE,@"STO_CUDA_ENTRY STV_DEFAULT"
_ZN7cutlass13device_kernelIN5flash11enable_sm90INS1_16FlashAttnFwdSm90INS1_25CollectiveMainloopFwdSm90ILi2EN4cute5tupleIJNS5_1CILi1EEES8_S8_EEENS6_IJNS7_ILi192EEENS7_ILi128EEENS7_ILi96EEEEEELi96ENS_10bfloat16_tEfNS_4arch4Sm90ELb0ELb1ELb1ELb1ELb1ELb0ELb0ELb0ELb1ELb1ELb0ELb0EEENS1_21CollectiveEpilogueFwdINS6_IJSA_SC_SB_EEES9_SE_SG_Li384ELb1ELb1ELb0ELb0EEENS1_36VarlenDynamicPersistentTileSchedulerILi192ELi128ELi384ELi128ELb0ELb1ELb1ELb1ELb0ELb1EEEEEEEEEvNT_6ParamsE:
        /* <DEDUP_REMOVED lines=45> */
.L_x_1053:
        /* <DEDUP_REMOVED lines=22> */
.L_x_1054:
        /* <DEDUP_REMOVED lines=18> */
.L_x_1055:
        /* <DEDUP_REMOVED lines=22> */
.L_x_1056:
        /* <DEDUP_REMOVED lines=23> */
.L_x_1057:
        /* <DEDUP_REMOVED lines=8> */
.L_x_1059:
        /* <DEDUP_REMOVED lines=18> */
[----:B------:R-:W-:Y:S01]  /*09c0*/  VIADD R149, R2, 0xffffff80 ;  /* 0xffffff8002957836 */ /* 0x000fe20000000000 */
[----:B------:R-:W-:Y:S01]  /*09d0*/  R2UR UR5, R9 ;  /* 0x00000000090572ca */ /* 0x000fe200000e0000 */
[----:B------:R-:W-:Y:S01]  /*09e0*/  IMAD.MOV.U32 R18, RZ, RZ, 0x40 ;  /* 0x00000040ff127424 */ /* 0x000fe200078e00ff */
[----:B------:R-:W-:Y:S01]  /*09f0*/  R2UR UR7, R10 ;  /* 0x000000000a0772ca */ /* 0x000fe200000e0000 */
[----:B------:R-:W-:Y:S01]  /*0a00*/  ULOP3.LUT UR50, UR43, 0x1, URZ, 0xfc, !UPT ;  /* 0x000000012b327892 */ /* 0x000fe2000f8efc3f */
[----:B------:R-:W-:Y:S01]  /*0a10*/  SHF.R.S32.HI R0, RZ, 0x1f, R149 ;  /* 0x0000001fff007819 */ /* 0x000fe20000011495 */
[----:B------:R-:W-:Y:S01]  /*0a20*/  UMOV UR49, URZ ;  /* 0x0000003f00317c82 */ /* 0x000fe20008000000 */
[----:B------:R-:W-:Y:S01]  /*0a30*/  R2UR UR6, R11 ;  /* 0x000000000b0672ca */ /* 0x000fe200000e0000 */
[----:B------:R-:W-:Y:S01]  /*0a40*/  UMOV UR48, URZ ;  /* 0x0000003f00307c82 */ /* 0x000fe20008000000 */
[CC--:B------:R-:W-:Y:S01]  /*0a50*/  LEA.HI R2, R0.reuse, R149.reuse, RZ, 0x4 ;  /* 0x0000009500027211 */ /* 0x0c0fe200078f20ff */
[----:B------:R-:W-:Y:S01]  /*0a60*/  UMOV UR47, URZ ;  /* 0x0000003f002f7c82 */ /* 0x000fe20008000000 */
        /* <DEDUP_REMOVED lines=9> */
[----:B------:R-:W-:Y:S02]  /*0b00*/  LOP3.LUT R2, R2, 0x1ffffffe, RZ, 0xc0, !PT ;  /* 0x1ffffffe02027812 */ /* 0x000fe400078ec0ff */
[----:B------:R-:W-:Y:S02]  /*0b10*/  LEA.HI R3, R3, R4, RZ, 0x3 ;  /* 0x0000000403037211 */ /* 0x000fe400078f18ff */
[----:B------:R-:W-:Y:S01]  /*0b20*/  LEA.HI R6, R0, R149, RZ, 0x5 ;  /* 0x0000009500067211 */ /* 0x000fe200078f28ff */
[----:B------:R-:W-:Y:S01]  /*0b30*/  IMAD.IADD R2, R5, 0x1, -R2 ;  /* 0x0000000105027824 */ /* 0x000fe200078e0a02 */
[----:B------:R-:W-:Y:S01]  /*0b40*/  SHF.R.S32.HI R8, RZ, 0x1f, R143 ;  /* 0x0000001fff087819 */ /* 0x000fe2000001148f */
[C---:B------:R-:W-:Y:S01]  /*0b50*/  IMAD.SHL.U32 R5, R3.reuse, 0x40, RZ ;  /* 0x0000004003057824 */ /* 0x040fe200078e00ff */
[----:B------:R-:W-:Y:S02]  /*0b60*/  LOP3.LUT R3, R3, 0xfffffff8, RZ, 0xc0, !PT ;  /* 0xfffffff803037812 */ /* 0x000fe400078ec0ff */
[----:B------:R-:W-:-:S02]  /*0b70*/  SHF.R.S32.HI R6, RZ, 0x5, R6 ;  /* 0x00000005ff067819 */ /* 0x000fc40000011406 */
[----:B------:R-:W-:Y:S01]  /*0b80*/  LOP3.LUT R5, R5, 0x7ffffe00, RZ, 0xc0, !PT ;  /* 0x7ffffe0005057812 */ /* 0x000fe200078ec0ff */
[----:B------:R-:W-:Y:S01]  /*0b90*/  IMAD.IADD R3, R4, 0x1, -R3 ;  /* 0x0000000104037824 */ /* 0x000fe200078e0a03 */
[----:B------:R-:W-:Y:S01]  /*0ba0*/  LEA.HI R9, R8, R143, RZ, 0x2 ;  /* 0x0000008f08097211 */ /* 0x000fe200078f10ff */
[----:B------:R-:W-:Y:S01]  /*0bb0*/  IMAD R146, R6, 0x10, R4 ;  /* 0x0000001006927824 */ /* 0x000fe200078e0204 */
[----:B------:R-:W-:Y:S01]  /*0bc0*/  LEA.HI R0, R0, R149, RZ, 0x2 ;  /* 0x0000009500007211 */ /* 0x000fe200078f10ff */
[----:B------:R-:W-:Y:S01]  /*0bd0*/  IMAD.SHL.U32 R4, R3, 0x40, RZ ;  /* 0x0000004003047824 */ /* 0x000fe200078e00ff */
[----:B------:R-:W-:Y:S01]  /*0be0*/  SHF.R.S32.HI R7, RZ, 0x2, R9 ;  /* 0x00000002ff077819 */ /* 0x000fe20000011409 */
[----:B------:R-:W-:Y:S01]  /*0bf0*/  IMAD R6, R6, 0x400, R5 ;  /* 0x0000040006067824 */ /* 0x000fe200078e0205 */
[----:B------:R-:W-:Y:S01]  /*0c00*/  SHF.R.S32.HI R10, RZ, 0x1f, R9 ;  /* 0x0000001fff0a7819 */ /* 0x000fe20000011409 */
[----:B------:R-:W-:Y:S01]  /*0c10*/  IMAD.SHL.U32 R5, R2, 0x8, RZ ;  /* 0x0000000802057824 */ /* 0x000fe200078e00ff */
[----:B------:R-:W-:-:S02]  /*0c20*/  LOP3.LUT R4, R4, 0x1c0, RZ, 0xc0, !PT ;  /* 0x000001c004047812 */ /* 0x000fc400078ec0ff */
[----:B------:R-:W-:Y:S01]  /*0c30*/  LEA.HI R10, R10, R7, RZ, 0x3 ;  /* 0x000000070a0a7211 */ /* 0x000fe200078f18ff */
[--C-:B------:R-:W-:Y:S01]  /*0c40*/  IMAD.U32 R146, R146, 0x20, R5.reuse ;  /* 0x0000002092927824 */ /* 0x100fe200078e0005 */
[----:B------:R-:W-:Y:S02]  /*0c50*/  LOP3.LUT R5, R4, 0x8, R5, 0xf8, !PT ;  /* 0x0000000804057812 */ /* 0x000fe400078ef805 */
[----:B------:R-:W-:Y:S02]  /*0c60*/  SHF.R.U32.HI R4, RZ, 0x3, R4 ;  /* 0x00000003ff047819 */ /* 0x000fe40000011604 */
[----:B------:R-:W-:Y:S02]  /*0c70*/  LOP3.LUT R10, R10, 0xfffffff8, RZ, 0xc0, !PT ;  /* 0xfffffff80a0a7812 */ /* 0x000fe400078ec0ff */
[----:B------:R-:W-:Y:S02]  /*0c80*/  LOP3.LUT R2, R0, 0xfffffffc, RZ, 0xc0, !PT ;  /* 0xfffffffc00027812 */ /* 0x000fe400078ec0ff */
[----:B------:R-:W-:Y:S01]  /*0c90*/  LOP3.LUT R5, R5, R4, RZ, 0x3c, !PT ;  /* 0x0000000405057212 */ /* 0x000fe200078e3cff */
[----:B------:R-:W-:Y:S01]  /*0ca0*/  IMAD.IADD R11, R7, 0x1, -R10 ;  /* 0x00000001070b7824 */ /* 0x000fe200078e0a0a */
[----:B------:R-:W-:Y:S01]  /*0cb0*/  LEA.HI R8, R8, R143, RZ, 0x5 ;  /* 0x0000008f08087211 */ /* 0x000fe200078f28ff */
[----:B------:R-:W-:Y:S01]  /*0cc0*/  IMAD.HI R7, R144, 0x55555556, RZ ;  /* 0x5555555690077827 */ /* 0x000fe200078e02ff */
[----:B------:R-:W-:-:S02]  /*0cd0*/  R2P PR, R3, 0x6 ;  /* 0x0000000603007804 */ /* 0x000fc40000000000 */
[----:B------:R-:W-:Y:S01]  /*0ce0*/  SHF.R.S32.HI R8, RZ, 0x5, R8 ;  /* 0x00000005ff087819 */ /* 0x000fe20000011408 */
[----:B------:R-:W-:Y:S01]  /*0cf0*/  IMAD.IADD R141, R149, 0x1, -R2 ;  /* 0x00000001958d7824 */ /* 0x000fe200078e0a02 */
[----:B------:R-:W-:Y:S01]  /*0d00*/  LEA.HI R7, R7, R7, RZ, 0x1 ;  /* 0x0000000707077211 */ /* 0x000fe200078f08ff */
[----:B------:R-:W-:Y:S01]  /*0d10*/  IMAD.IADD R5, R6, 0x1, R5 ;  /* 0x0000000106057824 */ /* 0x000fe200078e0205 */
[----:B------:R-:W-:Y:S01]  /*0d20*/  SEL R18, R18, 0xffffffc0, !P2 ;  /* 0xffffffc012127807 */ /* 0x000fe20005000000 */
[C---:B------:R-:W-:Y:S01]  /*0d30*/  IMAD.SHL.U32 R138, R141.reuse, 0x8, RZ ;  /* 0x000000088d8a7824 */ /* 0x040fe200078e00ff */
[----:B------:R-:W-:Y:S01]  /*0d40*/  LEA.HI R2, R141, R141, RZ, 0x1 ;  /* 0x0000008d8d027211 */ /* 0x000fe200078f08ff */
[----:B------:R-:W-:Y:S01]  /*0d50*/  IMAD R7, R7, -0x3, R144 ;  /* 0xfffffffd07077824 */ /* 0x000fe200078e0290 */
[----:B------:R-:W-:Y:S01]  /*0d60*/  LEA R17, R5, UR41, 0x1 ;  /* 0x0000002905117c11 */ /* 0x000fe2000f8e08ff */
[----:B------:R-:W-:Y:S01]  /*0d70*/  IMAD R8, R8, 0x10, R11 ;  /* 0x0000001008087824 */ /* 0x000fe200078e020b */
[----:B------:R-:W-:Y:S01]  /*0d80*/  LOP3.LUT R2, R2, 0x1ffffffe, RZ, 0xc0, !PT ;  /* 0x1ffffffe02027812 */ /* 0x000fe200078ec0ff */
[C---:B------:R-:W-:Y:S01]  /*0d90*/  VIADD R139, R138.reuse, 0x20 ;  /* 0x000000208a8b7836 */ /* 0x040fe20000000000 */
[----:B------:R-:W-:Y:S01]  /*0da0*/  LOP3.LUT R16, R9, 0x7ffffffc, RZ, 0xc0, !PT ;  /* 0x7ffffffc09107812 */ /* 0x000fe200078ec0ff */
[C---:B------:R-:W-:Y:S01]  /*0db0*/  VIADD R19, R17.reuse, 0x21800 ;  /* 0x0002180011137836 */ /* 0x040fe20000000000 */
[----:B------:R-:W-:Y:S01]  /*0dc0*/  SHF.R.S32.HI R142, RZ, 0x2, R0 ;  /* 0x00000002ff8e7819 */ /* 0x000fe20000011400 */
        /* <DEDUP_REMOVED lines=12> */
.L_x_1159:
[----:B------:R-:W-:Y:S01]  /*0e90*/  ULDC.64 UR8, c[0x0][0xa28] ;  /* 0x00028a0000087ab9 */ /* 0x000fe20000000a00 */
[----:B------:R-:W-:Y:S01]  /*0ea0*/  ULDC UR4, c[0x0][0x424] ;  /* 0x0001090000047ab9 */ /* 0x000fe20000000800 */
[----:B------:R-:W-:-:S04]  /*0eb0*/  UISETP.NE.U32.AND UP0, UPT, UR8, URZ, UPT ;  /* 0x0000003f0800728c */ /* 0x000fc8000bf05070 */
[----:B------:R-:W-:-:S03]  /*0ec0*/  UISETP.NE.AND.EX UP0, UPT, UR9, URZ, UPT, UP0 ;  /* 0x0000003f0900728c */ /* 0x000fc6000bf05300 */
[----:B------:R-:W-:Y:S02]  /*0ed0*/  ULDC.64 UR8, c[0x0][0xa18] ;  /* 0x0002860000087ab9 */ /* 0x000fe40000000a00 */
[----:B------:R-:W-:Y:S01]  /*0ee0*/  UISETP.NE.U32.AND UP1, UPT, UR8, URZ, UPT ;  /* 0x0000003f0800728c */ /* 0x000fe2000bf25070 */
[----:B------:R-:W-:-:S03]  /*0ef0*/  PLOP3.LUT P0, PT, PT, PT, UP0, 0x80, 0x0 ;  /* 0x000000000000781c */ /* 0x000fc60003f0f008 */
[----:B------:R-:W-:-:S03]  /*0f00*/  UISETP.NE.AND.EX UP1, UPT, UR9, URZ, UPT, UP1 ;  /* 0x0000003f0900728c */ /* 0x000fc6000bf25310 */
[----:B------:R-:W-:Y:S02]  /*0f10*/  @UP0 ULDC.64 UR8, c[0x0][0xa28] ;  /* 0x00028a0000080ab9 */ /* 0x000fe40000000a00 */
[----:B------:R-:W-:Y:S01]  /*0f20*/  @UP0 UIMAD.WIDE UR8, UR6, 0x4, UR8 ;  /* 0x00000004060808a5 */ /* 0x000fe2000f8e0208 */
[----:B------:R-:W-:-:S05]  /*0f30*/  PLOP3.LUT P2, PT, PT, PT, UP1, 0x80, 0x0 ;  /* 0x000000000000781c */ /* 0x000fca0003f4f018 */
[----:B------:R-:W-:Y:S01]  /*0f40*/  @UP1 ULDC.64 UR10, c[0x0][0xa18] ;  /* 0x00028600000a1ab9 */ /* 0x000fe20000000a00 */
[----:B01-3--:R-:W-:Y:S02]  /*0f50*/  IMAD.U32 R2, RZ, RZ, UR8 ;  /* 0x00000008ff027e24 */ /* 0x00bfe4000f8e00ff */
[----:B----4-:R-:W-:Y:S01]  /*0f60*/  IMAD.U32 R3, RZ, RZ, UR9 ;  /* 0x00000009ff037e24 */ /* 0x010fe2000f8e00ff */
[----:B------:R-:W-:-:S04]  /*0f70*/  @UP1 UIMAD.WIDE UR8, UR6, 0x4, UR10 ;  /* 0x00000004060818a5 */ /* 0x000fc8000f8e020a */
[----:B--2---:R-:W2:Y:S02]  /*0f80*/  @P0 LDG.E R2, desc[UR54][R2.64] ;  /* 0x0000003602020981 */ /* 0x004ea4000c1e1900 */
[----:B------:R-:W-:Y:S02]  /*0f90*/  IMAD.U32 R4, RZ, RZ, UR8 ;  /* 0x00000008ff047e24 */ /* 0x000fe4000f8e00ff */
[----:B------:R-:W-:Y:S01]  /*0fa0*/  IMAD.U32 R5, RZ, RZ, UR9 ;  /* 0x00000009ff057e24 */ /* 0x000fe2000f8e00ff */
[----:B------:R-:W-:-:S04]  /*0fb0*/  ULDC.64 UR8, c[0x0][0x418] ;  /* 0x0001060000087ab9 */ /* 0x000fc80000000a00 */
[----:B------:R-:W3:Y:S01]  /*0fc0*/  @P2 LDG.E R4, desc[UR54][R4.64] ;  /* 0x0000003604042981 */ /* 0x000ee2000c1e1900 */
[----:B------:R-:W-:Y:S01]  /*0fd0*/  UISETP.NE.U32.AND UP0, UPT, UR8, URZ, UPT ;  /* 0x0000003f0800728c */ /* 0x000fe2000bf05070 */
[----:B------:R-:W-:Y:S01]  /*0fe0*/  UMOV UR37, URZ ;  /* 0x0000003f00257c82 */ /* 0x000fe20008000000 */
[----:B------:R-:W-:Y:S02]  /*0ff0*/  UMOV UR40, UR7 ;  /* 0x0000000700287c82 */ /* 0x000fe40008000000 */
[----:B------:R-:W-:-:S03]  /*1000*/  UISETP.NE.AND.EX UP0, UPT, UR9, URZ, UPT, UP0 ;  /* 0x0000003f0900728c */ /* 0x000fc6000bf05300 */
[----:B------:R-:W-:Y:S01]  /*1010*/  ULDC.64 UR8, c[0x0][0xa20] ;  /* 0x0002880000087ab9 */ /* 0x000fe20000000a00 */
[----:B------:R-:W-:Y:S01]  /*1020*/  USEL UR4, UR4, 0x1, UP0 ;  /* 0x0000000104047887 */ /* 0x000fe20008000000 */
[----:B------:R-:W-:Y:S01]  /*1030*/  ISETP.NE.U32.AND P1, PT, RZ, UR8, PT ;  /* 0x00000008ff007c0c */ /* 0x000fe2000bf25070 */
[----:B------:R-:W-:Y:S02]  /*1040*/  ULDC UR8, c[0x0][0x2f0] ;  /* 0x0000bc0000087ab9 */ /* 0x000fe40000000800 */
[----:B------:R-:W-:Y:S01]  /*1050*/  UIMAD UR4, UR4, UR8, URZ ;  /* 0x00000008040472a4 */ /* 0x000fe2000f8e023f */
[----:B------:R-:W-:Y:S02]  /*1060*/  ISETP.NE.AND.EX P1, PT, RZ, UR9, PT, P1 ;  /* 0x00000009ff007c0c */ /* 0x000fe4000bf25310 */
[----:B--2---:R-:W-:Y:S02]  /*1070*/  @P0 R2UR UR37, R2 ;  /* 0x00000000022502ca */ /* 0x004fe400000e0000 */
[----:B---3--:R-:W-:Y:S01]  /*1080*/  @P2 R2UR UR46, R4 ;  /* 0x00000000042e22ca */ /* 0x008fe200000e0000 */
[----:B------:R-:W-:-:S14]  /*1090*/  @P2 BRA `(.L_x_1060) ;  /* 0x0000000000382947 */ /* 0x000fdc0003800000 */
[----:B------:R-:W-:Y:S01]  /*10a0*/  ULDC.64 UR8, c[0x0][0xa00] ;  /* 0x0002800000087ab9 */ /* 0x000fe20000000a00 */
[----:B------:R-:W-:Y:S01]  /*10b0*/  ULDC UR46, c[0x0][0x288] ;  /* 0x0000a200002e7ab9 */ /* 0x000fe20000000800 */
[----:B------:R-:W-:-:S04]  /*10c0*/  ISETP.NE.U32.AND P0, PT, RZ, UR8, PT ;  /* 0x00000008ff007c0c */ /* 0x000fc8000bf05070 */
[----:B------:R-:W-:-:S13]  /*10d0*/  ISETP.NE.AND.EX P0, PT, RZ, UR9, PT, P0 ;  /* 0x00000009ff007c0c */ /* 0x000fda000bf05300 */
[----:B------:R-:W-:Y:S05]  /*10e0*/  @!P0 BRA `(.L_x_1060) ;  /* 0x0000000000248947 */ /* 0x000fea0003800000 */
[----:B------:R-:W-:Y:S02]  /*10f0*/  ULDC.64 UR8, c[0x0][0xa00] ;  /* 0x0002800000087ab9 */ /* 0x000fe40000000a00 */
[----:B------:R-:W-:-:S06]  /*1100*/  UIMAD.WIDE UR8, UR6, 0x4, UR8 ;  /* 0x00000004060878a5 */ /* 0x000fcc000f8e0208 */
[----:B------:R-:W-:Y:S02]  /*1110*/  IMAD.U32 R2, RZ, RZ, UR8 ;  /* 0x00000008ff027e24 */ /* 0x000fe4000f8e00ff */
[----:B------:R-:W-:-:S05]  /*1120*/  IMAD.U32 R3, RZ, RZ, UR9 ;  /* 0x00000009ff037e24 */ /* 0x000fca000f8e00ff */
[----:B------:R-:W2:Y:S04]  /*1130*/  LDG.E R4, desc[UR54][R2.64] ;  /* 0x0000003602047981 */ /* 0x000ea8000c1e1900 */
[----:B------:R-:W3:Y:S01]  /*1140*/  LDG.E R0, desc[UR54][R2.64+0x4] ;  /* 0x0000043602007981 */ /* 0x000ee2000c1e1900 */
[----:B--2---:R-:W-:Y:S02]  /*1150*/  R2UR UR46, R4 ;  /* 0x00000000042e72ca */ /* 0x004fe400000e0000 */
[----:B---3--:R-:W-:-:S13]  /*1160*/  R2UR UR7, R0 ;  /* 0x00000000000772ca */ /* 0x008fda00000e0000 */
[----:B------:R-:W-:-:S12]  /*1170*/  UIADD3 UR46, -UR46, UR7, URZ ;  /* 0x000000072e2e7290 */ /* 0x000fd8000fffe13f */
.L_x_1060:
[----:B------:R-:W-:Y:S01]  /*1180*/  UMOV UR39, UR6 ;  /* 0x0000000600277c82 */ /* 0x000fe20008000000 */
[----:B------:R-:W-:Y:S05]  /*1190*/  @!P1 BRA `(.L_x_1061) ;  /* 0x00000000001c9947 */ /* 0x000fea0003800000 */
[----:B------:R-:W-:Y:S02]  /*11a0*/  ULDC.64 UR8, c[0x0][0xa20] ;  /* 0x0002880000087ab9 */ /* 0x000fe40000000a00 */
[----:B------:R-:W-:-:S06]  /*11b0*/  UIMAD.WIDE UR6, UR6, 0x4, UR8 ;  /* 0x00000004060678a5 */ /* 0x000fcc000f8e0208 */
[----:B------:R-:W-:Y:S02]  /*11c0*/  IMAD.U32 R2, RZ, RZ, UR6 ;  /* 0x00000006ff027e24 */ /* 0x000fe4000f8e00ff */
[----:B------:R-:W-:-:S05]  /*11d0*/  IMAD.U32 R3, RZ, RZ, UR7 ;  /* 0x00000007ff037e24 */ /* 0x000fca000f8e00ff */
[----:B------:R-:W2:Y:S02]  /*11e0*/  LDG.E R2, desc[UR54][R2.64] ;  /* 0x0000003602027981 */ /* 0x000ea4000c1e1900 */
[----:B--2---:R-:W-:Y:S01]  /*11f0*/  R2UR UR4, R2 ;  /* 0x00000000020472ca */ /* 0x004fe200000e0000 */
[----:B------:R-:W-:-:S14]  /*1200*/  BRA `(.L_x_1062) ;  /* 0x0000000000347947 */ /* 0x000fdc0003800000 */
.L_x_1061:
[----:B------:R-:W-:Y:S02]  /*1210*/  ULDC.64 UR8, c[0x0][0xa08] ;  /* 0x0002820000087ab9 */ /* 0x000fe40000000a00 */
        /* <DEDUP_REMOVED lines=12> */
.L_x_1062:
[----:B------:R-:W-:Y:S01]  /*12e0*/  ULDC UR6, c[0x0][0x448] ;  /* 0x0001120000067ab9 */ /* 0x000fe20000000800 */
[----:B------:R-:W-:Y:S02]  /*12f0*/  UIMAD UR38, UR5, 0xc0, URZ ;  /* 0x000000c0052678a4 */ /* 0x000fe4000f8e023f */
[----:B------:R-:W-:Y:S02]  /*1300*/  UISETP.NE.AND UP0, UPT, UR6, 0x1, UPT ;  /* 0x000000010600788c */ /* 0x000fe4000bf05270 */
[----:B------:R-:W-:Y:S02]  /*1310*/  UIADD3 UR8, UR38, 0xbf, URZ ;  /* 0x000000bf26087890 */ /* 0x000fe4000fffe03f */
[----:B------:R-:W-:Y:S02]  /*1320*/  UIADD3 UR37, -UR37, UR4, URZ ;  /* 0x0000000425257290 */ /* 0x000fe4000fffe13f */
[----:B------:R-:W-:Y:S01]  /*1330*/  UP2UR UR52, UPR, URZ, 0x1 ;  /* 0x000000013f347883 */ /* 0x000fe20008000000 */
[----:B------:R-:W-:Y:S01]  /*1340*/  ULDC.64 UR4, c[0x0][0x9e0] ;  /* 0x0002780000047ab9 */ /* 0x000fe20000000a00 */
[----:B------:R-:W-:-:S03]  /*1350*/  UIADD3 UR9, UR37, 0x1, -UR46 ;  /* 0x0000000125097890 */ /* 0x000fc6000fffe82e */
[----:B------:R-:W-:Y:S01]  /*1360*/  @UP0 ULDC UR6, c[0x0][0x44c] ;  /* 0x0001130000060ab9 */ /* 0x000fe20000000800 */
[----:B------:R-:W-:Y:S01]  /*1370*/  @UP0 ULDC UR10, c[0x0][0x450] ;  /* 0x00011400000a0ab9 */ /* 0x000fe20000000800 */
[----:B------:R-:W-:-:S04]  /*1380*/  UIMAD.WIDE.U32 UR6, UR8, UR6, URZ ;  /* 0x00000006080672a5 */ /* 0x000fc8000f8e003f */
[----:B------:R-:W-:Y:S02]  /*1390*/  @UP0 USHF.R.U32.HI UR8, URZ, UR10, UR7 ;  /* 0x0000000a3f080299 */ /* 0x000fe40008011607 */
[----:B------:R-:W-:Y:S02]  /*13a0*/  UISETP.GE.AND UP0, UPT, UR5, 0x1, UPT ;  /* 0x000000010500788c */ /* 0x000fe4000bf06270 */
[----:B------:R-:W-:Y:S02]  /*13b0*/  UIADD3 UR8, UR9, UR8, URZ ;  /* 0x0000000809087290 */ /* 0x000fe4000fffe03f */
[----:B------:R-:W-:Y:S02]  /*13c0*/  UP2UR UR51, UPR, URZ, 0x1 ;  /* 0x000000013f337883 */ /* 0x000fe40008000000 */
[----:B------:R-:W-:Y:S01]  /*13d0*/  PLOP3.LUT P0, PT, PT, PT, UP0, 0x40, 0x0 ;  /* 0x000000000000781c */ /* 0x000fe20003f0e808 */
[----:B------:R-:W-:-:S06]  /*13e0*/  UIADD3 UR4, UR8, UR4, URZ ;  /* 0x0000000408047290 */ /* 0x000fcc000fffe03f */
[----:B------:R-:W-:-:S06]  /*13f0*/  IMAD.U32 R0, RZ, RZ, UR4 ;  /* 0x00000004ff007e24 */ /* 0x000fcc000f8e00ff */
        /* <DEDUP_REMOVED lines=11> */
.L_x_1064:
[----:B------:R-:W-:-:S11]  /*14b0*/  UISETP.NE.AND UP0, UPT, UR5, 0x1, UPT ;  /* 0x000000010500788c */ /* 0x000fd6000bf05270 */
[----:B------:R-:W-:Y:S02]  /*14c0*/  @UP0 ULDC.64 UR8, c[0x0][0x9e8] ;  /* 0x00027a0000080ab9 */ /* 0x000fe40000000a00 */
[----:B------:R-:W-:-:S04]  /*14d0*/  UIMAD.WIDE.U32 UR6, UR4, UR8, URZ ;  /* 0x00000008040672a5 */ /* 0x000fc8000f8e003f */
[----:B------:R-:W-:-:S12]  /*14e0*/  @UP0 USHF.R.U32.HI UR4, URZ, UR9, UR7 ;  /* 0x000000093f040299 */ /* 0x000fd80008011607 */
.L_x_1065:
[----:B------:R-:W-:-:S06]  /*14f0*/  UIMAD UR4, UR4, UR5, UR5 ;  /* 0x00000005040472a4 */ /* 0x000fcc000f8e0205 */
[----:B------:R-:W-:-:S07]  /*1500*/  VIMNMX R0, R0, UR4, PT ;  /* 0x0000000400007c48 */ /* 0x000fce000bfe0100 */
.L_x_1063:
[----:B------:R-:W-:Y:S01]  /*1510*/  UISETP.NE.AND UP0, UPT, UR52, URZ, UPT ;  /* 0x0000003f3400728c */ /* 0x000fe2000bf05270 */
[----:B------:R-:W-:Y:S01]  /*1520*/  VIADD R0, R0, 0x7f ;  /* 0x0000007f00007836 */ /* 0x000fe20000000000 */
[----:B------:R-:W-:Y:S01]  /*1530*/  UMOV UR9, UR38 ;  /* 0x0000002600097c82 */ /* 0x000fe20008000000 */
[----:B------:R-:W-:Y:S02]  /*1540*/  UIADD3 UR4, UR37, 0x7f, URZ ;  /* 0x0000007f25047890 */ /* 0x000fe4000fffe03f */
[----:B------:R-:W-:Y:S01]  /*1550*/  UIADD3 UR56, UR37, -UR46, URZ ;  /* 0x8000002e25387290 */ /* 0x000fe2000fffe03f */
        /* <DEDUP_REMOVED lines=27> */
.L_x_1067:
[----:B------:R-:W-:-:S11]  /*1710*/  UISETP.NE.AND UP0, UPT, UR5, 0x1, UPT ;  /* 0x000000010500788c */ /* 0x000fd6000bf05270 */
[----:B------:R-:W-:Y:S02]  /*1720*/  @UP0 ULDC.64 UR10, c[0x0][0x9e8] ;  /* 0x00027a00000a0ab9 */ /* 0x000fe40000000a00 */
[----:B------:R-:W-:-:S04]  /*1730*/  UIMAD.WIDE.U32 UR6, UR4, UR10, URZ ;  /* 0x0000000a040672a5 */ /* 0x000fc8000f8e003f */
[----:B------:R-:W-:-:S12]  /*1740*/  @UP0 USHF.R.U32.HI UR4, URZ, UR11, UR7 ;  /* 0x0000000b3f040299 */ /* 0x000fd80008011607 */
.L_x_1068:
[----:B------:R-:W-:-:S04]  /*1750*/  UIMAD UR4, UR4, UR5, URZ ;  /* 0x00000005040472a4 */ /* 0x000fc8000f8e023f */
[----:B------:R-:W-:-:S04]  /*1760*/  UISETP.LT.AND UP0, UPT, UR9, UR4, UPT ;  /* 0x000000040900728c */ /* 0x000fc8000bf01270 */
[----:B------:R-:W-:-:S12]  /*1770*/  USEL UR9, UR9, UR4, !UP0 ;  /* 0x0000000409097287 */ /* 0x000fd8000c000000 */
.L_x_1066:
[----:B------:R-:W-:Y:S01]  /*1780*/  USHF.R.S32.HI UR4, URZ, 0x1f, UR9 ;  /* 0x0000001f3f047899 */ /* 0x000fe20008011409 */
[----:B------:R-:W-:Y:S01]  /*1790*/  PLOP3.LUT P0, PT, PT, PT, PT, 0x80, 0x0 ;  /* 0x000000000000781c */ /* 0x000fe20003f0f070 */
[----:B------:R-:W-:Y:S01]  /*17a0*/  IMAD.MOV.U32 R0, RZ, RZ, RZ ;  /* 0x000000ffff007224 */ /* 0x000fe200078e00ff */
[----:B------:R-:W-:Y:S01]  /*17b0*/  CS2R R134, SRZ ;  /* 0x0000000000867805 */ /* 0x000fe2000001ff00 */
[----:B------:R-:W-:Y:S01]  /*17c0*/  ULEA.HI UR4, UR4, UR9, URZ, 0x7 ;  /* 0x0000000904047291 */ /* 0x000fe2000f8f383f */
[----:B------:R-:W-:Y:S01]  /*17d0*/  IMAD.MOV.U32 R2, RZ, RZ, RZ ;  /* 0x000000ffff027224 */ /* 0x000fe200078e00ff */
[----:B------:R-:W-:Y:S02]  /*17e0*/  CS2R R132, SRZ ;  /* 0x0000000000847805 */ /* 0x000fe4000001ff00 */
[----:B------:R-:W-:Y:S01]  /*17f0*/  CS2R R130, SRZ ;  /* 0x0000000000827805 */ /* 0x000fe2000001ff00 */
[----:B------:R-:W-:Y:S01]  /*1800*/  USHF.R.S32.HI UR4, URZ, 0x7, UR4 ;  /* 0x000000073f047899 */ /* 0x000fe20008011404 */
[----:B------:R-:W-:-:S02]  /*1810*/  CS2R R128, SRZ ;  /* 0x0000000000807805 */ /* 0x000fc4000001ff00 */
[----:B------:R-:W-:Y:S01]  /*1820*/  CS2R R26, SRZ ;  /* 0x00000000001a7805 */ /* 0x000fe2000001ff00 */
[----:B------:R-:W-:Y:S01]  /*1830*/  IMAD.MOV.U32 R126, RZ, RZ, RZ ;  /* 0x000000ffff7e7224 */ /* 0x000fe200078e00ff */
[----:B------:R-:W-:Y:S01]  /*1840*/  UISETP.LT.AND UP0, UPT, URZ, UR4, UPT ;  /* 0x000000043f00728c */ /* 0x000fe2000bf01270 */
[----:B------:R-:W-:Y:S01]  /*1850*/  IMAD.MOV.U32 R125, RZ, RZ, RZ ;  /* 0x000000ffff7d7224 */ /* 0x000fe200078e00ff */
[----:B------:R-:W-:Y:S02]  /*1860*/  CS2R R122, SRZ ;  /* 0x00000000007a7805 */ /* 0x000fe4000001ff00 */
[----:B------:R-:W-:Y:S01]  /*1870*/  CS2R R120, SRZ ;  /* 0x0000000000787805 */ /* 0x000fe2000001ff00 */
[----:B------:R-:W-:Y:S01]  /*1880*/  USEL UR36, URZ, UR4, !UP0 ;  /* 0x000000043f247287 */ /* 0x000fe2000c000000 */
[----:B------:R-:W-:Y:S02]  /*1890*/  CS2R R118, SRZ ;  /* 0x0000000000767805 */ /* 0x000fe4000001ff00 */
        /* <DEDUP_REMOVED lines=15> */
[----:B------:R-:W-:Y:S02]  /*1990*/  IMAD.MOV.U32 R89, RZ, RZ, RZ ;  /* 0x000000ffff597224 */ /* 0x000fe400078e00ff */
        /* <DEDUP_REMOVED lines=34> */
.L_x_1070:
        /* <DEDUP_REMOVED lines=9> */
.L_x_1252:
[----:B------:R-:W-:Y:S05]  /*1c50*/  @!P0 BRA `(.L_x_1072) ;  /* 0x0000000000048947 */ /* 0x000fea0003800000 */
[----:B------:R-:W-:Y:S01]  /*1c60*/  BPT.TRAP 0x1 ;  /* 0x000000040000795c */ /* 0x000fe20000300000 */
.L_x_1072:
[----:B------:R-:W-:Y:S02]  /*1c70*/  IMAD.U32 R6, RZ, RZ, UR47 ;  /* 0x0000002fff067e24 */ /* 0x000fe4000f8e00ff */
[----:B0-----:R-:W-:-:S03]  /*1c80*/  IMAD.U32 R3, RZ, RZ, UR48 ;  /* 0x00000030ff037e24 */ /* 0x001fc6000f8e00ff */
[----:B------:R-:W-:Y:S02]  /*1c90*/  LEA R6, R6, UR41, 0x3 ;  /* 0x0000002906067c11 */ /* 0x000fe4000f8e18ff */
[----:B------:R-:W-:-:S04]  /*1ca0*/  SHF.L.U32 R3, R3, 0x1f, RZ ;  /* 0x0000001f03037819 */ /* 0x000fc800000006ff */
[----:B------:R0:W1:Y:S01]  /*1cb0*/  SYNCS.PHASECHK.TRANS64.TRYWAIT P1, [R6+URZ+0x2d830], R3 ;  /* 0x02d83003060075a7 */ /* 0x000062000802017f */
[----:B------:R-:W-:Y:S05]  /*1cc0*/  @!P0 BRA `(.L_x_1073) ;  /* 0x0000000000048947 */ /* 0x000fea0003800000 */
[----:B------:R-:W-:Y:S01]  /*1cd0*/  BPT.TRAP 0x1 ;  /* 0x000000040000795c */ /* 0x000fe20000300000 */
.L_x_1073:
[----:B-1----:R-:W-:Y:S05]  /*1ce0*/  @P1 BRA `(.L_x_1074) ;  /* 0x0000000000081947 */ /* 0x002fea0003800000 */
[----:B------:R-:W1:Y:S02]  /*1cf0*/  SYNCS.PHASECHK.TRANS64.TRYWAIT P1, [R6+URZ+0x2d830], R3 ;  /* 0x02d83003060075a7 */ /* 0x000e64000802017f */
[----:B-1----:R-:W-:Y:S05]  /*1d00*/  @!P1 BRA `(.L_x_1075) ;  /* 0x0000015c002c9947 */ /* 0x002fea0003800000 */
.L_x_1074:
        /* <DEDUP_REMOVED lines=49> */
.L_x_1076:
[----:B------:R-:W-:Y:S01]  /*2020*/  UISETP.NE.AND UP1, UPT, UR52, URZ, UPT ;  /* 0x0000003f3400728c */ /* 0x000fe2000bf25270 */
[----:B------:R-:W-:Y:S01]  /*2030*/  R2UR UR6, R6 ;  /* 0x00000000060672ca */ /* 0x000fe200000e0000 */
[----:B------:R-:W-:Y:S01]  /*2040*/  ULDC UR7, c[0x0][0x9d8] ;  /* 0x0002760000077ab9 */ /* 0x000fe20000000800 */
[----:B------:R-:W-:Y:S02]  /*2050*/  IMAD.MOV.U32 R7, RZ, RZ, -0x80 ;  /* 0xffffff80ff077424 */ /* 0x000fe400078e00ff */
[----:B------:R-:W-:Y:S01]  /*2060*/  FMUL.FTZ R89, R25, UR7 ;  /* 0x0000000719597c20 */ /* 0x000fe20008410000 */
[----:B------:R-:W-:Y:S01]  /*2070*/  FMUL.FTZ R25, R54, UR7 ;  /* 0x0000000736197c20 */ /* 0x000fe20008410000 */
[----:B------:R-:W-:Y:S01]  /*2080*/  PLOP3.LUT P1, PT, PT, PT, UP1, 0x80, 0x0 ;  /* 0x000000000000781c */ /* 0x000fe20003f2f018 */
[----:B------:R-:W-:Y:S01]  /*2090*/  FMUL.FTZ R54, R68, UR7 ;  /* 0x0000000744367c20 */ /* 0x000fe20008410000 */
[----:B------:R-:W-:Y:S01]  /*20a0*/  PLOP3.LUT P2, PT, PT, PT, UP1, 0x80, 0x0 ;  /* 0x000000000000781c */ /* 0x000fe20003f4f018 */
[----:B------:R-:W-:-:S02]  /*20b0*/  VIADD R68, R137, UR38 ;  /* 0x0000002689447c36 */ /* 0x000fc40008000000 */
[----:B------:R-:W-:Y:S01]  /*20c0*/  FMUL.FTZ R12, R42, UR7 ;  /* 0x000000072a0c7c20 */ /* 0x000fe20008410000 */
[----:B------:R-:W-:Y:S01]  /*20d0*/  @UP1 ULDC UR10, c[0x0][0x44c] ;  /* 0x00011300000a1ab9 */ /* 0x000fe20000000800 */
[----:B------:R-:W-:Y:S01]  /*20e0*/  FMUL.FTZ R42, R44, UR7 ;  /* 0x000000072c2a7c20 */ /* 0x000fe20008410000 */
[----:B------:R-:W-:Y:S01]  /*20f0*/  FMUL.FTZ R44, R48, UR7 ;  /* 0x00000007302c7c20 */ /* 0x000fe20008410000 */
[----:B------:R-:W-:Y:S01]  /*2100*/  FMUL.FTZ R92, R32, UR7 ;  /* 0x00000007205c7c20 */ /* 0x000fe20008410000 */
[----:B------:R-:W-:Y:S01]  /*2110*/  FMUL.FTZ R48, R56, UR7 ;  /* 0x0000000738307c20 */ /* 0x000fe20008410000 */
[----:B------:R-:W-:Y:S01]  /*2120*/  FMUL.FTZ R32, R71, UR7 ;  /* 0x0000000747207c20 */ /* 0x000fe20008410000 */
[----:B------:R-:W-:Y:S01]  /*2130*/  UIADD3 UR6, UR6, 0x2d840, URZ ;  /* 0x0002d84006067890 */ /* 0x000fe2000fffe03f */
[----:B------:R-:W-:Y:S01]  /*2140*/  IMAD R71, R88, R7, 0x80 ;  /* 0x0000008058477424 */ /* 0x000fe200078e0207 */
[----:B------:R-:W-:Y:S01]  /*2150*/  UISETP.NE.AND UP0, UPT, UR51, URZ, UPT ;  /* 0x0000003f3300728c */ /* 0x000fe2000bf05270 */
[----:B01----:R-:W-:Y:S01]  /*2160*/  @P1 IMAD.HI.U32 R6, R68, UR10, RZ ;  /* 0x0000000a44061c27 */ /* 0x003fe2000f8e00ff */
[----:B------:R-:W-:-:S03]  /*2170*/  @UP1 ULDC UR10, c[0x0][0x450] ;  /* 0x00011400000a1ab9 */ /* 0x000fc60000000800 */
[----:B------:R-:W-:Y:S01]  /*2180*/  FMUL.FTZ R13, R43, UR7 ;  /* 0x000000072b0d7c20 */ /* 0x000fe20008410000 */
[----:B------:R-:W-:Y:S01]  /*2190*/  FMUL.FTZ R14, R46, UR7 ;  /* 0x000000072e0e7c20 */ /* 0x000fe20008410000 */
[----:B------:R-:W-:Y:S01]  /*21a0*/  FMUL.FTZ R15, R47, UR7 ;  /* 0x000000072f0f7c20 */ /* 0x000fe20008410000 */
[----:B------:R-:W-:Y:S01]  /*21b0*/  @P2 SHF.R.U32.HI R68, RZ, UR10, R6 ;  /* 0x0000000aff442c19 */ /* 0x000fe20008011606 */
[----:B------:R-:W-:Y:S01]  /*21c0*/  FMUL.FTZ R3, R24, UR7 ;  /* 0x0000000718037c20 */ /* 0x000fe20008410000 */
[----:B------:R-:W-:Y:S01]  /*21d0*/  FMUL.FTZ R4, R30, UR7 ;  /* 0x000000071e047c20 */ /* 0x000fe20008410000 */
[----:B------:R-:W-:Y:S01]  /*21e0*/  FMUL.FTZ R5, R31, UR7 ;  /* 0x000000071f057c20 */ /* 0x000fe20008410000 */
[----:B------:R-:W-:Y:S01]  /*21f0*/  FMUL.FTZ R43, R45, UR7 ;  /* 0x000000072d2b7c20 */ /* 0x000fe20008410000 */
[----:B------:R-:W0:Y:S01]  /*2200*/  SHFL.IDX PT, R56, R68, RZ, 0x1c1f ;  /* 0x001c1fff44387589 */ /* 0x000e2200000e0000 */
        /* <DEDUP_REMOVED lines=24> */
[----:B------:R-:W-:-:S02]  /*2390*/  VIADD R7, R71, 0x1 ;  /* 0x0000000147077836 */ /* 0x000fc40000000000 */
        /* <DEDUP_REMOVED lines=27> */
[----:B------:R-:W-:Y:S01]  /*2550*/  IMAD.U32 R57, RZ, RZ, UR46 ;  /* 0x0000002eff397e24 */ /* 0x000fe2000f8e00ff */
[----:B------:R-:W1:Y:S01]  /*2560*/  MUFU.TANH R3, R3 ;  /* 0x0000000300037308 */ /* 0x000e620000002400 */
[----:B------:R-:W-:Y:S01]  /*2570*/  ULDC UR35, c[0x0][0x9dc] ;  /* 0x0002770000237ab9 */ /* 0x000fe20000000800 */
[----:B------:R-:W-:Y:S01]  /*2580*/  SYNCS.ARRIVE.TRANS64.RED.A1T0 RZ, [UR6], RZ ;  /* 0x000000ffffff79a7 */ /* 0x000fe20008100406 */
[----:B------:R-:W-:Y:S01]  /*2590*/  ULOP3.LUT UR6, URZ, UR35, URZ, 0x33, !UPT ;  /* 0x000000233f067292 */ /* 0x000fe2000f8e333f */
[----:B------:R-:W-:Y:S01]  /*25a0*/  IADD3 R6, -R57, UR37, R6 ;  /* 0x0000002539067c10 */ /* 0x000fe2000fffe106 */
[----:B------:R-:W-:Y:S01]  /*25b0*/  VIADD R7, R71, UR37 ;  /* 0x0000002547077c36 */ /* 0x000fe20008000000 */
[----:B------:R-:W-:Y:S01]  /*25c0*/  ULDC UR14, c[0x0][0x9e0] ;  /* 0x00027800000e7ab9 */ /* 0x000fe20000000800 */
[----:B------:R-:W-:Y:S01]  /*25d0*/  LEA R72, R88, 0xffffff80, 0x7 ;  /* 0xffffff8058487811 */ /* 0x000fe200078e38ff */
[----:B------:R-:W2:Y:S01]  /*25e0*/  MUFU.TANH R89, R89 ;  /* 0x0000005900597308 */ /* 0x000ea20000002400 */
[----:B------:R-:W-:-:S02]  /*25f0*/  IMAD R73, R16, -0x2, R7 ;  /* 0xfffffffe10497824 */ /* 0x000fc400078e0207 */
[C---:B------:R-:W-:Y:S02]  /*2600*/  VIADD R74, R6.reuse, UR14 ;  /* 0x0000000e064a7c36 */ /* 0x040fe40008000000 */
[----:B------:R-:W-:-:S03]  /*2610*/  VIADD R75, R6, UR6 ;  /* 0x00000006064b7c36 */ /* 0x000fc60008000000 */
[----:B------:R-:W3:Y:S01]  /*2620*/  MUFU.TANH R0, R0 ;  /* 0x0000000000007308 */ /* 0x000ee20000002400 */
[----:B0-----:R-:W-:Y:S01]  /*2630*/  VIADDMNMX R69, R56, R74, R73, PT ;  /* 0x0000004a38457246 */ /* 0x001fe20003800149 */
[----:B------:R-:W-:-:S06]  /*2640*/  IMAD.IADD R70, R75, 0x1, R56 ;  /* 0x000000014b467824 */ /* 0x000fcc00078e0238 */
[----:B------:R-:W0:Y:S08]  /*2650*/  MUFU.TANH R2, R2 ;  /* 0x0000000200027308 */ /* 0x000e300000002400 */
        /* <DEDUP_REMOVED lines=61> */
[----:B------:R-:W-:Y:S01]  /*2a30*/  IMAD.U32 R57, RZ, RZ, UR46 ;  /* 0x0000002eff397e24 */ /* 0x000fe2000f8e00ff */
[----:B------:R-:W-:Y:S04]  /*2a40*/  BSSY B0, `(.L_x_1078) ;  /* 0x0000013000007945 */ /* 0x000fe80003800000 */
[----:B------:R-:W-:-:S04]  /*2a50*/  IADD3 R57, -R57, UR37, R56 ;  /* 0x0000002539397c10 */ /* 0x000fc8000fffe138 */
        /* <DEDUP_REMOVED lines=11> */
.L_x_1079:
[----:B------:R-:W-:Y:S02]  /*2b10*/  ULDC UR6, c[0x0][0x9e4] ;  /* 0x0002790000067ab9 */ /* 0x000fe40000000800 */
[----:B------:R-:W-:-:S05]  /*2b20*/  IMAD.U32 R56, RZ, RZ, UR6 ;  /* 0x00000006ff387e24 */ /* 0x000fca000f8e00ff */
[----:B------:R-:W-:-:S13]  /*2b30*/  ISETP.NE.AND P1, PT, R56, 0x1, PT ;  /* 0x000000013800780c */ /* 0x000fda0003f25270 */
[----:B------:R-:W1:Y:S02]  /*2b40*/  @P1 LDC.64 R6, c[0x0][0x9e8] ;  /* 0x00027a00ff061b82 */ /* 0x000e640000000a00 */
[----:B-1----:R-:W-:-:S05]  /*2b50*/  @P1 IMAD.HI.U32 R6, R57, R6, RZ ;  /* 0x0000000639061227 */ /* 0x002fca00078e00ff */
[----:B------:R-:W-:-:S07]  /*2b60*/  @P1 SHF.R.U32.HI R57, RZ, R7, R6 ;  /* 0x00000007ff391219 */ /* 0x000fce0000011606 */
.L_x_1080:
[----:B------:R-:W-:Y:S05]  /*2b70*/  BSYNC B0 ;  /* 0x0000000000007941 */ /* 0x000fea0003800000 */
.L_x_1078:
[----:B------:R-:W-:-:S04]  /*2b80*/  IMAD R57, R57, R56, -R72 ;  /* 0x0000003839397224 */ /* 0x000fc800078e0a48 */
[----:B------:R-:W-:-:S05]  /*2b90*/  IMAD R57, R16, -0x2, R57 ;  /* 0xfffffffe10397824 */ /* 0x000fca00078e0239 */
[----:B------:R-:W-:Y:S02]  /*2ba0*/  VIADDMNMX R69, R57, R56, R69, PT ;  /* 0x0000003839457246 */ /* 0x000fe40003800145 */
[----:B------:R-:W-:-:S07]  /*2bb0*/  VIMNMX R70, R70, R57, !PT ;  /* 0x0000003946467248 */ /* 0x000fce0007fe0100 */
.L_x_1077:
        /* <DEDUP_REMOVED lines=13> */
[----:B------:R-:W-:-:S02]  /*2c90*/  FSEL R89, R89, -INF , !P4 ;  /* 0xff80000059597808 */ /* 0x000fc40006000000 */
[----:B------:R-:W-:Y:S02]  /*2ca0*/  FSEL R90, R90, -INF , !P3 ;  /* 0xff8000005a5a7808 */ /* 0x000fe40005800000 */
[C---:B------:R-:W-:Y:S02]  /*2cb0*/  ISETP.GT.AND P4, PT, R70.reuse, 0x9, !P6 ;  /* 0x000000094600780c */ /* 0x040fe40007784270 */
[----:B------:R-:W-:Y:S02]  /*2cc0*/  @P5 LOP3.LUT R23, R23, 0x8, RZ, 0xfc, !PT ;  /* 0x0000000817175812 */ /* 0x000fe400078efcff */
[----:B------:R-:W-:Y:S02]  /*2cd0*/  ISETP.GT.AND P3, PT, R70, 0x10, !P5 ;  /* 0x000000104600780c */ /* 0x000fe40006f64270 */
[----:B------:R-:W-:Y:S02]  /*2ce0*/  ISETP.GE.AND P5, PT, R71, 0x12, PT ;  /* 0x000000124700780c */ /* 0x000fe40003fa6270 */
[----:B------:R-:W-:-:S02]  /*2cf0*/  ISETP.LT.OR P4, PT, R69, 0xa, P4 ;  /* 0x0000000a4500780c */ /* 0x000fc40002781670 */
[----:B------:R-:W-:Y:S02]  /*2d00*/  ISETP.LT.OR P3, PT, R69, 0x11, P3 ;  /* 0x000000114500780c */ /* 0x000fe40001f61670 */
[----:B0-----:R-:W-:Y:S02]  /*2d10*/  FSEL R91, R91, -INF , !P4 ;  /* 0xff8000005b5b7808 */ /* 0x001fe40006000000 */
        /* <DEDUP_REMOVED lines=180> */
.L_x_1083:
[----:B------:R-:W-:Y:S02]  /*3860*/  ULDC UR6, c[0x0][0x9e4] ;  /* 0x0002790000067ab9 */ /* 0x000fe40000000800 */
[----:B------:R-:W-:-:S05]  /*3870*/  IMAD.U32 R68, RZ, RZ, UR6 ;  /* 0x00000006ff447e24 */ /* 0x000fca000f8e00ff */
[----:B------:R-:W-:-:S13]  /*3880*/  ISETP.NE.AND P6, PT, R68, 0x1, PT ;  /* 0x000000014400780c */ /* 0x000fda0003fc5270 */
[----:B------:R-:W0:Y:S02]  /*3890*/  @P6 LDC.64 R6, c[0x0][0x9e8] ;  /* 0x00027a00ff066b82 */ /* 0x000e240000000a00 */
[----:B0-----:R-:W-:-:S05]  /*38a0*/  @P6 IMAD.HI.U32 R6, R65, R6, RZ ;  /* 0x0000000641066227 */ /* 0x001fca00078e00ff */
[----:B------:R-:W-:-:S07]  /*38b0*/  @P6 SHF.R.U32.HI R65, RZ, R7, R6 ;  /* 0x00000007ff416219 */ /* 0x000fce0000011606 */
.L_x_1084:
[----:B------:R-:W-:Y:S05]  /*38c0*/  BSYNC B0 ;  /* 0x0000000000007941 */ /* 0x000fea0003800000 */
.L_x_1082:
[----:B------:R-:W-:-:S04]  /*38d0*/  IMAD R65, R65, R68, -R72 ;  /* 0x0000004441417224 */ /* 0x000fc800078e0a48 */
[----:B------:R-:W-:-:S05]  /*38e0*/  IMAD R65, R16, -0x2, R65 ;  /* 0xfffffffe10417824 */ /* 0x000fca00078e0241 */
[----:B------:R-:W-:Y:S02]  /*38f0*/  VIADDMNMX R55, R65, R68, R55, PT ;  /* 0x0000004441377246 */ /* 0x000fe40003800137 */
[----:B------:R-:W-:-:S07]  /*3900*/  VIMNMX R64, R64, R65, !PT ;  /* 0x0000004140407248 */ /* 0x000fce0007fe0100 */
.L_x_1081:
[C---:B------:R-:W-:Y:S01]  /*3910*/  ISETP.GT.AND P1, PT, R64.reuse, 0x1, !P1 ;  /* 0x000000014000780c */ /* 0x040fe20004f24270 */
[----:B------:R-:W-:Y:S01]  /*3920*/  ULDC UR33, c[0x0][0x988] ;  /* 0x0002620000217ab9 */ /* 0x000fe20000000800 */
[----:B------:R-:W-:Y:S01]  /*3930*/  LOP3.LUT P6, RZ, R23, 0x4, RZ, 0xc0, !PT ;  /* 0x0000000417ff7812 */ /* 0x000fe200078cc0ff */
[----:B------:R-:W-:Y:S01]  /*3940*/  UISETP.NE.AND UP1, UPT, UR52, URZ, UPT ;  /* 0x0000003f3400728c */ /* 0x000fe2000bf25270 */
[----:B------:R-:W-:Y:S01]  /*3950*/  ISETP.LT.OR P1, PT, R55, 0x2, P1 ;  /* 0x000000023700780c */ /* 0x000fe20000f21670 */
[----:B------:R-:W-:Y:S01]  /*3960*/  UISETP.NE.AND UP0, UPT, UR51, URZ, UPT ;  /* 0x0000003f3300728c */ /* 0x000fe2000bf05270 */
[----:B------:R-:W-:Y:S01]  /*3970*/  ISETP.GT.AND P2, PT, R64, 0x8, !P2 ;  /* 0x000000084000780c */ /* 0x000fe20005744270 */
[----:B------:R-:W-:Y:S01]  /*3980*/  UMOV UR10, UR38 ;  /* 0x00000026000a7c82 */ /* 0x000fe20008000000 */
[----:B------:R-:W-:Y:S02]  /*3990*/  FSEL R2, R2, -INF , !P1 ;  /* 0xff80000002027808 */ /* 0x000fe40004800000 */
[----:B------:R-:W-:-:S02]  /*39a0*/  ISETP.GT.AND P1, PT, R64, 0x9, !P6 ;  /* 0x000000094000780c */ /* 0x000fc40007724270 */
[C---:B------:R-:W-:Y:S02]  /*39b0*/  ISETP.LT.OR P2, PT, R55.reuse, 0x9, P2 ;  /* 0x000000093700780c */ /* 0x040fe40001741670 */
[----:B------:R-:W-:Y:S01]  /*39c0*/  ISETP.LT.OR P1, PT, R55, 0xa, P1 ;  /* 0x0000000a3700780c */ /* 0x000fe20000f21670 */
[----:B------:R-:W-:Y:S01]  /*39d0*/  @UP1 ULDC UR6, c[0x0][0x44c] ;  /* 0x0001130000061ab9 */ /* 0x000fe20000000800 */
[----:B------:R-:W-:Y:S01]  /*39e0*/  FSEL R4, R4, -INF , !P2 ;  /* 0xff80000004047808 */ /* 0x000fe20005000000 */
[----:B------:R-:W-:Y:S01]  /*39f0*/  UIMAD.WIDE.U32 UR6, UR38, UR6, URZ ;  /* 0x00000006260672a5 */ /* 0x000fe2000f8e003f */
[----:B------:R-:W-:Y:S01]  /*3a00*/  FSEL R5, R5, -INF , !P1 ;  /* 0xff80000005057808 */ /* 0x000fe20004800000 */
[----:B------:R-:W-:Y:S01]  /*3a10*/  @UP1 ULDC UR11, c[0x0][0x450] ;  /* 0x00011400000b1ab9 */ /* 0x000fe20000000800 */
[C---:B------:R-:W-:Y:S01]  /*3a20*/  LOP3.LUT P1, RZ, R23.reuse, 0x8, RZ, 0xc0, !PT ;  /* 0x0000000817ff7812 */ /* 0x040fe2000782c0ff */
[----:B------:R-:W-:Y:S01]  /*3a30*/  @UP1 USHF.R.U32.HI UR10, URZ, UR11, UR7 ;  /* 0x0000000b3f0a1299 */ /* 0x000fe20008011607 */
[----:B------:R-:W-:-:S02]  /*3a40*/  LOP3.LUT P2, RZ, R23, 0x40000, RZ, 0xc0, !PT ;  /* 0x0004000017ff7812 */ /* 0x000fc4000784c0ff */
[----:B------:R-:W-:Y:S01]  /*3a50*/  ISETP.GT.AND P1, PT, R64, 0x10, !P1 ;  /* 0x000000104000780c */ /* 0x000fe20004f24270 */
[----:B------:R-:W-:Y:S01]  /*3a60*/  UIADD3 UR56, UR56, UR10, URZ ;  /* 0x0000000a38387290 */ /* 0x000fe2000fffe03f */
[----:B------:R-:W-:Y:S02]  /*3a70*/  LOP3.LUT P6, RZ, R23, 0x20000, RZ, 0xc0, !PT ;  /* 0x0002000017ff7812 */ /* 0x000fe400078cc0ff */
[----:B------:R-:W-:Y:S01]  /*3a80*/  ISETP.LT.OR P1, PT, R55, 0x11, P1 ;  /* 0x000000113700780c */ /* 0x000fe20000f21670 */
[----:B------:R-:W-:Y:S01]  /*3a90*/  UIADD3 UR14, UR56, UR14, URZ ;  /* 0x0000000e380e7290 */ /* 0x000fe2000fffe03f */
[----:B------:R-:W-:Y:S02]  /*3aa0*/  FMNMX.FTZ R7, R66, R89, !PT ;  /* 0x0000005942077209 */ /* 0x000fe40007810000 */
[----:B------:R-:W-:Y:S02]  /*3ab0*/  FSEL R8, R8, -INF , !P1 ;  /* 0xff80000008087808 */ /* 0x000fe40004800000 */
[----:B------:R-:W-:-:S02]  /*3ac0*/  LOP3.LUT P1, RZ, R23, 0x10, RZ, 0xc0, !PT ;  /* 0x0000001017ff7812 */ /* 0x000fc4000782c0ff */
[C---:B------:R-:W-:Y:S02]  /*3ad0*/  ISETP.GT.AND P3, PT, R64.reuse, 0x70, !P3 ;  /* 0x000000704000780c */ /* 0x040fe40005f64270 */
[C---:B------:R-:W-:Y:S02]  /*3ae0*/  ISETP.GT.AND P1, PT, R64.reuse, 0x11, !P1 ;  /* 0x000000114000780c */ /* 0x040fe40004f24270 */
[C---:B------:R-:W-:Y:S02]  /*3af0*/  ISETP.GT.AND P4, PT, R64.reuse, 0x71, !P4 ;  /* 0x000000714000780c */ /* 0x040fe40006784270 */
[----:B------:R-:W-:Y:S02]  /*3b00*/  ISETP.LT.OR P1, PT, R55, 0x12, P1 ;  /* 0x000000123700780c */ /* 0x000fe40000f21670 */
[----:B------:R-:W-:Y:S02]  /*3b10*/  ISETP.GT.AND P5, PT, R64, 0x78, !P5 ;  /* 0x000000784000780c */ /* 0x000fe40006fa4270 */
[----:B------:R-:W-:-:S02]  /*3b20*/  FSEL R9, R9, -INF , !P1 ;  /* 0xff80000009097808 */ /* 0x000fc40004800000 */
[----:B------:R-:W-:Y:S02]  /*3b30*/  LOP3.LUT P1, RZ, R23, 0x2000000, RZ, 0xc0, !PT ;  /* 0x0200000017ff7812 */ /* 0x000fe4000782c0ff */
[C---:B------:R-:W-:Y:S02]  /*3b40*/  ISETP.LT.OR P3, PT, R55.reuse, 0x71, P3 ;  /* 0x000000713700780c */ /* 0x040fe40001f61670 */
[----:B------:R-:W-:Y:S02]  /*3b50*/  ISETP.GT.AND P1, PT, R64, 0x18, !P1 ;  /* 0x000000184000780c */ /* 0x000fe40004f24270 */
[C---:B------:R-:W-:Y:S02]  /*3b60*/  ISETP.LT.OR P4, PT, R55.reuse, 0x72, P4 ;  /* 0x000000723700780c */ /* 0x040fe40002781670 */
[C---:B------:R-:W-:Y:S02]  /*3b70*/  ISETP.LT.OR P1, PT, R55.reuse, 0x19, P1 ;  /* 0x000000193700780c */ /* 0x040fe40000f21670 */
[----:B------:R-:W-:-:S02]  /*3b80*/  ISETP.LT.OR P5, PT, R55, 0x79, P5 ;  /* 0x000000793700780c */ /* 0x000fc40002fa1670 */
        /* <DEDUP_REMOVED lines=27> */
[----:B------:R-:W-:-:S04]  /*3d40*/  ISETP.LT.OR P1, PT, R55, 0x32, P1 ;  /* 0x000000323700780c */ /* 0x000fc80000f21670 */
[----:B------:R-:W-:Y:S02]  /*3d50*/  FSEL R21, R21, -INF , !P1 ;  /* 0xff80000015157808 */ /* 0x000fe40004800000 */
[----:B------:R-:W-:Y:S02]  /*3d60*/  ISETP.GT.AND P1, PT, R64, 0x38, !P6 ;  /* 0x000000384000780c */ /* 0x000fe40007724270 */
[----:B------:R-:W-:Y:S02]  /*3d70*/  LOP3.LUT P6, RZ, R23, 0x40, RZ, 0xc0, !PT ;  /* 0x0000004017ff7812 */ /* 0x000fe400078cc0ff */
[----:B------:R-:W-:-:S04]  /*3d80*/  ISETP.LT.OR P1, PT, R55, 0x39, P1 ;  /* 0x000000393700780c */ /* 0x000fc80000f21670 */
[----:B------:R-:W-:Y:S02]  /*3d90*/  FSEL R25, R25, -INF , !P1 ;  /* 0xff80000019197808 */ /* 0x000fe40004800000 */
[----:B------:R-:W-:-:S04]  /*3da0*/  LOP3.LUT P1, RZ, R23, 0x10000, RZ, 0xc0, !PT ;  /* 0x0001000017ff7812 */ /* 0x000fc8000782c0ff */
[----:B------:R-:W-:-:S04]  /*3db0*/  ISETP.GT.AND P1, PT, R64, 0x39, !P1 ;  /* 0x000000394000780c */ /* 0x000fc80004f24270 */
[----:B------:R-:W-:-:S04]  /*3dc0*/  ISETP.LT.OR P1, PT, R55, 0x3a, P1 ;  /* 0x0000003a3700780c */ /* 0x000fc80000f21670 */
[----:B------:R-:W-:Y:S02]  /*3dd0*/  FSEL R6, R24, -INF , !P1 ;  /* 0xff80000018067808 */ /* 0x000fe40004800000 */
[----:B------:R-:W-:Y:S02]  /*3de0*/  FMNMX.FTZ R24, R90, R7, !PT ;  /* 0x000000075a187209 */ /* 0x000fe40007810000 */
[----:B------:R-:W-:Y:S02]  /*3df0*/  LOP3.LUT P1, RZ, R23, 0x8000, RZ, 0xc0, !PT ;  /* 0x0000800017ff7812 */ /* 0x000fe4000782c0ff */
[----:B------:R-:W-:Y:S02]  /*3e00*/  FMNMX.FTZ R7, R91, R24, !PT ;  /* 0x000000185b077209 */ /* 0x000fe40007810000 */
[----:B------:R-:W-:Y:S02]  /*3e10*/  ISETP.GT.AND P1, PT, R64, 0x40, !P1 ;  /* 0x000000404000780c */ /* 0x000fe40004f24270 */
[----:B------:R-:W-:-:S02]  /*3e20*/  FMNMX.FTZ R24, R92, R7, !PT ;  /* 0x000000075c187209 */ /* 0x000fc40007810000 */
[----:B------:R-:W-:Y:S02]  /*3e30*/  ISETP.LT.OR P1, PT, R55, 0x41, P1 ;  /* 0x000000413700780c */ /* 0x000fe40000f21670 */
[----:B------:R-:W-:Y:S02]  /*3e40*/  FMNMX.FTZ R7, R93, R24, !PT ;  /* 0x000000185d077209 */ /* 0x000fe40007810000 */
[----:B------:R-:W-:Y:S02]  /*3e50*/  FSEL R27, R27, -INF , !P1 ;  /* 0xff8000001b1b7808 */ /* 0x000fe40004800000 */
[----:B------:R-:W-:Y:S02]  /*3e60*/  FMNMX.FTZ R24, R94, R7, !PT ;  /* 0x000000075e187209 */ /* 0x000fe40007810000 */
[----:B------:R-:W-:Y:S02]  /*3e70*/  LOP3.LUT P1, RZ, R23, 0x4000, RZ, 0xc0, !PT ;  /* 0x0000400017ff7812 */ /* 0x000fe4000782c0ff */
[----:B------:R-:W-:-:S02]  /*3e80*/  FMNMX.FTZ R7, R95, R24, !PT ;  /* 0x000000185f077209 */ /* 0x000fc40007810000 */
[----:B------:R-:W-:Y:S02]  /*3e90*/  ISETP.GT.AND P1, PT, R64, 0x41, !P1 ;  /* 0x000000414000780c */ /* 0x000fe40004f24270 */
[----:B------:R-:W-:Y:S02]  /*3ea0*/  FMNMX.FTZ R24, R96, R7, !PT ;  /* 0x0000000760187209 */ /* 0x000fe40007810000 */
[----:B------:R-:W-:Y:S02]  /*3eb0*/  ISETP.LT.OR P1, PT, R55, 0x42, P1 ;  /* 0x000000423700780c */ /* 0x000fe40000f21670 */
[----:B------:R-:W-:Y:S02]  /*3ec0*/  FMNMX.FTZ R7, R97, R24, !PT ;  /* 0x0000001861077209 */ /* 0x000fe40007810000 */
[----:B------:R-:W-:Y:S02]  /*3ed0*/  FSEL R26, R26, -INF , !P1 ;  /* 0xff8000001a1a7808 */ /* 0x000fe40004800000 */
[----:B------:R-:W-:-:S02]  /*3ee0*/  FMNMX.FTZ R24, R58, R7, !PT ;  /* 0x000000073a187209 */ /* 0x000fc40007810000 */
[----:B------:R-:W-:Y:S02]  /*3ef0*/  LOP3.LUT P1, RZ, R23, 0x2000, RZ, 0xc0, !PT ;  /* 0x0000200017ff7812 */ /* 0x000fe4000782c0ff */
[----:B------:R-:W-:Y:S02]  /*3f00*/  FMNMX.FTZ R7, R59, R24, !PT ;  /* 0x000000183b077209 */ /* 0x000fe40007810000 */
[----:B------:R-:W-:Y:S02]  /*3f10*/  ISETP.GT.AND P1, PT, R64, 0x48, !P1 ;  /* 0x000000484000780c */ /* 0x000fe40004f24270 */
[----:B------:R-:W-:Y:S02]  /*3f20*/  FMNMX.FTZ R24, R60, R7, !PT ;  /* 0x000000073c187209 */ /* 0x000fe40007810000 */
[----:B------:R-:W-:Y:S02]  /*3f30*/  ISETP.LT.OR P1, PT, R55, 0x49, P1 ;  /* 0x000000493700780c */ /* 0x000fe40000f21670 */
[----:B------:R-:W-:-:S02]  /*3f40*/  FMNMX.FTZ R7, R61, R24, !PT ;  /* 0x000000183d077209 */ /* 0x000fc40007810000 */
        /* <DEDUP_REMOVED lines=36> */
[----:B------:R-:W-:-:S03]  /*4190*/  ISETP.GT.AND P1, PT, R64, 0x59, !P1 ;  /* 0x000000594000780c */ /* 0x000fc60004f24270 */
[----:B------:R-:W0:Y:S01]  /*41a0*/  SHFL.BFLY PT, R24, R7, 0x2, 0x1f ;  /* 0x0c401f0007187f89 */ /* 0x000e2200000e0000 */
[----:B------:R-:W-:-:S04]  /*41b0*/  ISETP.LT.OR P1, PT, R55, 0x5a, P1 ;  /* 0x0000005a3700780c */ /* 0x000fc80000f21670 */
[----:B------:R-:W-:Y:S02]  /*41c0*/  FSEL R32, R32, -INF , !P1 ;  /* 0xff80000020207808 */ /* 0x000fe40004800000 */
[C---:B------:R-:W-:Y:S02]  /*41d0*/  ISETP.GT.AND P1, PT, R64.reuse, 0x60, !P2 ;  /* 0x000000604000780c */ /* 0x040fe40005724270 */
        /* <DEDUP_REMOVED lines=8> */
[----:B0-----:R-:W-:Y:S02]  /*4260*/  FMNMX.FTZ R65, R7, R24, !PT ;  /* 0x0000001807417209 */ /* 0x001fe40007810000 */
[----:B------:R-:W-:-:S03]  /*4270*/  FSEL R40, R40, -INF , !P1 ;  /* 0xff80000028287808 */ /* 0x000fc60004800000 */
[----:B------:R-:W0:Y:S02]  /*4280*/  SHFL.BFLY PT, R24, R65, 0x1, 0x1f ;  /* 0x0c201f0041187f89 */ /* 0x000e2400000e0000 */
[----:B0-----:R-:W-:-:S04]  /*4290*/  FMNMX.FTZ R24, R65, R24, !PT ;  /* 0x0000001841187209 */ /* 0x001fc80007810000 */
[C---:B------:R-:W-:Y:S01]  /*42a0*/  FSETP.NEU.FTZ.AND P1, PT, R24.reuse, -INF , PT ;  /* 0xff8000001800780b */ /* 0x040fe20003f3d000 */
[----:B------:R-:W-:-:S05]  /*42b0*/  FMUL.FTZ R74, R24, UR33 ;  /* 0x00000021184a7c20 */ /* 0x000fca0008410000 */
        /* <DEDUP_REMOVED lines=9> */
[----:B------:R-:W-:Y:S01]  /*4350*/  MUFU.EX2 R7, R7 ;  /* 0x0000000700077308 */ /* 0x000fe20000000800 */
[----:B------:R-:W-:Y:S01]  /*4360*/  LOP3.LUT P1, RZ, R23, 0x4000000, RZ, 0xc0, !PT ;  /* 0x0400000017ff7812 */ /* 0x000fe2000782c0ff */
[--C-:B------:R-:W-:Y:S01]  /*4370*/  FFMA.FTZ R68, R91, UR33, -R74.reuse ;  /* 0x000000215b447c23 */ /* 0x100fe2000801084a */
[----:B------:R-:W-:Y:S01]  /*4380*/  FMNMX.FTZ R67, R73, R2, !PT ;  /* 0x0000000249437209 */ /* 0x000fe20007810000 */
[--C-:B------:R-:W-:Y:S01]  /*4390*/  FFMA.FTZ R0, R92, UR33, -R74.reuse ;  /* 0x000000215c007c23 */ /* 0x100fe2000801084a */
[----:B------:R-:W-:Y:S01]  /*43a0*/  ISETP.GT.AND P1, PT, R64, 0x68, !P1 ;  /* 0x000000684000780c */ /* 0x000fe20004f24270 */
[--C-:B------:R-:W-:Y:S01]  /*43b0*/  FFMA.FTZ R93, R93, UR33, -R74.reuse ;  /* 0x000000215d5d7c23 */ /* 0x100fe2000801084a */
[----:B------:R-:W-:Y:S01]  /*43c0*/  FMNMX.FTZ R70, R4, R67, !PT ;  /* 0x0000004304467209 */ /* 0x000fe20007810000 */
[----:B------:R-:W-:Y:S01]  /*43d0*/  MUFU.EX2 R66, R66 ;  /* 0x0000004200427308 */ /* 0x000fe20000000800 */
[----:B------:R-:W-:Y:S01]  /*43e0*/  ISETP.LT.OR P1, PT, R55, 0x69, P1 ;  /* 0x000000693700780c */ /* 0x000fe20000f21670 */
        /* <DEDUP_REMOVED lines=14> */
[----:B------:R-:W0:Y:S03]  /*44d0*/  MUFU.EX2 R68, R68 ;  /* 0x0000004400447308 */ /* 0x000e260000000800 */
[----:B------:R-:W-:Y:S01]  /*44e0*/  FMNMX.FTZ R71, R11, R70, !PT ;  /* 0x000000460b477209 */ /* 0x000fe20007810000 */
[----:B------:R-:W-:-:S03]  /*44f0*/  FFMA.FTZ R70, R95, UR33, -R74 ;  /* 0x000000215f467c23 */ /* 0x000fc6000801084a */
[----:B------:R-:W-:Y:S01]  /*4500*/  FMNMX.FTZ R72, R12, R71, !PT ;  /* 0x000000470c487209 */ /* 0x000fe20007810000 */
[----:B------:R-:W-:Y:S03]  /*4510*/  MUFU.EX2 R0, R0 ;  /* 0x0000000000007308 */ /* 0x000fe60000000800 */
[----:B------:R-:W-:-:S04]  /*4520*/  FMNMX.FTZ R71, R13, R72, !PT ;  /* 0x000000480d477209 */ /* 0x000fc80007810000 */
[----:B------:R-:W-:Y:S01]  /*4530*/  FMNMX.FTZ R72, R14, R71, !PT ;  /* 0x000000470e487209 */ /* 0x000fe20007810000 */
[----:B------:R-:W-:Y:S03]  /*4540*/  MUFU.EX2 R67, R93 ;  /* 0x0000005d00437308 */ /* 0x000fe60000000800 */
        /* <DEDUP_REMOVED lines=11> */
[----:B------:R-:W-:Y:S01]  /*4600*/  FMNMX.FTZ R76, R26, R59, !PT ;  /* 0x0000003b1a4c7209 */ /* 0x000fe20007810000 */
[--C-:B------:R-:W-:Y:S01]  /*4610*/  FFMA.FTZ R59, R60, UR33, -R74.reuse ;  /* 0x000000213c3b7c23 */ /* 0x100fe2000801084a */
[--C-:B------:R-:W-:Y:S01]  /*4620*/  FFMA.FTZ R60, R61, UR33, -R74.reuse ;  /* 0x000000213d3c7c23 */ /* 0x100fe2000801084a */
[----:B------:R-:W-:Y:S01]  /*4630*/  FFMA.FTZ R61, R62, UR33, -R74 ;  /* 0x000000213e3d7c23 */ /* 0x000fe2000801084a */
[----:B------:R-:W-:Y:S01]  /*4640*/  FMNMX.FTZ R77, R29, R76, !PT ;  /* 0x0000004c1d4d7209 */ /* 0x000fe20007810000 */
[----:B------:R-:W-:Y:S03]  /*4650*/  MUFU.EX2 R72, R72 ;  /* 0x0000004800487308 */ /* 0x000fe60000000800 */
[----:B------:R-:W-:-:S04]  /*4660*/  FMNMX.FTZ R77, R28, R77, !PT ;  /* 0x0000004d1c4d7209 */ /* 0x000fc80007810000 */
[----:B------:R-:W-:Y:S01]  /*4670*/  FMNMX.FTZ R76, R30, R77, !PT ;  /* 0x0000004d1e4c7209 */ /* 0x000fe20007810000 */
[----:B------:R-:W-:Y:S03]  /*4680*/  MUFU.EX2 R58, R58 ;  /* 0x0000003a003a7308 */ /* 0x000fe60000000800 */
[----:B------:R-:W-:-:S04]  /*4690*/  FMNMX.FTZ R76, R31, R76, !PT ;  /* 0x0000004c1f4c7209 */ /* 0x000fc80007810000 */
[----:B------:R-:W-:Y:S01]  /*46a0*/  FMNMX.FTZ R77, R33, R76, !PT ;  /* 0x0000004c214d7209 */ /* 0x000fe20007810000 */
[----:B------:R-:W-:Y:S01]  /*46b0*/  FFMA.FTZ R76, R63, UR33, -R74 ;  /* 0x000000213f4c7c23 */ /* 0x000fe2000801084a */
[----:B------:R-:W-:Y:S02]  /*46c0*/  MUFU.EX2 R75, R75 ;  /* 0x0000004b004b7308 */ /* 0x000fe40000000800 */
[----:B------:R-:W-:-:S04]  /*46d0*/  FMNMX.FTZ R62, R32, R77, !PT ;  /* 0x0000004d203e7209 */ /* 0x000fc80007810000 */
[----:B------:R-:W-:Y:S02]  /*46e0*/  FMNMX.FTZ R63, R41, R62, !PT ;  /* 0x0000003e293f7209 */ /* 0x000fe40007810000 */
[----:B------:R-:W-:Y:S01]  /*46f0*/  FSEL R62, R34, -INF , !P1 ;  /* 0xff800000223e7808 */ /* 0x000fe20004800000 */
[----:B------:R-:W-:Y:S01]  /*4700*/  MUFU.EX2 R59, R59 ;  /* 0x0000003b003b7308 */ /* 0x000fe20000000800 */
[----:B------:R-:W-:Y:S02]  /*4710*/  FMNMX.FTZ R77, R40, R63, !PT ;  /* 0x0000003f284d7209 */ /* 0x000fe40007810000 */
[----:B------:R-:W-:Y:S01]  /*4720*/  FSEL R63, R35, -INF , !P2 ;  /* 0xff800000233f7808 */ /* 0x000fe20005000000 */
[----:B------:R-:W-:Y:S01]  /*4730*/  FFMA.FTZ R35, R57, UR33, -R74 ;  /* 0x0000002139237c23 */ /* 0x000fe2000801084a */
[----:B------:R-:W-:Y:S02]  /*4740*/  FMNMX.FTZ R64, R62, R77, !PT ;  /* 0x0000004d3e407209 */ /* 0x000fe40007810000 */
[----:B------:R-:W-:Y:S01]  /*4750*/  FSEL R57, R36, -INF , !P3 ;  /* 0xff80000024397808 */ /* 0x000fe20005800000 */
[----:B------:R1:W-:Y:S01]  /*4760*/  MUFU.EX2 R34, R76 ;  /* 0x0000004c00227308 */ /* 0x0003e20000000800 */
[----:B------:R-:W-:-:S02]  /*4770*/  FMNMX.FTZ R36, R63, R64, !PT ;  /* 0x000000403f247209 */ /* 0x000fc40007810000 */
[----:B------:R-:W-:Y:S02]  /*4780*/  FSEL R64, R37, -INF , !P4 ;  /* 0xff80000025407808 */ /* 0x000fe40006000000 */
[----:B------:R-:W-:-:S03]  /*4790*/  FMNMX.FTZ R37, R57, R36, !PT ;  /* 0x0000002439257209 */ /* 0x000fc60007810000 */
[----:B------:R-:W-:Y:S01]  /*47a0*/  MUFU.EX2 R60, R60 ;  /* 0x0000003c003c7308 */ /* 0x000fe20000000800 */
[----:B------:R-:W-:Y:S01]  /*47b0*/  FMNMX.FTZ R38, R64, R37, !PT ;  /* 0x0000002540267209 */ /* 0x000fe20007810000 */
[--C-:B-1----:R-:W-:Y:S01]  /*47c0*/  FFMA.FTZ R76, R56, UR33, -R74.reuse ;  /* 0x00000021384c7c23 */ /* 0x102fe2000801084a */
[----:B------:R-:W-:Y:S01]  /*47d0*/  FSEL R56, R39, -INF , !P6 ;  /* 0xff80000027387808 */ /* 0x000fe20007000000 */
        /* <DEDUP_REMOVED lines=9> */
[----:B------:R1:W-:Y:S01]  /*4870*/  MUFU.EX2 R36, R76 ;  /* 0x0000004c00247308 */ /* 0x0003e20000000800 */
[----:B------:R-:W2:Y:S07]  /*4880*/  SHFL.BFLY PT, R78, R77, 0x2, 0x1f ;  /* 0x0c401f004d4e7f89 */ /* 0x000eae00000e0000 */
[----:B------:R-:W-:Y:S01]  /*4890*/  MUFU.EX2 R61, R61 ;  /* 0x0000003d003d7308 */ /* 0x000fe20000000800 */
[--C-:B-1----:R-:W-:Y:S01]  /*48a0*/  FFMA.FTZ R76, R46, UR33, -R74.reuse ;  /* 0x000000212e4c7c23 */ /* 0x102fe2000801084a */
[--C-:B------:R-:W-:Y:S01]  /*48b0*/  FFMA.FTZ R46, R48, UR33, -R74.reuse ;  /* 0x00000021302e7c23 */ /* 0x100fe2000801084a */
[----:B------:R-:W-:-:S05]  /*48c0*/  FFMA.FTZ R48, R54, UR33, -R74 ;  /* 0x0000002136307c23 */ /* 0x000fca000801084a */
[----:B------:R-:W-:Y:S08]  /*48d0*/  MUFU.EX2 R35, R35 ;  /* 0x0000002300237308 */ /* 0x000ff00000000800 */
[----:B------:R-:W-:Y:S01]  /*48e0*/  MUFU.EX2 R37, R37 ;  /* 0x0000002500257308 */ /* 0x000fe20000000800 */
[----:B--2---:R-:W-:-:S05]  /*48f0*/  FMNMX.FTZ R78, R77, R78, !PT ;  /* 0x0000004e4d4e7209 */ /* 0x004fca0007810000 */
[----:B------:R-:W1:Y:S02]  /*4900*/  SHFL.BFLY PT, R53, R78, 0x1, 0x1f ;  /* 0x0c201f004e357f89 */ /* 0x000e6400000e0000 */
[----:B------:R-:W-:Y:S08]  /*4910*/  MUFU.EX2 R38, R38 ;  /* 0x0000002600267308 */ /* 0x000ff00000000800 */
[----:B------:R-:W-:Y:S08]  /*4920*/  MUFU.EX2 R39, R39 ;  /* 0x0000002700277308 */ /* 0x000ff00000000800 */
[----:B------:R-:W-:Y:S01]  /*4930*/  MUFU.EX2 R50, R50 ;  /* 0x0000003200327308 */ /* 0x000fe20000000800 */
[----:B-1----:R-:W-:-:S07]  /*4940*/  FMNMX.FTZ R52, R78, R53, !PT ;  /* 0x000000354e347209 */ /* 0x002fce0007810000 */
[----:B------:R-:W-:Y:S01]  /*4950*/  MUFU.EX2 R51, R51 ;  /* 0x0000003300337308 */ /* 0x000fe20000000800 */
[C---:B------:R-:W-:Y:S01]  /*4960*/  FSETP.NEU.FTZ.AND P1, PT, R52.reuse, -INF , PT ;  /* 0xff8000003400780b */ /* 0x040fe20003f3d000 */
[----:B------:R-:W-:-:S05]  /*4970*/  FMUL.FTZ R49, R52, UR33 ;  /* 0x0000002134317c20 */ /* 0x000fca0008410000 */
[----:B------:R-:W-:Y:S01]  /*4980*/  FSEL R49, R49, RZ, P1 ;  /* 0x000000ff31317208 */ /* 0x000fe20000800000 */
[----:B------:R-:W-:Y:S01]  /*4990*/  MUFU.EX2 R76, R76 ;  /* 0x0000004c004c7308 */ /* 0x000fe20000000800 */
[----:B------:R-:W-:-:S03]  /*49a0*/  PLOP3.LUT P1, PT, PT, PT, UP0, 0x40, 0x0 ;  /* 0x000000000000781c */ /* 0x000fc60003f2e808 */
        /* <DEDUP_REMOVED lines=13> */
[--C-:B-1----:R-:W-:Y:S01]  /*4a80*/  FFMA.FTZ R73, R12, UR33, -R49.reuse ;  /* 0x000000210c497c23 */ /* 0x102fe20008010831 */
[--C-:B------:R-:W-:Y:S01]  /*4a90*/  FFMA.FTZ R21, R21, UR33, -R49.reuse ;  /* 0x0000002115157c23 */ /* 0x100fe20008010831 */
[--C-:B------:R-:W-:Y:S01]  /*4aa0*/  FFMA.FTZ R25, R25, UR33, -R49.reuse ;  /* 0x0000002119197c23 */ /* 0x100fe20008010831 */
[--C-:B------:R-:W-:Y:S01]  /*4ab0*/  FFMA.FTZ R78, R6, UR33, -R49.reuse ;  /* 0x00000021064e7c23 */ /* 0x100fe20008010831 */
[--C-:B------:R-:W-:Y:S01]  /*4ac0*/  FFMA.FTZ R27, R27, UR33, -R49.reuse ;  /* 0x000000211b1b7c23 */ /* 0x100fe20008010831 */
[--C-:B------:R-:W-:Y:S01]  /*4ad0*/  FFMA.FTZ R26, R26, UR33, -R49.reuse ;  /* 0x000000211a1a7c23 */ /* 0x100fe20008010831 */
[--C-:B------:R-:W-:Y:S01]  /*4ae0*/  FFMA.FTZ R79, R29, UR33, -R49.reuse ;  /* 0x000000211d4f7c23 */ /* 0x100fe20008010831 */
[----:B------:R1:W4:Y:S01]  /*4af0*/  MUFU.EX2 R83, R4 ;  /* 0x0000000400537308 */ /* 0x0003220000000800 */
[--C-:B--2---:R-:W-:Y:S01]  /*4b00*/  FFMA.FTZ R54, R11, UR33, -R49.reuse ;  /* 0x000000210b367c23 */ /* 0x104fe20008010831 */
[----:B0-----:R-:W-:Y:S01]  /*4b10*/  F2FP.BF16.F32.PACK_AB R6, R68, R65 ;  /* 0x000000414406723e */ /* 0x001fe200000010ff */
[--C-:B------:R-:W-:Y:S01]  /*4b20*/  FFMA.FTZ R82, R28, UR33, -R49.reuse ;  /* 0x000000211c527c23 */ /* 0x100fe20008010831 */
[--C-:B------:R-:W-:Y:S01]  /*4b30*/  FFMA.FTZ R30, R30, UR33, -R49.reuse ;  /* 0x000000211e1e7c23 */ /* 0x100fe20008010831 */
[--C-:B------:R-:W-:Y:S01]  /*4b40*/  FFMA.FTZ R33, R33, UR33, -R49.reuse ;  /* 0x0000002121217c23 */ /* 0x100fe20008010831 */
[--C-:B------:R-:W-:Y:S01]  /*4b50*/  FFMA.FTZ R32, R32, UR33, -R49.reuse ;  /* 0x0000002120207c23 */ /* 0x100fe20008010831 */
[--C-:B------:R-:W-:Y:S01]  /*4b60*/  FFMA.FTZ R41, R41, UR33, -R49.reuse ;  /* 0x0000002129297c23 */ /* 0x100fe20008010831 */
[----:B------:R0:W2:Y:S01]  /*4b70*/  MUFU.EX2 R86, R5 ;  /* 0x0000000500567308 */ /* 0x0000a20000000800 */
[----:B-1----:R-:W-:Y:S01]  /*4b80*/  FADD.FTZ R4, R7, R66 ;  /* 0x0000004207047221 */ /* 0x002fe20000010000 */
[----:B---3--:R-:W-:Y:S01]  /*4b90*/  FADD.FTZ R8, R81, R84 ;  /* 0x0000005451087221 */ /* 0x008fe20000010000 */
[--C-:B------:R-:W-:Y:S01]  /*4ba0*/  FFMA.FTZ R40, R40, UR33, -R49.reuse ;  /* 0x0000002128287c23 */ /* 0x100fe20008010831 */
[--C-:B------:R-:W-:Y:S01]  /*4bb0*/  FFMA.FTZ R62, R62, UR33, -R49.reuse ;  /* 0x000000213e3e7c23 */ /* 0x100fe20008010831 */
[--C-:B------:R-:W-:Y:S01]  /*4bc0*/  FFMA.FTZ R63, R63, UR33, -R49.reuse ;  /* 0x000000213f3f7c23 */ /* 0x100fe20008010831 */
[--C-:B------:R-:W-:Y:S01]  /*4bd0*/  FFMA.FTZ R57, R57, UR33, -R49.reuse ;  /* 0x0000002139397c23 */ /* 0x100fe20008010831 */
[--C-:B------:R-:W-:Y:S01]  /*4be0*/  FFMA.FTZ R64, R64, UR33, -R49.reuse ;  /* 0x0000002140407c23 */ /* 0x100fe20008010831 */
[----:B------:R-:W1:Y:S01]  /*4bf0*/  MUFU.EX2 R2, R2 ;  /* 0x0000000200027308 */ /* 0x000e620000000800 */
[----:B0-----:R-:W-:Y:S01]  /*4c00*/  FADD.FTZ R5, R65, R4 ;  /* 0x0000000441057221 */ /* 0x001fe20000010000 */
[----:B------:R-:W-:Y:S01]  /*4c10*/  F2FP.BF16.F32.PACK_AB R4, R66, R7 ;  /* 0x000000074204723e */ /* 0x000fe200000010ff */
[----:B----4-:R-:W-:Y:S01]  /*4c20*/  FADD.FTZ R7, R83, R8 ;  /* 0x0000000853077221 */ /* 0x010fe20000010000 */
[----:B------:R-:W-:Y:S01]  /*4c30*/  FFMA.FTZ R66, R31, UR33, -R49 ;  /* 0x000000211f427c23 */ /* 0x000fe20008010831 */
[----:B------:R-:W-:Y:S01]  /*4c40*/  FADD.FTZ R5, R68, R5 ;  /* 0x0000000544057221 */ /* 0x000fe20000010000 */
[--C-:B------:R-:W-:Y:S01]  /*4c50*/  FFMA.FTZ R55, R55, UR33, -R49.reuse ;  /* 0x0000002137377c23 */ /* 0x100fe20008010831 */
[----:B------:R-:W-:Y:S01]  /*4c60*/  FFMA.FTZ R49, R56, UR33, -R49 ;  /* 0x0000002138317c23 */ /* 0x000fe20008010831 */
[----:B------:R-:W0:Y:S01]  /*4c70*/  MUFU.EX2 R9, R9 ;  /* 0x0000000900097308 */ /* 0x000e220000000800 */
[----:B--2---:R-:W-:Y:S01]  /*4c80*/  FADD.FTZ R11, R86, R7 ;  /* 0x00000007560b7221 */ /* 0x004fe20000010000 */
[----:B------:R-:W-:Y:S01]  /*4c90*/  FADD.FTZ R10, R0, R5 ;  /* 0x00000005000a7221 */ /* 0x000fe20000010000 */
[----:B------:R-:W-:-:S02]  /*4ca0*/  F2FP.BF16.F32.PACK_AB R5, R84, R81 ;  /* 0x000000515405723e */ /* 0x000fc400000010ff */
[----:B------:R-:W-:Y:S01]  /*4cb0*/  F2FP.BF16.F32.PACK_AB R7, R86, R83 ;  /* 0x000000535607723e */ /* 0x000fe200000010ff */
[----:B------:R-:W-:Y:S01]  /*4cc0*/  FADD.FTZ R10, R67, R10 ;  /* 0x0000000a430a7221 */ /* 0x000fe20000010000 */
[----:B------:R-:W-:Y:S01]  /*4cd0*/  F2FP.BF16.F32.PACK_AB R14, R75, R58 ;  /* 0x0000003a4b0e723e */ /* 0x000fe200000010ff */
[----:B------:R-:W2:Y:S01]  /*4ce0*/  MUFU.EX2 R53, R53 ;  /* 0x0000003500357308 */ /* 0x000ea20000000800 */
[----:B-1----:R-:W-:Y:S01]  /*4cf0*/  FADD.FTZ R8, R2, R11 ;  /* 0x0000000b02087221 */ /* 0x002fe20000010000 */
[----:B------:R-:W-:Y:S01]  /*4d00*/  FADD.FTZ R13, R69, R10 ;  /* 0x0000000a450d7221 */ /* 0x000fe20000010000 */
[----:B------:R1:W-:Y:S03]  /*4d10*/  STSM.16.M88.4 [R17+0x21800], R4 ;  /* 0x0218000411007844 */ /* 0x0003e60000000200 */
[----:B------:R-:W-:Y:S02]  /*4d20*/  FADD.FTZ R10, R70, R13 ;  /* 0x0000000d460a7221 */ /* 0x000fe40000010000 */
[----:B------:R-:W3:Y:S01]  /*4d30*/  MUFU.EX2 R54, R54 ;  /* 0x0000003600367308 */ /* 0x000ee20000000800 */
[----:B0-----:R-:W-:Y:S01]  /*4d40*/  FADD.FTZ R8, R9, R8 ;  /* 0x0000000809087221 */ /* 0x001fe20000010000 */
        /* <DEDUP_REMOVED lines=12> */
[----:B------:R-:W-:-:S03]  /*4e10*/  F2FP.BF16.F32.PACK_AB R10, R70, R69 ;  /* 0x00000045460a723e */ /* 0x000fc600000010ff */
[----:B------:R-:W-:Y:S02]  /*4e20*/  FADD.FTZ R12, R60, R13 ;  /* 0x0000000d3c0c7221 */ /* 0x000fe40000010000 */
[----:B------:R-:W2:Y:S01]  /*4e30*/  MUFU.EX2 R77, R77 ;  /* 0x0000004d004d7308 */ /* 0x000ea20000000800 */
[----:B0-----:R-:W-:Y:S01]  /*4e40*/  FADD.FTZ R11, R73, R8 ;  /* 0x00000008490b7221 */ /* 0x001fe20000010000 */
[----:B------:R-:W-:Y:S01]  /*4e50*/  FADD.FTZ R13, R61, R12 ;  /* 0x0000000c3d0d7221 */ /* 0x000fe20000010000 */
[----:B------:R-:W-:-:S03]  /*4e60*/  F2FP.BF16.F32.PACK_AB R12, R72, R71 ;  /* 0x00000047480c723e */ /* 0x000fc600000010ff */
[----:B------:R-:W-:Y:S02]  /*4e70*/  FADD.FTZ R28, R34, R13 ;  /* 0x0000000d221c7221 */ /* 0x000fe40000010000 */
[----:B------:R-:W0:Y:S01]  /*4e80*/  MUFU.EX2 R80, R80 ;  /* 0x0000005000507308 */ /* 0x000e220000000800 */
[C---:B-1----:R-:W-:Y:S01]  /*4e90*/  FADD.FTZ R8, R74.reuse, R11 ;  /* 0x0000000b4a087221 */ /* 0x042fe20000010000 */
        /* <DEDUP_REMOVED lines=10> */
[C---:B0-----:R-:W-:Y:S01]  /*4f40*/  FADD.FTZ R11, R80.reuse, R11 ;  /* 0x0000000b500b7221 */ /* 0x041fe20000010000 */
[----:B------:R-:W-:Y:S01]  /*4f50*/  F2FP.BF16.F32.PACK_AB R15, R80, R77 ;  /* 0x0000004d500f723e */ /* 0x000fe200000010ff */
[----:B------:R-:W-:-:S04]  /*4f60*/  FADD.FTZ R7, R39, R2 ;  /* 0x0000000227077221 */ /* 0x000fc80000010000 */
[----:B------:R-:W-:Y:S01]  /*4f70*/  FADD.FTZ R2, R50, R7 ;  /* 0x0000000732027221 */ /* 0x000fe20000010000 */
[----:B------:R-:W0:Y:S01]  /*4f80*/  MUFU.EX2 R25, R25 ;  /* 0x0000001900197308 */ /* 0x000e220000000800 */
[----:B-1----:R-:W-:Y:S01]  /*4f90*/  FADD.FTZ R0, R20, R11 ;  /* 0x0000000b14007221 */ /* 0x002fe20000010000 */
[----:B------:R-:W-:Y:S01]  /*4fa0*/  F2FP.BF16.F32.PACK_AB R11, R54, R53 ;  /* 0x00000035360b723e */ /* 0x000fe200000010ff */
[----:B------:R-:W-:-:S04]  /*4fb0*/  FADD.FTZ R7, R51, R2 ;  /* 0x0000000233077221 */ /* 0x000fc80000010000 */
[----:B------:R1:W-:Y:S01]  /*4fc0*/  STSM.16.M88.4 [R22], R8 ;  /* 0x0000000816007844 */ /* 0x0003e20000000200 */
[----:B------:R-:W3:Y:S01]  /*4fd0*/  MUFU.EX2 R78, R78 ;  /* 0x0000004e004e7308 */ /* 0x000ee20000000800 */
[----:B--2---:R-:W-:Y:S01]  /*4fe0*/  FADD.FTZ R0, R21, R0 ;  /* 0x0000000015007221 */ /* 0x004fe20000010000 */
[----:B------:R-:W-:Y:S01]  /*4ff0*/  FADD.FTZ R2, R76, R7 ;  /* 0x000000074c027221 */ /* 0x000fe20000010000 */
[----:B------:R2:W-:Y:S05]  /*5000*/  STSM.16.M88.4 [R19], R12 ;  /* 0x0000000c13007844 */ /* 0x0005ea0000000200 */
[----:B------:R-:W4:Y:S01]  /*5010*/  MUFU.EX2 R27, R27 ;  /* 0x0000001b001b7308 */ /* 0x000f220000000800 */
[----:B0-----:R-:W-:Y:S01]  /*5020*/  FADD.FTZ R5, R25, R0 ;  /* 0x0000000019057221 */ /* 0x001fe20000010000 */
[----:B-1----:R-:W-:-:S06]  /*5030*/  F2FP.BF16.F32.PACK_AB R8, R50, R39 ;  /* 0x000000273208723e */ /* 0x002fcc00000010ff */
[----:B------:R-:W0:Y:S01]  /*5040*/  MUFU.EX2 R26, R26 ;  /* 0x0000001a001a7308 */ /* 0x000e220000000800 */
[C---:B---3--:R-:W-:Y:S01]  /*5050*/  FADD.FTZ R0, R78.reuse, R5 ;  /* 0x000000054e007221 */ /* 0x048fe20000010000 */
[----:B------:R-:W-:Y:S02]  /*5060*/  F2FP.BF16.F32.PACK_AB R7, R78, R25 ;  /* 0x000000194e07723e */ /* 0x000fe400000010ff */
[----:B------:R-:W-:-:S04]  /*5070*/  F2FP.BF16.F32.PACK_AB R10, R76, R51 ;  /* 0x000000334c0a723e */ /* 0x000fc800000010ff */
[----:B------:R-:W1:Y:S01]  /*5080*/  MUFU.EX2 R79, R79 ;  /* 0x0000004f004f7308 */ /* 0x000e620000000800 */
[----:B----4-:R-:W-:-:S07]  /*5090*/  FADD.FTZ R5, R27, R0 ;  /* 0x000000001b057221 */ /* 0x010fce0000010000 */
[----:B------:R-:W3:Y:S01]  /*50a0*/  MUFU.EX2 R82, R82 ;  /* 0x0000005200527308 */ /* 0x000ee20000000800 */
[C---:B0-----:R-:W-:Y:S01]  /*50b0*/  FADD.FTZ R0, R26.reuse, R5 ;  /* 0x000000051a007221 */ /* 0x041fe20000010000 */
[----:B------:R-:W-:-:S06]  /*50c0*/  F2FP.BF16.F32.PACK_AB R29, R26, R27 ;  /* 0x0000001b1a1d723e */ /* 0x000fcc00000010ff */
[----:B------:R0:W4:Y:S01]  /*50d0*/  MUFU.EX2 R65, R30 ;  /* 0x0000001e00417308 */ /* 0x0001220000000800 */
[----:B-1----:R-:W-:-:S07]  /*50e0*/  FADD.FTZ R5, R79, R0 ;  /* 0x000000004f057221 */ /* 0x002fce0000010000 */
[----:B------:R-:W1:Y:S01]  /*50f0*/  MUFU.EX2 R66, R66 ;  /* 0x0000004200427308 */ /* 0x000e620000000800 */
[----:B---3--:R-:W-:Y:S01]  /*5100*/  FADD.FTZ R0, R82, R5 ;  /* 0x0000000552007221 */ /* 0x008fe20000010000 */
[----:B0-----:R-:W-:Y:S02]  /*5110*/  F2FP.BF16.F32.PACK_AB R30, R38, R37 ;  /* 0x00000025261e723e */ /* 0x001fe400000010ff */
[----:B------:R-:W-:-:S04]  /*5120*/  F2FP.BF16.F32.PACK_AB R31, R82, R79 ;  /* 0x0000004f521f723e */ /* 0x000fc800000010ff */
[----:B------:R-:W0:Y:S01]  /*5130*/  MUFU.EX2 R33, R33 ;  /* 0x0000002100217308 */ /* 0x000e220000000800 */
[----:B----4-:R-:W-:-:S07]  /*5140*/  FADD.FTZ R5, R65, R0 ;  /* 0x0000000041057221 */ /* 0x010fce0000010000 */
[----:B------:R-:W2:Y:S01]  /*5150*/  MUFU.EX2 R45, R45 ;  /* 0x0000002d002d7308 */ /* 0x000ea20000000800 */
[C---:B-1----:R-:W-:Y:S01]  /*5160*/  FADD.FTZ R0, R66.reuse, R5 ;  /* 0x0000000542007221 */ /* 0x042fe20000010000 */
[----:B------:R-:W-:Y:S02]  /*5170*/  F2FP.BF16.F32.PACK_AB R5, R21, R20 ;  /* 0x000000141505723e */ /* 0x000fe400000010ff */
[----:B------:R-:W-:-:S03]  /*5180*/  F2FP.BF16.F32.PACK_AB R9, R66, R65 ;  /* 0x000000414209723e */ /* 0x000fc600000010ff */
[----:B------:R1:W-:Y:S01]  /*5190*/  STSM.16.M88.4 [R18], R4 ;  /* 0x0000000412007844 */ /* 0x0003e20000000200 */
[----:B------:R-:W3:Y:S01]  /*51a0*/  MUFU.EX2 R32, R32 ;  /* 0x0000002000207308 */ /* 0x000ee20000000800 */
[----:B0-----:R-:W-:Y:S02]  /*51b0*/  FADD.FTZ R11, R33, R0 ;  /* 0x00000000210b7221 */ /* 0x001fe40000010000 */
[----:B------:R-:W-:Y:S05]  /*51c0*/  STSM.16.M88.4 [R17+0x27800], R28 ;  /* 0x0278001c11007844 */ /* 0x000fea0000000200 */
[----:B------:R-:W0:Y:S01]  /*51d0*/  MUFU.EX2 R46, R46 ;  /* 0x0000002e002e7308 */ /* 0x000e220000000800 */
[----:B--2---:R-:W-:-:S07]  /*51e0*/  FADD.FTZ R13, R45, R2 ;  /* 0x000000022d0d7221 */ /* 0x004fce0000010000 */
[----:B------:R-:W2:Y:S01]  /*51f0*/  MUFU.EX2 R41, R41 ;  /* 0x0000002900297308 */ /* 0x000ea20000000800 */
[C---:B---3--:R-:W-:Y:S01]  /*5200*/  FADD.FTZ R12, R32.reuse, R11 ;  /* 0x0000000b200c7221 */ /* 0x048fe20000010000 */
[----:B------:R-:W-:-:S05]  /*5210*/  F2FP.BF16.F32.PACK_AB R11, R32, R33 ;  /* 0x00000021200b723e */ /* 0x000fca00000010ff */
[----:B------:R-:W-:Y:S01]  /*5220*/  STSM.16.M88.4 [R136], R8 ;  /* 0x0000000888007844 */ /* 0x000fe20000000200 */
[----:B------:R-:W3:Y:S01]  /*5230*/  MUFU.EX2 R47, R47 ;  /* 0x0000002f002f7308 */ /* 0x000ee20000000800 */
[----:B0-----:R-:W-:-:S07]  /*5240*/  FADD.FTZ R2, R46, R13 ;  /* 0x0000000d2e027221 */ /* 0x001fce0000010000 */
[----:B------:R-:W0:Y:S01]  /*5250*/  MUFU.EX2 R40, R40 ;  /* 0x0000002800287308 */ /* 0x000e220000000800 */
[----:B--2---:R-:W-:Y:S01]  /*5260*/  FADD.FTZ R15, R41, R12 ;  /* 0x0000000c290f7221 */ /* 0x004fe20000010000 */
[----:B------:R-:W-:-:S06]  /*5270*/  F2FP.BF16.F32.PACK_AB R12, R46, R45 ;  /* 0x0000002d2e0c723e */ /* 0x000fcc00000010ff */
[----:B------:R-:W2:Y:S01]  /*5280*/  MUFU.EX2 R48, R48 ;  /* 0x0000003000307308 */ /* 0x000ea20000000800 */
[----:B---3--:R-:W-:-:S07]  /*5290*/  FADD.FTZ R13, R47, R2 ;  /* 0x000000022f0d7221 */ /* 0x008fce0000010000 */
[----:B------:R-:W3:Y:S01]  /*52a0*/  MUFU.EX2 R62, R62 ;  /* 0x0000003e003e7308 */ /* 0x000ee20000000800 */
[----:B0-----:R-:W-:-:S07]  /*52b0*/  FADD.FTZ R15, R40, R15 ;  /* 0x0000000f280f7221 */ /* 0x001fce0000010000 */
[----:B------:R-:W0:Y:S01]  /*52c0*/  MUFU.EX2 R63, R63 ;  /* 0x0000003f003f7308 */ /* 0x000e220000000800 */
[C---:B--2---:R-:W-:Y:S01]  /*52d0*/  FADD.FTZ R21, R48.reuse, R13 ;  /* 0x0000000d30157221 */ /* 0x044fe20000010000 */
[----:B------:R-:W-:Y:S02]  /*52e0*/  F2FP.BF16.F32.PACK_AB R14, R48, R47 ;  /* 0x0000002f300e723e */ /* 0x000fe400000010ff */
[----:B------:R-:W-:-:S04]  /*52f0*/  F2FP.BF16.F32.PACK_AB R13, R40, R41 ;  /* 0x00000029280d723e */ /* 0x000fc800000010ff */
[----:B------:R-:W-:Y:S01]  /*5300*/  MUFU.EX2 R44, R44 ;  /* 0x0000002c002c7308 */ /* 0x000fe20000000800 */
[----:B---3--:R-:W-:-:S07]  /*5310*/  FADD.FTZ R2, R62, R15 ;  /* 0x0000000f3e027221 */ /* 0x008fce0000010000 */
[----:B------:R-:W1:Y:S01]  /*5320*/  MUFU.EX2 R43, R43 ;  /* 0x0000002b002b7308 */ /* 0x000e620000000800 */
[C---:B0-----:R-:W-:Y:S01]  /*5330*/  F2FP.BF16.F32.PACK_AB R15, R63.reuse, R62 ;  /* 0x0000003e3f0f723e */ /* 0x041fe200000010ff */
[----:B------:R-:W-:-:S04]  /*5340*/  FADD.FTZ R2, R63, R2 ;  /* 0x000000023f027221 */ /* 0x000fc80000010000 */
[----:B------:R-:W-:Y:S02]  /*5350*/  STSM.16.M88.4 [R19+0x6000], R12 ;  /* 0x0060000c13007844 */ /* 0x000fe40000000200 */
[----:B------:R-:W-:Y:S08]  /*5360*/  MUFU.EX2 R42, R42 ;  /* 0x0000002a002a7308 */ /* 0x000ff00000000800 */
[----:B------:R-:W0:Y:S01]  /*5370*/  MUFU.EX2 R3, R3 ;  /* 0x0000000300037308 */ /* 0x000e220000000800 */
[----:B-1----:R-:W-:Y:S01]  /*5380*/  F2FP.BF16.F32.PACK_AB R4, R43, R44 ;  /* 0x0000002c2b04723e */ /* 0x002fe200000010ff */
        /* <DEDUP_REMOVED lines=32> */
.L_x_1086:
[----:B------:R-:W-:Y:S02]  /*5590*/  ULDC UR18, c[0x0][0x9e4] ;  /* 0x0002790000127ab9 */ /* 0x000fe40000000800 */
[----:B------:R-:W-:-:S11]  /*55a0*/  UISETP.NE.AND UP0, UPT, UR18, 0x1, UPT ;  /* 0x000000011200788c */ /* 0x000fd6000bf05270 */
[----:B------:R-:W-:Y:S02]  /*55b0*/  @UP0 ULDC.64 UR6, c[0x0][0x9e8] ;  /* 0x00027a0000060ab9 */ /* 0x000fe40000000a00 */
[----:B------:R-:W-:-:S04]  /*55c0*/  UIMAD.WIDE.U32 UR10, UR15, UR6, URZ ;  /* 0x000000060f0a72a5 */ /* 0x000fc8000f8e003f */
[----:B------:R-:W-:-:S12]  /*55d0*/  @UP0 USHF.R.U32.HI UR15, URZ, UR7, UR11 ;  /* 0x000000073f0f0299 */ /* 0x000fd8000801160b */
.L_x_1087:
[----:B------:R-:W-:-:S04]  /*55e0*/  UIMAD UR15, UR15, UR18, UR18 ;  /* 0x000000120f0f72a4 */ /* 0x000fc8000f8e0212 */
[----:B------:R-:W-:-:S04]  /*55f0*/  UISETP.LT.AND UP0, UPT, UR14, UR15, UPT ;  /* 0x0000000f0e00728c */ /* 0x000fc8000bf01270 */
[----:B------:R-:W-:-:S12]  /*5600*/  USEL UR14, UR14, UR15, UP0 ;  /* 0x0000000f0e0e7287 */ /* 0x000fd80008000000 */
.L_x_1085:
        /* <DEDUP_REMOVED lines=42> */
.L_x_1107:
[----:B------:R-:W-:Y:S01]  /*58b0*/  ISETP.NE.AND P2, PT, RZ, UR45, PT ;  /* 0x0000002dff007c0c */ /* 0x000fe2000bf45270 */
[----:B------:R-:W-:-:S04]  /*58c0*/  UISETP.NE.AND UP0, UPT, UR59, 0x1, UPT ;  /* 0x000000013b00788c */ /* 0x000fc8000bf05270 */
[----:B------:R-:W-:-:S04]  /*58d0*/  USEL UR48, URZ, 0x1, UP0 ;  /* 0x000000013f307887 */ /* 0x000fc80008000000 */
[----:B------:R-:W-:-:S04]  /*58e0*/  ULOP3.LUT UR48, UR28, UR48, URZ, 0x3c, !UPT ;  /* 0x000000301c307292 */ /* 0x000fc8000f8e3c3f */
[----:B------:R-:W-:Y:S08]  /*58f0*/  @P2 BRA `(.L_x_1089) ;  /* 0x0000000000382947 */ /* 0x000ff00003800000 */
[----:B------:R-:W-:Y:S05]  /*5900*/  @!P0 BRA `(.L_x_1090) ;  /* 0x0000000000048947 */ /* 0x000fea0003800000 */
[----:B------:R-:W-:Y:S01]  /*5910*/  BPT.TRAP 0x1 ;  /* 0x000000040000795c */ /* 0x000fe20000300000 */
.L_x_1090:
        /* <DEDUP_REMOVED lines=9> */
.L_x_1091:
[----:B-1----:R-:W-:Y:S05]  /*59b0*/  @P1 BRA `(.L_x_1089) ;  /* 0x0000000000081947 */ /* 0x002fea0003800000 */
[----:B------:R-:W1:Y:S02]  /*59c0*/  SYNCS.PHASECHK.TRANS64.TRYWAIT P1, [UR6+0x2d830], R6 ;  /* 0x02d83006ff0075a7 */ /* 0x000e640008020146 */
[----:B-1----:R-:W-:Y:S05]  /*59d0*/  @!P1 BRA `(.L_x_1092) ;  /* 0x00000120000c9947 */ /* 0x002fea0003800000 */
.L_x_1089:
        /* <DEDUP_REMOVED lines=40> */
.L_x_1094:
[----:B------:R-:W-:Y:S01]  /*5c60*/  ULEA UR6, UR59, UR41, 0x3 ;  /* 0x000000293b067291 */ /* 0x000fe2000f8e183f */
[----:B------:R-:W-:-:S05]  /*5c70*/  IMAD.U32 R6, RZ, RZ, UR28 ;  /* 0x0000001cff067e24 */ /* 0x000fca000f8e00ff */
[----:B------:R-:W-:-:S04]  /*5c80*/  SHF.L.U32 R6, R6, 0x1f, RZ ;  /* 0x0000001f06067819 */ /* 0x000fc800000006ff */
[----:B------:R0:W1:Y:S01]  /*5c90*/  SYNCS.PHASECHK.TRANS64.TRYWAIT P1, [UR6+0x2d850], R6 ;  /* 0x02d85006ff0075a7 */ /* 0x0000620008020146 */
[----:B------:R-:W-:Y:S05]  /*5ca0*/  @!P0 BRA `(.L_x_1095) ;  /* 0x0000000000048947 */ /* 0x000fea0003800000 */
[----:B------:R-:W-:Y:S01]  /*5cb0*/  BPT.TRAP 0x1 ;  /* 0x000000040000795c */ /* 0x000fe20000300000 */
.L_x_1095:
[----:B-1----:R-:W-:Y:S05]  /*5cc0*/  @P1 BRA `(.L_x_1093) ;  /* 0x0000000000081947 */ /* 0x002fea0003800000 */
[----:B------:R-:W1:Y:S02]  /*5cd0*/  SYNCS.PHASECHK.TRANS64.TRYWAIT P1, [UR6+0x2d850], R6 ;  /* 0x02d85006ff0075a7 */ /* 0x000e640008020146 */
[----:B-1----:R-:W-:Y:S05]  /*5ce0*/  @!P1 BRA `(.L_x_1096) ;  /* 0x0000011c00609947 */ /* 0x002fea0003800000 */
.L_x_1093:
        /* <DEDUP_REMOVED lines=74> */
.L_x_1097:
        /* <DEDUP_REMOVED lines=13> */
[----:B------:R-:W-:Y:S01]  /*6260*/  FMUL.FTZ R40, R52, UR57 ;  /* 0x0000003934287c20 */ /* 0x000fe20008410000 */
[----:B------:R-:W-:Y:S01]  /*6270*/  FMUL.FTZ R12, R30, UR57 ;  /* 0x000000391e0c7c20 */ /* 0x000fe20008410000 */
[----:B------:R-:W-:Y:S01]  /*6280*/  FMUL.FTZ R15, R33, UR57 ;  /* 0x00000039210f7c20 */ /* 0x000fe20008410000 */
[----:B------:R-:W-:Y:S01]  /*6290*/  FMUL.FTZ R30, R42, UR57 ;  /* 0x000000392a1e7c20 */ /* 0x000fe20008410000 */
[----:B------:R-:W-:Y:S01]  /*62a0*/  FMUL.FTZ R33, R45, UR57 ;  /* 0x000000392d217c20 */ /* 0x000fe20008410000 */
[----:B------:R-:W-:Y:S01]  /*62b0*/  FMUL.FTZ R42, R54, UR57 ;  /* 0x00000039362a7c20 */ /* 0x000fe20008410000 */
[----:B------:R-:W-:Y:S01]  /*62c0*/  @P1 IMAD.HI.U32 R52, R83, UR7, RZ ;  /* 0x0000000753341c27 */ /* 0x000fe2000f8e00ff */
[----:B------:R-:W-:Y:S01]  /*62d0*/  @UP1 ULDC UR7, c[0x0][0x450] ;  /* 0x0001140000071ab9 */ /* 0x000fe20000000800 */
[----:B------:R-:W-:-:S02]  /*62e0*/  ULEA UR6, UR47, UR41, 0x3 ;  /* 0x000000292f067291 */ /* 0x000fc4000f8e183f */
[----:B------:R-:W-:Y:S01]  /*62f0*/  FMUL.FTZ R45, R57, UR57 ;  /* 0x00000039392d7c20 */ /* 0x000fe20008410000 */
[----:B------:R-:W-:Y:S01]  /*6300*/  FMUL.FTZ R54, R64, UR57 ;  /* 0x0000003940367c20 */ /* 0x000fe20008410000 */
[----:B------:R-:W-:Y:S01]  /*6310*/  @P2 SHF.R.U32.HI R83, RZ, UR7, R52 ;  /* 0x00000007ff532c19 */ /* 0x000fe20008011634 */
[----:B------:R-:W-:Y:S01]  /*6320*/  FMUL.FTZ R57, R67, UR57 ;  /* 0x0000003943397c20 */ /* 0x000fe20008410000 */
[----:B------:R-:W-:Y:S01]  /*6330*/  FMUL.FTZ R64, R74, UR57 ;  /* 0x000000394a407c20 */ /* 0x000fe20008410000 */
[----:B------:R-:W-:Y:S01]  /*6340*/  FMUL.FTZ R67, R77, UR57 ;  /* 0x000000394d437c20 */ /* 0x000fe20008410000 */
[----:B------:R-:W-:Y:S01]  /*6350*/  FMUL.FTZ R74, R84, UR57 ;  /* 0x00000039544a7c20 */ /* 0x000fe20008410000 */
[----:B------:R-:W-:Y:S01]  /*6360*/  UIADD3 UR6, UR6, 0x2d840, URZ ;  /* 0x0002d84006067890 */ /* 0x000fe2000fffe03f */
[----:B------:R-:W1:Y:S01]  /*6370*/  SHFL.IDX PT, R84, R83, RZ, 0x1c1f ;  /* 0x001c1fff53547589 */ /* 0x000e6200000e0000 */
[----:B------:R-:W-:Y:S02]  /*6380*/  IMAD.SHL.U32 R77, R3, 0x80, RZ ;  /* 0x00000080034d7824 */ /* 0x000fe400078e00ff */
        /* <DEDUP_REMOVED lines=47> */
[----:B------:R-:W-:Y:S01]  /*6680*/  PLOP3.LUT P1, PT, PT, PT, UP0, 0x40, 0x0 ;  /* 0x000000000000781c */ /* 0x000fe20003f2e808 */
[----:B------:R-:W-:Y:S01]  /*6690*/  IMAD R53, R16, -0x2, R53 ;  /* 0xfffffffe10357824 */ /* 0x000fe200078e0235 */
[----:B------:R-:W0:Y:S01]  /*66a0*/  MUFU.TANH R6, R6 ;  /* 0x0000000600067308 */ /* 0x000e220000002400 */
[----:B------:R-:W-:Y:S01]  /*66b0*/  IMAD.U32 R52, RZ, RZ, UR46 ;  /* 0x0000002eff347e24 */ /* 0x000fe2000f8e00ff */
[----:B------:R-:W-:Y:S01]  /*66c0*/  SYNCS.ARRIVE.TRANS64.RED.A1T0 RZ, [UR6], RZ ;  /* 0x000000ffffff79a7 */ /* 0x000fe20008100406 */
[----:B------:R-:W-:-:S03]  /*66d0*/  ULOP3.LUT UR6, URZ, UR35, URZ, 0x33, !UPT ;  /* 0x000000233f067292 */ /* 0x000fc6000f8e333f */
[----:B------:R-:W-:Y:S02]  /*66e0*/  IADD3 R53, -R52, UR37, R53 ;  /* 0x0000002534357c10 */ /* 0x000fe4000fffe135 */
[----:B------:R-:W2:Y:S03]  /*66f0*/  MUFU.TANH R7, R7 ;  /* 0x0000000700077308 */ /* 0x000ea60000002400 */
[C---:B------:R-:W-:Y:S02]  /*6700*/  VIADD R82, R53.reuse, UR56 ;  /* 0x0000003835527c36 */ /* 0x040fe40008000000 */
[----:B------:R-:W-:Y:S02]  /*6710*/  VIADD R81, R53, UR6 ;  /* 0x0000000635517c36 */ /* 0x000fe40008000000 */
[----:B-1----:R-:W-:Y:S01]  /*6720*/  IMAD.IADD R80, R82, 0x1, R84 ;  /* 0x0000000152507824 */ /* 0x002fe200078e0254 */
[----:B------:R-:W1:Y:S01]  /*6730*/  MUFU.TANH R8, R8 ;  /* 0x0000000800087308 */ /* 0x000e620000002400 */
        /* <DEDUP_REMOVED lines=76> */
.L_x_1100:
[----:B------:R-:W-:-:S05]  /*6c00*/  IMAD.U32 R86, RZ, RZ, UR34 ;  /* 0x00000022ff567e24 */ /* 0x000fca000f8e00ff */
[----:B------:R-:W-:-:S13]  /*6c10*/  ISETP.NE.AND P1, PT, R86, 0x1, PT ;  /* 0x000000015600780c */ /* 0x000fda0003f25270 */
[----:B------:R-:W1:Y:S02]  /*6c20*/  @P1 LDC.64 R52, c[0x0][0x9e8] ;  /* 0x00027a00ff341b82 */ /* 0x000e640000000a00 */
[----:B-1----:R-:W-:-:S05]  /*6c30*/  @P1 IMAD.HI.U32 R52, R84, R52, RZ ;  /* 0x0000003454341227 */ /* 0x002fca00078e00ff */
[----:B------:R-:W-:-:S07]  /*6c40*/  @P1 SHF.R.U32.HI R84, RZ, R53, R52 ;  /* 0x00000035ff541219 */ /* 0x000fce0000011634 */
.L_x_1101:
[----:B------:R-:W-:Y:S05]  /*6c50*/  BSYNC B0 ;  /* 0x0000000000007941 */ /* 0x000fea0003800000 */
.L_x_1099:
[----:B------:R-:W-:-:S04]  /*6c60*/  IMAD R53, R84, R86, -R77 ;  /* 0x0000005654357224 */ /* 0x000fc800078e0a4d */
[----:B------:R-:W-:-:S05]  /*6c70*/  IMAD R53, R16, -0x2, R53 ;  /* 0xfffffffe10357824 */ /* 0x000fca00078e0235 */
[----:B------:R-:W-:Y:S02]  /*6c80*/  VIADDMNMX R80, R53, R86, R80, PT ;  /* 0x0000005635507246 */ /* 0x000fe40003800150 */
[----:B------:R-:W-:-:S07]  /*6c90*/  VIMNMX R79, R79, R53, !PT ;  /* 0x000000354f4f7248 */ /* 0x000fce0007fe0100 */
.L_x_1098:
        /* <DEDUP_REMOVED lines=116> */
.L_x_1104:
[----:B------:R-:W-:-:S05]  /*73e0*/  IMAD.U32 R80, RZ, RZ, UR34 ;  /* 0x00000022ff507e24 */ /* 0x000fca000f8e00ff */
[----:B------:R-:W-:-:S13]  /*73f0*/  ISETP.NE.AND P2, PT, R80, 0x1, PT ;  /* 0x000000015000780c */ /* 0x000fda0003f45270 */
[----:B------:R-:W0:Y:S02]  /*7400*/  @P2 LDC.64 R24, c[0x0][0x9e8] ;  /* 0x00027a00ff182b82 */ /* 0x000e240000000a00 */
[----:B0-----:R-:W-:-:S05]  /*7410*/  @P2 IMAD.HI.U32 R24, R52, R24, RZ ;  /* 0x0000001834182227 */ /* 0x001fca00078e00ff */
[----:B------:R-:W-:-:S07]  /*7420*/  @P2 SHF.R.U32.HI R52, RZ, R25, R24 ;  /* 0x00000019ff342219 */ /* 0x000fce0000011618 */
.L_x_1105:
[----:B------:R-:W-:Y:S05]  /*7430*/  BSYNC B0 ;  /* 0x0000000000007941 */ /* 0x000fea0003800000 */
.L_x_1103:
[----:B------:R-:W-:-:S04]  /*7440*/  IMAD R77, R52, R80, -R77 ;  /* 0x00000050344d7224 */ /* 0x000fc800078e0a4d */
[----:B------:R-:W-:-:S05]  /*7450*/  IMAD R77, R16, -0x2, R77 ;  /* 0xfffffffe104d7824 */ /* 0x000fca00078e024d */
[----:B------:R-:W-:Y:S02]  /*7460*/  VIADDMNMX R82, R77, R80, R82, PT ;  /* 0x000000504d527246 */ /* 0x000fe40003800152 */
[----:B------:R-:W-:-:S07]  /*7470*/  VIMNMX R81, R81, R77, !PT ;  /* 0x0000004d51517248 */ /* 0x000fce0007fe0100 */
.L_x_1102:
        /* <DEDUP_REMOVED lines=101> */
[C---:B------:R-:W-:Y:S02]  /*7ad0*/  ISETP.GT.AND P3, PT, R81.reuse, 0x61, P1 ;  /* 0x000000615100780c */ /* 0x040fe40000f64270 */
        /* <DEDUP_REMOVED lines=26> */
[----:B0-----:R-:W-:Y:S01]  /*7c80*/  FMNMX.FTZ R77, R21, R80, !PT ;  /* 0x00000050154d7209 */ /* 0x001fe20007810000 */
        /* <DEDUP_REMOVED lines=38> */
[----:B------:R-:W-:Y:S02]  /*7ef0*/  ISETP.GT.AND P2, PT, R81, 0x70, P1 ;  /* 0x000000705100780c */ /* 0x000fe40000f44270 */
[----:B------:R-:W-:Y:S02]  /*7f00*/  FMNMX.FTZ R80, R46, R77, !PT ;  /* 0x0000004d2e507209 */ /* 0x000fe40007810000 */
[----:B------:R-:W-:-:S02]  /*7f10*/  ISETP.LT.OR P4, PT, R82, 0x6a, P4 ;  /* 0x0000006a5200780c */ /* 0x000fc40002781670 */
[----:B------:R-:W-:Y:S01]  /*7f20*/  FMNMX.FTZ R77, R47, R80, !PT ;  /* 0x000000502f4d7209 */ /* 0x000fe20007810000 */
[----:B------:R-:W-:Y:S01]  /*7f30*/  MUFU.EX2 R42, R83 ;  /* 0x00000053002a7308 */ /* 0x000fe20000000800 */
[----:B------:R-:W-:Y:S02]  /*7f40*/  ISETP.GT.AND P3, PT, R81, 0x71, P1 ;  /* 0x000000715100780c */ /* 0x000fe40000f64270 */
[----:B------:R-:W-:Y:S02]  /*7f50*/  FMNMX.FTZ R80, R50, R77, !PT ;  /* 0x0000004d32507209 */ /* 0x000fe40007810000 */
[C---:B------:R-:W-:Y:S02]  /*7f60*/  ISETP.LT.OR P2, PT, R82.reuse, 0x71, P2 ;  /* 0x000000715200780c */ /* 0x040fe40001741670 */
[----:B------:R-:W-:Y:S01]  /*7f70*/  FMNMX.FTZ R77, R51, R80, !PT ;  /* 0x00000050334d7209 */ /* 0x000fe20007810000 */
[----:B------:R-:W-:Y:S01]  /*7f80*/  MUFU.EX2 R10, R10 ;  /* 0x0000000a000a7308 */ /* 0x000fe20000000800 */
[----:B------:R-:W-:-:S02]  /*7f90*/  ISETP.LT.OR P3, PT, R82, 0x72, P3 ;  /* 0x000000725200780c */ /* 0x000fc40001f61670 */
[----:B------:R-:W-:Y:S02]  /*7fa0*/  FMNMX.FTZ R80, R56, R77, !PT ;  /* 0x0000004d38507209 */ /* 0x000fe40007810000 */
[----:B------:R-:W-:Y:S02]  /*7fb0*/  FSEL R73, R73, -INF , !P3 ;  /* 0xff80000049497808 */ /* 0x000fe40005800000 */
[----:B------:R-:W-:Y:S01]  /*7fc0*/  FMNMX.FTZ R77, R57, R80, !PT ;  /* 0x00000050394d7209 */ /* 0x000fe20007810000 */
[----:B------:R-:W-:Y:S03]  /*7fd0*/  MUFU.EX2 R11, R11 ;  /* 0x0000000b000b7308 */ /* 0x000fe60000000800 */
[----:B------:R-:W-:Y:S02]  /*7fe0*/  FMNMX.FTZ R80, R60, R77, !PT ;  /* 0x0000004d3c507209 */ /* 0x000fe40007810000 */
[----:B------:R-:W-:-:S02]  /*7ff0*/  FSEL R77, R68, -INF , !P5 ;  /* 0xff800000444d7808 */ /* 0x000fc40006800000 */
[----:B------:R-:W-:Y:S01]  /*8000*/  FMNMX.FTZ R79, R61, R80, !PT ;  /* 0x000000503d4f7209 */ /* 0x000fe20007810000 */
[----:B------:R-:W-:Y:S01]  /*8010*/  MUFU.EX2 R15, R15 ;  /* 0x0000000f000f7308 */ /* 0x000fe20000000800 */
[----:B------:R-:W-:Y:S02]  /*8020*/  ISETP.GT.AND P5, PT, R81, 0x78, P1 ;  /* 0x000000785100780c */ /* 0x000fe40000fa4270 */
[----:B------:R-:W-:Y:S02]  /*8030*/  FMNMX.FTZ R68, R64, R79, !PT ;  /* 0x0000004f40447209 */ /* 0x000fe40007810000 */
[----:B------:R-:W-:Y:S02]  /*8040*/  FSEL R79, R69, -INF , !P4 ;  /* 0xff800000454f7808 */ /* 0x000fe40006000000 */
[----:B------:R-:W-:Y:S01]  /*8050*/  FMNMX.FTZ R68, R65, R68, !PT ;  /* 0x0000004441447209 */ /* 0x000fe20007810000 */
[----:B------:R-:W-:Y:S01]  /*8060*/  MUFU.EX2 R25, R25 ;  /* 0x0000001900197308 */ /* 0x000fe20000000800 */
[----:B------:R-:W-:-:S02]  /*8070*/  FSEL R80, R72, -INF , !P2 ;  /* 0xff80000048507808 */ /* 0x000fc40005000000 */
[----:B------:R-:W-:Y:S02]  /*8080*/  FMNMX.FTZ R68, R77, R68, !PT ;  /* 0x000000444d447209 */ /* 0x000fe40007810000 */
[----:B------:R-:W-:Y:S02]  /*8090*/  ISETP.GT.AND P1, PT, R81, 0x79, P1 ;  /* 0x000000795100780c */ /* 0x000fe40000f24270 */
[----:B------:R-:W-:Y:S01]  /*80a0*/  FMNMX.FTZ R69, R79, R68, !PT ;  /* 0x000000444f457209 */ /* 0x000fe20007810000 */
[----:B------:R-:W-:Y:S01]  /*80b0*/  MUFU.EX2 R28, R28 ;  /* 0x0000001c001c7308 */ /* 0x000fe20000000800 */
[----:B------:R-:W-:Y:S02]  /*80c0*/  ISETP.LT.OR P5, PT, R82, 0x79, P5 ;  /* 0x000000795200780c */ /* 0x000fe40002fa1670 */
[----:B------:R-:W-:Y:S02]  /*80d0*/  FMNMX.FTZ R68, R80, R69, !PT ;  /* 0x0000004550447209 */ /* 0x000fe40007810000 */
[----:B------:R-:W-:-:S02]  /*80e0*/  ISETP.LT.OR P1, PT, R82, 0x7a, P1 ;  /* 0x0000007a5200780c */ /* 0x000fc40000f21670 */
[----:B------:R-:W-:Y:S01]  /*80f0*/  FSEL R76, R76, -INF , !P5 ;  /* 0xff8000004c4c7808 */ /* 0x000fe20006800000 */
[----:B------:R-:W-:Y:S01]  /*8100*/  MUFU.EX2 R29, R29 ;  /* 0x0000001d001d7308 */ /* 0x000fe20000000800 */
[----:B------:R-:W-:Y:S02]  /*8110*/  FMNMX.FTZ R69, R73, R68, !PT ;  /* 0x0000004449457209 */ /* 0x000fe40007810000 */
[----:B------:R-:W-:Y:S02]  /*8120*/  FSEL R78, R78, -INF , !P1 ;  /* 0xff8000004e4e7808 */ /* 0x000fe40004800000 */
[----:B------:R-:W-:-:S03]  /*8130*/  FMNMX.FTZ R69, R76, R69, !PT ;  /* 0x000000454c457209 */ /* 0x000fc60007810000 */
[----:B------:R-:W-:Y:S01]  /*8140*/  MUFU.EX2 R32, R32 ;  /* 0x0000002000207308 */ /* 0x000fe20000000800 */
[----:B------:R-:W-:-:S05]  /*8150*/  FMNMX.FTZ R69, R78, R69, !PT ;  /* 0x000000454e457209 */ /* 0x000fca0007810000 */
[----:B------:R-:W0:Y:S02]  /*8160*/  SHFL.BFLY PT, R68, R69, 0x2, 0x1f ;  /* 0x0c401f0045447f89 */ /* 0x000e2400000e0000 */
[----:B------:R-:W-:Y:S08]  /*8170*/  MUFU.EX2 R33, R33 ;  /* 0x0000002100217308 */ /* 0x000ff00000000800 */
[----:B------:R-:W-:Y:S08]  /*8180*/  MUFU.EX2 R36, R36 ;  /* 0x0000002400247308 */ /* 0x000ff00000000800 */
[----:B------:R-:W-:Y:S01]  /*8190*/  MUFU.EX2 R37, R37 ;  /* 0x0000002500257308 */ /* 0x000fe20000000800 */
[----:B0-----:R-:W-:Y:S01]  /*81a0*/  FMNMX.FTZ R72, R69, R68, !PT ;  /* 0x0000004445487209 */ /* 0x001fe20007810000 */
[--C-:B------:R-:W-:Y:S01]  /*81b0*/  FFMA.FTZ R68, R70, UR33, -R52.reuse ;  /* 0x0000002146447c23 */ /* 0x100fe20008010834 */
[--C-:B------:R-:W-:Y:S01]  /*81c0*/  FFMA.FTZ R69, R71, UR33, -R52.reuse ;  /* 0x0000002147457c23 */ /* 0x100fe20008010834 */
[--C-:B------:R-:W-:Y:S01]  /*81d0*/  FFMA.FTZ R70, R74, UR33, -R52.reuse ;  /* 0x000000214a467c23 */ /* 0x100fe20008010834 */
[----:B------:R-:W-:Y:S01]  /*81e0*/  FSEL R71, R24, RZ, P6 ;  /* 0x000000ff18477208 */ /* 0x000fe20003000000 */
[----:B------:R-:W0:Y:S01]  /*81f0*/  SHFL.BFLY PT, R81, R72, 0x1, 0x1f ;  /* 0x0c201f0048517f89 */ /* 0x000e2200000e0000 */
[----:B------:R-:W-:Y:S01]  /*8200*/  FFMA.FTZ R74, R75, UR33, -R52 ;  /* 0x000000214b4a7c23 */ /* 0x000fe20008010834 */
[----:B------:R-:W-:Y:S02]  /*8210*/  MUFU.EX2 R40, R40 ;  /* 0x0000002800287308 */ /* 0x000fe40000000800 */
[----:B------:R-:W-:-:S04]  /*8220*/  FADD.FTZ R71, -R71, R4 ;  /* 0x0000000447477221 */ /* 0x000fc80000010100 */
[----:B------:R-:W-:Y:S02]  /*8230*/  FMUL.FTZ R71, R71, UR33 ;  /* 0x0000002147477c20 */ /* 0x000fe40008410000 */
[----:B------:R-:W-:Y:S08]  /*8240*/  MUFU.EX2 R41, R41 ;  /* 0x0000002900297308 */ /* 0x000ff00000000800 */
[----:B------:R-:W1:Y:S01]  /*8250*/  MUFU.EX2 R71, R71 ;  /* 0x0000004700477308 */ /* 0x000e620000000800 */
[----:B0-----:R-:W-:-:S07]  /*8260*/  FMNMX.FTZ R52, R72, R81, !PT ;  /* 0x0000005148347209 */ /* 0x001fce0007810000 */
[----:B------:R-:W-:Y:S01]  /*8270*/  MUFU.EX2 R72, R74 ;  /* 0x0000004a00487308 */ /* 0x000fe20000000800 */
[C---:B------:R-:W-:Y:S01]  /*8280*/  FSETP.NEU.FTZ.AND P1, PT, R52.reuse, -INF , PT ;  /* 0xff8000003400780b */ /* 0x040fe20003f3d000 */
[----:B------:R-:W-:-:S05]  /*8290*/  FMUL.FTZ R4, R52, UR33 ;  /* 0x0000002134047c20 */ /* 0x000fca0008410000 */
[----:B------:R-:W-:Y:S01]  /*82a0*/  FSEL R4, R4, RZ, P1 ;  /* 0x000000ff04047208 */ /* 0x000fe20000800000 */
[----:B-1----:R-:W-:Y:S01]  /*82b0*/  FFMA.FTZ R2, R71, R2, R6 ;  /* 0x0000000247027223 */ /* 0x002fe20000010006 */
[----:B------:R-:W-:Y:S03]  /*82c0*/  MUFU.EX2 R44, R44 ;  /* 0x0000002c002c7308 */ /* 0x000fe60000000800 */
        /* <DEDUP_REMOVED lines=8> */
[----:B------:R-:W-:Y:S01]  /*8350*/  FFMA.FTZ R26, R35, UR33, -R4 ;  /* 0x00000021231a7c23 */ /* 0x000fe20008010804 */
[----:B------:R-:W-:Y:S01]  /*8360*/  FADD.FTZ R35, R7, R2 ;  /* 0x0000000207237221 */ /* 0x000fe20000010000 */
[--C-:B------:R-:W-:Y:S01]  /*8370*/  FFMA.FTZ R81, R27, UR33, -R4.reuse ;  /* 0x000000211b517c23 */ /* 0x100fe20008010804 */
[--C-:B------:R-:W-:Y:S01]  /*8380*/  FFMA.FTZ R14, R30, UR33, -R4.reuse ;  /* 0x000000211e0e7c23 */ /* 0x100fe20008010804 */
[--C-:B------:R-:W-:Y:S01]  /*8390*/  FFMA.FTZ R27, R31, UR33, -R4.reuse ;  /* 0x000000211f1b7c23 */ /* 0x100fe20008010804 */
[----:B------:R-:W-:Y:S01]  /*83a0*/  MUFU.EX2 R75, R75 ;  /* 0x0000004b004b7308 */ /* 0x000fe20000000800 */
[----:B0-----:R-:W-:Y:S01]  /*83b0*/  FSEL R12, R52, RZ, P1 ;  /* 0x000000ff340c7208 */ /* 0x001fe20000800000 */
[--C-:B------:R-:W-:Y:S01]  /*83c0*/  FFMA.FTZ R31, R34, UR33, -R4.reuse ;  /* 0x00000021221f7c23 */ /* 0x100fe20008010804 */
[--C-:B------:R-:W-:Y:S01]  /*83d0*/  FFMA.FTZ R87, R43, UR33, -R4.reuse ;  /* 0x000000212b577c23 */ /* 0x100fe20008010804 */
[--C-:B------:R-:W-:Y:S01]  /*83e0*/  FFMA.FTZ R13, R38, UR33, -R4.reuse ;  /* 0x00000021260d7c23 */ /* 0x100fe20008010804 */
[--C-:B------:R-:W-:Y:S01]  /*83f0*/  FFMA.FTZ R86, R51, UR33, -R4.reuse ;  /* 0x0000002133567c23 */ /* 0x100fe20008010804 */
[----:B------:R-:W-:Y:S01]  /*8400*/  FADD.FTZ R12, -R12, R5 ;  /* 0x000000050c0c7221 */ /* 0x000fe20000010100 */
[--C-:B------:R-:W-:Y:S01]  /*8410*/  FFMA.FTZ R21, R39, UR33, -R4.reuse ;  /* 0x0000002127157c23 */ /* 0x100fe20008010804 */
[----:B------:R-:W-:Y:S01]  /*8420*/  MUFU.EX2 R84, R84 ;  /* 0x0000005400547308 */ /* 0x000fe20000000800 */
[--C-:B------:R-:W-:Y:S01]  /*8430*/  FFMA.FTZ R39, R53, UR33, -R4.reuse ;  /* 0x0000002135277c23 */ /* 0x100fe20008010804 */
[----:B------:R-:W-:Y:S01]  /*8440*/  FMUL.FTZ R12, R12, UR33 ;  /* 0x000000210c0c7c20 */ /* 0x000fe20008410000 */
        /* <DEDUP_REMOVED lines=8> */
[----:B------:R-:W-:-:S05]  /*84d0*/  FFMA.FTZ R64, R73, UR33, -R4 ;  /* 0x0000002149407c23 */ /* 0x000fca0008010804 */
[----:B------:R-:W1:Y:S08]  /*84e0*/  MUFU.EX2 R83, R83 ;  /* 0x0000005300537308 */ /* 0x000e700000000800 */
[----:B------:R-:W2:Y:S01]  /*84f0*/  MUFU.EX2 R9, R9 ;  /* 0x0000000900097308 */ /* 0x000ea20000000800 */
[----:B0-----:R-:W-:Y:S01]  /*8500*/  FFMA.FTZ R5, R12, R0, R75 ;  /* 0x000000000c057223 */ /* 0x001fe2000001004b */
[----:B------:R-:W-:Y:S01]  /*8510*/  FADD.FTZ R0, R10, R35 ;  /* 0x000000230a007221 */ /* 0x000fe20000010000 */
[----:B------:R-:W-:-:S02]  /*8520*/  FFMA.FTZ R35, R56, UR33, -R4 ;  /* 0x0000002138237c23 */ /* 0x000fc40008010804 */
[----:B------:R-:W-:-:S03]  /*8530*/  FADD.FTZ R5, R84, R5 ;  /* 0x0000000554057221 */ /* 0x000fc60000010000 */
[----:B------:R-:W0:Y:S01]  /*8540*/  MUFU.EX2 R82, R82 ;  /* 0x0000005200527308 */ /* 0x000e220000000800 */
[----:B------:R-:W-:Y:S01]  /*8550*/  FADD.FTZ R2, R74, R5 ;  /* 0x000000054a027221 */ /* 0x000fe20000010000 */
[----:B------:R-:W-:-:S03]  /*8560*/  FADD.FTZ R5, R11, R0 ;  /* 0x000000000b057221 */ /* 0x000fc60000010000 */
[----:B-1----:R-:W-:Y:S01]  /*8570*/  FADD.FTZ R2, R83, R2 ;  /* 0x0000000253027221 */ /* 0x002fe20000010000 */
[----:B------:R-:W-:Y:S02]  /*8580*/  FADD.FTZ R0, R8, R5 ;  /* 0x0000000508007221 */ /* 0x000fe40000010000 */
[----:B------:R-:W1:Y:S01]  /*8590*/  MUFU.EX2 R20, R20 ;  /* 0x0000001400147308 */ /* 0x000e620000000800 */
[----:B--2---:R-:W-:Y:S01]  /*85a0*/  FADD.FTZ R5, R9, R2 ;  /* 0x0000000209057221 */ /* 0x004fe20000010000 */
[----:B------:R-:W-:-:S04]  /*85b0*/  FADD.FTZ R0, R15, R0 ;  /* 0x000000000f007221 */ /* 0x000fc80000010000 */
[----:B------:R-:W-:Y:S02]  /*85c0*/  FADD.FTZ R43, R25, R0 ;  /* 0x00000000192b7221 */ /* 0x000fe40000010000 */
[----:B------:R-:W2:Y:S01]  /*85d0*/  MUFU.EX2 R81, R81 ;  /* 0x0000005100517308 */ /* 0x000ea20000000800 */
[----:B0-----:R-:W-:-:S07]  /*85e0*/  FADD.FTZ R5, R82, R5 ;  /* 0x0000000552057221 */ /* 0x001fce0000010000 */
[----:B------:R-:W0:Y:S01]  /*85f0*/  MUFU.EX2 R14, R14 ;  /* 0x0000000e000e7308 */ /* 0x000e220000000800 */
[----:B-1----:R-:W-:Y:S01]  /*8600*/  FADD.FTZ R0, R20, R5 ;  /* 0x0000000514007221 */ /* 0x002fe20000010000 */
[----:B------:R-:W-:Y:S01]  /*8610*/  FADD.FTZ R5, R42, R43 ;  /* 0x0000002b2a057221 */ /* 0x000fe20000010000 */
[--C-:B------:R-:W-:Y:S01]  /*8620*/  FFMA.FTZ R43, R60, UR33, -R4.reuse ;  /* 0x000000213c2b7c23 */ /* 0x100fe20008010804 */
[----:B------:R-:W-:-:S04]  /*8630*/  FFMA.FTZ R60, R79, UR33, -R4 ;  /* 0x000000214f3c7c23 */ /* 0x000fc80008010804 */
        /* <DEDUP_REMOVED lines=11> */
[----:B--2---:R-:W-:Y:S01]  /*86f0*/  FADD.FTZ R5, R31, R2 ;  /* 0x000000021f057221 */ /* 0x004fe20000010000 */
[----:B------:R-:W-:Y:S01]  /*8700*/  FADD.FTZ R2, R36, R51 ;  /* 0x0000003324027221 */ /* 0x000fe20000010000 */
[----:B------:R-:W-:-:S05]  /*8710*/  FFMA.FTZ R51, R77, UR33, -R4 ;  /* 0x000000214d337c23 */ /* 0x000fca0008010804 */
[----:B------:R-:W2:Y:S01]  /*8720*/  MUFU.EX2 R21, R21 ;  /* 0x0000001500157308 */ /* 0x000ea20000000800 */
[----:B0-----:R-:W-:Y:S01]  /*8730*/  FADD.FTZ R0, R26, R5 ;  /* 0x000000051a007221 */ /* 0x001fe20000010000 */
[----:B------:R-:W-:-:S04]  /*8740*/  FADD.FTZ R5, R37, R2 ;  /* 0x0000000225057221 */ /* 0x000fc80000010000 */
[----:B------:R-:W-:Y:S02]  /*8750*/  FADD.FTZ R2, R40, R5 ;  /* 0x0000000528027221 */ /* 0x000fe40000010000 */
[----:B------:R-:W0:Y:S01]  /*8760*/  MUFU.EX2 R39, R39 ;  /* 0x0000002700277308 */ /* 0x000e220000000800 */
[----:B-1----:R-:W-:Y:S01]  /*8770*/  FADD.FTZ R0, R13, R0 ;  /* 0x000000000d007221 */ /* 0x002fe20000010000 */
[----:B------:R-:W-:-:S06]  /*8780*/  FADD.FTZ R5, R41, R2 ;  /* 0x0000000229057221 */ /* 0x000fcc0000010000 */
[----:B------:R-:W1:Y:S01]  /*8790*/  MUFU.EX2 R87, R87 ;  /* 0x0000005700577308 */ /* 0x000e620000000800 */
[----:B--2---:R-:W-:-:S07]  /*87a0*/  FADD.FTZ R0, R21, R0 ;  /* 0x0000000015007221 */ /* 0x004fce0000010000 */
[----:B------:R-:W2:Y:S01]  /*87b0*/  MUFU.EX2 R34, R34 ;  /* 0x0000002200227308 */ /* 0x000ea20000000800 */
[----:B0-----:R-:W-:-:S07]  /*87c0*/  FADD.FTZ R0, R39, R0 ;  /* 0x0000000027007221 */ /* 0x001fce0000010000 */
        /* <DEDUP_REMOVED lines=61> */
[----:B--2---:R-:W-:-:S04]  /*8ba0*/  FADD.FTZ R77, R70, R77 ;  /* 0x0000004d464d7221 */ /* 0x004fc80000010000 */
[----:B------:R-:W-:Y:S01]  /*8bb0*/  FADD.FTZ R2, R72, R77 ;  /* 0x0000004d48027221 */ /* 0x000fe20000010000 */
[----:B0-----:R-:W-:-:S04]  /*8bc0*/  FADD.FTZ R0, R65, R0 ;  /* 0x0000000041007221 */ /* 0x001fc80000010000 */
[----:B-1----:R-:W-:Y:S01]  /*8bd0*/  FADD.FTZ R0, R73, R0 ;  /* 0x0000000049007221 */ /* 0x002fe20000010000 */
[----:B------:R-:W-:Y:S06]  /*8be0*/  @!P0 BRA `(.L_x_1106) ;  /* 0x0000000000048947 */ /* 0x000fec0003800000 */
[----:B------:R-:W-:Y:S01]  /*8bf0*/  BPT.TRAP 0x1 ;  /* 0x000000040000795c */ /* 0x000fe20000300000 */
.L_x_1106:
        /* <DEDUP_REMOVED lines=24> */
[----:B------:R-:W-:Y:S01]  /*8d80*/  STSM.16.M88.4 [R22], R8 ;  /* 0x0000000816007844 */ /* 0x000fe20000000200 */
[----:B------:R-:W-:Y:S01]  /*8d90*/  F2FP.BF16.F32.PACK_AB R36, R37, R36 ;  /* 0x000000242524723e */ /* 0x000fe200000010ff */
[----:B------:R-:W-:Y:S01]  /*8da0*/  FMUL.FTZ R97, R97, R71 ;  /* 0x0000004761617220 */ /* 0x000fe20000410000 */
[----:B------:R-:W-:Y:S01]  /*8db0*/  F2FP.BF16.F32.PACK_AB R44, R45, R44 ;  /* 0x0000002c2d2c723e */ /* 0x000fe200000010ff */
[----:B------:R-:W-:Y:S01]  /*8dc0*/  STSM.16.M88.4 [R19], R28 ;  /* 0x0000001c13007844 */ /* 0x000fe20000000200 */
[----:B------:R-:W-:Y:S01]  /*8dd0*/  F2FP.BF16.F32.PACK_AB R37, R21, R13 ;  /* 0x0000000d1525723e */ /* 0x000fe200000010ff */
[-C--:B------:R-:W-:Y:S01]  /*8de0*/  FMUL.FTZ R100, R100, R71.reuse ;  /* 0x0000004764647220 */ /* 0x080fe20000410000 */
        /* <DEDUP_REMOVED lines=19> */
[-C--:B------:R-:W-:Y:S01]  /*8f20*/  FMUL.FTZ R116, R116, R71.reuse ;  /* 0x0000004774747220 */ /* 0x080fe20000410000 */
        /* <DEDUP_REMOVED lines=53> */
[----:B-1----:R-:W-:Y:S01]  /*9280*/  NOP ;  /* 0x0000000000007918 */ /* 0x002fe20000000000 */
[----:B------:R-:W-:Y:S05]  /*9290*/  @P1 BRA `(.L_x_1107) ;  /* 0xffffffc400841947 */ /* 0x000fea000383ffff */
[----:B------:R-:W-:-:S07]  /*92a0*/  IMAD.MOV.U32 R6, RZ, RZ, R3 ;  /* 0x000000ffff067224 */ /* 0x000fce00078e0003 */
.L_x_1088:
[----:B------:R-:W-:Y:S02]  /*92b0*/  UISETP.NE.AND UP1, UPT, UR52, URZ, UPT ;  /* 0x0000003f3400728c */ /* 0x000fe4000bf25270 */
[----:B------:R-:W-:Y:S02]  /*92c0*/  UISETP.NE.AND UP0, UPT, UR51, URZ, UPT ;  /* 0x0000003f3300728c */ /* 0x000fe4000bf05270 */
[----:B------:R-:W-:Y:S02]  /*92d0*/  UIADD3 UR10, UR38, 0xbf, URZ ;  /* 0x000000bf260a7890 */ /* 0x000fe4000fffe03f */
[----:B------:R-:W-:Y:S02]  /*92e0*/  UIADD3 UR11, UR37, 0x1, -UR46 ;  /* 0x00000001250b7890 */ /* 0x000fe4000fffe82e */
[----:B------:R-:W-:-:S03]  /*92f0*/  PLOP3.LUT P1, PT, PT, PT, UP0, 0x40, 0x0 ;  /* 0x000000000000781c */ /* 0x000fc60003f2e808 */
[----:B------:R-:W-:Y:S01]  /*9300*/  @UP1 ULDC UR6, c[0x0][0x44c] ;  /* 0x0001130000061ab9 */ /* 0x000fe20000000800 */
[----:B------:R-:W-:Y:S01]  /*9310*/  @UP1 ULDC UR14, c[0x0][0x450] ;  /* 0x00011400000e1ab9 */ /* 0x000fe20000000800 */
[----:B------:R-:W-:-:S04]  /*9320*/  UIMAD.WIDE.U32 UR6, UR10, UR6, URZ ;  /* 0x000000060a0672a5 */ /* 0x000fc8000f8e003f */
[----:B------:R-:W-:-:S04]  /*9330*/  @UP1 USHF.R.U32.HI UR10, URZ, UR14, UR7 ;  /* 0x0000000e3f0a1299 */ /* 0x000fc80008011607 */
[----:B------:R-:W-:-:S04]  /*9340*/  UIADD3 UR10, UR11, UR10, URZ ;  /* 0x0000000a0b0a7290 */ /* 0x000fc8000fffe03f */
[----:B------:R-:W-:Y:S01]  /*9350*/  UIADD3 UR35, UR10, -UR35, URZ ;  /* 0x800000230a237290 */ /* 0x000fe2000fffe03f */
[----:B------:R-:W-:Y:S11]  /*9360*/  @P1 BRA `(.L_x_1108) ;  /* 0x0000000000501947 */ /* 0x000ff60003800000 */
[----:B------:R-:W-:Y:S02]  /*9370*/  UMOV UR14, UR10 ;  /* 0x0000000a000e7c82 */ /* 0x000fe40008000000 */
[----:B------:R-:W-:-:S06]  /*9380*/  UISETP.GT.AND UP0, UPT, UR14, -0x1, UPT ;  /* 0xffffffff0e00788c */ /* 0x000fcc000bf04270 */
[----:B------:R-:W-:-:S13]  /*9390*/  PLOP3.LUT P1, PT, PT, PT, UP0, 0x80, 0x0 ;  /* 0x000000000000781c */ /* 0x000fda0003f2f008 */
[----:B------:R-:W-:Y:S05]  /*93a0*/  @P1 BRA `(.L_x_1109) ;  /* 0x0000000000201947 */ /* 0x000fea0003800000 */
[----:B------:R-:W-:Y:S01]  /*93b0*/  ULDC UR15, c[0x0][0x9e4] ;  /* 0x00027900000f7ab9 */ /* 0x000fe20000000800 */
[----:B------:R-:W-:Y:S02]  /*93c0*/  ULOP3.LUT UR14, URZ, UR14, URZ, 0x33, !UPT ;  /* 0x0000000e3f0e7292 */ /* 0x000fe4000f8e333f */
[----:B------:R-:W-:-:S11]  /*93d0*/  UISETP.NE.AND UP0, UPT, UR15, 0x1, UPT ;  /* 0x000000010f00788c */ /* 0x000fd6000bf05270 */
[----:B------:R-:W-:Y:S02]  /*93e0*/  @UP0 ULDC.64 UR6, c[0x0][0x9e8] ;  /* 0x00027a0000060ab9 */ /* 0x000fe40000000a00 */
[----:B------:R-:W-:-:S04]  /*93f0*/  UIMAD.WIDE.U32 UR10, UR14, UR6, URZ ;  /* 0x000000060e0a72a5 */ /* 0x000fc8000f8e003f */
[----:B------:R-:W-:-:S04]  /*9400*/  @UP0 USHF.R.U32.HI UR14, URZ, UR7, UR11 ;  /* 0x000000073f0e0299 */ /* 0x000fc8000801160b */
[----:B------:R-:W-:Y:S01]  /*9410*/  ULOP3.LUT UR14, URZ, UR14, URZ, 0x33, !UPT ;  /* 0x0000000e3f0e7292 */ /* 0x000fe2000f8e333f */
[----:B------:R-:W-:Y:S11]  /*9420*/  BRA `(.L_x_1110) ;  /* 0x0000000000147947 */ /* 0x000ff60003800000 */
.L_x_1109:
[----:B------:R-:W-:Y:S02]  /*9430*/  ULDC UR15, c[0x0][0x9e4] ;  /* 0x00027900000f7ab9 */ /* 0x000fe40000000800 */
[----:B------:R-:W-:-:S11]  /*9440*/  UISETP.NE.AND UP0, UPT, UR15, 0x1, UPT ;  /* 0x000000010f00788c */ /* 0x000fd6000bf05270 */
[----:B------:R-:W-:Y:S02]  /*9450*/  @UP0 ULDC.64 UR6, c[0x0][0x9e8] ;  /* 0x00027a0000060ab9 */ /* 0x000fe40000000a00 */
[----:B------:R-:W-:-:S04]  /*9460*/  UIMAD.WIDE.U32 UR10, UR14, UR6, URZ ;  /* 0x000000060e0a72a5 */ /* 0x000fc8000f8e003f */
[----:B------:R-:W-:-:S12]  /*9470*/  @UP0 USHF.R.U32.HI UR14, URZ, UR7, UR11 ;  /* 0x000000073f0e0299 */ /* 0x000fd8000801160b */
.L_x_1110:
[----:B------:R-:W-:-:S04]  /*9480*/  UIMAD UR14, UR14, UR15, URZ ;  /* 0x0000000f0e0e72a4 */ /* 0x000fc8000f8e023f */
[----:B------:R-:W-:-:S04]  /*9490*/  UISETP.LT.AND UP0, UPT, UR35, UR14, UPT ;  /* 0x0000000e2300728c */ /* 0x000fc8000bf01270 */
[----:B------:R-:W-:-:S12]  /*94a0*/  USEL UR35, UR35, UR14, !UP0 ;  /* 0x0000000e23237287 */ /* 0x000fd8000c000000 */
.L_x_1108:
[----:B------:R-:W-:-:S04]  /*94b0*/  UIADD3 UR35, UR35, 0x7f, URZ ;  /* 0x0000007f23237890 */ /* 0x000fc8000fffe03f */
[----:B------:R-:W-:-:S04]  /*94c0*/  USHF.R.S32.HI UR6, URZ, 0x1f, UR35 ;  /* 0x0000001f3f067899 */ /* 0x000fc80008011423 */
[----:B------:R-:W-:-:S04]  /*94d0*/  ULEA.HI UR6, UR6, UR35, URZ, 0x7 ;  /* 0x0000002306067291 */ /* 0x000fc8000f8f383f */
[----:B------:R-:W-:-:S04]  /*94e0*/  USHF.R.S32.HI UR6, URZ, 0x7, UR6 ;  /* 0x000000073f067899 */ /* 0x000fc80008011406 */
[----:B------:R-:W-:-:S04]  /*94f0*/  UISETP.LT.AND UP0, UPT, UR36, UR6, UPT ;  /* 0x000000062400728c */ /* 0x000fc8000bf01270 */
[----:B------:R-:W-:-:S06]  /*9500*/  USEL UR35, UR36, UR6, !UP0 ;  /* 0x0000000624237287 */ /* 0x000fcc000c000000 */
[----:B------:R-:W-:-:S13]  /*9510*/  ISETP.GE.AND P1, PT, R6, UR35, PT ;  /* 0x0000002306007c0c */ /* 0x000fda000bf26270 */
        /* <DEDUP_REMOVED lines=8> */
.L_x_1122:
[----:B------:R-:W-:Y:S01]  /*95a0*/  ISETP.NE.AND P2, PT, RZ, UR45, PT ;  /* 0x0000002dff007c0c */ /* 0x000fe2000bf45270 */
[----:B------:R-:W-:-:S04]  /*95b0*/  UISETP.NE.AND UP0, UPT, UR53, 0x1, UPT ;  /* 0x000000013500788c */ /* 0x000fc8000bf05270 */
[----:B------:R-:W-:-:S04]  /*95c0*/  USEL UR48, URZ, 0x1, UP0 ;  /* 0x000000013f307887 */ /* 0x000fc80008000000 */
[----:B------:R-:W-:-:S04]  /*95d0*/  ULOP3.LUT UR48, UR28, UR48, URZ, 0x3c, !UPT ;  /* 0x000000301c307292 */ /* 0x000fc8000f8e3c3f */
[----:B------:R-:W-:Y:S08]  /*95e0*/  @P2 BRA `(.L_x_1112) ;  /* 0x0000000000382947 */ /* 0x000ff00003800000 */
[----:B------:R-:W-:Y:S05]  /*95f0*/  @!P0 BRA `(.L_x_1113) ;  /* 0x0000000000048947 */ /* 0x000fea0003800000 */
[----:B------:R-:W-:Y:S01]  /*9600*/  BPT.TRAP 0x1 ;  /* 0x000000040000795c */ /* 0x000fe20000300000 */
.L_x_1113:
        /* <DEDUP_REMOVED lines=9> */
.L_x_1114:
[----:B-1----:R-:W-:Y:S05]  /*96a0*/  @P1 BRA `(.L_x_1112) ;  /* 0x0000000000081947 */ /* 0x002fea0003800000 */
[----:B------:R-:W1:Y:S02]  /*96b0*/  SYNCS.PHASECHK.TRANS64.TRYWAIT P1, [UR6+0x2d830], R6 ;  /* 0x02d83006ff0075a7 */ /* 0x000e640008020146 */
[----:B-1----:R-:W-:Y:S05]  /*96c0*/  @!P1 BRA `(.L_x_1115) ;  /* 0x000000e400009947 */ /* 0x002fea0003800000 */
.L_x_1112:
        /* <DEDUP_REMOVED lines=40> */
.L_x_1117:
[----:B------:R-:W-:Y:S01]  /*9950*/  ULEA UR6, UR53, UR41, 0x3 ;  /* 0x0000002935067291 */ /* 0x000fe2000f8e183f */
[----:B------:R-:W-:-:S05]  /*9960*/  IMAD.U32 R6, RZ, RZ, UR28 ;  /* 0x0000001cff067e24 */ /* 0x000fca000f8e00ff */
[----:B------:R-:W-:-:S04]  /*9970*/  SHF.L.U32 R6, R6, 0x1f, RZ ;  /* 0x0000001f06067819 */ /* 0x000fc800000006ff */
[----:B------:R0:W1:Y:S01]  /*9980*/  SYNCS.PHASECHK.TRANS64.TRYWAIT P1, [UR6+0x2d850], R6 ;  /* 0x02d85006ff0075a7 */ /* 0x0000620008020146 */
[----:B------:R-:W-:Y:S05]  /*9990*/  @!P0 BRA `(.L_x_1118) ;  /* 0x0000000000048947 */ /* 0x000fea0003800000 */
[----:B------:R-:W-:Y:S01]  /*99a0*/  BPT.TRAP 0x1 ;  /* 0x000000040000795c */ /* 0x000fe20000300000 */
.L_x_1118:
[----:B-1----:R-:W-:Y:S05]  /*99b0*/  @P1 BRA `(.L_x_1116) ;  /* 0x0000000000081947 */ /* 0x002fea0003800000 */
[----:B------:R-:W1:Y:S02]  /*99c0*/  SYNCS.PHASECHK.TRANS64.TRYWAIT P1, [UR6+0x2d850], R6 ;  /* 0x02d85006ff0075a7 */ /* 0x000e640008020146 */
[----:B-1----:R-:W-:Y:S05]  /*99d0*/  @!P1 BRA `(.L_x_1119) ;  /* 0x000000e000549947 */ /* 0x002fea0003800000 */
.L_x_1116:
        /* <DEDUP_REMOVED lines=70> */
.L_x_1120:
        /* <DEDUP_REMOVED lines=74> */
[----:B------:R-:W-:-:S04]  /*a2e0*/  ULEA UR6, UR47, UR41, 0x3 ;  /* 0x000000292f067291 */ /* 0x000fc8000f8e183f */
[----:B------:R-:W0:Y:S01]  /*a2f0*/  MUFU.TANH R20, R20 ;  /* 0x0000001400147308 */ /* 0x000e220000002400 */
[----:B-1----:R-:W-:Y:S01]  /*a300*/  FMNMX.FTZ R69, R13, R52, !PT ;  /* 0x000000340d457209 */ /* 0x002fe20007810000 */
[----:B------:R-:W-:-:S04]  /*a310*/  UIADD3 UR6, UR6, 0x2d840, URZ ;  /* 0x0002d84006067890 */ /* 0x000fc8000fffe03f */
[----:B------:R-:W-:Y:S02]  /*a320*/  UPRMT UR6, UR42, 0x654, UR6 ;  /* 0x000006542a067896 */ /* 0x000fe40008000006 */
[----:B------:R-:W1:Y:S01]  /*a330*/  MUFU.TANH R15, R15 ;  /* 0x0000000f000f7308 */ /* 0x000e620000002400 */
[----:B--2---:R-:W-:Y:S01]  /*a340*/  FMNMX.FTZ R24, R14, R67, !PT ;  /* 0x000000430e187209 */ /* 0x004fe20007810000 */
[----:B------:R-:W-:-:S05]  /*a350*/  FMUL.FTZ R67, R77, UR34 ;  /* 0x000000224d437c20 */ /* 0x000fca0008410000 */
[----:B------:R-:W-:Y:S01]  /*a360*/  SYNCS.ARRIVE.TRANS64.RED.A1T0 RZ, [UR6], RZ ;  /* 0x000000ffffff79a7 */ /* 0x000fe20008100406 */
        /* <DEDUP_REMOVED lines=111> */
[----:B--2---:R-:W-:-:S03]  /*aa60*/  FMNMX.FTZ R52, R76, R81, !PT ;  /* 0x000000514c347209 */ /* 0x004fc60007810000 */
        /* <DEDUP_REMOVED lines=46> */
[----:B------:R-:W-:Y:S01]  /*ad50*/  FMUL.FTZ R3, R3, UR33 ;  /* 0x0000002103037c20 */ /* 0x000fe20008410000 */
        /* <DEDUP_REMOVED lines=17> */
[--C-:B0-----:R-:W-:Y:S01]  /*ae70*/  FFMA.FTZ R82, R40, UR33, -R80.reuse ;  /* 0x0000002128527c23 */ /* 0x101fe20008010850 */
[----:B------:R-:W-:Y:S01]  /*ae80*/  MUFU.EX2 R3, R3 ;  /* 0x0000000300037308 */ /* 0x000fe20000000800 */
[--C-:B------:R-:W-:Y:S01]  /*ae90*/  FFMA.FTZ R40, R51, UR33, -R80.reuse ;  /* 0x0000002133287c23 */ /* 0x100fe20008010850 */
[--C-:B------:R-:W-:Y:S01]  /*aea0*/  FFMA.FTZ R36, R44, UR33, -R80.reuse ;  /* 0x000000212c247c23 */ /* 0x100fe20008010850 */
[--C-:B------:R-:W-:Y:S01]  /*aeb0*/  FFMA.FTZ R81, R48, UR33, -R80.reuse ;  /* 0x0000002130517c23 */ /* 0x100fe20008010850 */
[--C-:B------:R-:W-:Y:S01]  /*aec0*/  FFMA.FTZ R79, R53, UR33, -R80.reuse ;  /* 0x00000021354f7c23 */ /* 0x100fe20008010850 */
[--C-:B------:R-:W-:Y:S01]  /*aed0*/  FFMA.FTZ R57, R57, UR33, -R80.reuse ;  /* 0x0000002139397c23 */ /* 0x100fe20008010850 */
[--C-:B------:R-:W-:Y:S01]  /*aee0*/  FFMA.FTZ R44, R60, UR33, -R80.reuse ;  /* 0x000000213c2c7c23 */ /* 0x100fe20008010850 */
[----:B------:R-:W-:Y:S01]  /*aef0*/  FFMA.FTZ R60, R61, UR33, -R80 ;  /* 0x000000213d3c7c23 */ /* 0x000fe20008010850 */
[----:B------:R-:W0:Y:S01]  /*af00*/  MUFU.EX2 R78, R78 ;  /* 0x0000004e004e7308 */ /* 0x000e220000000800 */
[----:B-1----:R-:W-:Y:S01]  /*af10*/  FFMA.FTZ R2, R5, R2, R6 ;  /* 0x0000000205027223 */ /* 0x002fe20000010006 */
[--C-:B------:R-:W-:Y:S01]  /*af20*/  FFMA.FTZ R65, R65, UR33, -R80.reuse ;  /* 0x0000002141417c23 */ /* 0x100fe20008010850 */
[--C-:B------:R-:W-:Y:S01]  /*af30*/  FFMA.FTZ R48, R68, UR33, -R80.reuse ;  /* 0x0000002144307c23 */ /* 0x100fe20008010850 */
[----:B------:R-:W-:-:S04]  /*af40*/  FFMA.FTZ R68, R76, UR33, -R80 ;  /* 0x000000214c447c23 */ /* 0x000fc80008010850 */
[----:B------:R-:W1:Y:S08]  /*af50*/  MUFU.EX2 R7, R7 ;  /* 0x0000000700077308 */ /* 0x000e700000000800 */
[----:B------:R-:W2:Y:S01]  /*af60*/  MUFU.EX2 R9, R9 ;  /* 0x0000000900097308 */ /* 0x000ea20000000800 */
[----:B0-----:R-:W-:-:S07]  /*af70*/  FFMA.FTZ R0, R3, R0, R78 ;  /* 0x0000000003007223 */ /* 0x001fce000001004e */
        /* <DEDUP_REMOVED lines=130> */
.L_x_1121:
        /* <DEDUP_REMOVED lines=12> */
[----:B------:R-:W-:Y:S01]  /*b860*/  FMUL.FTZ R89, R89, R5 ;  /* 0x0000000559597220 */ /* 0x000fe20000410000 */
        /* <DEDUP_REMOVED lines=93> */
[----:B------:R-:W-:-:S07]  /*be40*/  IMAD.MOV.U32 R6, RZ, RZ, R4 ;  /* 0x000000ffff067224 */ /* 0x000fce00078e0004 */
.L_x_1111:
        /* <DEDUP_REMOVED lines=10> */
[----:B------:R-:W-:-:S05]  /*bef0*/  ULDC UR35, c[0x0][0x9e0] ;  /* 0x0002780000237ab9 */ /* 0x000fca0000000800 */
.L_x_1142:
[----:B------:R-:W-:Y:S01]  /*bf00*/  ISETP.NE.AND P2, PT, RZ, UR45, PT ;  /* 0x0000002dff007c0c */ /* 0x000fe2000bf45270 */
[----:B------:R-:W-:-:S04]  /*bf10*/  UISETP.NE.AND UP0, UPT, UR57, 0x1, UPT ;  /* 0x000000013900788c */ /* 0x000fc8000bf05270 */
[----:B------:R-:W-:-:S04]  /*bf20*/  USEL UR48, URZ, 0x1, UP0 ;  /* 0x000000013f307887 */ /* 0x000fc80008000000 */
[----:B------:R-:W-:-:S04]  /*bf30*/  ULOP3.LUT UR48, UR28, UR48, URZ, 0x3c, !UPT ;  /* 0x000000301c307292 */ /* 0x000fc8000f8e3c3f */
[----:B------:R-:W-:Y:S08]  /*bf40*/  @P2 BRA `(.L_x_1124) ;  /* 0x0000000000382947 */ /* 0x000ff00003800000 */
[----:B------:R-:W-:Y:S05]  /*bf50*/  @!P0 BRA `(.L_x_1125) ;  /* 0x0000000000048947 */ /* 0x000fea0003800000 */
[----:B------:R-:W-:Y:S01]  /*bf60*/  BPT.TRAP 0x1 ;  /* 0x000000040000795c */ /* 0x000fe20000300000 */
.L_x_1125:
        /* <DEDUP_REMOVED lines=9> */
.L_x_1126:
[----:B-1----:R-:W-:Y:S05]  /*c000*/  @P1 BRA `(.L_x_1124) ;  /* 0x0000000000081947 */ /* 0x002fea0003800000 */
[----:B------:R-:W1:Y:S02]  /*c010*/  SYNCS.PHASECHK.TRANS64.TRYWAIT P1, [UR6+0x2d830], R5 ;  /* 0x02d83005ff0075a7 */ /* 0x000e640008020146 */
[----:B-1----:R-:W-:Y:S05]  /*c020*/  @!P1 BRA `(.L_x_1127) ;  /* 0x000000b800d89947 */ /* 0x002fea0003800000 */
.L_x_1124:
[----:B------:R-:W2:Y:S01]  /*c030*/  S2R R7, SR_TID.X ;  /* 0x0000000000077919 */ /* 0x000ea20000002100 */
        /* <DEDUP_REMOVED lines=16> */
[----:B01----:R-:W-:-:S05]  /*c140*/  VIADD R5, R7, 0x8 ;  /* 0x0000000807057836 */ /* 0x003fca0000000000 */
        /* <DEDUP_REMOVED lines=22> */
.L_x_1129:
[----:B------:R-:W-:Y:S01]  /*c2b0*/  ULEA UR6, UR57, UR41, 0x3 ;  /* 0x0000002939067291 */ /* 0x000fe2000f8e183f */
[----:B------:R-:W-:-:S05]  /*c2c0*/  IMAD.U32 R5, RZ, RZ, UR28 ;  /* 0x0000001cff057e24 */ /* 0x000fca000f8e00ff */
[----:B------:R-:W-:-:S04]  /*c2d0*/  SHF.L.U32 R5, R5, 0x1f, RZ ;  /* 0x0000001f05057819 */ /* 0x000fc800000006ff */
[----:B------:R0:W1:Y:S01]  /*c2e0*/  SYNCS.PHASECHK.TRANS64.TRYWAIT P1, [UR6+0x2d850], R5 ;  /* 0x02d85005ff0075a7 */ /* 0x0000620008020146 */
[----:B------:R-:W-:Y:S05]  /*c2f0*/  @!P0 BRA `(.L_x_1130) ;  /* 0x0000000000048947 */ /* 0x000fea0003800000 */
[----:B------:R-:W-:Y:S01]  /*c300*/  BPT.TRAP 0x1 ;  /* 0x000000040000795c */ /* 0x000fe20000300000 */
.L_x_1130:
[----:B-1----:R-:W-:Y:S05]  /*c310*/  @P1 BRA `(.L_x_1128) ;  /* 0x0000000000081947 */ /* 0x002fea0003800000 */
[----:B------:R-:W1:Y:S02]  /*c320*/  SYNCS.PHASECHK.TRANS64.TRYWAIT P1, [UR6+0x2d850], R5 ;  /* 0x02d85005ff0075a7 */ /* 0x000e640008020146 */
[----:B-1----:R-:W-:Y:S05]  /*c330*/  @!P1 BRA `(.L_x_1131) ;  /* 0x000000b8002c9947 */ /* 0x002fea0003800000 */
.L_x_1128:
[----:B------:R-:W-:Y:S01]  /*c340*/  UIADD3 UR6, UR41, 0x400, URZ ;  /* 0x0000040029067890 */ /* 0x000fe2000fffe03f */
[----:B------:R-:W-:Y:S01]  /*c350*/  WARPGROUP.ARRIVE ;  /* 0x00000000000079c5 */ /* 0x000fe20000000000 */
[----:B------:R-:W-:Y:S01]  /*c360*/  UMOV UR29, 0x40000040 ;  /* 0x40000040001d7882 */ /* 0x000fe20000000000 */
[----:B------:R-:W-:Y:S01]  /*c370*/  UMOV UR31, 0x80000020 ;  /* 0x80000020001f7882 */ /* 0x000fe20000000000 */
[----:B------:R-:W-:-:S03]  /*c380*/  USHF.R.U32.HI UR6, URZ, 0x4, UR6 ;  /* 0x000000043f067899 */ /* 0x000fc60008011606 */
[----:B-1----:R-:W1:Y:S01]  /*c390*/  S2R R8, SR_TID.X ;  /* 0x0000000000087919 */ /* 0x002e620000002100 */
        /* <DEDUP_REMOVED lines=64> */
.L_x_1132:
        /* <DEDUP_REMOVED lines=167> */
.L_x_1135:
[----:B------:R-:W-:-:S05]  /*d210*/  IMAD.U32 R84, RZ, RZ, UR34 ;  /* 0x00000022ff547e24 */ /* 0x000fca000f8e00ff */
[----:B------:R-:W-:-:S13]  /*d220*/  ISETP.NE.AND P1, PT, R84, 0x1, PT ;  /* 0x000000015400780c */ /* 0x000fda0003f25270 */
[----:B------:R-:W1:Y:S02]  /*d230*/  @P1 LDC.64 R52, c[0x0][0x9e8] ;  /* 0x00027a00ff341b82 */ /* 0x000e640000000a00 */
[----:B-1----:R-:W-:-:S05]  /*d240*/  @P1 IMAD.HI.U32 R52, R85, R52, RZ ;  /* 0x0000003455341227 */ /* 0x002fca00078e00ff */
[----:B------:R-:W-:-:S07]  /*d250*/  @P1 SHF.R.U32.HI R85, RZ, R53, R52 ;  /* 0x00000035ff551219 */ /* 0x000fce0000011634 */
.L_x_1136:
[----:B------:R-:W-:Y:S05]  /*d260*/  BSYNC B0 ;  /* 0x0000000000007941 */ /* 0x000fea0003800000 */
.L_x_1134:
[----:B------:R-:W-:-:S04]  /*d270*/  IMAD R85, R85, R84, -R76 ;  /* 0x0000005455557224 */ /* 0x000fc800078e0a4c */
[----:B------:R-:W-:-:S05]  /*d280*/  IMAD R85, R16, -0x2, R85 ;  /* 0xfffffffe10557824 */ /* 0x000fca00078e0255 */
[----:B------:R-:W-:Y:S02]  /*d290*/  VIADDMNMX R80, R85, R84, R80, PT ;  /* 0x0000005455507246 */ /* 0x000fe40003800150 */
[----:B------:R-:W-:-:S07]  /*d2a0*/  VIMNMX R79, R79, R85, !PT ;  /* 0x000000554f4f7248 */ /* 0x000fce0007fe0100 */
.L_x_1133:
        /* <DEDUP_REMOVED lines=116> */
.L_x_1139:
[----:B------:R-:W-:-:S05]  /*d9f0*/  IMAD.U32 R24, RZ, RZ, UR34 ;  /* 0x00000022ff187e24 */ /* 0x000fca000f8e00ff */
[----:B------:R-:W-:-:S13]  /*da00*/  ISETP.NE.AND P2, PT, R24, 0x1, PT ;  /* 0x000000011800780c */ /* 0x000fda0003f45270 */
[----:B------:R-:W0:Y:S02]  /*da10*/  @P2 LDC.64 R52, c[0x0][0x9e8] ;  /* 0x00027a00ff342b82 */ /* 0x000e240000000a00 */
[----:B0-----:R-:W-:-:S05]  /*da20*/  @P2 IMAD.HI.U32 R52, R79, R52, RZ ;  /* 0x000000344f342227 */ /* 0x001fca00078e00ff */
[----:B------:R-:W-:-:S07]  /*da30*/  @P2 SHF.R.U32.HI R79, RZ, R53, R52 ;  /* 0x00000035ff4f2219 */ /* 0x000fce0000011634 */
.L_x_1140:
[----:B------:R-:W-:Y:S05]  /*da40*/  BSYNC B0 ;  /* 0x0000000000007941 */ /* 0x000fea0003800000 */
.L_x_1138:
[----:B------:R-:W-:-:S04]  /*da50*/  IMAD R79, R79, R24, -R76 ;  /* 0x000000184f4f7224 */ /* 0x000fc800078e0a4c */
[----:B------:R-:W-:-:S05]  /*da60*/  IMAD R79, R16, -0x2, R79 ;  /* 0xfffffffe104f7824 */ /* 0x000fca00078e024f */
[----:B------:R-:W-:Y:S02]  /*da70*/  VIADDMNMX R82, R79, R24, R82, PT ;  /* 0x000000184f527246 */ /* 0x000fe40003800152 */
[----:B------:R-:W-:-:S07]  /*da80*/  VIMNMX R81, R81, R79, !PT ;  /* 0x0000004f51517248 */ /* 0x000fce0007fe0100 */
.L_x_1137:
        /* <DEDUP_REMOVED lines=115> */
[----:B------:R-:W-:Y:S01]  /*e1c0*/  MUFU.EX2 R5, R5 ;  /* 0x0000000500057308 */ /* 0x000fe20000000800 */
[----:B------:R-:W-:Y:S01]  /*e1d0*/  FMNMX.FTZ R52, R11, R52, !PT ;  /* 0x000000340b347209 */ /* 0x000fe20007810000 */
[--C-:B0-----:R-:W-:Y:S01]  /*e1e0*/  FFMA.FTZ R76, R83, UR33, -R53.reuse ;  /* 0x00000021534c7c23 */ /* 0x101fe20008010835 */
[----:B------:R-:W-:Y:S01]  /*e1f0*/  ISETP.GT.AND P5, PT, R81, 0x48, P1 ;  /* 0x000000485100780c */ /* 0x000fe20000fa4270 */
[--C-:B------:R-:W-:Y:S01]  /*e200*/  FFMA.FTZ R15, R15, UR33, -R53.reuse ;  /* 0x000000210f0f7c23 */ /* 0x100fe20008010835 */
[----:B------:R-:W-:Y:S01]  /*e210*/  FMNMX.FTZ R79, R13, R52, !PT ;  /* 0x000000340d4f7209 */ /* 0x000fe20007810000 */
[--C-:B------:R-:W-:Y:S01]  /*e220*/  FFMA.FTZ R26, R26, UR33, -R53.reuse ;  /* 0x000000211a1a7c23 */ /* 0x100fe20008010835 */
[----:B------:R-:W-:Y:S01]  /*e230*/  ISETP.LT.OR P5, PT, R82, 0x49, P5 ;  /* 0x000000495200780c */ /* 0x000fe20002fa1670 */
[----:B------:R-:W-:Y:S01]  /*e240*/  MUFU.EX2 R8, R8 ;  /* 0x0000000800087308 */ /* 0x000fe20000000800 */
        /* <DEDUP_REMOVED lines=35> */
[----:B------:R-:W-:Y:S01]  /*e480*/  FFMA.FTZ R64, R64, UR33, -R53 ;  /* 0x0000002140407c23 */ /* 0x000fe20008010835 */
[----:B------:R-:W-:Y:S01]  /*e490*/  FMNMX.FTZ R52, R39, R52, !PT ;  /* 0x0000003427347209 */ /* 0x000fe20007810000 */
[----:B------:R-:W-:Y:S01]  /*e4a0*/  MUFU.EX2 R10, R10 ;  /* 0x0000000a000a7308 */ /* 0x000fe20000000800 */
[----:B------:R-:W-:-:S02]  /*e4b0*/  ISETP.LT.OR P5, PT, R82, 0x69, P5 ;  /* 0x000000695200780c */ /* 0x000fc40002fa1670 */
[----:B------:R-:W-:Y:S02]  /*e4c0*/  FMNMX.FTZ R52, R41, R52, !PT ;  /* 0x0000003429347209 */ /* 0x000fe40007810000 */
[----:B------:R-:W-:Y:S02]  /*e4d0*/  FSEL R79, R65, -INF , !P3 ;  /* 0xff800000414f7808 */ /* 0x000fe40005800000 */
[----:B------:R-:W-:Y:S01]  /*e4e0*/  FMNMX.FTZ R52, R43, R52, !PT ;  /* 0x000000342b347209 */ /* 0x000fe20007810000 */
[----:B------:R-:W-:Y:S01]  /*e4f0*/  MUFU.EX2 R12, R12 ;  /* 0x0000000c000c7308 */ /* 0x000fe20000000800 */
[----:B------:R-:W-:Y:S02]  /*e500*/  ISETP.GT.AND P2, PT, R81, 0x70, P1 ;  /* 0x000000705100780c */ /* 0x000fe40000f44270 */
[----:B------:R-:W-:Y:S02]  /*e510*/  FMNMX.FTZ R52, R45, R52, !PT ;  /* 0x000000342d347209 */ /* 0x000fe40007810000 */
[----:B------:R-:W-:Y:S01]  /*e520*/  FSEL R80, R67, -INF , !P5 ;  /* 0xff80000043507808 */ /* 0x000fe20006800000 */
[----:B------:R-:W-:Y:S01]  /*e530*/  FFMA.FTZ R67, R70, UR33, -R53 ;  /* 0x0000002146437c23 */ /* 0x000fe20008010835 */
[----:B------:R-:W-:Y:S01]  /*e540*/  FMNMX.FTZ R52, R47, R52, !PT ;  /* 0x000000342f347209 */ /* 0x000fe20007810000 */
[----:B------:R-:W-:Y:S01]  /*e550*/  MUFU.EX2 R15, R15 ;  /* 0x0000000f000f7308 */ /* 0x000fe20000000800 */
[----:B------:R-:W-:-:S02]  /*e560*/  ISETP.LT.OR P4, PT, R82, 0x6a, P4 ;  /* 0x0000006a5200780c */ /* 0x000fc40002781670 */
[----:B------:R-:W-:Y:S02]  /*e570*/  FMNMX.FTZ R52, R49, R52, !PT ;  /* 0x0000003431347209 */ /* 0x000fe40007810000 */
[----:B------:R-:W-:Y:S02]  /*e580*/  ISETP.GT.AND P3, PT, R81, 0x71, P1 ;  /* 0x000000715100780c */ /* 0x000fe40000f64270 */
[----:B------:R-:W-:Y:S01]  /*e590*/  FMNMX.FTZ R52, R51, R52, !PT ;  /* 0x0000003433347209 */ /* 0x000fe20007810000 */
[----:B------:R-:W-:Y:S01]  /*e5a0*/  MUFU.EX2 R76, R76 ;  /* 0x0000004c004c7308 */ /* 0x000fe20000000800 */
[----:B------:R-:W-:Y:S02]  /*e5b0*/  ISETP.GT.AND P5, PT, R81, 0x78, P1 ;  /* 0x000000785100780c */ /* 0x000fe40000fa4270 */
        /* <DEDUP_REMOVED lines=15> */
[----:B------:R-:W-:Y:S02]  /*e6b0*/  ISETP.LT.OR P5, PT, R82, 0x79, P5 ;  /* 0x000000795200780c */ /* 0x000fe40002fa1670 */
[----:B------:R-:W-:Y:S02]  /*e6c0*/  FMNMX.FTZ R52, R80, R65, !PT ;  /* 0x0000004150347209 */ /* 0x000fe40007810000 */
[----:B------:R-:W-:-:S02]  /*e6d0*/  FSEL R73, R73, -INF , !P3 ;  /* 0xff80000049497808 */ /* 0x000fc40005800000 */
[----:B------:R-:W-:Y:S01]  /*e6e0*/  FMNMX.FTZ R52, R81, R52, !PT ;  /* 0x0000003451347209 */ /* 0x000fe20007810000 */
[----:B------:R-:W-:Y:S01]  /*e6f0*/  MUFU.EX2 R32, R32 ;  /* 0x0000002000207308 */ /* 0x000fe20000000800 */
[----:B------:R-:W-:Y:S02]  /*e700*/  ISETP.LT.OR P1, PT, R82, 0x7a, P1 ;  /* 0x0000007a5200780c */ /* 0x000fe40000f21670 */
[----:B------:R-:W-:Y:S02]  /*e710*/  FMNMX.FTZ R52, R71, R52, !PT ;  /* 0x0000003447347209 */ /* 0x000fe40007810000 */
[----:B------:R-:W-:Y:S02]  /*e720*/  FSEL R75, R75, -INF , !P5 ;  /* 0xff8000004b4b7808 */ /* 0x000fe40006800000 */
[----:B------:R-:W-:Y:S01]  /*e730*/  FMNMX.FTZ R52, R73, R52, !PT ;  /* 0x0000003449347209 */ /* 0x000fe20007810000 */
[----:B------:R-:W-:Y:S01]  /*e740*/  MUFU.EX2 R34, R34 ;  /* 0x0000002200227308 */ /* 0x000fe20000000800 */
[----:B------:R-:W-:-:S02]  /*e750*/  FSEL R78, R78, -INF , !P1 ;  /* 0xff8000004e4e7808 */ /* 0x000fc40004800000 */
[----:B------:R-:W-:Y:S02]  /*e760*/  FMNMX.FTZ R65, R75, R52, !PT ;  /* 0x000000344b417209 */ /* 0x000fe40007810000 */
[----:B------:R-:W-:Y:S02]  /*e770*/  FSEL R70, R24, RZ, P6 ;  /* 0x000000ff18467208 */ /* 0x000fe40003000000 */
[----:B------:R-:W-:Y:S01]  /*e780*/  FMNMX.FTZ R65, R78, R65, !PT ;  /* 0x000000414e417209 */ /* 0x000fe20007810000 */
[----:B------:R-:W-:Y:S02]  /*e790*/  MUFU.EX2 R36, R36 ;  /* 0x0000002400247308 */ /* 0x000fe40000000800 */
[----:B------:R-:W-:Y:S02]  /*e7a0*/  FADD.FTZ R70, -R70, R3 ;  /* 0x0000000346467221 */ /* 0x000fe40000010100 */
[----:B------:R-:W0:Y:S02]  /*e7b0*/  SHFL.BFLY PT, R52, R65, 0x2, 0x1f ;  /* 0x0c401f0041347f89 */ /* 0x000e2400000e0000 */
[----:B------:R-:W-:-:S02]  /*e7c0*/  FMUL.FTZ R3, R70, UR33 ;  /* 0x0000002146037c20 */ /* 0x000fc40008410000 */
[----:B------:R-:W-:Y:S08]  /*e7d0*/  MUFU.EX2 R38, R38 ;  /* 0x0000002600267308 */ /* 0x000ff00000000800 */
[----:B------:R-:W1:Y:S08]  /*e7e0*/  MUFU.EX2 R3, R3 ;  /* 0x0000000300037308 */ /* 0x000e700000000800 */
[----:B------:R-:W-:Y:S01]  /*e7f0*/  MUFU.EX2 R40, R40 ;  /* 0x0000002800287308 */ /* 0x000fe20000000800 */
[----:B0-----:R-:W-:Y:S01]  /*e800*/  FMNMX.FTZ R52, R65, R52, !PT ;  /* 0x0000003441347209 */ /* 0x001fe20007810000 */
[--C-:B------:R-:W-:Y:S01]  /*e810*/  FFMA.FTZ R65, R66, UR33, -R53.reuse ;  /* 0x0000002142417c23 */ /* 0x100fe20008010835 */
[--C-:B------:R-:W-:Y:S01]  /*e820*/  FFMA.FTZ R66, R68, UR33, -R53.reuse ;  /* 0x0000002144427c23 */ /* 0x100fe20008010835 */
[--C-:B------:R-:W-:Y:S01]  /*e830*/  FFMA.FTZ R68, R72, UR33, -R53.reuse ;  /* 0x0000002148447c23 */ /* 0x100fe20008010835 */
[----:B------:R-:W-:Y:S01]  /*e840*/  FFMA.FTZ R53, R77, UR33, -R53 ;  /* 0x000000214d357c23 */ /* 0x000fe20008010835 */
[----:B------:R-:W0:Y:S02]  /*e850*/  SHFL.BFLY PT, R83, R52, 0x1, 0x1f ;  /* 0x0c201f0034537f89 */ /* 0x000e2400000e0000 */
[----:B------:R-:W-:Y:S08]  /*e860*/  MUFU.EX2 R42, R42 ;  /* 0x0000002a002a7308 */ /* 0x000ff00000000800 */
[----:B------:R-:W-:Y:S08]  /*e870*/  MUFU.EX2 R44, R44 ;  /* 0x0000002c002c7308 */ /* 0x000ff00000000800 */
[----:B------:R-:W-:Y:S01]  /*e880*/  MUFU.EX2 R46, R46 ;  /* 0x0000002e002e7308 */ /* 0x000fe20000000800 */
[----:B0-----:R-:W-:-:S07]  /*e890*/  FMNMX.FTZ R52, R52, R83, !PT ;  /* 0x0000005334347209 */ /* 0x001fce0007810000 */
[----:B------:R-:W-:Y:S01]  /*e8a0*/  MUFU.EX2 R48, R48 ;  /* 0x0000003000307308 */ /* 0x000fe20000000800 */
[C---:B------:R-:W-:Y:S01]  /*e8b0*/  FSETP.NEU.FTZ.AND P1, PT, R52.reuse, -INF , PT ;  /* 0xff8000003400780b */ /* 0x040fe20003f3d000 */
[----:B------:R-:W-:-:S06]  /*e8c0*/  FMUL.FTZ R72, R52, UR33 ;  /* 0x0000002134487c20 */ /* 0x000fcc0008410000 */
[----:B------:R-:W-:Y:S01]  /*e8d0*/  MUFU.EX2 R50, R50 ;  /* 0x0000003200327308 */ /* 0x000fe20000000800 */
        /* <DEDUP_REMOVED lines=14> */
[----:B-1----:R-:W-:Y:S01]  /*e9c0*/  FFMA.FTZ R33, R3, R2, R5 ;  /* 0x0000000203217223 */ /* 0x002fe20000010005 */
        /* <DEDUP_REMOVED lines=14> */
[----:B------:R-:W-:Y:S01]  /*eab0*/  FFMA.FTZ R47, R49, UR33, -R70 ;  /* 0x00000021312f7c23 */ /* 0x000fe20008010846 */
        /* <DEDUP_REMOVED lines=53> */
[----:B------:R-:W-:Y:S01]  /*ee10*/  FADD.FTZ R43, R46, R49 ;  /* 0x000000312e2b7221 */ /* 0x000fe20000010000 */
[----:B------:R-:W-:-:S03]  /*ee20*/  FFMA.FTZ R49, R81, UR33, -R70 ;  /* 0x0000002151317c23 */ /* 0x000fc60008010846 */
[----:B------:R-:W-:Y:S02]  /*ee30*/  FADD.FTZ R43, R48, R43 ;  /* 0x0000002b302b7221 */ /* 0x000fe40000010000 */
[----:B------:R-:W0:Y:S01]  /*ee40*/  MUFU.EX2 R47, R47 ;  /* 0x0000002f002f7308 */ /* 0x000e220000000800 */
[----:B-1----:R-:W-:Y:S01]  /*ee50*/  FADD.FTZ R0, R45, R0 ;  /* 0x000000002d007221 */ /* 0x002fe20000010000 */
[----:B------:R-:W-:Y:S01]  /*ee60*/  FADD.FTZ R63, R50, R43 ;  /* 0x0000002b323f7221 */ /* 0x000fe20000010000 */
[----:B------:R-:W-:-:S05]  /*ee70*/  FFMA.FTZ R43, R71, UR33, -R70 ;  /* 0x00000021472b7c23 */ /* 0x000fca0008010846 */
        /* <DEDUP_REMOVED lines=22> */
[----:B------:R-:W-:-:S05]  /*efe0*/  FFMA.FTZ R70, R78, UR33, -R70 ;  /* 0x000000214e467c23 */ /* 0x000fca0008010846 */
        /* <DEDUP_REMOVED lines=34> */
.L_x_1141:
        /* <DEDUP_REMOVED lines=49> */
[----:B0-----:R-:W-:Y:S01]  /*f520*/  F2FP.BF16.F32.PACK_AB R8, R64, R62 ;  /* 0x0000003e4008723e */ /* 0x001fe200000010ff */
        /* <DEDUP_REMOVED lines=55> */
[----:B-1----:R-:W-:Y:S05]  /*f8a0*/  @P1 BRA `(.L_x_1142) ;  /* 0xffffffc400941947 */ /* 0x002fea000383ffff */
.L_x_1123:
[----:B------:R-:W-:Y:S06]  /*f8b0*/  BAR.ARV 0x8, 0x200 ;  /* 0x0208000000007b1d */ /* 0x000fec0000002000 */
[----:B------:R-:W-:Y:S05]  /*f8c0*/  @!P0 BRA `(.L_x_1143) ;  /* 0x0000000000048947 */ /* 0x000fea0003800000 */
[----:B------:R-:W-:Y:S01]  /*f8d0*/  BPT.TRAP 0x1 ;  /* 0x000000040000795c */ /* 0x000fe20000300000 */
.L_x_1143:
[----:B------:R-:W-:Y:S01]  /*f8e0*/  ULEA UR8, UR47, UR41, 0x3 ;  /* 0x000000292f087291 */ /* 0x000fe2000f8e183f */
[----:B------:R-:W-:-:S05]  /*f8f0*/  IMAD.U32 R3, RZ, RZ, UR48 ;  /* 0x00000030ff037e24 */ /* 0x000fca000f8e00ff */
[----:B------:R-:W-:-:S04]  /*f900*/  SHF.L.U32 R3, R3, 0x1f, RZ ;  /* 0x0000001f03037819 */ /* 0x000fc800000006ff */
[----:B------:R0:W1:Y:S01]  /*f910*/  SYNCS.PHASECHK.TRANS64.TRYWAIT P1, [UR8+0x2d850], R3 ;  /* 0x02d85003ff0075a7 */ /* 0x0000620008020148 */
[----:B------:R-:W-:Y:S05]  /*f920*/  @!P0 BRA `(.L_x_1144) ;  /* 0x0000000000048947 */ /* 0x000fea0003800000 */
[----:B------:R-:W-:Y:S01]  /*f930*/  BPT.TRAP 0x1 ;  /* 0x000000040000795c */ /* 0x000fe20000300000 */
.L_x_1144:
[----:B-1----:R-:W-:Y:S05]  /*f940*/  @P1 BRA `(.L_x_1145) ;  /* 0x0000000000081947 */ /* 0x002fea0003800000 */
[----:B------:R-:W1:Y:S02]  /*f950*/  SYNCS.PHASECHK.TRANS64.TRYWAIT P1, [UR8+0x2d850], R3 ;  /* 0x02d85003ff0075a7 */ /* 0x000e640008020148 */
[----:B-1----:R-:W-:Y:S05]  /*f960*/  @!P1 BRA `(.L_x_1146) ;  /* 0x0000008000b89947 */ /* 0x002fea0003800000 */
.L_x_1145:
        /* <DEDUP_REMOVED lines=11> */
[----:B------:R-:W-:Y:S01]  /*fa20*/  IMAD.U32 R12, RZ, RZ, UR33 ;  /* 0x00000021ff0c7e24 */ /* 0x000fe2000f8e00ff */
        /* <DEDUP_REMOVED lines=10> */
[----:B------:R-:W0:Y:S01]  /*fad0*/  SHFL.BFLY PT, R4, R3, 0x1, 0x1f ;  /* 0x0c201f0003047f89 */ /* 0x000e2200000e0000 */
[----:B-1----:R-:W-:Y:S01]  /*fae0*/  FADD.FTZ R5, R5, R0 ;  /* 0x0000000005057221 */ /* 0x002fe20000010000 */
[----:B------:R-:W-:-:S04]  /*faf0*/  IMAD.MOV.U32 R0, RZ, RZ, -0x800000 ;  /* 0xff800000ff007424 */ /* 0x000fc800078e00ff */
[----:B------:R-:W1:Y:S01]  /*fb00*/  SHFL.BFLY PT, R6, R5, 0x1, 0x1f ;  /* 0x0c201f0005067f89 */ /* 0x000e6200000e0000 */
[----:B0-----:R-:W-:Y:S01]  /*fb10*/  FADD.FTZ R9, R3, R4 ;  /* 0x0000000403097221 */ /* 0x001fe20000010000 */
[----:B------:R-:W-:Y:S02]  /*fb20*/  IMAD.MOV.U32 R4, RZ, RZ, RZ ;  /* 0x000000ffff047224 */ /* 0x000fe400078e00ff */
[----:B------:R-:W-:Y:S02]  /*fb30*/  IMAD.U32 R3, RZ, RZ, UR33 ;  /* 0x00000021ff037e24 */ /* 0x000fe4000f8e00ff */
        /* <DEDUP_REMOVED lines=61> */
.L_x_1147:
        /* <DEDUP_REMOVED lines=10> */
[----:B------:R-:W-:Y:S01]  /*ffb0*/  USEL UR4, URZ, 0x1, UP0 ;  /* 0x000000013f047887 */ /* 0x000fe20008000000 */
        /* <DEDUP_REMOVED lines=41> */
[-C--:B------:R-:W-:Y:S01]  /*10250*/  FMUL.FTZ R131, R131, R7.reuse ;  /* 0x0000000783837220 */ /* 0x080fe20000410000 */
[-C--:B------:R-:W-:Y:S01]  /*10260*/  FMUL.FTZ R134, R134, R7.reuse ;  /* 0x0000000786867220 */ /* 0x080fe20000410000 */
[----:B------:R-:W-:Y:S01]  /*10270*/  FMUL.FTZ R135, R135, R7 ;  /* 0x0000000787877220 */ /* 0x000fe20000410000 */
[----:B------:R-:W-:-:S02]  /*10280*/  UIADD3 UR49, UR49, 0x1, URZ ;  /* 0x0000000131317890 */ /* 0x000fc4000fffe03f */
[----:B------:R-:W-:Y:S02]  /*10290*/  USEL UR47, UR47, URZ, UP0 ;  /* 0x0000003f2f2f7287 */ /* 0x000fe40008000000 */
[----:B------:R-:W-:-:S12]  /*102a0*/  ULOP3.LUT UR48, UR48, UR4, URZ, 0x3c, !UPT ;  /* 0x0000000430307292 */ /* 0x000fd8000f8e3c3f */
.L_x_1069:
[----:B------:R-:W0:Y:S08]  /*102b0*/  S2UR UR42, SR_CgaCtaId ;  /* 0x00000000002a79c3 */ /* 0x000e300000008800 */
[----:B------:R-:W-:Y:S06]  /*102c0*/  BAR.SYNC.DEFER_BLOCKING 0x5, 0x200 ;  /* 0x0148000000007b1d */ /* 0x000fec0000010000 */
[----:B------:R-:W-:Y:S01]  /*102d0*/  UMOV UR41, 0x400 ;  /* 0x0000040000297882 */ /* 0x000fe20000000000 */
[----:B------:R-:W-:Y:S01]  /*102e0*/  BSSY B0, `(.L_x_1148) ;  /* 0x00001b8000007945 */ /* 0x000fe20003800000 */
[----:B0-----:R-:W-:-:S09]  /*102f0*/  ULEA UR41, UR42, UR41, 0x18 ;  /* 0x000000292a297291 */ /* 0x001fd2000f8ec03f */
[----:B------:R-:W0:Y:S02]  /*10300*/  LDS.128 R4, [UR41+0x2d8d0] ;  /* 0x02d8d029ff047984 */ /* 0x000e240008000c00 */
[----:B0-----:R-:W-:Y:S02]  /*10310*/  R2UR UR5, R5 ;  /* 0x00000000050572ca */ /* 0x001fe400000e0000 */
[----:B------:R-:W-:Y:S02]  /*10320*/  R2UR UR7, R6 ;  /* 0x00000000060772ca */ /* 0x000fe400000e0000 */
[----:B------:R-:W-:Y:S01]  /*10330*/  R2UR UR6, R7 ;  /* 0x00000000070672ca */ /* 0x000fe200000e0000 */
[----:B------:R-:W-:Y:S06]  /*10340*/  BAR.ARV 0x4, 0x200 ;  /* 0x0108000000007b1d */ /* 0x000fec0000002000 */
[----:B------:R-:W-:Y:S08]  /*10350*/  @P0 BRA `(.L_x_1149) ;  /* 0x0000001000480947 */ /* 0x000ff00003800000 */
[----:B------:R-:W0:Y:S08]  /*10360*/  S2UR UR4, SR_SWINHI ;  /* 0x00000000000479c3 */ /* 0x000e300000002f00 */
[----:B------:R-:W-:Y:S01]  /*10370*/  BAR.SYNC.DEFER_BLOCKING 0x1, 0x180 ;  /* 0x0046000000007b1d */ /* 0x000fe20000010000 */
[----:B------:R-:W-:Y:S02]  /*10380*/  F2FP.BF16.F32.PACK_AB R6, R93, R92 ;  /* 0x0000005c5d06723e */ /* 0x000fe400000010ff */
[----:B------:R-:W-:-:S02]  /*10390*/  F2FP.BF16.F32.PACK_AB R7, R95, R94 ;  /* 0x0000005e5f07723e */ /* 0x000fc400000010ff */
[----:B------:R-:W-:Y:S02]  /*103a0*/  F2FP.BF16.F32.PACK_AB R26, R125, R26 ;  /* 0x0000001a7d1a723e */ /* 0x000fe400000010ff */
[----:B------:R-:W-:Y:S01]  /*103b0*/  F2FP.BF16.F32.PACK_AB R27, R27, R126 ;  /* 0x0000007e1b1b723e */ /* 0x000fe200000010ff */
[----:B------:R-:W1:Y:S01]  /*103c0*/  LDC R40, c[0x0][0xbe8] ;  /* 0x0002fa00ff287b82 */ /* 0x000e620000000800 */
[----:B------:R-:W-:Y:S01]  /*103d0*/  UMOV UR8, UR41 ;  /* 0x0000002900087c82 */ /* 0x000fe20008000000 */
[----:B0-----:R-:W-:Y:S01]  /*103e0*/  UMOV UR9, UR4 ;  /* 0x0000000400097c82 */ /* 0x001fe20008000000 */
[----:B------:R-:W-:Y:S02]  /*103f0*/  IMAD.U32 R20, RZ, RZ, UR8 ;  /* 0x00000008ff147e24 */ /* 0x000fe4000f8e00ff */
[----:B------:R-:W-:Y:S01]  /*10400*/  IMAD.U32 R21, RZ, RZ, UR9 ;  /* 0x00000009ff157e24 */ /* 0x000fe2000f8e00ff */
[----:B------:R-:W-:Y:S02]  /*10410*/  ULDC.64 UR8, c[0x0][0xc00] ;  /* 0x0003000000087ab9 */ /* 0x000fe40000000a00 */
[----:B------:R-:W-:Y:S01]  /*10420*/  UISETP.NE.U32.AND UP0, UPT, UR8, URZ, UPT ;  /* 0x0000003f0800728c */ /* 0x000fe2000bf05070 */
[----:B------:R-:W-:-:S03]  /*10430*/  IMAD.WIDE R4, R146, 0x2, R20 ;  /* 0x0000000292047825 */ /* 0x000fc600078e0214 */
[----:B------:R-:W-:Y:S01]  /*10440*/  UISETP.NE.AND.EX UP0, UPT, UR9, URZ, UPT, UP0 ;  /* 0x0000003f0900728c */ /* 0x000fe2000bf05300 */
[C---:B------:R-:W-:Y:S02]  /*10450*/  LOP3.LUT R3, R4.reuse, 0x180, RZ, 0xc0, !PT ;  /* 0x0000018004037812 */ /* 0x040fe400078ec0ff */
[----:B------:R-:W-:Y:S01]  /*10460*/  ULDC.64 UR8, c[0x0][0xc00] ;  /* 0x0003000000087ab9 */ /* 0x000fe20000000a00 */
[C---:B------:R-:W-:Y:S01]  /*10470*/  IADD3 R9, P0, R4.reuse, 0x6020, RZ ;  /* 0x0000602004097810 */ /* 0x040fe20007f1e0ff */
[----:B------:R-:W-:Y:S01]  /*10480*/  UIMAD.WIDE UR8, UR39, 0x4, UR8 ;  /* 0x00000004270878a5 */ /* 0x000fe2000f8e0208 */
[C---:B------:R-:W-:Y:S02]  /*10490*/  IADD3 R11, P1, R4.reuse, 0x6000, RZ ;  /* 0x00006000040b7810 */ /* 0x040fe40007f3e0ff */
[----:B------:R-:W-:Y:S02]  /*104a0*/  SHF.R.U64 R3, R3, 0x3, RZ ;  /* 0x0000000303037819 */ /* 0x000fe400000012ff */
[----:B------:R-:W-:Y:S01]  /*104b0*/  IADD3 R29, P4, R4, 0x20, RZ ;  /* 0x00000020041d7810 */ /* 0x000fe20007f9e0ff */
[----:B------:R-:W-:Y:S01]  /*104c0*/  IMAD.U32 R28, RZ, RZ, UR8 ;  /* 0x00000008ff1c7e24 */ /* 0x000fe2000f8e00ff */
[----:B------:R-:W-:-:S02]  /*104d0*/  LOP3.LUT R8, R9, 0x180, RZ, 0xc0, !PT ;  /* 0x0000018009087812 */ /* 0x000fc400078ec0ff */
[----:B------:R-:W-:Y:S01]  /*104e0*/  LOP3.LUT R10, R11, 0x180, RZ, 0xc0, !PT ;  /* 0x000001800b0a7812 */ /* 0x000fe200078ec0ff */
[--C-:B------:R-:W-:Y:S01]  /*104f0*/  IMAD.X R25, RZ, RZ, R5.reuse, P4 ;  /* 0x000000ffff197224 */ /* 0x100fe200020e0605 */
[C---:B------:R-:W-:Y:S02]  /*10500*/  IADD3 R33, P2, R4.reuse, 0x3020, RZ ;  /* 0x0000302004217810 */ /* 0x040fe40007f5e0ff */
[----:B------:R-:W-:Y:S02]  /*10510*/  IADD3 R31, P3, R4, 0x3000, RZ ;  /* 0x00003000041f7810 */ /* 0x000fe40007f7e0ff */
[----:B------:R-:W-:Y:S01]  /*10520*/  LOP3.LUT R4, R3, R4, RZ, 0x3c, !PT ;  /* 0x0000000403047212 */ /* 0x000fe200078e3cff */
[--C-:B------:R-:W-:Y:S01]  /*10530*/  IMAD.X R13, RZ, RZ, R5.reuse, P2 ;  /* 0x000000ffff0d7224 */ /* 0x100fe200010e0605 */
[----:B------:R-:W-:Y:S01]  /*10540*/  LOP3.LUT R24, R29, 0x180, RZ, 0xc0, !PT ;  /* 0x000001801d187812 */ /* 0x000fe200078ec0ff */
[----:B------:R-:W-:Y:S01]  /*10550*/  IMAD.X R15, RZ, RZ, R5, P3 ;  /* 0x000000ffff0f7224 */ /* 0x000fe200018e0605 */
[----:B------:R-:W-:-:S02]  /*10560*/  SHF.R.U64 R8, R8, 0x3, RZ ;  /* 0x0000000308087819 */ /* 0x000fc400000012ff */
[----:B------:R-:W-:Y:S02]  /*10570*/  SHF.R.U64 R10, R10, 0x3, RZ ;  /* 0x000000030a0a7819 */ /* 0x000fe400000012ff */
[----:B------:R-:W-:Y:S02]  /*10580*/  MOV R3, R4 ;  /* 0x0000000400037202 */ /* 0x000fe40000000f00 */
[----:B------:R-:W-:Y:S02]  /*10590*/  LOP3.LUT R14, R31, 0x180, RZ, 0xc0, !PT ;  /* 0x000001801f0e7812 */ /* 0x000fe400078ec0ff */
[----:B------:R-:W-:Y:S02]  /*105a0*/  F2FP.BF16.F32.PACK_AB R4, R89, R12 ;  /* 0x0000000c5904723e */ /* 0x000fe400000010ff */
[----:B------:R-:W-:Y:S02]  /*105b0*/  LOP3.LUT R12, R33, 0x180, RZ, 0xc0, !PT ;  /* 0x00000180210c7812 */ /* 0x000fe400078ec0ff */
[----:B------:R-:W-:-:S02]  /*105c0*/  SHF.R.U64 R24, R24, 0x3, RZ ;  /* 0x0000000318187819 */ /* 0x000fc400000012ff */
[----:B------:R-:W-:Y:S01]  /*105d0*/  LOP3.LUT R8, R8, R9, RZ, 0x3c, !PT ;  /* 0x0000000908087212 */ /* 0x000fe200078e3cff */
[--C-:B------:R-:W-:Y:S01]  /*105e0*/  IMAD.X R9, RZ, RZ, R5.reuse, P0 ;  /* 0x000000ffff097224 */ /* 0x100fe200000e0605 */
[----:B------:R-:W-:Y:S01]  /*105f0*/  LOP3.LUT R10, R10, R11, RZ, 0x3c, !PT ;  /* 0x0000000b0a0a7212 */ /* 0x000fe200078e3cff */
[----:B------:R-:W-:Y:S01]  /*10600*/  IMAD.X R11, RZ, RZ, R5, P1 ;  /* 0x000000ffff0b7224 */ /* 0x000fe200008e0605 */
[----:B------:R-:W-:Y:S02]  /*10610*/  SHF.R.U64 R14, R14, 0x3, RZ ;  /* 0x000000030e0e7819 */ /* 0x000fe400000012ff */
[----:B------:R-:W-:Y:S02]  /*10620*/  SHF.R.U64 R12, R12, 0x3, RZ ;  /* 0x000000030c0c7819 */ /* 0x000fe400000012ff */
[----:B------:R-:W-:Y:S01]  /*10630*/  LOP3.LUT R24, R24, R29, RZ, 0x3c, !PT ;  /* 0x0000001d18187212 */ /* 0x000fe200078e3cff */
[----:B------:R-:W-:Y:S01]  /*10640*/  IMAD.U32 R29, RZ, RZ, UR9 ;  /* 0x00000009ff1d7e24 */ /* 0x000fe2000f8e00ff */
[----:B------:R-:W-:Y:S01]  /*10650*/  F2FP.BF16.F32.PACK_AB R5, R91, R90 ;  /* 0x0000005a5b05723e */ /* 0x000fe200000010ff */
[----:B------:R-:W-:Y:S01]  /*10660*/  ULDC.64 UR8, c[0x0][0xc08] ;  /* 0x0003020000087ab9 */ /* 0x000fe20000000a00 */
[----:B------:R-:W-:-:S02]  /*10670*/  LOP3.LUT R14, R14, R31, RZ, 0x3c, !PT ;  /* 0x0000001f0e0e7212 */ /* 0x000fc400078e3cff */
[----:B------:R-:W-:Y:S01]  /*10680*/  MOV R30, R8 ;  /* 0x00000008001e7202 */ /* 0x000fe20000000f00 */
[----:B------:R0:W-:Y:S01]  /*10690*/  STSM.16.M88.4 [R3], R4 ;  /* 0x0000000403007844 */ /* 0x0001e20000000200 */
[----:B------:R-:W-:Y:S02]  /*106a0*/  MOV R31, R10 ;  /* 0x0000000a001f7202 */ /* 0x000fe40000000f00 */
[----:B------:R-:W-:Y:S02]  /*106b0*/  LOP3.LUT R12, R12, R33, RZ, 0x3c, !PT ;  /* 0x000000210c0c7212 */ /* 0x000fe400078e3cff */
[----:B------:R-:W-:Y:S02]  /*106c0*/  MOV R25, R24 ;  /* 0x0000001800197202 */ /* 0x000fe40000000f00 */
[----:B------:R-:W-:Y:S02]  /*106d0*/  F2FP.BF16.F32.PACK_AB R8, R97, R96 ;  /* 0x000000606108723e */ /* 0x000fe400000010ff */
[----:B------:R-:W-:-:S02]  /*106e0*/  F2FP.BF16.F32.PACK_AB R9, R99, R98 ;  /* 0x000000626309723e */ /* 0x000fc400000010ff */
[----:B------:R-:W-:Y:S02]  /*106f0*/  F2FP.BF16.F32.PACK_AB R10, R101, R100 ;  /* 0x00000064650a723e */ /* 0x000fe400000010ff */
[----:B------:R-:W-:Y:S02]  /*10700*/  F2FP.BF16.F32.PACK_AB R11, R103, R102 ;  /* 0x00000066670b723e */ /* 0x000fe400000010ff */
[----:B------:R-:W-:Y:S02]  /*10710*/  MOV R32, R12 ;  /* 0x0000000c00207202 */ /* 0x000fe40000000f00 */
[----:B------:R-:W-:Y:S01]  /*10720*/  MOV R33, R14 ;  /* 0x0000000e00217202 */ /* 0x000fe20000000f00 */
[----:B------:R2:W-:Y:S01]  /*10730*/  STSM.16.M88.4 [R25], R8 ;  /* 0x0000000819007844 */ /* 0x0005e20000000200 */
[----:B0-----:R-:W-:Y:S02]  /*10740*/  F2FP.BF16.F32.PACK_AB R4, R105, R104 ;  /* 0x000000686904723e */ /* 0x001fe400000010ff */
[----:B------:R-:W-:-:S02]  /*10750*/  F2FP.BF16.F32.PACK_AB R5, R107, R106 ;  /* 0x0000006a6b05723e */ /* 0x000fc400000010ff */
[----:B------:R-:W-:Y:S02]  /*10760*/  F2FP.BF16.F32.PACK_AB R6, R109, R108 ;  /* 0x0000006c6d06723e */ /* 0x000fe400000010ff */
[----:B------:R-:W-:Y:S02]  /*10770*/  F2FP.BF16.F32.PACK_AB R7, R111, R110 ;  /* 0x0000006e6f07723e */ /* 0x000fe400000010ff */
[----:B------:R-:W-:Y:S02]  /*10780*/  F2FP.BF16.F32.PACK_AB R12, R113, R112 ;  /* 0x00000070710c723e */ /* 0x000fe400000010ff */
[----:B------:R-:W-:Y:S01]  /*10790*/  F2FP.BF16.F32.PACK_AB R13, R115, R114 ;  /* 0x00000072730d723e */ /* 0x000fe200000010ff */
[----:B------:R0:W-:Y:S01]  /*107a0*/  STSM.16.M88.4 [R33], R4 ;  /* 0x0000000421007844 */ /* 0x0001e20000000200 */
[----:B------:R-:W-:Y:S02]  /*107b0*/  F2FP.BF16.F32.PACK_AB R14, R117, R116 ;  /* 0x00000074750e723e */ /* 0x000fe400000010ff */
[----:B------:R-:W-:-:S02]  /*107c0*/  F2FP.BF16.F32.PACK_AB R15, R119, R118 ;  /* 0x00000076770f723e */ /* 0x000fc400000010ff */
[----:B------:R-:W-:Y:S02]  /*107d0*/  F2FP.BF16.F32.PACK_AB R24, R121, R120 ;  /* 0x000000787918723e */ /* 0x000fe400000010ff */
[----:B--2---:R-:W-:Y:S01]  /*107e0*/  F2FP.BF16.F32.PACK_AB R25, R123, R122 ;  /* 0x0000007a7b19723e */ /* 0x004fe200000010ff */
[----:B------:R-:W-:Y:S01]  /*107f0*/  STSM.16.M88.4 [R32], R12 ;  /* 0x0000000c20007844 */ /* 0x000fe20000000200 */
[----:B------:R-:W-:Y:S02]  /*10800*/  F2FP.BF16.F32.PACK_AB R8, R129, R128 ;  /* 0x000000808108723e */ /* 0x000fe400000010ff */
[----:B------:R-:W-:Y:S01]  /*10810*/  F2FP.BF16.F32.PACK_AB R9, R131, R130 ;  /* 0x000000828309723e */ /* 0x000fe200000010ff */
[----:B------:R-:W-:Y:S01]  /*10820*/  STSM.16.M88.4 [R31], R24 ;  /* 0x000000181f007844 */ /* 0x000fe20000000200 */
[----:B------:R-:W-:Y:S02]  /*10830*/  F2FP.BF16.F32.PACK_AB R10, R133, R132 ;  /* 0x00000084850a723e */ /* 0x000fe400000010ff */
[----:B------:R-:W-:-:S02]  /*10840*/  F2FP.BF16.F32.PACK_AB R11, R135, R134 ;  /* 0x00000086870b723e */ /* 0x000fc400000010ff */
[----:B------:R-:W-:-:S03]  /*10850*/  PLOP3.LUT P0, PT, PT, PT, UP0, 0x80, 0x0 ;  /* 0x000000000000781c */ /* 0x000fc60003f0f008 */
[----:B------:R2:W-:Y:S01]  /*10860*/  STSM.16.M88.4 [R30], R8 ;  /* 0x000000081e007844 */ /* 0x0005e20000000200 */
[----:B------:R-:W-:Y:S09]  /*10870*/  BAR.SYNC.DEFER_BLOCKING 0x1, 0x180 ;  /* 0x0046000000007b1d */ /* 0x000ff20000010000 */
[----:B------:R-:W3:Y:S01]  /*10880*/  @P0 LDG.E R3, desc[UR54][R28.64] ;  /* 0x000000361c030981 */ /* 0x000ee2000c1e1900 */
[----:B------:R-:W-:Y:S01]  /*10890*/  UISETP.NE.U32.AND UP1, UPT, UR8, URZ, UPT ;  /* 0x0000003f0800728c */ /* 0x000fe2000bf25070 */
[----:B-1----:R-:W-:Y:S01]  /*108a0*/  ISETP.NE.AND P1, PT, R40, 0x1, PT ;  /* 0x000000012800780c */ /* 0x002fe20003f25270 */
[----:B------:R-:W-:Y:S01]  /*108b0*/  ULDC UR10, c[0x0][0xa88] ;  /* 0x0002a200000a7ab9 */ /* 0x000fe20000000800 */
[----:B------:R-:W-:Y:S01]  /*108c0*/  UMOV UR4, URZ ;  /* 0x0000003f00047c82 */ /* 0x000fe20008000000 */
[----:B------:R-:W-:-:S06]  /*108d0*/  UISETP.NE.AND.EX UP1, UPT, UR9, URZ, UPT, UP1 ;  /* 0x0000003f0900728c */ /* 0x000fcc000bf25310 */
[----:B------:R-:W-:-:S04]  /*108e0*/  PLOP3.LUT P2, PT, PT, PT, UP1, 0x80, 0x0 ;  /* 0x000000000000781c */ /* 0x000fc80003f4f018 */
[----:B0-----:R-:W0:Y:S01]  /*108f0*/  @P1 LDC R5, c[0x0][0xbec] ;  /* 0x0002fb00ff051b82 */ /* 0x001e220000000800 */
[----:B------:R-:W-:Y:S02]  /*10900*/  @UP1 ULDC.64 UR8, c[0x0][0xc08] ;  /* 0x0003020000081ab9 */ /* 0x000fe40000000a00 */
[----:B------:R-:W-:-:S05]  /*10910*/  @UP1 UIMAD.WIDE UR8, UR39, 0x4, UR8 ;  /* 0x00000004270818a5 */ /* 0x000fca000f8e0208 */
[----:B------:R-:W1:Y:S01]  /*10920*/  @P1 LDC R6, c[0x0][0xbf0] ;  /* 0x0002fc00ff061b82 */ /* 0x000e620000000800 */
[----:B--2---:R-:W-:Y:S02]  /*10930*/  IMAD.U32 R8, RZ, RZ, UR8 ;  /* 0x00000008ff087e24 */ /* 0x004fe4000f8e00ff */
[----:B------:R-:W-:Y:S01]  /*10940*/  IMAD.U32 R9, RZ, RZ, UR9 ;  /* 0x00000009ff097e24 */ /* 0x000fe2000f8e00ff */
[----:B---3--:R-:W-:Y:S01]  /*10950*/  @P0 R2UR UR4, R3 ;  /* 0x00000000030402ca */ /* 0x008fe200000e0000 */
[----:B------:R-:W-:-:S06]  /*10960*/  IMAD.U32 R3, RZ, RZ, UR10 ;  /* 0x0000000aff037e24 */ /* 0x000fcc000f8e00ff */
[----:B------:R2:W5:Y:S01]  /*10970*/  @P2 LDG.E R3, desc[UR54][R8.64] ;  /* 0x0000003608032981 */ /* 0x000562000c1e1900 */
[----:B01----:R-:W-:Y:S07]  /*10980*/  @P2 BRA `(.L_x_1150) ;  /* 0x0000000000102947 */ /* 0x003fee0003800000 */
[----:B------:R-:W-:Y:S05]  /*10990*/  @!P0 BRA `(.L_x_1150) ;  /* 0x00000000000c8947 */ /* 0x000fea0003800000 */
[----:B------:R-:W3:Y:S04]  /*109a0*/  LDG.E R4, desc[UR54][R28.64] ;  /* 0x000000361c047981 */ /* 0x000ee8000c1e1900 */
[----:B-----5:R-:W3:Y:S02]  /*109b0*/  LDG.E R3, desc[UR54][R28.64+0x4] ;  /* 0x000004361c037981 */ /* 0x020ee4000c1e1900 */
[----:B---3--:R-:W-:-:S07]  /*109c0*/  IMAD.IADD R3, R3, 0x1, -R4 ;  /* 0x0000000103037824 */ /* 0x008fce00078e0a04 */
.L_x_1150:
[----:B--2---:R-:W-:Y:S01]  /*109d0*/  VIADD R8, R137, UR38 ;  /* 0x0000002689087c36 */ /* 0x004fe20008000000 */
[----:B------:R-:W-:Y:S01]  /*109e0*/  USHF.R.S32.HI UR9, URZ, 0x1f, UR4 ;  /* 0x0000001f3f097899 */ /* 0x000fe20008011404 */
[----:B-----5:R-:W-:Y:S01]  /*109f0*/  IMAD R41, R3, R40, RZ ;  /* 0x0000002803297224 */ /* 0x020fe200078e02ff */
[----:B------:R-:W-:Y:S01]  /*10a00*/  USHF.R.S32.HI UR16, URZ, 0x1f, UR40 ;  /* 0x0000001f3f107899 */ /* 0x000fe20008011428 */
[----:B------:R-:W-:Y:S01]  /*10a10*/  @P1 IMAD.HI.U32 R5, R8, R5, RZ ;  /* 0x0000000508051227 */ /* 0x000fe200078e00ff */
[----:B------:R-:W-:Y:S01]  /*10a20*/  ULDC.64 UR14, c[0x0][0xb90] ;  /* 0x0002e400000e7ab9 */ /* 0x000fe20000000a00 */
[----:B------:R-:W-:Y:S01]  /*10a30*/  UMOV UR8, UR4 ;  /* 0x0000000400087c82 */ /* 0x000fe20008000000 */
[----:B------:R-:W-:Y:S01]  /*10a40*/  UIMAD UR12, UR16, UR14, URZ ;  /* 0x0000000e100c72a4 */ /* 0x000fe2000f8e023f */
[----:B------:R-:W-:Y:S01]  /*10a50*/  IMAD.MOV.U32 R4, RZ, RZ, R8 ;  /* 0x000000ffff047224 */ /* 0x000fe200078e0008 */
[----:B------:R-:W-:Y:S01]  /*10a60*/  UIMAD.WIDE.U32 UR10, UR40, UR14, UR8 ;  /* 0x0000000e280a72a5 */ /* 0x000fe2000f8e0008 */
[----:B------:R-:W-:Y:S01]  /*10a70*/  @P1 SHF.R.U32.HI R4, RZ, R6, R5 ;  /* 0x00000006ff041219 */ /* 0x000fe20000011605 */
[----:B------:R-:W-:Y:S01]  /*10a80*/  USHF.R.S32.HI UR8, URZ, 0x1f, UR39 ;  /* 0x0000001f3f087899 */ /* 0x000fe20008011427 */
[----:B------:R-:W-:Y:S01]  /*10a90*/  IMAD R5, R142, 0x20, R138 ;  /* 0x000000208e057824 */ /* 0x000fe200078e028a */
[----:B------:R-:W-:Y:S01]  /*10aa0*/  UIMAD UR12, UR40, UR15, UR12 ;  /* 0x0000000f280c72a4 */ /* 0x000fe2000f8e020c */
[--C-:B------:R-:W-:Y:S01]  /*10ab0*/  SHF.R.S32.HI R6, RZ, 0x1f, R4.reuse ;  /* 0x0000001fff067819 */ /* 0x100fe20000011404 */
[----:B------:R-:W-:Y:S01]  /*10ac0*/  USEL UR18, UR8, URZ, !UP0 ;  /* 0x0000003f08127287 */ /* 0x000fe2000c000000 */
[----:B------:R-:W-:Y:S01]  /*10ad0*/  IMAD.MOV R7, RZ, RZ, -R4 ;  /* 0x000000ffff077224 */ /* 0x000fe200078e0a04 */
[----:B------:R-:W-:Y:S01]  /*10ae0*/  ULDC.64 UR14, c[0x0][0xb98] ;  /* 0x0002e600000e7ab9 */ /* 0x000fe20000000a00 */
[----:B------:R-:W-:Y:S01]  /*10af0*/  USEL UR17, UR39, URZ, !UP0 ;  /* 0x0000003f27117287 */ /* 0x000fe2000c000000 */
[----:B------:R-:W-:Y:S01]  /*10b00*/  IMAD.WIDE R20, R5, 0x2, R20 ;  /* 0x0000000205147825 */ /* 0x000fe200078e0214 */
[----:B------:R-:W-:-:S02]  /*10b10*/  UIMAD UR8, UR18, UR14, URZ ;  /* 0x0000000e120872a4 */ /* 0x000fc4000f8e023f */
[----:B------:R-:W-:Y:S01]  /*10b20*/  UIADD3 UR11, UR11, UR12, URZ ;  /* 0x0000000c0b0b7290 */ /* 0x000fe2000fffe03f */
[----:B------:R-:W-:Y:S01]  /*10b30*/  IMAD R7, R40, R7, R8 ;  /* 0x0000000728077224 */ /* 0x000fe200078e0208 */
[----:B------:R-:W-:Y:S01]  /*10b40*/  UIMAD UR8, UR17, UR15, UR8 ;  /* 0x0000000f110872a4 */ /* 0x000fe2000f8e0208 */
[C---:B------:R-:W-:Y:S01]  /*10b50*/  IADD3 R9, P2, R20.reuse, 0x1800, RZ ;  /* 0x0000180014097810 */ /* 0x040fe20007f5e0ff */
[----:B------:R-:W-:Y:S01]  /*10b60*/  UIMAD.WIDE.U32 UR10, UR17, UR14, UR10 ;  /* 0x0000000e110a72a5 */ /* 0x000fe2000f8e000a */
[----:B------:R-:W-:Y:S01]  /*10b70*/  IADD3 R25, P6, R20, 0x3000, RZ ;  /* 0x0000300014197810 */ /* 0x000fe20007fde0ff */
[----:B------:R-:W-:Y:S01]  /*10b80*/  ULDC.64 UR12, c[0x0][0xb88] ;  /* 0x0002e200000c7ab9 */ /* 0x000fe20000000a00 */
[----:B------:R-:W-:Y:S01]  /*10b90*/  SHF.R.S32.HI R5, RZ, 0x1f, R7 ;  /* 0x0000001fff057819 */ /* 0x000fe20000011407 */
[----:B------:R-:W-:Y:S01]  /*10ba0*/  IMAD.U32 R11, RZ, RZ, UR8 ;  /* 0x00000008ff0b7e24 */ /* 0x000fe2000f8e00ff */
[----:B------:R-:W-:Y:S02]  /*10bb0*/  LOP3.LUT R8, R9, 0x180, RZ, 0xc0, !PT ;  /* 0x0000018009087812 */ /* 0x000fe400078ec0ff */
[----:B------:R-:W-:Y:S01]  /*10bc0*/  IADD3 R4, P0, R4, UR10, RZ ;  /* 0x0000000a04047c10 */ /* 0x000fe2000ff1e0ff */
[----:B------:R-:W-:Y:S01]  /*10bd0*/  IMAD R10, R5, UR12, RZ ;  /* 0x0000000c050a7c24 */ /* 0x000fe2000f8e02ff */
[----:B------:R-:W-:-:S02]  /*10be0*/  SHF.R.U64 R8, R8, 0x3, RZ ;  /* 0x0000000308087819 */ /* 0x000fc400000012ff */
[----:B------:R-:W-:Y:S01]  /*10bf0*/  IADD3.X R5, R6, UR11, R11, P0, !PT ;  /* 0x0000000b06057c10 */ /* 0x000fe200087fe40b */
[----:B------:R-:W-:Y:S01]  /*10c00*/  ULDC.64 UR10, c[0x0][0xb50] ;  /* 0x0002d400000a7ab9 */ /* 0x000fe20000000a00 */
[----:B------:R-:W-:Y:S01]  /*10c10*/  LOP3.LUT R6, R8, R9, RZ, 0x3c, !PT ;  /* 0x0000000908067212 */ /* 0x000fe200078e3cff */
[C---:B------:R-:W-:Y:S01]  /*10c20*/  IMAD R9, R7.reuse, UR13, R10 ;  /* 0x0000000d07097c24 */ /* 0x040fe2000f8e020a */
[C---:B------:R-:W-:Y:S01]  /*10c30*/  IADD3 R13, P5, R20.reuse, 0x4800, RZ ;  /* 0x00004800140d7810 */ /* 0x040fe20007fbe0ff */
[----:B------:R-:W-:Y:S01]  /*10c40*/  IMAD.WIDE.U32 R4, R7, UR12, R4 ;  /* 0x0000000c07047c25 */ /* 0x000fe2000f8e0004 */
[----:B------:R-:W-:Y:S01]  /*10c50*/  ULDC.64 UR12, c[0x0][0xaa0] ;  /* 0x0002a800000c7ab9 */ /* 0x000fe20000000a00 */
[----:B------:R-:W-:Y:S02]  /*10c60*/  IADD3 R33, P4, R20, 0x6000, RZ ;  /* 0x0000600014217810 */ /* 0x000fe40007f9e0ff */
[----:B------:R-:W-:Y:S01]  /*10c70*/  IMAD.IADD R5, R5, 0x1, R9 ;  /* 0x0000000105057824 */ /* 0x000fe200078e0209 */
[C---:B------:R-:W-:Y:S01]  /*10c80*/  LEA R8, P0, R4.reuse, UR10, 0x2 ;  /* 0x0000000a04087c11 */ /* 0x040fe2000f8010ff */
[----:B------:R-:W-:Y:S01]  /*10c90*/  VIADD R10, R145, UR38 ;  /* 0x00000026910a7c36 */ /* 0x000fe20008000000 */
[----:B------:R-:W-:Y:S01]  /*10ca0*/  LOP3.LUT R24, R25, 0x180, RZ, 0xc0, !PT ;  /* 0x0000018019187812 */ /* 0x000fe200078ec0ff */
[----:B------:R-:W-:Y:S01]  /*10cb0*/  IMAD.X R7, RZ, RZ, R21, P2 ;  /* 0x000000ffff077224 */ /* 0x000fe200010e0615 */
[----:B------:R-:W-:Y:S01]  /*10cc0*/  LEA.HI.X R9, R4, UR11, R5, 0x2, P0 ;  /* 0x0000000b04097c11 */ /* 0x000fe200080f1405 */
[----:B------:R-:W-:Y:S01]  /*10cd0*/  SHFL.IDX PT, R36, R8, RZ, 0x1c1f ;  /* 0x001c1fff08247589 */ /* 0x000fe200000e0000 */
[----:B------:R-:W-:Y:S01]  /*10ce0*/  LOP3.LUT P0, RZ, R143, 0x3, RZ, 0xc0, !PT ;  /* 0x000000038fff7812 */ /* 0x000fe2000780c0ff */
[----:B------:R-:W-:Y:S01]  /*10cf0*/  VIADD R3, R10, 0x8 ;  /* 0x000000080a037836 */ /* 0x000fe20000000000 */
[----:B------:R-:W-:Y:S01]  /*10d00*/  IADD3 R4, P3, R20, 0x7800, RZ ;  /* 0x0000780014047810 */ /* 0x000fe20007f7e0ff */
[----:B------:R-:W0:Y:S01]  /*10d10*/  SHFL.IDX PT, R37, R9, RZ, 0x1c1f ;  /* 0x001c1fff09257589 */ /* 0x000e2200000e0000 */
[----:B------:R-:W-:-:S02]  /*10d20*/  ISETP.GE.OR P2, PT, R10, R41, P0 ;  /* 0x000000290a00720c */ /* 0x000fc40000746670 */
[----:B------:R-:W-:Y:S01]  /*10d30*/  ISETP.GE.OR P0, PT, R3, R41, P0 ;  /* 0x000000290300720c */ /* 0x000fe20000706670 */
[----:B------:R-:W-:Y:S01]  /*10d40*/  SHFL.IDX PT, R38, R8, 0x1, 0x1c1f ;  /* 0x003c1f0008267f89 */ /* 0x000fe200000e0000 */
[----:B------:R-:W-:Y:S01]  /*10d50*/  LOP3.LUT R3, R4, 0x180, RZ, 0xc0, !PT ;  /* 0x0000018004037812 */ /* 0x000fe200078ec0ff */
[----:B------:R-:W-:Y:S01]  /*10d60*/  UIMAD UR10, UR9, UR12, URZ ;  /* 0x0000000c090a72a4 */ /* 0x000fe2000f8e023f */
[----:B------:R-:W-:Y:S01]  /*10d70*/  LOP3.LUT R5, R20, 0x180, RZ, 0xc0, !PT ;  /* 0x0000018014057812 */ /* 0x000fe200078ec0ff */
[----:B------:R-:W1:Y:S01]  /*10d80*/  SHFL.IDX PT, R39, R9, 0x1, 0x1c1f ;  /* 0x003c1f0009277f89 */ /* 0x000e6200000e0000 */
[----:B------:R-:W-:Y:S01]  /*10d90*/  SHF.R.U64 R3, R3, 0x3, RZ ;  /* 0x0000000303037819 */ /* 0x000fe200000012ff */
[----:B------:R-:W-:Y:S01]  /*10da0*/  IMAD.X R29, RZ, RZ, R21, P3 ;  /* 0x000000ffff1d7224 */ /* 0x000fe200018e0615 */
[----:B------:R-:W-:Y:S02]  /*10db0*/  SHF.R.U64 R5, R5, 0x3, RZ ;  /* 0x0000000305057819 */ /* 0x000fe400000012ff */
[----:B------:R-:W-:-:S02]  /*10dc0*/  LOP3.LUT R28, R3, R4, RZ, 0x3c, !PT ;  /* 0x00000004031c7212 */ /* 0x000fc400078e3cff */
[----:B------:R-:W2:Y:S01]  /*10dd0*/  @P1 LDC R3, c[0x0][0xbec] ;  /* 0x0002fb00ff031b82 */ /* 0x000ea20000000800 */
[----:B------:R-:W-:Y:S02]  /*10de0*/  LOP3.LUT R20, R5, R20, RZ, 0x3c, !PT ;  /* 0x0000001405147212 */ /* 0x000fe400078e3cff */
[----:B------:R-:W-:Y:S02]  /*10df0*/  LOP3.LUT R12, R13, 0x180, RZ, 0xc0, !PT ;  /* 0x000001800d0c7812 */ /* 0x000fe400078ec0ff */
[----:B------:R-:W-:Y:S02]  /*10e00*/  LOP3.LUT R32, R33, 0x180, RZ, 0xc0, !PT ;  /* 0x0000018021207812 */ /* 0x000fe400078ec0ff */
[----:B------:R-:W-:Y:S01]  /*10e10*/  SHF.R.U64 R24, R24, 0x3, RZ ;  /* 0x0000000318187819 */ /* 0x000fe200000012ff */
[----:B0-----:R0:W-:Y:S01]  /*10e20*/  @!P2 ST.E desc[UR54][R36.64], R2 ;  /* 0x000000022400a985 */ /* 0x0011e2000c101936 */
[----:B------:R-:W-:Y:S01]  /*10e30*/  UIMAD.WIDE.U32 UR8, UR4, UR12, URZ ;  /* 0x0000000c040872a5 */ /* 0x000fe2000f8e003f */
[----:B------:R-:W-:Y:S01]  /*10e40*/  SHF.R.U64 R12, R12, 0x3, RZ ;  /* 0x000000030c0c7819 */ /* 0x000fe200000012ff */
[----:B------:R-:W-:Y:S01]  /*10e50*/  UIMAD UR10, UR4, UR13, UR10 ;  /* 0x0000000d040a72a4 */ /* 0x000fe2000f8e020a */
[----:B------:R-:W-:-:S02]  /*10e60*/  SHF.R.U64 R32, R32, 0x3, RZ ;  /* 0x0000000320207819 */ /* 0x000fc400000012ff */
[----:B------:R-:W-:Y:S01]  /*10e70*/  ULDC.64 UR12, c[0x0][0xae8] ;  /* 0x0002ba00000c7ab9 */ /* 0x000fe20000000a00 */
[----:B------:R-:W-:Y:S01]  /*10e80*/  LOP3.LUT R24, R24, R25, RZ, 0x3c, !PT ;  /* 0x0000001918187212 */ /* 0x000fe200078e3cff */
[----:B-1----:R1:W-:Y:S01]  /*10e90*/  @!P0 ST.E desc[UR54][R38.64], R0 ;  /* 0x0000000026008985 */ /* 0x0023e2000c101936 */
[----:B0-----:R-:W0:Y:S03]  /*10ea0*/  @P1 LDC R37, c[0x0][0xbf0] ;  /* 0x0002fc00ff251b82 */ /* 0x001e260000000800 */
[----:B------:R3:W5:Y:S01]  /*10eb0*/  LD.E.128 R8, desc[UR54][R20.64] ;  /* 0x0000003614087980 */ /* 0x000762000c101d00 */
[----:B------:R-:W-:Y:S01]  /*10ec0*/  UIADD3 UR9, UR9, UR10, URZ ;  /* 0x0000000a09097290 */ /* 0x000fe2000fffe03f */
[----:B------:R-:W-:Y:S01]  /*10ed0*/  LOP3.LUT R12, R12, R13, RZ, 0x3c, !PT ;  /* 0x0000000d0c0c7212 */ /* 0x000fe200078e3cff */
[----:B------:R-:W-:Y:S01]  /*10ee0*/  UIMAD UR4, UR16, UR12, URZ ;  /* 0x0000000c100472a4 */ /* 0x000fe2000f8e023f */
[----:B------:R-:W-:Y:S01]  /*10ef0*/  LOP3.LUT R32, R32, R33, RZ, 0x3c, !PT ;  /* 0x0000002120207212 */ /* 0x000fe200078e3cff */
[----:B------:R-:W-:-:S02]  /*10f00*/  IMAD.X R25, RZ, RZ, R21, P6 ;  /* 0x000000ffff197224 */ /* 0x000fc400030e0615 */
[----:B-1----:R-:W-:Y:S01]  /*10f10*/  IMAD R0, R141, 0x60, R142 ;  /* 0x000000608d007824 */ /* 0x002fe200078e028e */
[----:B------:R-:W-:Y:S01]  /*10f20*/  UIMAD UR4, UR40, UR13, UR4 ;  /* 0x0000000d280472a4 */ /* 0x000fe2000f8e0204 */
[--C-:B------:R-:W-:Y:S01]  /*10f30*/  IMAD.X R13, RZ, RZ, R21.reuse, P5 ;  /* 0x000000ffff0d7224 */ /* 0x100fe200028e0615 */
[----:B------:R-:W-:Y:S01]  /*10f40*/  ULDC.64 UR10, c[0x0][0xaf0] ;  /* 0x0002bc00000a7ab9 */ /* 0x000fe20000000a00 */
[----:B---3--:R-:W-:Y:S01]  /*10f50*/  VIADD R20, R0, UR38 ;  /* 0x0000002600147c36 */ /* 0x008fe20008000000 */
[----:B------:R-:W-:Y:S01]  /*10f60*/  UIMAD.WIDE.U32 UR8, UR40, UR12, UR8 ;  /* 0x0000000c280872a5 */ /* 0x000fe2000f8e0008 */
[----:B------:R-:W-:Y:S01]  /*10f70*/  IMAD.X R33, RZ, RZ, R21, P4 ;  /* 0x000000ffff217224 */ /* 0x000fe200020e0615 */
[----:B------:R-:W5:Y:S01]  /*10f80*/  LD.E.128 R4, desc[UR54][R6.64] ;  /* 0x0000003606047980 */ /* 0x000f62000c101d00 */
[----:B--2---:R-:W-:Y:S01]  /*10f90*/  @P1 IMAD.HI.U32 R0, R20, R3, RZ ;  /* 0x0000000314001227 */ /* 0x004fe200078e00ff */
[----:B------:R-:W-:Y:S02]  /*10fa0*/  UIADD3 UR9, UR9, UR4, URZ ;  /* 0x0000000409097290 */ /* 0x000fe4000fffe03f */
[----:B------:R-:W5:Y:S01]  /*10fb0*/  LD.E.128 R24, desc[UR54][R24.64] ;  /* 0x0000003618187980 */ /* 0x000f62000c101d00 */
[----:B------:R-:W-:Y:S01]  /*10fc0*/  IMAD.MOV.U32 R21, RZ, RZ, R20 ;  /* 0x000000ffff157224 */ /* 0x000fe200078e0014 */
[----:B------:R-:W-:-:S02]  /*10fd0*/  UIMAD UR4, UR18, UR10, URZ ;  /* 0x0000000a120472a4 */ /* 0x000fc4000f8e023f */
[----:B------:R-:W5:Y:S01]  /*10fe0*/  LD.E.128 R12, desc[UR54][R12.64] ;  /* 0x000000360c0c7980 */ /* 0x000f62000c101d00 */
[----:B0-----:R-:W-:Y:S01]  /*10ff0*/  @P1 SHF.R.U32.HI R21, RZ, R37, R0 ;  /* 0x00000025ff151219 */ /* 0x001fe20000011600 */
[----:B------:R-:W-:Y:S02]  /*11000*/  UIMAD UR4, UR17, UR11, UR4 ;  /* 0x0000000b110472a4 */ /* 0x000fe4000f8e0204 */
[----:B------:R-:W-:Y:S01]  /*11010*/  UIMAD.WIDE.U32 UR8, UR17, UR10, UR8 ;  /* 0x0000000a110872a5 */ /* 0x000fe2000f8e0008 */
[--C-:B------:R-:W-:Y:S01]  /*11020*/  SHF.R.S32.HI R0, RZ, 0x1f, R21.reuse ;  /* 0x0000001fff007819 */ /* 0x100fe20000011415 */
[----:B------:R-:W-:Y:S01]  /*11030*/  IMAD.MOV R37, RZ, RZ, -R21 ;  /* 0x000000ffff257224 */ /* 0x000fe200078e0a15 */
[----:B------:R-:W-:Y:S01]  /*11040*/  ULDC.64 UR10, c[0x0][0xae0] ;  /* 0x0002b800000a7ab9 */ /* 0x000fe20000000a00 */
[----:B------:R-:W-:Y:S01]  /*11050*/  UIADD3 UR4, UR9, UR4, URZ ;  /* 0x0000000409047290 */ /* 0x000fe2000fffe03f */
[----:B------:R-:W5:Y:S01]  /*11060*/  LD.E.128 R32, desc[UR54][R32.64] ;  /* 0x0000003620207980 */ /* 0x000f62000c101d00 */
[----:B------:R-:W-:-:S02]  /*11070*/  IMAD R0, R0, UR10, RZ ;  /* 0x0000000a00007c24 */ /* 0x000fc4000f8e02ff */
[----:B------:R-:W-:Y:S01]  /*11080*/  IMAD R37, R40, R37, R20 ;  /* 0x0000002528257224 */ /* 0x000fe200078e0214 */
[----:B------:R-:W5:Y:S01]  /*11090*/  LD.E.128 R28, desc[UR54][R28.64] ;  /* 0x000000361c1c7980 */ /* 0x000f62000c101d00 */
[----:B------:R-:W-:Y:S02]  /*110a0*/  IMAD R39, R21, UR11, R0 ;  /* 0x0000000b15277c24 */ /* 0x000fe4000f8e0200 */
[----:B------:R-:W-:Y:S01]  /*110b0*/  IMAD.U32 R3, RZ, RZ, UR9 ;  /* 0x00000009ff037e24 */ /* 0x000fe2000f8e00ff */
[----:B------:R-:W-:Y:S01]  /*110c0*/  SHF.R.S32.HI R0, RZ, 0x1f, R37 ;  /* 0x0000001fff007819 */ /* 0x000fe20000011425 */
[----:B------:R-:W-:Y:S01]  /*110d0*/  IMAD.U32 R2, RZ, RZ, UR8 ;  /* 0x00000008ff027e24 */ /* 0x000fe2000f8e00ff */
[----:B------:R-:W-:Y:S01]  /*110e0*/  ULDC.64 UR8, c[0x0][0xad8] ;  /* 0x0002b60000087ab9 */ /* 0x000fe20000000a00 */
[----:B------:R-:W-:Y:S01]  /*110f0*/  IMAD.U32 R3, RZ, RZ, UR4 ;  /* 0x00000004ff037e24 */ /* 0x000fe2000f8e00ff */
[----:B------:R-:W-:Y:S01]  /*11100*/  @!PT LDS RZ, [RZ] ;  /* 0x00000000fffff984 */ /* 0x000fe20000000800 */
[----:B------:R-:W-:Y:S01]  /*11110*/  @!PT LDS RZ, [RZ] ;  /* 0x00000000fffff984 */ /* 0x000fe20000000800 */
[----:B------:R-:W-:Y:S01]  /*11120*/  @!PT LDS RZ, [RZ] ;  /* 0x00000000fffff984 */ /* 0x000fe20000000800 */
[----:B------:R-:W-:Y:S01]  /*11130*/  @!PT LDS RZ, [RZ] ;  /* 0x00000000fffff984 */ /* 0x000fe20000000800 */
[----:B------:R0:W-:Y:S06]  /*11140*/  MEMBAR.ALL.CTA ;  /* 0x0000000000007992 */ /* 0x0001ec0000008000 */
[----:B0-----:R-:W0:Y:S01]  /*11150*/  FENCE.VIEW.ASYNC.S ;  /* 0x00000000000073c6 */ /* 0x001e220000000000 */
[----:B------:R-:W-:-:S02]  /*11160*/  IMAD R0, R0, UR8, RZ ;  /* 0x0000000800007c24 */ /* 0x000fc4000f8e02ff */
[----:B------:R-:W-:-:S04]  /*11170*/  IMAD.WIDE.U32 R2, R21, UR10, R2 ;  /* 0x0000000a15027c25 */ /* 0x000fc8000f8e0002 */
[----:B------:R-:W-:Y:S02]  /*11180*/  IMAD.IADD R3, R3, 0x1, R39 ;  /* 0x0000000103037824 */ /* 0x000fe400078e0227 */
[C---:B------:R-:W-:Y:S02]  /*11190*/  IMAD R21, R37.reuse, UR9, R0 ;  /* 0x0000000925157c24 */ /* 0x040fe4000f8e0200 */
[----:B------:R-:W-:Y:S01]  /*111a0*/  VIADD R0, R142, UR38 ;  /* 0x000000268e007c36 */ /* 0x000fe20008000000 */
[----:B------:R-:W-:Y:S01]  /*111b0*/  UIADD3 UR4, UR41, 0x2d820, URZ ;  /* 0x0002d82029047890 */ /* 0x000fe2000fffe03f */
[----:B------:R-:W-:Y:S01]  /*111c0*/  IMAD.WIDE.U32 R2, R37, UR8, R2 ;  /* 0x0000000825027c25 */ /* 0x000fe2000f8e0002 */
[----:B------:R-:W-:Y:S02]  /*111d0*/  ULDC.64 UR8, c[0x0][0xa80] ;  /* 0x0002a00000087ab9 */ /* 0x000fe40000000a00 */
        /* <DEDUP_REMOVED lines=19> */
[----:B-----5:R3:W-:Y:S04]  /*11310*/  @!P0 ST.E.128 desc[UR54][R2.64], R8 ;  /* 0x0000000802008985 */ /* 0x0207e8000c101d36 */
[----:B------:R3:W-:Y:S04]  /*11320*/  @!P1 ST.E.128 desc[UR54][R36.64], R24 ;  /* 0x0000001824009985 */ /* 0x0007e8000c101d36 */
[----:B------:R3:W-:Y:S02]  /*11330*/  @!P2 ST.E.128 desc[UR54][R38.64], R32 ;  /* 0x000000202600a985 */ /* 0x0007e4000c101d36 */
.L_x_1152:
[----:B------:R-:W-:Y:S05]  /*11340*/  BSYNC B1 ;  /* 0x0000000000017941 */ /* 0x000fea0003800000 */
.L_x_1151:
        /* <DEDUP_REMOVED lines=8> */
[C---:B0-----:R-:W-:Y:S02]  /*113d0*/  @!P2 LEA R10, P0, R139.reuse, R8, 0x1 ;  /* 0x000000088b0aa211 */ /* 0x041fe400078008ff */
        /* <DEDUP_REMOVED lines=10> */
.L_x_1149:
[----:B------:R-:W-:Y:S01]  /*11480*/  ULDC.64 UR8, c[0x0][0xc00] ;  /* 0x0003000000087ab9 */ /* 0x000fe20000000a00 */
[----:B------:R-:W-:Y:S01]  /*11490*/  ULDC UR4, c[0x0][0xa88] ;  /* 0x0002a20000047ab9 */ /* 0x000fe20000000800 */
[----:B------:R-:W-:Y:S01]  /*114a0*/  UISETP.NE.U32.AND UP0, UPT, UR8, URZ, UPT ;  /* 0x0000003f0800728c */ /* 0x000fe2000bf05070 */
[----:B------:R-:W0:Y:S03]  /*114b0*/  LDC R11, c[0x0][0xbe8] ;  /* 0x0002fa00ff0b7b82 */ /* 0x000e260000000800 */
[----:B------:R-:W-:-:S03]  /*114c0*/  UISETP.NE.AND.EX UP0, UPT, UR9, URZ, UPT, UP0 ;  /* 0x0000003f0900728c */ /* 0x000fc6000bf05300 */
[----:B------:R-:W-:Y:S02]  /*114d0*/  ULDC.64 UR8, c[0x0][0xc00] ;  /* 0x0003000000087ab9 */ /* 0x000fe40000000a00 */
[----:B------:R-:W-:Y:S01]  /*114e0*/  UIMAD.WIDE UR8, UR39, 0x4, UR8 ;  /* 0x00000004270878a5 */ /* 0x000fe2000f8e0208 */
[----:B------:R-:W-:-:S05]  /*114f0*/  PLOP3.LUT P2, PT, PT, PT, UP0, 0x80, 0x0 ;  /* 0x000000000000781c */ /* 0x000fca0003f4f008 */
[----:B------:R-:W-:Y:S02]  /*11500*/  IMAD.U32 R2, RZ, RZ, UR8 ;  /* 0x00000008ff027e24 */ /* 0x000fe4000f8e00ff */
[----:B------:R-:W-:Y:S01]  /*11510*/  IMAD.U32 R3, RZ, RZ, UR9 ;  /* 0x00000009ff037e24 */ /* 0x000fe2000f8e00ff */
[----:B------:R-:W-:Y:S02]  /*11520*/  ULDC.64 UR8, c[0x0][0xc08] ;  /* 0x0003020000087ab9 */ /* 0x000fe40000000a00 */
[----:B------:R-:W-:Y:S01]  /*11530*/  UISETP.NE.U32.AND UP1, UPT, UR8, URZ, UPT ;  /* 0x0000003f0800728c */ /* 0x000fe2000bf25070 */
[----:B------:R-:W-:Y:S02]  /*11540*/  IMAD.U32 R0, RZ, RZ, UR4 ;  /* 0x00000004ff007e24 */ /* 0x000fe4000f8e00ff */
[----:B------:R-:W2:Y:S01]  /*11550*/  @P2 LDG.E R6, desc[UR54][R2.64] ;  /* 0x0000003602062981 */ /* 0x000ea2000c1e1900 */
[----:B------:R-:W-:-:S06]  /*11560*/  UISETP.NE.AND.EX UP1, UPT, UR9, URZ, UPT, UP1 ;  /* 0x0000003f0900728c */ /* 0x000fcc000bf25310 */
[----:B------:R-:W-:-:S05]  /*11570*/  PLOP3.LUT P3, PT, PT, PT, UP1, 0x80, 0x0 ;  /* 0x000000000000781c */ /* 0x000fca0003f6f018 */
[----:B------:R-:W-:Y:S02]  /*11580*/  @UP1 ULDC.64 UR8, c[0x0][0xc08] ;  /* 0x0003020000081ab9 */ /* 0x000fe40000000a00 */
[----:B------:R-:W-:-:S06]  /*11590*/  @UP1 UIMAD.WIDE UR8, UR39, 0x4, UR8 ;  /* 0x00000004270818a5 */ /* 0x000fcc000f8e0208 */
[----:B------:R-:W-:Y:S02]  /*115a0*/  IMAD.U32 R4, RZ, RZ, UR8 ;  /* 0x00000008ff047e24 */ /* 0x000fe4000f8e00ff */
[----:B------:R-:W-:-:S05]  /*115b0*/  IMAD.U32 R5, RZ, RZ, UR9 ;  /* 0x00000009ff057e24 */ /* 0x000fca000f8e00ff */
[----:B------:R1:W5:Y:S01]  /*115c0*/  @P3 LDG.E R0, desc[UR54][R4.64] ;  /* 0x0000003604003981 */ /* 0x000362000c1e1900 */
[----:B0-----:R-:W-:Y:S01]  /*115d0*/  ISETP.NE.AND P0, PT, R11, 0x1, PT ;  /* 0x000000010b00780c */ /* 0x001fe20003f05270 */
[----:B------:R-:W-:Y:S01]  /*115e0*/  UMOV UR4, URZ ;  /* 0x0000003f00047c82 */ /* 0x000fe20008000000 */
[----:B------:R-:W-:Y:S01]  /*115f0*/  USHF.R.S32.HI UR13, URZ, 0x1f, UR40 ;  /* 0x0000001f3f0d7899 */ /* 0x000fe20008011428 */
[----:B------:R-:W-:-:S10]  /*11600*/  ISETP.GE.AND P1, PT, R149, 0xc0, PT ;  /* 0x000000c09500780c */ /* 0x000fd40003f26270 */
[----:B------:R-:W0:Y:S01]  /*11610*/  @P0 LDC R9, c[0x0][0xbec] ;  /* 0x0002fb00ff090b82 */ /* 0x000e220000000800 */
[----:B--2---:R-:W-:Y:S01]  /*11620*/  @P2 R2UR UR4, R6 ;  /* 0x00000000060422ca */ /* 0x004fe200000e0000 */
[----:B01----:R-:W-:-:S14]  /*11630*/  @P3 BRA `(.L_x_1154) ;  /* 0x0000000000103947 */ /* 0x003fdc0003800000 */
[----:B------:R-:W-:Y:S05]  /*11640*/  @!P2 BRA `(.L_x_1154) ;  /* 0x00000000000ca947 */ /* 0x000fea0003800000 */
[----:B------:R-:W2:Y:S04]  /*11650*/  LDG.E R5, desc[UR54][R2.64] ;  /* 0x0000003602057981 */ /* 0x000ea8000c1e1900 */
[----:B-----5:R-:W2:Y:S02]  /*11660*/  LDG.E R0, desc[UR54][R2.64+0x4] ;  /* 0x0000043602007981 */ /* 0x020ea4000c1e1900 */
[----:B--2---:R-:W-:-:S07]  /*11670*/  IMAD.IADD R0, R0, 0x1, -R5 ;  /* 0x0000000100007824 */ /* 0x004fce00078e0a05 */
.L_x_1154:
[----:B------:R-:W-:Y:S01]  /*11680*/  USHF.R.S32.HI UR9, URZ, 0x1f, UR39 ;  /* 0x0000001f3f097899 */ /* 0x000fe20008011427 */
[----:B------:R-:W-:Y:S01]  /*11690*/  BSSY B1, `(.L_x_1155) ;  /* 0x000002e000017945 */ /* 0x000fe20003800000 */
[----:B------:R-:W-:Y:S02]  /*116a0*/  USHF.R.S32.HI UR12, URZ, 0x1f, UR4 ;  /* 0x0000001f3f0c7899 */ /* 0x000fe40008011404 */
[----:B------:R-:W-:Y:S02]  /*116b0*/  USEL UR8, UR39, URZ, !UP0 ;  /* 0x0000003f27087287 */ /* 0x000fe4000c000000 */
[----:B------:R-:W-:Y:S01]  /*116c0*/  USEL UR14, UR9, URZ, !UP0 ;  /* 0x0000003f090e7287 */ /* 0x000fe2000c000000 */
[----:B------:R-:W-:Y:S11]  /*116d0*/  @P1 BRA `(.L_x_1156) ;  /* 0x0000000000a41947 */ /* 0x000ff60003800000 */
[----:B------:R-:W0:Y:S01]  /*116e0*/  S2R R3, SR_TID.X ;  /* 0x0000000000037919 */ /* 0x000e220000002100 */
[----:B------:R-:W1:Y:S01]  /*116f0*/  LDC R7, c[0x0][0xbe8] ;  /* 0x0002fa00ff077b82 */ /* 0x000e620000000800 */
[----:B------:R-:W-:Y:S02]  /*11700*/  IMAD.U32 R4, RZ, RZ, UR38 ;  /* 0x00000026ff047e24 */ /* 0x000fe4000f8e00ff */
[----:B-1---5:R-:W-:-:S03]  /*11710*/  IMAD R2, R0, R7, RZ ;  /* 0x0000000700027224 */ /* 0x022fc600078e02ff */
[----:B0-----:R-:W-:-:S04]  /*11720*/  IADD3 R4, R4, -0x80, R3 ;  /* 0xffffff8004047810 */ /* 0x001fc80007ffe003 */
[----:B------:R-:W-:-:S13]  /*11730*/  ISETP.GE.AND P1, PT, R4, R2, PT ;  /* 0x000000020400720c */ /* 0x000fda0003f26270 */
[----:B------:R-:W-:Y:S05]  /*11740*/  @P1 BRA `(.L_x_1156) ;  /* 0x0000000000881947 */ /* 0x000fea0003800000 */
[----:B------:R-:W-:Y:S01]  /*11750*/  ISETP.NE.AND P1, PT, R7, 0x1, PT ;  /* 0x000000010700780c */ /* 0x000fe20003f25270 */
[----:B------:R-:W-:Y:S01]  /*11760*/  ULDC.64 UR16, c[0x0][0xb90] ;  /* 0x0002e40000107ab9 */ /* 0x000fe20000000a00 */
[----:B------:R-:W-:Y:S01]  /*11770*/  UMOV UR10, UR4 ;  /* 0x00000004000a7c82 */ /* 0x000fe20008000000 */
[----:B------:R-:W-:Y:S01]  /*11780*/  UIMAD UR9, UR13, UR16, URZ ;  /* 0x000000100d0972a4 */ /* 0x000fe2000f8e023f */
[----:B------:R-:W-:Y:S01]  /*11790*/  IMAD.MOV.U32 R2, RZ, RZ, R4 ;  /* 0x000000ffff027224 */ /* 0x000fe200078e0004 */
[----:B------:R-:W-:Y:S02]  /*117a0*/  UMOV UR11, UR12 ;  /* 0x0000000c000b7c82 */ /* 0x000fe40008000000 */
[----:B------:R-:W-:Y:S02]  /*117b0*/  UIMAD.WIDE.U32 UR10, UR40, UR16, UR10 ;  /* 0x00000010280a72a5 */ /* 0x000fe4000f8e000a */
[----:B------:R-:W-:-:S03]  /*117c0*/  UIMAD UR9, UR40, UR17, UR9 ;  /* 0x00000011280972a4 */ /* 0x000fc6000f8e0209 */
[----:B------:R-:W-:Y:S01]  /*117d0*/  ULDC.64 UR16, c[0x0][0xb98] ;  /* 0x0002e60000107ab9 */ /* 0x000fe20000000a00 */
[----:B------:R-:W0:Y:S01]  /*117e0*/  @P1 LDC R3, c[0x0][0xbec] ;  /* 0x0002fb00ff031b82 */ /* 0x000e220000000800 */
[----:B------:R-:W-:Y:S02]  /*117f0*/  UIADD3 UR11, UR11, UR9, URZ ;  /* 0x000000090b0b7290 */ /* 0x000fe4000fffe03f */
[----:B------:R-:W-:Y:S02]  /*11800*/  UIMAD UR9, UR14, UR16, URZ ;  /* 0x000000100e0972a4 */ /* 0x000fe4000f8e023f */
[----:B------:R-:W-:Y:S02]  /*11810*/  UIMAD.WIDE.U32 UR10, UR8, UR16, UR10 ;  /* 0x00000010080a72a5 */ /* 0x000fe4000f8e000a */
[----:B------:R-:W-:Y:S01]  /*11820*/  UIMAD UR9, UR8, UR17, UR9 ;  /* 0x00000011080972a4 */ /* 0x000fe2000f8e0209 */
[----:B------:R-:W1:Y:S02]  /*11830*/  @P1 LDC R6, c[0x0][0xbf0] ;  /* 0x0002fc00ff061b82 */ /* 0x000e640000000800 */
[----:B------:R-:W-:Y:S01]  /*11840*/  ULDC.64 UR16, c[0x0][0xb88] ;  /* 0x0002e20000107ab9 */ /* 0x000fe20000000a00 */
[----:B0-----:R-:W-:-:S05]  /*11850*/  @P1 IMAD.HI.U32 R3, R4, R3, RZ ;  /* 0x0000000304031227 */ /* 0x001fca00078e00ff */
[----:B-1----:R-:W-:Y:S01]  /*11860*/  @P1 SHF.R.U32.HI R2, RZ, R6, R3 ;  /* 0x00000006ff021219 */ /* 0x002fe20000011603 */
[----:B------:R-:W-:-:S03]  /*11870*/  IMAD.U32 R6, RZ, RZ, UR9 ;  /* 0x00000009ff067e24 */ /* 0x000fc6000f8e00ff */
[--C-:B------:R-:W-:Y:S01]  /*11880*/  SHF.R.S32.HI R3, RZ, 0x1f, R2.reuse ;  /* 0x0000001fff037819 */ /* 0x100fe20000011402 */
[----:B------:R-:W-:Y:S01]  /*11890*/  IMAD.MOV R5, RZ, RZ, -R2 ;  /* 0x000000ffff057224 */ /* 0x000fe200078e0a02 */
[----:B------:R-:W-:-:S03]  /*118a0*/  IADD3 R2, P1, R2, UR10, RZ ;  /* 0x0000000a02027c10 */ /* 0x000fc6000ff3e0ff */
[----:B------:R-:W-:Y:S01]  /*118b0*/  IMAD R5, R7, R5, R4 ;  /* 0x0000000507057224 */ /* 0x000fe200078e0204 */
[----:B------:R-:W-:Y:S01]  /*118c0*/  IADD3.X R3, R3, UR11, R6, P1, !PT ;  /* 0x0000000b03037c10 */ /* 0x000fe20008ffe406 */
[----:B------:R-:W-:-:S03]  /*118d0*/  ULDC.64 UR10, c[0x0][0xb50] ;  /* 0x0002d400000a7ab9 */ /* 0x000fc60000000a00 */
[----:B------:R-:W-:Y:S01]  /*118e0*/  SHF.R.S32.HI R4, RZ, 0x1f, R5 ;  /* 0x0000001fff047819 */ /* 0x000fe20000011405 */
[----:B------:R-:W-:-:S04]  /*118f0*/  IMAD.WIDE.U32 R2, R5, UR16, R2 ;  /* 0x0000001005027c25 */ /* 0x000fc8000f8e0002 */
[----:B------:R-:W-:-:S04]  /*11900*/  IMAD R4, R4, UR16, RZ ;  /* 0x0000001004047c24 */ /* 0x000fc8000f8e02ff */
[----:B------:R-:W-:Y:S01]  /*11910*/  IMAD R7, R5, UR17, R4 ;  /* 0x0000001105077c24 */ /* 0x000fe2000f8e0204 */
[----:B------:R-:W-:-:S03]  /*11920*/  LEA R4, P1, R2, UR10, 0x2 ;  /* 0x0000000a02047c11 */ /* 0x000fc6000f8210ff */
[----:B------:R-:W-:-:S05]  /*11930*/  IMAD.IADD R3, R3, 0x1, R7 ;  /* 0x0000000103037824 */ /* 0x000fca00078e0207 */
[----:B------:R-:W-:Y:S01]  /*11940*/  LEA.HI.X R5, R2, UR11, R3, 0x2, P1 ;  /* 0x0000000b02057c11 */ /* 0x000fe200088f1403 */
[----:B------:R-:W-:-:S05]  /*11950*/  IMAD.MOV.U32 R3, RZ, RZ, -0x800000 ;  /* 0xff800000ff037424 */ /* 0x000fca00078e00ff */
[----:B------:R0:W-:Y:S02]  /*11960*/  STG.E desc[UR54][R4.64], R3 ;  /* 0x0000000304007986 */ /* 0x0001e4000c101936 */
.L_x_1156:
[----:B------:R-:W-:Y:S05]  /*11970*/  BSYNC B1 ;  /* 0x0000000000017941 */ /* 0x000fea0003800000 */
.L_x_1155:
[----:B0-----:R-:W0:Y:S01]  /*11980*/  @P0 LDC R3, c[0x0][0xbf0] ;  /* 0x0002fc00ff030b82 */ /* 0x001e220000000800 */
[----:B------:R-:W-:Y:S01]  /*11990*/  ULDC.64 UR16, c[0x0][0xaa0] ;  /* 0x0002a80000107ab9 */ /* 0x000fe20000000a00 */
[----:B------:R-:W-:Y:S01]  /*119a0*/  IMAD R2, R141, 0x60, R142 ;  /* 0x000000608d027824 */ /* 0x000fe200078e028e */
[----:B------:R-:W-:Y:S01]  /*119b0*/  UIMAD UR9, UR12, UR16, URZ ;  /* 0x000000100c0972a4 */ /* 0x000fe2000f8e023f */
[----:B------:R-:W-:Y:S01]  /*119c0*/  BSSY B1, `(.L_x_1157) ;  /* 0x0000038000017945 */ /* 0x000fe20003800000 */
[----:B------:R-:W-:Y:S01]  /*119d0*/  UIMAD.WIDE.U32 UR10, UR4, UR16, URZ ;  /* 0x00000010040a72a5 */ /* 0x000fe2000f8e003f */
[----:B------:R-:W-:Y:S01]  /*119e0*/  VIADD R4, R2, UR38 ;  /* 0x0000002602047c36 */ /* 0x000fe20008000000 */
[----:B------:R-:W-:-:S03]  /*119f0*/  UIMAD UR9, UR4, UR17, UR9 ;  /* 0x00000011040972a4 */ /* 0x000fc6000f8e0209 */
[----:B------:R-:W-:Y:S01]  /*11a00*/  ULDC.64 UR16, c[0x0][0xae8] ;  /* 0x0002ba0000107ab9 */ /* 0x000fe20000000a00 */
[----:B------:R-:W-:Y:S01]  /*11a10*/  UIADD3 UR11, UR11, UR9, URZ ;  /* 0x000000090b0b7290 */ /* 0x000fe2000fffe03f */
[----:B------:R-:W-:Y:S01]  /*11a20*/  @P0 IMAD.HI.U32 R2, R4, R9, RZ ;  /* 0x0000000904020227 */ /* 0x000fe200078e00ff */
[----:B------:R-:W-:Y:S02]  /*11a30*/  UIMAD UR4, UR13, UR16, URZ ;  /* 0x000000100d0472a4 */ /* 0x000fe4000f8e023f */
[----:B------:R-:W-:Y:S01]  /*11a40*/  UIMAD.WIDE.U32 UR10, UR40, UR16, UR10 ;  /* 0x00000010280a72a5 */ /* 0x000fe2000f8e000a */
[----:B------:R-:W-:Y:S01]  /*11a50*/  IMAD.MOV.U32 R5, RZ, RZ, R4 ;  /* 0x000000ffff057224 */ /* 0x000fe200078e0004 */
[----:B------:R-:W-:Y:S01]  /*11a60*/  UIMAD UR4, UR40, UR17, UR4 ;  /* 0x00000011280472a4 */ /* 0x000fe2000f8e0204 */
[----:B------:R-:W-:-:S03]  /*11a70*/  ULDC.64 UR12, c[0x0][0xaf0] ;  /* 0x0002bc00000c7ab9 */ /* 0x000fc60000000a00 */
[----:B------:R-:W-:Y:S02]  /*11a80*/  UIADD3 UR11, UR11, UR4, URZ ;  /* 0x000000040b0b7290 */ /* 0x000fe4000fffe03f */
[----:B------:R-:W-:Y:S01]  /*11a90*/  UIMAD UR4, UR14, UR12, URZ ;  /* 0x0000000c0e0472a4 */ /* 0x000fe2000f8e023f */
[----:B0-----:R-:W-:-:S03]  /*11aa0*/  @P0 SHF.R.U32.HI R5, RZ, R3, R2 ;  /* 0x00000003ff050219 */ /* 0x001fc60000011602 */
[----:B------:R-:W-:Y:S01]  /*11ab0*/  UIMAD UR4, UR8, UR13, UR4 ;  /* 0x0000000d080472a4 */ /* 0x000fe2000f8e0204 */
[--C-:B------:R-:W-:Y:S01]  /*11ac0*/  SHF.R.S32.HI R2, RZ, 0x1f, R5.reuse ;  /* 0x0000001fff027819 */ /* 0x100fe20000011405 */
[----:B------:R-:W-:Y:S01]  /*11ad0*/  UIMAD.WIDE.U32 UR8, UR8, UR12, UR10 ;  /* 0x0000000c080872a5 */ /* 0x000fe2000f8e000a */
[----:B------:R-:W-:Y:S02]  /*11ae0*/  IMAD.MOV R7, RZ, RZ, -R5 ;  /* 0x000000ffff077224 */ /* 0x000fe400078e0a05 */
[----:B------:R-:W-:Y:S01]  /*11af0*/  ULDC.64 UR10, c[0x0][0xae0] ;  /* 0x0002b800000a7ab9 */ /* 0x000fe20000000a00 */
[----:B------:R-:W-:Y:S01]  /*11b00*/  UIADD3 UR4, UR9, UR4, URZ ;  /* 0x0000000409047290 */ /* 0x000fe2000fffe03f */
[----:B------:R-:W-:Y:S02]  /*11b10*/  IMAD R7, R11, R7, R4 ;  /* 0x000000070b077224 */ /* 0x000fe400078e0204 */
[----:B------:R-:W-:Y:S02]  /*11b20*/  IMAD R6, R2, UR10, RZ ;  /* 0x0000000a02067c24 */ /* 0x000fe4000f8e02ff */
[----:B------:R-:W-:Y:S01]  /*11b30*/  IMAD.U32 R3, RZ, RZ, UR9 ;  /* 0x00000009ff037e24 */ /* 0x000fe2000f8e00ff */
[----:B------:R-:W-:Y:S01]  /*11b40*/  SHF.R.S32.HI R4, RZ, 0x1f, R7 ;  /* 0x0000001fff047819 */ /* 0x000fe20000011407 */
[----:B------:R-:W-:Y:S01]  /*11b50*/  IMAD.U32 R2, RZ, RZ, UR8 ;  /* 0x00000008ff027e24 */ /* 0x000fe2000f8e00ff */
[----:B------:R-:W-:Y:S01]  /*11b60*/  ULDC.64 UR8, c[0x0][0xad8] ;  /* 0x0002b60000087ab9 */ /* 0x000fe20000000a00 */
[----:B------:R-:W-:-:S02]  /*11b70*/  IMAD.U32 R3, RZ, RZ, UR4 ;  /* 0x00000004ff037e24 */ /* 0x000fc4000f8e00ff */
[C---:B------:R-:W-:Y:S02]  /*11b80*/  IMAD R9, R5.reuse, UR11, R6 ;  /* 0x0000000b05097c24 */ /* 0x040fe4000f8e0206 */
[----:B------:R-:W-:-:S04]  /*11b90*/  IMAD.WIDE.U32 R2, R5, UR10, R2 ;  /* 0x0000000a05027c25 */ /* 0x000fc8000f8e0002 */
[----:B------:R-:W-:Y:S02]  /*11ba0*/  IMAD R4, R4, UR8, RZ ;  /* 0x0000000804047c24 */ /* 0x000fe4000f8e02ff */
[----:B------:R-:W-:Y:S02]  /*11bb0*/  IMAD.IADD R3, R3, 0x1, R9 ;  /* 0x0000000103037824 */ /* 0x000fe400078e0209 */
[----:B-----5:R-:W-:Y:S02]  /*11bc0*/  IMAD R11, R0, R11, RZ ;  /* 0x0000000b000b7224 */ /* 0x020fe400078e02ff */
[----:B------:R-:W-:Y:S02]  /*11bd0*/  VIADD R0, R142, UR38 ;  /* 0x000000268e007c36 */ /* 0x000fe40008000000 */
[C---:B------:R-:W-:Y:S02]  /*11be0*/  IMAD R5, R7.reuse, UR9, R4 ;  /* 0x0000000907057c24 */ /* 0x040fe4000f8e0204 */
[----:B------:R-:W-:Y:S01]  /*11bf0*/  IMAD.WIDE.U32 R2, R7, UR8, R2 ;  /* 0x0000000807027c25 */ /* 0x000fe2000f8e0002 */
[----:B------:R-:W-:Y:S01]  /*11c00*/  ISETP.GE.AND P0, PT, R0, R11, PT ;  /* 0x0000000b0000720c */ /* 0x000fe20003f06270 */
[----:B------:R-:W-:-:S02]  /*11c10*/  ULDC.64 UR8, c[0x0][0xa80] ;  /* 0x0002a00000087ab9 */ /* 0x000fc40000000a00 */
[----:B------:R-:W-:Y:S01]  /*11c20*/  IMAD.IADD R3, R3, 0x1, R5 ;  /* 0x0000000103037824 */ /* 0x000fe200078e0205 */
[----:B------:R-:W-:-:S04]  /*11c30*/  LEA R4, P1, R2, UR8, 0x1 ;  /* 0x0000000802047c11 */ /* 0x000fc8000f8208ff */
[----:B------:R-:W-:Y:S02]  /*11c40*/  LEA.HI.X R5, R2, UR9, R3, 0x1, P1 ;  /* 0x0000000902057c11 */ /* 0x000fe400088f0c03 */
[----:B------:R0:W1:Y:S04]  /*11c50*/  SHFL.IDX PT, R2, R4, RZ, 0x1c1f ;  /* 0x001c1fff04027589 */ /* 0x00006800000e0000 */
[----:B------:R0:W2:Y:S01]  /*11c60*/  SHFL.IDX PT, R3, R5, RZ, 0x1c1f ;  /* 0x001c1fff05037589 */ /* 0x0000a200000e0000 */
        /* <DEDUP_REMOVED lines=13> */
.L_x_1158:
[----:B------:R-:W-:Y:S05]  /*11d40*/  BSYNC B1 ;  /* 0x0000000000017941 */ /* 0x000fea0003800000 */
.L_x_1157:
        /* <DEDUP_REMOVED lines=9> */
[CC--:B-1-3--:R-:W-:Y:S02]  /*11de0*/  @!P3 LEA R6, P0, R139.reuse, R2.reuse, 0x1 ;  /* 0x000000028b06b211 */ /* 0x0cafe400078008ff */
[----:B------:R-:W-:Y:S02]  /*11df0*/  @!P4 LEA R8, P1, R140, R2, 0x1 ;  /* 0x000000028c08c211 */ /* 0x000fe400078208ff */
[----:B0---4-:R-:W-:Y:S01]  /*11e00*/  @!P2 IMAD.WIDE R4, R138, 0x2, R2 ;  /* 0x000000028a04a825 */ /* 0x011fe200078e0202 */
[-C--:B------:R-:W-:Y:S02]  /*11e10*/  @!P3 LEA.HI.X R7, R139, R3.reuse, R148, 0x1, P0 ;  /* 0x000000038b07b211 */ /* 0x080fe400000f0c94 */
[----:B------:R-:W-:Y:S02]  /*11e20*/  @!P4 LEA.HI.X R9, R140, R3, R147, 0x1, P1 ;  /* 0x000000038c09c211 */ /* 0x000fe400008f0c93 */
[----:B------:R0:W-:Y:S04]  /*11e30*/  @!P2 ST.E.128 desc[UR54][R4.64], RZ ;  /* 0x000000ff0400a985 */ /* 0x0001e8000c101d36 */
[----:B------:R0:W-:Y:S04]  /*11e40*/  @!P3 ST.E.128 desc[UR54][R6.64], RZ ;  /* 0x000000ff0600b985 */ /* 0x0001e8000c101d36 */
[----:B------:R0:W-:Y:S02]  /*11e50*/  @!P4 ST.E.128 desc[UR54][R8.64], RZ ;  /* 0x000000ff0800c985 */ /* 0x0001e4000c101d36 */
.L_x_1153:
[----:B------:R-:W-:Y:S05]  /*11e60*/  BSYNC B0 ;  /* 0x0000000000007941 */ /* 0x000fea0003800000 */
.L_x_1148:
[----:B------:R-:W-:Y:S02]  /*11e70*/  ULDC UR4, c[0x0][0xc3c] ;  /* 0x00030f0000047ab9 */ /* 0x000fe40000000800 */
[----:B------:R-:W-:-:S06]  /*11e80*/  UISETP.GE.AND UP0, UPT, UR6, UR4, UPT ;  /* 0x000000040600728c */ /* 0x000fcc000bf06270 */
[----:B------:R-:W-:-:S13]  /*11e90*/  PLOP3.LUT P0, PT, PT, PT, UP0, 0x80, 0x0 ;  /* 0x000000000000781c */ /* 0x000fda0003f0f008 */
[----:B------:R-:W-:Y:S05]  /*11ea0*/  @!P0 BRA `(.L_x_1159) ;  /* 0xfffffeec00f88947 */ /* 0x000fea000383ffff */
[----:B------:R-:W-:Y:S05]  /*11eb0*/  EXIT ;  /* 0x000000000000794d */ /* 0x000fea0003800000 */
.L_x_1058:
        /* <DEDUP_REMOVED lines=16> */
.L_x_1160:
        /* <DEDUP_REMOVED lines=37> */
[----:B------:R-:W-:Y:S01]  /*12210*/  IMAD.MOV.U32 R4, RZ, RZ, R3 ;  /* 0x000000ffff047224 */ /* 0x000fe200078e0003 */
[----:B------:R-:W-:Y:S01]  /*12220*/  UMOV UR4, URZ ;  /* 0x0000003f00047c82 */ /* 0x000fe20008000000 */
[----:B------:R-:W-:-:S05]  /*12230*/  ULDC UR5, c[0x0][0xc38] ;  /* 0x00030e0000057ab9 */ /* 0x000fca0000000800 */
.L_x_1166:
        /* <DEDUP_REMOVED lines=12> */
.L_x_1165:
[----:B------:R-:W-:Y:S05]  /*12300*/  BSYNC B0 ;  /* 0x0000000000007941 */ /* 0x000fea0003800000 */
.L_x_1164:
        /* <DEDUP_REMOVED lines=20> */
.L_x_1162:
[----:B------:R-:W-:-:S04]  /*12450*/  IMAD.IADD R13, R4, 0x1, -R3 ;  /* 0x00000001040d7824 */ /* 0x000fc800078e0a03 */
[----:B------:R-:W-:-:S05]  /*12460*/  IMAD R2, R6, UR5, R13 ;  /* 0x0000000506027c24 */ /* 0x000fca000f8e020d */
[----:B------:R-:W-:Y:S02]  /*12470*/  ISETP.GT.AND P0, PT, R2, UR6, PT ;  /* 0x0000000602007c0c */ /* 0x000fe4000bf04270 */
[----:B------:R-:W0:Y:S11]  /*12480*/  LDC.64 R2, c[0x0][0xc90] ;  /* 0x00032400ff027b82 */ /* 0x000e360000000a00 */
[----:B------:R-:W-:-:S04]  /*12490*/  VOTE.ANY R7, PT, !P0 ;  /* 0x0000000000077806 */ /* 0x000fc800040e0100 */
[----:B------:R-:W1:Y:S02]  /*124a0*/  POPC R15, R7 ;  /* 0x00000007000f7309 */ /* 0x000e640000000000 */
[----:B-1----:R-:W-:-:S04]  /*124b0*/  VIADD R19, R15, UR4 ;  /* 0x000000040f137c36 */ /* 0x002fc80008000000 */
[----:B0-----:R-:W-:-:S05]  /*124c0*/  IMAD.WIDE R2, R19, 0x4, R2 ;  /* 0x0000000413027825 */ /* 0x001fca00078e0202 */
[----:B------:R-:W2:Y:S01]  /*124d0*/  LDG.E R9, desc[UR54][R2.64] ;  /* 0x0000003602097981 */ /* 0x000ea2000c1e1900 */
[----:B------:R-:W-:-:S03]  /*124e0*/  ISETP.NE.AND P0, PT, R7, RZ, PT ;  /* 0x000000ff0700720c */ /* 0x000fc60003f05270 */
[----:B------:R-:W2:Y:S02]  /*124f0*/  SHFL.IDX PT, R0, R0, R15, 0x1f ;  /* 0x00001f0f00007589 */ /* 0x000ea400000e0000 */
[----:B--2---:R-:W-:-:S05]  /*12500*/  IMAD R4, R0, R9, RZ ;  /* 0x0000000900047224 */ /* 0x004fca00078e02ff */
[----:B------:R-:W-:-:S04]  /*12510*/  IABS R8, R4 ;  /* 0x0000000400087213 */ /* 0x000fc80000000000 */
[----:B------:R-:W0:Y:S08]  /*12520*/  I2F.RP R10, R8 ;  /* 0x00000008000a7306 */ /* 0x000e300000209400 */
[----:B0-----:R-:W0:Y:S02]  /*12530*/  MUFU.RCP R10, R10 ;  /* 0x0000000a000a7308 */ /* 0x001e240000001000 */
[----:B0-----:R-:W-:-:S06]  /*12540*/  VIADD R11, R10, 0xffffffe ;  /* 0x0ffffffe0a0b7836 */ /* 0x001fcc0000000000 */
[----:B------:R0:W1:Y:S01]  /*12550*/  F2I.FTZ.U32.TRUNC.NTZ R3, R11 ;  /* 0x0000000b00037305 */ /* 0x000062000021f000 */
[----:B------:R-:W-:Y:S05]  /*12560*/  @!P0 BRA `(.L_x_1167) ;  /* 0x0000000000088947 */ /* 0x000fea0003800000 */
[----:B------:R-:W-:-:S05]  /*12570*/  VIADD R7, R15, 0xffffffff ;  /* 0xffffffff0f077836 */ /* 0x000fca0000000000 */
[----:B------:R2:W3:Y:S02]  /*12580*/  SHFL.IDX PT, R16, R6, R7, 0x1f ;  /* 0x00001f0706107589 */ /* 0x0004e400000e0000 */
.L_x_1167:
[----:B---3--:R-:W-:Y:S01]  /*12590*/  IMAD R16, R16, UR5, R13 ;  /* 0x0000000510107c24 */ /* 0x008fe2000f8e020d */
[----:B------:R-:W-:Y:S01]  /*125a0*/  IABS R2, R4 ;  /* 0x0000000400027213 */ /* 0x000fe20000000000 */
[----:B01----:R-:W-:-:S03]  /*125b0*/  IMAD.MOV R11, RZ, RZ, -R3 ;  /* 0x000000ffff0b7224 */ /* 0x003fc600078e0a03 */
[----:B--2---:R-:W-:Y:S01]  /*125c0*/  IADD3 R7, -R16, UR6, RZ ;  /* 0x0000000610077c10 */ /* 0x004fe2000fffe1ff */
        /* <DEDUP_REMOVED lines=19> */
[----:B------:R-:W-:Y:S02]  /*12700*/  IMAD R6, R9, R2, RZ ;  /* 0x0000000209067224 */ /* 0x000fe400078e02ff */
[----:B------:R-:W-:Y:S02]  /*12710*/  IMAD.MOV R2, RZ, RZ, -R2 ;  /* 0x000000ffff027224 */ /* 0x000fe400078e0a02 */
[----:B------:R-:W-:Y:S02]  /*12720*/  IMAD.MOV R8, RZ, RZ, -R6 ;  /* 0x000000ffff087224 */ /* 0x000fe400078e0a06 */
[----:B------:R-:W-:Y:S02]  /*12730*/  IMAD R4, R4, R2, R7 ;  /* 0x0000000204047224 */ /* 0x000fe400078e0207 */
[----:B------:R-:W-:Y:S01]  /*12740*/  IMAD.MOV.U32 R2, RZ, RZ, RZ ;  /* 0x000000ffff027224 */ /* 0x000fe200078e00ff */
[----:B------:R-:W-:-:S04]  /*12750*/  VIADDMNMX R9, R8, UR5, R9, PT ;  /* 0x0000000508097c46 */ /* 0x000fc8000b800109 */
[-C--:B------:R-:W-:Y:S02]  /*12760*/  IABS R8, R9.reuse ;  /* 0x0000000900087213 */ /* 0x080fe40000000000 */
[----:B------:R-:W-:Y:S02]  /*12770*/  IABS R12, R9 ;  /* 0x00000009000c7213 */ /* 0x000fe40000000000 */
[----:B------:R-:W0:Y:S08]  /*12780*/  I2F.RP R10, R8 ;  /* 0x00000008000a7306 */ /* 0x000e300000209400 */
[----:B0-----:R-:W0:Y:S02]  /*12790*/  MUFU.RCP R10, R10 ;  /* 0x0000000a000a7308 */ /* 0x001e240000001000 */
[----:B0-----:R-:W-:-:S06]  /*127a0*/  VIADD R3, R10, 0xffffffe ;  /* 0x0ffffffe0a037836 */ /* 0x001fcc0000000000 */
[----:B------:R-:W0:Y:S02]  /*127b0*/  F2I.FTZ.U32.TRUNC.NTZ R3, R3 ;  /* 0x0000000300037305 */ /* 0x000e24000021f000 */
[----:B0-----:R-:W-:-:S04]  /*127c0*/  IMAD.MOV R11, RZ, RZ, -R3 ;  /* 0x000000ffff0b7224 */ /* 0x001fc800078e0a03 */
[----:B------:R-:W-:Y:S01]  /*127d0*/  IMAD.MOV.U32 R7, RZ, RZ, R11 ;  /* 0x000000ffff077224 */ /* 0x000fe200078e000b */
[----:B------:R-:W-:-:S03]  /*127e0*/  IABS R11, R4 ;  /* 0x00000004000b7213 */ /* 0x000fc60000000000 */
[----:B------:R-:W-:-:S04]  /*127f0*/  IMAD R7, R7, R8, RZ ;  /* 0x0000000807077224 */ /* 0x000fc800078e02ff */
[----:B------:R-:W-:-:S04]  /*12800*/  IMAD.HI.U32 R2, R3, R7, R2 ;  /* 0x0000000703027227 */ /* 0x000fc800078e0002 */
        /* <DEDUP_REMOVED lines=9> */
[----:B------:R-:W-:Y:S01]  /*128a0*/  ISETP.GE.AND P2, PT, R3, RZ, PT ;  /* 0x000000ff0300720c */ /* 0x000fe20003f46270 */
[----:B------:R-:W-:-:S06]  /*128b0*/  IMAD.IADD R3, R4, 0x1, R6 ;  /* 0x0000000104037824 */ /* 0x000fcc00078e0206 */
[----:B------:R-:W-:-:S06]  /*128c0*/  @P0 VIADD R2, R2, 0x1 ;  /* 0x0000000102020836 */ /* 0x000fcc0000000000 */
[----:B------:R-:W-:Y:S01]  /*128d0*/  @!P2 IMAD.MOV R2, RZ, RZ, -R2 ;  /* 0x000000ffff02a224 */ /* 0x000fe200078e0a02 */
[----:B------:R-:W-:Y:S01]  /*128e0*/  @!P1 LOP3.LUT R2, RZ, R9, RZ, 0x33, !PT ;  /* 0x00000009ff029212 */ /* 0x000fe200078e33ff */
[----:B------:R-:W-:-:S03]  /*128f0*/  IMAD.MOV R9, RZ, RZ, -R9 ;  /* 0x000000ffff097224 */ /* 0x000fc600078e0a09 */
[----:B------:R-:W-:Y:S01]  /*12900*/  LOP3.LUT R17, RZ, R2, RZ, 0x33, !PT ;  /* 0x00000002ff117212 */ /* 0x000fe200078e33ff */
[----:B------:R-:W-:-:S04]  /*12910*/  IMAD R18, R2, R9, R3 ;  /* 0x0000000902127224 */ /* 0x000fc800078e0203 */
[----:B------:R-:W-:Y:S01]  /*12920*/  IMAD.IADD R17, R0, 0x1, R17 ;  /* 0x0000000100117824 */ /* 0x000fe200078e0211 */
[----:B------:R-:W-:Y:S06]  /*12930*/  BRA `(.L_x_1168) ;  /* 0x0000000000147947 */ /* 0x000fec0003800000 */
.L_x_1163:
[----:B------:R-:W-:Y:S01]  /*12940*/  ULDC UR4, c[0x0][0xc3c] ;  /* 0x00030f0000047ab9 */ /* 0x000fe20000000800 */
[----:B------:R-:W-:Y:S02]  /*12950*/  IMAD.MOV.U32 R17, RZ, RZ, RZ ;  /* 0x000000ffff117224 */ /* 0x000fe400078e00ff */
[----:B------:R-:W-:Y:S02]  /*12960*/  IMAD.U32 R16, RZ, RZ, UR6 ;  /* 0x00000006ff107e24 */ /* 0x000fe4000f8e00ff */
[----:B------:R-:W-:Y:S02]  /*12970*/  IMAD.MOV.U32 R18, RZ, RZ, RZ ;  /* 0x000000ffff127224 */ /* 0x000fe400078e00ff */
[----:B------:R-:W-:-:S07]  /*12980*/  IMAD.U32 R19, RZ, RZ, UR4 ;  /* 0x00000004ff137e24 */ /* 0x000fce000f8e00ff */
.L_x_1168:
[----:B------:R-:W-:-:S13]  /*12990*/  ISETP.NE.AND P0, PT, R5, RZ, PT ;  /* 0x000000ff0500720c */ /* 0x000fda0003f05270 */
[----:B------:R-:W0:Y:S01]  /*129a0*/  @!P0 S2R R3, SR_CgaCtaId ;  /* 0x0000000000038919 */ /* 0x000e220000008800 */
[----:B------:R-:W-:-:S04]  /*129b0*/  @!P0 MOV R0, 0x400 ;  /* 0x0000040000008802 */ /* 0x000fc80000000f00 */
[----:B0-----:R-:W-:-:S05]  /*129c0*/  @!P0 LEA R0, R3, R0, 0x18 ;  /* 0x0000000003008211 */ /* 0x001fca00078ec0ff */
[----:B------:R0:W-:Y:S01]  /*129d0*/  @!P0 STS.128 [R0+0x2d8d0], R16 ;  /* 0x02d8d01000008388 */ /* 0x0001e20000000c00 */
[----:B------:R-:W-:Y:S06]  /*129e0*/  BAR.ARV 0x5, 0x200 ;  /* 0x0148000000007b1d */ /* 0x000fec0000002000 */
.L_x_1161:
[----:B------:R2:W-:Y:S01]  /*129f0*/  STL [R1+0x2c], RZ ;  /* 0x00002cff01007387 */ /* 0x0005e20000100800 */
[----:B------:R-:W-:Y:S01]  /*12a00*/  ULDC UR4, c[0x0][0xc3c] ;  /* 0x00030f0000047ab9 */ /* 0x000fe20000000800 */
[----:B------:R-:W-:Y:S01]  /*12a10*/  IMAD.MOV.U32 R29, RZ, RZ, 0x1 ;  /* 0x00000001ff1d7424 */ /* 0x000fe200078e00ff */
[----:B-1----:R-:W-:Y:S01]  /*12a20*/  ISETP.GE.AND P0, PT, R19, UR4, PT ;  /* 0x0000000413007c0c */ /* 0x002fe2000bf06270 */
[----:B------:R-:W-:-:S12]  /*12a30*/  IMAD.MOV.U32 R25, RZ, RZ, RZ ;  /* 0x000000ffff197224 */ /* 0x000fd800078e00ff */
[----:B--2---:R-:W-:Y:S05]  /*12a40*/  @P0 BRA `(.L_x_1169) ;  /* 0x0000004800dc0947 */ /* 0x004fea0003800000 */
[----:B------:R-:W1:Y:S01]  /*12a50*/  S2R R3, SR_TID.X ;  /* 0x0000000000037919 */ /* 0x000e620000002100 */
[----:B------:R-:W2:Y:S01]  /*12a60*/  S2UR UR5, SR_CgaCtaId ;  /* 0x00000000000579c3 */ /* 0x000ea20000008800 */
[----:B------:R-:W-:Y:S01]  /*12a70*/  UMOV UR4, 0x400 ;  /* 0x0000040000047882 */ /* 0x000fe20000000000 */
[----:B------:R-:W-:Y:S01]  /*12a80*/  BSSY B8, `(.L_x_1169) ;  /* 0x00004b3000087945 */ /* 0x000fe20003800000 */
[----:B------:R3:W-:Y:S01]  /*12a90*/  STL [R1+0x2c], RZ ;  /* 0x00002cff01007387 */ /* 0x0007e20000100800 */
[----:B------:R-:W-:Y:S01]  /*12aa0*/  IMAD.MOV.U32 R29, RZ, RZ, 0x1 ;  /* 0x00000001ff1d7424 */ /* 0x000fe200078e00ff */
[----:B------:R-:W-:Y:S01]  /*12ab0*/  ULOP3.LUT UR36, UR43, 0x2, URZ, 0xfc, !UPT ;  /* 0x000000022b247892 */ /* 0x000fe2000f8efc3f */
[----:B------:R-:W-:Y:S01]  /*12ac0*/  IMAD.MOV.U32 R25, RZ, RZ, RZ ;  /* 0x000000ffff197224 */ /* 0x000fe200078e00ff */
[----:B------:R-:W-:Y:S01]  /*12ad0*/  ULDC UR37, c[0x0][0xc] ;  /* 0x0000030000257ab9 */ /* 0x000fe20000000800 */
[----:B--2---:R-:W-:-:S06]  /*12ae0*/  ULEA UR4, UR5, UR4, 0x18 ;  /* 0x0000000405047291 */ /* 0x004fcc000f8ec03f */
[----:B------:R-:W-:Y:S01]  /*12af0*/  IMAD.U32 R22, RZ, RZ, UR4 ;  /* 0x00000004ff167e24 */ /* 0x000fe2000f8e00ff */
[C---:B-1----:R-:W-:Y:S01]  /*12b00*/  LOP3.LUT R5, R3.reuse, 0x7f, RZ, 0xc0, !PT ;  /* 0x0000007f03057812 */ /* 0x042fe200078ec0ff */
[C---:B0-----:R-:W-:Y:S02]  /*12b10*/  IMAD.SHL.U32 R0, R3.reuse, 0x8, RZ ;  /* 0x0000000803007824 */ /* 0x041fe400078e00ff */
[----:B------:R-:W-:Y:S01]  /*12b20*/  IMAD.SHL.U32 R4, R3, 0x20, RZ ;  /* 0x0000002003047824 */ /* 0x000fe200078e00ff */
[----:B------:R-:W-:Y:S02]  /*12b30*/  SHF.R.U32.HI R5, RZ, 0x2, R5 ;  /* 0x00000002ff057819 */ /* 0x000fe40000011605 */
[----:B------:R-:W-:Y:S02]  /*12b40*/  LOP3.LUT R2, R0, 0xd8, RZ, 0xc0, !PT ;  /* 0x000000d800027812 */ /* 0x000fe400078ec0ff */
[----:B------:R-:W-:Y:S02]  /*12b50*/  LOP3.LUT R6, R4, 0x60, RZ, 0xc0, !PT ;  /* 0x0000006004067812 */ /* 0x000fe400078ec0ff */
[----:B------:R-:W-:-:S02]  /*12b60*/  LOP3.LUT R3, R2, 0x18, R3, 0x78, !PT ;  /* 0x0000001802037812 */ /* 0x000fc400078e7803 */
[----:B------:R-:W-:Y:S02]  /*12b70*/  LOP3.LUT R4, R0, 0x18, RZ, 0xc0, !PT ;  /* 0x0000001800047812 */ /* 0x000fe400078ec0ff */
[----:B------:R-:W-:Y:S02]  /*12b80*/  LOP3.LUT R2, R3, 0x320, R0, 0xf8, !PT ;  /* 0x0000032003027812 */ /* 0x000fe400078ef800 */
[----:B------:R-:W-:Y:S02]  /*12b90*/  LOP3.LUT R0, R5, R6, RZ, 0xfc, !PT ;  /* 0x0000000605007212 */ /* 0x000fe400078efcff */
[----:B------:R-:W-:Y:S01]  /*12ba0*/  LOP3.LUT R5, R4, 0x20, RZ, 0xfc, !PT ;  /* 0x0000002004057812 */ /* 0x000fe200078efcff */
[----:B------:R-:W-:Y:S01]  /*12bb0*/  IMAD R0, R2, 0x2, R22 ;  /* 0x0000000202007824 */ /* 0x000fe200078e0216 */
[----:B------:R-:W-:-:S04]  /*12bc0*/  LOP3.LUT R3, R4, 0x40, RZ, 0xfc, !PT ;  /* 0x0000004004037812 */ /* 0x000fc800078efcff */
[----:B------:R3:W-:Y:S03]  /*12bd0*/  STL [R1+0x1c], R0 ;  /* 0x00001c0001007387 */ /* 0x0007e60000100800 */
.L_x_1238:
[----:B------:R-:W-:Y:S05]  /*12be0*/  YIELD ;  /* 0x0000000000007946 */ /* 0x000fea0003800000 */
[----:B------:R-:W-:Y:S01]  /*12bf0*/  ULDC.64 UR4, c[0x0][0xa28] ;  /* 0x00028a0000047ab9 */ /* 0x000fe20000000a00 */
[----:B------:R-:W-:Y:S01]  /*12c00*/  IMAD.MOV.U32 R24, RZ, RZ, RZ ;  /* 0x000000ffff187224 */ /* 0x000fe200078e00ff */
[----:B------:R-:W-:-:S04]  /*12c10*/  ISETP.NE.U32.AND P0, PT, RZ, UR4, PT ;  /* 0x00000004ff007c0c */ /* 0x000fc8000bf05070 */
[----:B------:R-:W-:Y:S01]  /*12c20*/  ISETP.NE.AND.EX P0, PT, RZ, UR5, PT, P0 ;  /* 0x00000005ff007c0c */ /* 0x000fe2000bf05300 */
[----:B------:R-:W-:-:S12]  /*12c30*/  ULDC.64 UR4, c[0x0][0xa18] ;  /* 0x0002860000047ab9 */ /* 0x000fd80000000a00 */
[----:B0-----:R-:W0:Y:S02]  /*12c40*/  @P0 LDC.64 R2, c[0x0][0xa28] ;  /* 0x00028a00ff020b82 */ /* 0x001e240000000a00 */
[----:B0-----:R-:W-:-:S05]  /*12c50*/  @P0 IMAD.WIDE R2, R19, 0x4, R2 ;  /* 0x0000000413020825 */ /* 0x001fca00078e0202 */
[----:B--2---:R0:W2:Y:S01]  /*12c60*/  @P0 LDG.E R24, desc[UR54][R2.64] ;  /* 0x0000003602180981 */ /* 0x0040a2000c1e1900 */
[----:B------:R-:W-:Y:S01]  /*12c70*/  ISETP.NE.U32.AND P0, PT, RZ, UR4, PT ;  /* 0x00000004ff007c0c */ /* 0x000fe2000bf05070 */
[----:B---3--:R-:W-:Y:S01]  /*12c80*/  IMAD.MOV.U32 R0, RZ, RZ, RZ ;  /* 0x000000ffff007224 */ /* 0x008fe200078e00ff */
[----:B------:R-:W-:Y:S02]  /*12c90*/  LOP3.LUT R23, R23, 0xffffffbf, RZ, 0xc0, !PT ;  /* 0xffffffbf17177812 */ /* 0x000fe400078ec0ff */
[----:B------:R-:W-:Y:S01]  /*12ca0*/  ISETP.NE.AND.EX P1, PT, RZ, UR5, PT, P0 ;  /* 0x00000005ff007c0c */ /* 0x000fe2000bf25300 */
[----:B------:R-:W-:Y:S02]  /*12cb0*/  ULDC.64 UR4, c[0x0][0xa00] ;  /* 0x0002800000047ab9 */ /* 0x000fe40000000a00 */
[----:B------:R-:W-:Y:S01]  /*12cc0*/  ISETP.NE.U32.AND P0, PT, RZ, UR4, PT ;  /* 0x00000004ff007c0c */ /* 0x000fe2000bf05070 */
[----:B0-----:R-:W0:Y:S03]  /*12cd0*/  LDC.64 R2, c[0x0][0xa00] ;  /* 0x00028000ff027b82 */ /* 0x001e260000000a00 */
[----:B------:R-:W-:Y:S01]  /*12ce0*/  ISETP.NE.AND.EX P2, PT, RZ, UR5, PT, P0 ;  /* 0x00000005ff007c0c */ /* 0x000fe2000bf45300 */
[----:B------:R-:W-:-:S05]  /*12cf0*/  ULDC.64 UR4, c[0x0][0x418] ;  /* 0x0001060000047ab9 */ /* 0x000fca0000000a00 */
[----:B-1----:R-:W1:Y:S07]  /*12d00*/  @P1 LDC.64 R4, c[0x0][0xa18] ;  /* 0x00028600ff041b82 */ /* 0x002e6e0000000a00 */
[----:B------:R-:W-:Y:S01]  /*12d10*/  @P2 LOP3.LUT R23, R23, 0x40, RZ, 0xfc, !PT ;  /* 0x0000004017172812 */ /* 0x000fe200078efcff */
[----:B0-----:R-:W-:-:S05]  /*12d20*/  IMAD.WIDE R2, R19, 0x4, R2 ;  /* 0x0000000413027825 */ /* 0x001fca00078e0202 */
[----:B------:R-:W3:Y:S01]  /*12d30*/  @P2 LDG.E R0, desc[UR54][R2.64] ;  /* 0x0000003602002981 */ /* 0x000ee2000c1e1900 */
[----:B-1----:R-:W-:-:S05]  /*12d40*/  @P1 IMAD.WIDE R4, R19, 0x4, R4 ;  /* 0x0000000413041825 */ /* 0x002fca00078e0204 */
[----:B------:R0:W5:Y:S01]  /*12d50*/  @P1 LDG.E R28, desc[UR54][R4.64] ;  /* 0x00000036041c1981 */ /* 0x000162000c1e1900 */
        /* <DEDUP_REMOVED lines=8> */
[----:B-1----:R-:W-:Y:S01]  /*12de0*/  IMAD.U32 R0, RZ, RZ, UR4 ;  /* 0x00000004ff007e24 */ /* 0x002fe2000f8e00ff */
[----:B------:R-:W-:Y:S06]  /*12df0*/  @P1 BRA `(.L_x_1170) ;  /* 0x0000000000181947 */ /* 0x000fec0003800000 */
[----:B------:R-:W-:Y:S02]  /*12e00*/  ULDC UR4, c[0x0][0x288] ;  /* 0x0000a20000047ab9 */ /* 0x000fe40000000800 */
[----:B-----5:R-:W-:Y:S01]  /*12e10*/  IMAD.U32 R28, RZ, RZ, UR4 ;  /* 0x00000004ff1c7e24 */ /* 0x020fe2000f8e00ff */
[----:B------:R-:W-:Y:S06]  /*12e20*/  @!P2 BRA `(.L_x_1170) ;  /* 0x00000000000ca947 */ /* 0x000fec0003800000 */
[----:B0-----:R-:W2:Y:S04]  /*12e30*/  LDG.E R5, desc[UR54][R2.64] ;  /* 0x0000003602057981 */ /* 0x001ea8000c1e1900 */
[----:B------:R-:W2:Y:S02]  /*12e40*/  LDG.E R28, desc[UR54][R2.64+0x4] ;  /* 0x00000436021c7981 */ /* 0x000ea4000c1e1900 */
[----:B--2---:R-:W-:-:S07]  /*12e50*/  IMAD.IADD R28, R28, 0x1, -R5 ;  /* 0x000000011c1c7824 */ /* 0x004fce00078e0a05 */
.L_x_1170:
[----:B------:R-:W-:Y:S02]  /*12e60*/  ULDC.64 UR4, c[0x0][0xa20] ;  /* 0x0002880000047ab9 */ /* 0x000fe40000000a00 */
[----:B------:R-:W-:-:S04]  /*12e70*/  ISETP.NE.U32.AND P0, PT, RZ, UR4, PT ;  /* 0x00000004ff007c0c */ /* 0x000fc8000bf05070 */
[----:B------:R-:W-:-:S13]  /*12e80*/  ISETP.NE.AND.EX P0, PT, RZ, UR5, PT, P0 ;  /* 0x00000005ff007c0c */ /* 0x000fda000bf05300 */
[----:B------:R-:W-:Y:S05]  /*12e90*/  @!P0 BRA `(.L_x_1171) ;  /* 0x0000000000108947 */ /* 0x000fea0003800000 */
[----:B------:R-:W1:Y:S02]  /*12ea0*/  LDC.64 R2, c[0x0][0xa20] ;  /* 0x00028800ff027b82 */ /* 0x000e640000000a00 */
[----:B-1----:R-:W-:-:S05]  /*12eb0*/  IMAD.WIDE R2, R19, 0x4, R2 ;  /* 0x0000000413027825 */ /* 0x002fca00078e0202 */
[----:B------:R1:W5:Y:S01]  /*12ec0*/  LDG.E R0, desc[UR54][R2.64] ;  /* 0x0000003602007981 */ /* 0x000362000c1e1900 */
[----:B------:R-:W-:Y:S05]  /*12ed0*/  BRA `(.L_x_1172) ;  /* 0x0000000000247947 */ /* 0x000fea0003800000 */
.L_x_1171:
[----:B------:R-:W-:Y:S02]  /*12ee0*/  ULDC.64 UR4, c[0x0][0xa08] ;  /* 0x0002820000047ab9 */ /* 0x000fe40000000a00 */
[----:B------:R-:W-:-:S04]  /*12ef0*/  ISETP.NE.U32.AND P0, PT, RZ, UR4, PT ;  /* 0x00000004ff007c0c */ /* 0x000fc8000bf05070 */
[----:B------:R-:W-:-:S13]  /*12f00*/  ISETP.NE.AND.EX P0, PT, RZ, UR5, PT, P0 ;  /* 0x00000005ff007c0c */ /* 0x000fda000bf05300 */
[----:B------:R-:W-:Y:S05]  /*12f10*/  @!P0 BRA `(.L_x_1172) ;  /* 0x0000000000148947 */ /* 0x000fea0003800000 */
[----:B------:R-:W1:Y:S02]  /*12f20*/  LDC.64 R2, c[0x0][0xa08] ;  /* 0x00028200ff027b82 */ /* 0x000e640000000a00 */
[----:B-1----:R-:W-:-:S05]  /*12f30*/  IMAD.WIDE R2, R19, 0x4, R2 ;  /* 0x0000000413027825 */ /* 0x002fca00078e0202 */
[----:B------:R-:W2:Y:S04]  /*12f40*/  LDG.E R0, desc[UR54][R2.64] ;  /* 0x0000003602007981 */ /* 0x000ea8000c1e1900 */
[----:B0-----:R-:W2:Y:S02]  /*12f50*/  LDG.E R5, desc[UR54][R2.64+0x4] ;  /* 0x0000043602057981 */ /* 0x001ea4000c1e1900 */
[----:B--2---:R-:W-:-:S07]  /*12f60*/  IMAD.IADD R0, R5, 0x1, -R0 ;  /* 0x0000000105007824 */ /* 0x004fce00078e0a00 */
.L_x_1172:
[----:B-1----:R-:W1:Y:S01]  /*12f70*/  LDC R2, c[0x0][0x448] ;  /* 0x00011200ff027b82 */ /* 0x002e620000000800 */
[----:B------:R-:W-:Y:S01]  /*12f80*/  IMAD R27, R17, 0xc0, RZ ;  /* 0x000000c0111b7824 */ /* 0x000fe200078e02ff */
[----:B------:R-:W-:Y:S01]  /*12f90*/  LOP3.LUT R23, R23, 0xfffffff7, RZ, 0xc0, !PT ;  /* 0xfffffff717177812 */ /* 0x000fe200078ec0ff */
[----:B-----5:R-:W-:Y:S02]  /*12fa0*/  IMAD.IADD R7, R0, 0x1, -R24 ;  /* 0x0000000100077824 */ /* 0x020fe400078e0a18 */
[----:B------:R-:W-:-:S03]  /*12fb0*/  VIADD R3, R27, 0xbf ;  /* 0x000000bf1b037836 */ /* 0x000fc60000000000 */
[----:B------:R-:W-:Y:S01]  /*12fc0*/  IADD3 R0, R7, 0x1, -R28 ;  /* 0x0000000107007810 */ /* 0x000fe20007ffe81c */
[----:B------:R2:W-:Y:S01]  /*12fd0*/  STL [R1+0xc], R7 ;  /* 0x00000c0701007387 */ /* 0x0005e20000100800 */
[----:B-1----:R-:W-:-:S13]  /*12fe0*/  ISETP.NE.AND P2, PT, R2, 0x1, PT ;  /* 0x000000010200780c */ /* 0x002fda0003f45270 */
[----:B0-----:R-:W0:Y:S01]  /*12ff0*/  @P2 LDC R4, c[0x0][0x44c] ;  /* 0x00011300ff042b82 */ /* 0x001e220000000800 */
[----:B------:R-:W-:-:S07]  /*13000*/  @P2 LOP3.LUT R23, R23, 0x8, RZ, 0xfc, !PT ;  /* 0x0000000817172812 */ /* 0x000fce00078efcff */
[----:B------:R-:W1:Y:S01]  /*13010*/  @P2 LDC R2, c[0x0][0x450] ;  /* 0x00011400ff022b82 */ /* 0x000e620000000800 */
[----:B0-----:R-:W-:-:S05]  /*13020*/  @P2 IMAD.HI.U32 R5, R3, R4, RZ ;  /* 0x0000000403052227 */ /* 0x001fca00078e00ff */
[----:B-1----:R-:W-:-:S05]  /*13030*/  @P2 SHF.R.U32.HI R3, RZ, R2, R5 ;  /* 0x00000002ff032219 */ /* 0x002fca0000011605 */
[----:B------:R-:W-:Y:S02]  /*13040*/  IMAD.IADD R0, R0, 0x1, R3 ;  /* 0x0000000100007824 */ /* 0x000fe400078e0203 */
[----:B------:R-:W0:Y:S02]  /*13050*/  LDC.64 R2, c[0x0][0x9e0] ;  /* 0x00027800ff027b82 */ /* 0x000e240000000a00 */
[----:B0-----:R-:W-:Y:S01]  /*13060*/  ISETP.GE.AND P1, PT, R3, 0x1, PT ;  /* 0x000000010300780c */ /* 0x001fe20003f26270 */
[----:B------:R-:W-:-:S12]  /*13070*/  IMAD.IADD R2, R0, 0x1, R2 ;  /* 0x0000000100027824 */ /* 0x000fd800078e0202 */
[----:B--2---:R-:W-:Y:S05]  /*13080*/  @!P1 BRA `(.L_x_1173) ;  /* 0x0000000000489947 */ /* 0x004fea0003800000 */
[C---:B------:R-:W-:Y:S01]  /*13090*/  ISETP.GT.AND P0, PT, R0.reuse, RZ, PT ;  /* 0x000000ff0000720c */ /* 0x040fe20003f04270 */
[----:B------:R-:W-:Y:S01]  /*130a0*/  BSSY B0, `(.L_x_1174) ;  /* 0x000000e000007945 */ /* 0x000fe20003800000 */
[----:B------:R-:W-:-:S11]  /*130b0*/  VIADD R6, R0, 0xffffffff ;  /* 0xffffffff00067836 */ /* 0x000fd60000000000 */
[----:B------:R-:W-:Y:S05]  /*130c0*/  @P0 BRA `(.L_x_1175) ;  /* 0x00000000001c0947 */ /* 0x000fea0003800000 */
[----:B------:R-:W-:Y:S01]  /*130d0*/  ISETP.NE.AND P0, PT, R3, 0x1, PT ;  /* 0x000000010300780c */ /* 0x000fe20003f05270 */
[----:B------:R-:W-:-:S12]  /*130e0*/  IMAD.MOV R0, RZ, RZ, -R0 ;  /* 0x000000ffff007224 */ /* 0x000fd800078e0a00 */
[----:B------:R-:W0:Y:S02]  /*130f0*/  @P0 LDC.64 R4, c[0x0][0x9e8] ;  /* 0x00027a00ff040b82 */ /* 0x000e240000000a00 */
[----:B0-----:R-:W-:-:S05]  /*13100*/  @P0 IMAD.HI.U32 R4, R0, R4, RZ ;  /* 0x0000000400040227 */ /* 0x001fca00078e00ff */
[----:B------:R-:W-:-:S04]  /*13110*/  @P0 SHF.R.U32.HI R0, RZ, R5, R4 ;  /* 0x00000005ff000219 */ /* 0x000fc80000011604 */
[----:B------:R-:W-:Y:S01]  /*13120*/  LOP3.LUT R6, RZ, R0, RZ, 0x33, !PT ;  /* 0x00000000ff067212 */ /* 0x000fe200078e33ff */
[----:B------:R-:W-:Y:S06]  /*13130*/  BRA `(.L_x_1176) ;  /* 0x0000000000107947 */ /* 0x000fec0003800000 */
.L_x_1175:
[----:B------:R-:W-:-:S13]  /*13140*/  ISETP.NE.AND P0, PT, R3, 0x1, PT ;  /* 0x000000010300780c */ /* 0x000fda0003f05270 */
[----:B------:R-:W0:Y:S02]  /*13150*/  @P0 LDC.64 R4, c[0x0][0x9e8] ;  /* 0x00027a00ff040b82 */ /* 0x000e240000000a00 */
[----:B0-----:R-:W-:-:S05]  /*13160*/  @P0 IMAD.HI.U32 R4, R6, R4, RZ ;  /* 0x0000000406040227 */ /* 0x001fca00078e00ff */
[----:B------:R-:W-:-:S07]  /*13170*/  @P0 SHF.R.U32.HI R6, RZ, R5, R4 ;  /* 0x00000005ff060219 */ /* 0x000fce0000011604 */
.L_x_1176:
[----:B------:R-:W-:Y:S05]  /*13180*/  BSYNC B0 ;  /* 0x0000000000007941 */ /* 0x000fea0003800000 */
.L_x_1174:
[----:B------:R-:W-:-:S05]  /*13190*/  IMAD R5, R6, R3, R3 ;  /* 0x0000000306057224 */ /* 0x000fca00078e0203 */
[----:B------:R-:W-:-:S07]  /*131a0*/  VIMNMX R2, R2, R5, PT ;  /* 0x0000000502027248 */ /* 0x000fce0003fe0100 */
.L_x_1173:
[----:B------:R-:W0:Y:S01]  /*131b0*/  @P2 LDC R0, c[0x0][0x44c] ;  /* 0x00011300ff002b82 */ /* 0x000e220000000800 */
[----:B------:R-:W-:Y:S01]  /*131c0*/  VIADD R2, R2, 0x7f ;  /* 0x0000007f02027836 */ /* 0x000fe20000000000 */
[----:B------:R-:W-:-:S06]  /*131d0*/  ULDC UR4, c[0x0][0x9dc] ;  /* 0x0002770000047ab9 */ /* 0x000fcc0000000800 */
[----:B------:R-:W1:Y:S01]  /*131e0*/  @P2 LDC R4, c[0x0][0x450] ;  /* 0x00011400ff042b82 */ /* 0x000e620000000800 */
[----:B0-----:R-:W-:-:S04]  /*131f0*/  @P2 IMAD.HI.U32 R5, R27, R0, RZ ;  /* 0x000000001b052227 */ /* 0x001fc800078e00ff */
[----:B------:R-:W-:Y:S01]  /*13200*/  IMAD.MOV.U32 R0, RZ, RZ, R27 ;  /* 0x000000ffff007224 */ /* 0x000fe200078e001b */
[----:B-1----:R-:W-:Y:S01]  /*13210*/  @P2 SHF.R.U32.HI R0, RZ, R4, R5 ;  /* 0x00000004ff002219 */ /* 0x002fe20000011605 */
[----:B------:R-:W-:Y:S01]  /*13220*/  VIADD R4, R7, 0x7f ;  /* 0x0000007f07047836 */ /* 0x000fe20000000000 */
[----:B------:R-:W-:-:S04]  /*13230*/  SHF.R.S32.HI R5, RZ, 0x1f, R2 ;  /* 0x0000001fff057819 */ /* 0x000fc80000011402 */
[----:B------:R-:W-:Y:S02]  /*13240*/  LEA.HI R2, R5, R2, RZ, 0x7 ;  /* 0x0000000205027211 */ /* 0x000fe400078f38ff */
[----:B------:R-:W-:Y:S02]  /*13250*/  SHF.R.S32.HI R5, RZ, 0x1f, R4 ;  /* 0x0000001fff057819 */ /* 0x000fe40000011404 */
[----:B------:R-:W-:Y:S02]  /*13260*/  SHF.R.S32.HI R2, RZ, 0x7, R2 ;  /* 0x00000007ff027819 */ /* 0x000fe40000011402 */
[----:B------:R-:W-:-:S04]  /*13270*/  LEA.HI R5, R5, R4, RZ, 0x7 ;  /* 0x0000000405057211 */ /* 0x000fc800078f38ff */
[----:B------:R-:W-:-:S04]  /*13280*/  SHF.R.S32.HI R5, RZ, 0x7, R5 ;  /* 0x00000007ff057819 */ /* 0x000fc80000011405 */
[----:B------:R-:W-:Y:S02]  /*13290*/  VIMNMX R26, R5, R2, PT ;  /* 0x00000002051a7248 */ /* 0x000fe40003fe0100 */
[----:B------:R-:W-:-:S03]  /*132a0*/  IADD3 R2, R0, R7, -R28 ;  /* 0x0000000700027210 */ /* 0x000fc60007ffe81c */
[----:B------:R0:W-:Y:S02]  /*132b0*/  STL [R1+0x28], R26 ;  /* 0x0000281a01007387 */ /* 0x0001e40000100800 */
[----:B------:R-:W-:Y:S01]  /*132c0*/  VIADD R0, R2, -UR4 ;  /* 0x8000000402007c36 */ /* 0x000fe20008000000 */
[----:B------:R-:W-:Y:S06]  /*132d0*/  @!P1 BRA `(.L_x_1177) ;  /* 0x0000000000449947 */ /* 0x000fec0003800000 */
[----:B------:R-:W-:Y:S01]  /*132e0*/  ISETP.GT.AND P0, PT, R2, -0x1, PT ;  /* 0xffffffff0200780c */ /* 0x000fe20003f04270 */
[----:B------:R-:W-:-:S12]  /*132f0*/  BSSY B0, `(.L_x_1178) ;  /* 0x000000d000007945 */ /* 0x000fd80003800000 */
[----:B------:R-:W-:Y:S05]  /*13300*/  @P0 BRA `(.L_x_1179) ;  /* 0x00000000001c0947 */ /* 0x000fea0003800000 */
[----:B------:R-:W-:Y:S02]  /*13310*/  ISETP.NE.AND P0, PT, R3, 0x1, PT ;  /* 0x000000010300780c */ /* 0x000fe40003f05270 */
[----:B------:R-:W-:-:S11]  /*13320*/  LOP3.LUT R2, RZ, R2, RZ, 0x33, !PT ;  /* 0x00000002ff027212 */ /* 0x000fd600078e33ff */
[----:B------:R-:W1:Y:S02]  /*13330*/  @P0 LDC.64 R4, c[0x0][0x9e8] ;  /* 0x00027a00ff040b82 */ /* 0x000e640000000a00 */
[----:B-1----:R-:W-:-:S05]  /*13340*/  @P0 IMAD.HI.U32 R4, R2, R4, RZ ;  /* 0x0000000402040227 */ /* 0x002fca00078e00ff */
[----:B------:R-:W-:-:S04]  /*13350*/  @P0 SHF.R.U32.HI R2, RZ, R5, R4 ;  /* 0x00000005ff020219 */ /* 0x000fc80000011604 */
[----:B------:R-:W-:Y:S01]  /*13360*/  LOP3.LUT R2, RZ, R2, RZ, 0x33, !PT ;  /* 0x00000002ff027212 */ /* 0x000fe200078e33ff */
[----:B------:R-:W-:Y:S06]  /*13370*/  BRA `(.L_x_1180) ;  /* 0x0000000000107947 */ /* 0x000fec0003800000 */
.L_x_1179:
[----:B------:R-:W-:-:S13]  /*13380*/  ISETP.NE.AND P0, PT, R3, 0x1, PT ;  /* 0x000000010300780c */ /* 0x000fda0003f05270 */
[----:B------:R-:W1:Y:S02]  /*13390*/  @P0 LDC.64 R4, c[0x0][0x9e8] ;  /* 0x00027a00ff040b82 */ /* 0x000e640000000a00 */
[----:B-1----:R-:W-:-:S05]  /*133a0*/  @P0 IMAD.HI.U32 R4, R2, R4, RZ ;  /* 0x0000000402040227 */ /* 0x002fca00078e00ff */
[----:B------:R-:W-:-:S07]  /*133b0*/  @P0 SHF.R.U32.HI R2, RZ, R5, R4 ;  /* 0x00000005ff020219 */ /* 0x000fce0000011604 */
.L_x_1180:
[----:B------:R-:W-:Y:S05]  /*133c0*/  BSYNC B0 ;  /* 0x0000000000007941 */ /* 0x000fea0003800000 */
.L_x_1178:
[----:B------:R-:W-:-:S05]  /*133d0*/  IMAD R3, R2, R3, RZ ;  /* 0x0000000302037224 */ /* 0x000fca00078e02ff */
[----:B------:R-:W-:-:S07]  /*133e0*/  VIMNMX R0, R0, R3, !PT ;  /* 0x0000000300007248 */ /* 0x000fce0007fe0100 */
.L_x_1177:
[----:B------:R-:W-:Y:S01]  /*133f0*/  SHF.R.S32.HI R3, RZ, 0x1f, R0 ;  /* 0x0000001fff037819 */ /* 0x000fe20000011400 */
[----:B------:R-:W-:Y:S03]  /*13400*/  BSSY B7, `(.L_x_1181) ;  /* 0x0000359000077945 */ /* 0x000fe60003800000 */
[----:B------:R-:W-:-:S04]  /*13410*/  LEA.HI R3, R3, R0, RZ, 0x7 ;  /* 0x0000000003037211 */ /* 0x000fc800078f38ff */
[----:B------:R-:W-:-:S04]  /*13420*/  SHF.R.S32.HI R3, RZ, 0x7, R3 ;  /* 0x00000007ff037819 */ /* 0x000fc80000011403 */
[----:B------:R-:W-:-:S04]  /*13430*/  VIMNMX R2, RZ, R3, !PT ;  /* 0x00000003ff027248 */ /* 0x000fc80007fe0100 */
[----:B------:R-:W-:Y:S01]  /*13440*/  ISETP.GT.AND P0, PT, R26, R2, PT ;  /* 0x000000021a00720c */ /* 0x000fe20003f04270 */
[----:B------:R1:W-:-:S12]  /*13450*/  STL [R1+0x10], R2 ;  /* 0x0000100201007387 */ /* 0x0003d80000100800 */
[----:B-1----:R-:W-:Y:S05]  /*13460*/  @P0 BRA `(.L_x_1182) ;  /* 0x0000000000440947 */ /* 0x002fea0003800000 */
[----:B------:R-:W1:Y:S02]  /*13470*/  S2R R2, SR_TID.X ;  /* 0x0000000000027919 */ /* 0x000e640000002100 */
[----:B-1----:R-:W-:-:S04]  /*13480*/  LOP3.LUT R2, R2, 0x7f, RZ, 0xc0, !PT ;  /* 0x0000007f02027812 */ /* 0x002fc800078ec0ff */
[----:B------:R-:W-:-:S13]  /*13490*/  ISETP.NE.AND P0, PT, R2, RZ, PT ;  /* 0x000000ff0200720c */ /* 0x000fda0003f05270 */
[----:B------:R-:W-:Y:S05]  /*134a0*/  @P0 BRA `(.L_x_1183) ;  /* 0x0000003400380947 */ /* 0x000fea0003800000 */
[----:B------:R-:W1:Y:S01]  /*134b0*/  S2R R5, SR_LANEID ;  /* 0x0000000000057919 */ /* 0x000e620000000000 */
[----:B------:R-:W-:Y:S01]  /*134c0*/  VOTEU.ANY UR4, UPT, PT ;  /* 0x0000000000047886 */ /* 0x000fe200038e0100 */
[----:B------:R-:W2:Y:S01]  /*134d0*/  LDC.64 R2, c[0x0][0xc60] ;  /* 0x00031800ff027b82 */ /* 0x000ea20000000a00 */
[----:B------:R-:W1:Y:S02]  /*134e0*/  FLO.U32 R0, UR4 ;  /* 0x0000000400007d00 */ /* 0x000e6400080e0000 */
[----:B-1----:R-:W-:-:S06]  /*134f0*/  ISETP.EQ.U32.AND P0, PT, R0, R5, PT ;  /* 0x000000050000720c */ /* 0x002fcc0003f02070 */
[----:B------:R-:W2:Y:S07]  /*13500*/  POPC R5, UR4 ;  /* 0x0000000400057d09 */ /* 0x000eae0008000000 */
[----:B--2---:R-:W2:Y:S01]  /*13510*/  @P0 ATOMG.E.ADD.STRONG.GPU PT, R3, desc[UR54][R2.64], R5 ;  /* 0x00000005020309a8 */ /* 0x004ea200081ee1f6 */
[----:B------:R-:W1:Y:S02]  /*13520*/  S2R R4, SR_LTMASK ;  /* 0x0000000000047919 */ /* 0x000e640000003900 */
[----:B-1----:R-:W-:-:S04]  /*13530*/  LOP3.LUT R4, R4, UR4, RZ, 0xc0, !PT ;  /* 0x0000000404047c12 */ /* 0x002fc8000f8ec0ff */
[----:B------:R-:W1:Y:S01]  /*13540*/  POPC R7, R4 ;  /* 0x0000000400077309 */ /* 0x000e620000000000 */
[----:B--2---:R-:W1:Y:S02]  /*13550*/  SHFL.IDX PT, R0, R3, R0, 0x1f ;  /* 0x00001f0003007589 */ /* 0x004e6400000e0000 */
[----:B-1----:R-:W-:Y:S01]  /*13560*/  IADD3 R16, R0, UR37, R7 ;  /* 0x0000002500107c10 */ /* 0x002fe2000fffe007 */
[----:B------:R-:W-:Y:S06]  /*13570*/  BRA `(.L_x_1183) ;  /* 0x0000003400047947 */ /* 0x000fec0003800000 */
.L_x_1182:
        /* <DEDUP_REMOVED lines=20> */
.L_x_1185:
[----:B------:R-:W-:Y:S05]  /*136c0*/  BSYNC B6 ;  /* 0x0000000000067941 */ /* 0x000fea0003800000 */
.L_x_1184:
        /* <DEDUP_REMOVED lines=20> */
.L_x_1188:
        /* <DEDUP_REMOVED lines=15> */
.L_x_1187:
[----:B------:R-:W-:Y:S05]  /*13900*/  BSYNC B6 ;  /* 0x0000000000067941 */ /* 0x000fea0003800000 */
.L_x_1186:
[----:B------:R-:W-:Y:S01]  /*13910*/  ULDC.64 UR4, c[0x0][0x9f8] ;  /* 0x00027e0000047ab9 */ /* 0x000fe20000000a00 */
[----:B------:R-:W2:Y:S01]  /*13920*/  LDL R17, [R1+0xc] ;  /* 0x00000c0001117983 */ /* 0x000ea20000100800 */
[----:B------:R-:W-:Y:S01]  /*13930*/  ISETP.NE.U32.AND P0, PT, RZ, UR4, PT ;  /* 0x00000004ff007c0c */ /* 0x000fe2000bf05070 */
[----:B------:R-:W-:Y:S01]  /*13940*/  IMAD.MOV.U32 R7, RZ, RZ, R19 ;  /* 0x000000ffff077224 */ /* 0x000fe200078e0013 */
[----:B------:R-:W1:Y:S01]  /*13950*/  LDC R9, c[0x0][0x430] ;  /* 0x00010c00ff097b82 */ /* 0x000e620000000800 */
[----:B------:R-:W3:Y:S01]  /*13960*/  S2R R21, SR_TID.X ;  /* 0x0000000000157919 */ /* 0x000ee20000002100 */
[----:B------:R-:W-:Y:S01]  /*13970*/  ISETP.NE.AND.EX P0, PT, RZ, UR5, PT, P0 ;  /* 0x00000005ff007c0c */ /* 0x000fe2000bf05300 */
[----:B------:R-:W4:Y:S01]  /*13980*/  S2R R20, SR_TID.X ;  /* 0x0000000000147919 */ /* 0x000f220000002100 */
[----:B0-----:R-:W-:Y:S01]  /*13990*/  VIADD R26, R26, 0xffffffff ;  /* 0xffffffff1a1a7836 */ /* 0x001fe20000000000 */
[----:B------:R-:W-:Y:S01]  /*139a0*/  LOP3.LUT R23, R23, 0xffffffdf, RZ, 0xc0, !PT ;  /* 0xffffffdf17177812 */ /* 0x000fe200078ec0ff */
[----:B------:R-:W-:-:S09]  /*139b0*/  ULDC UR4, c[0x0][0x2f4] ;  /* 0x0000bd0000047ab9 */ /* 0x000fd20000000800 */
[----:B------:R-:W0:Y:S02]  /*139c0*/  @P0 LDC.64 R2, c[0x0][0x9f8] ;  /* 0x00027e00ff020b82 */ /* 0x000e240000000a00 */
[----:B0-----:R-:W-:-:S05]  /*139d0*/  @P0 IMAD.WIDE R2, R19, 0x4, R2 ;  /* 0x0000000413020825 */ /* 0x001fca00078e0202 */
[----:B------:R0:W2:Y:S01]  /*139e0*/  @P0 LDG.E R7, desc[UR54][R2.64] ;  /* 0x0000003602070981 */ /* 0x0000a2000c1e1900 */
[----:B-1----:R-:W-:Y:S01]  /*139f0*/  ISETP.NE.AND P1, PT, R9, 0x1, PT ;  /* 0x000000010900780c */ /* 0x002fe20003f25270 */
[----:B---3--:R-:W-:Y:S01]  /*13a00*/  IMAD.SHL.U32 R21, R21, 0x20, RZ ;  /* 0x0000002015157824 */ /* 0x008fe200078e00ff */
[----:B----4-:R-:W-:Y:S01]  /*13a10*/  LOP3.LUT R20, R20, 0x7f, RZ, 0xc0, !PT ;  /* 0x0000007f14147812 */ /* 0x010fe200078ec0ff */
[----:B------:R-:W-:-:S03]  /*13a20*/  IMAD.SHL.U32 R8, R26, 0x80, RZ ;  /* 0x000000801a087824 */ /* 0x000fc600078e00ff */
[----:B------:R-:W-:Y:S02]  /*13a30*/  SHF.R.U32.HI R20, RZ, 0x2, R20 ;  /* 0x00000002ff147819 */ /* 0x000fe40000011614 */
[----:B------:R-:W-:-:S04]  /*13a40*/  LOP3.LUT R21, R21, 0x60, RZ, 0xc0, !PT ;  /* 0x0000006015157812 */ /* 0x000fc800078ec0ff */
[----:B------:R-:W-:Y:S01]  /*13a50*/  LOP3.LUT R5, R8, R20, R21, 0xfe, !PT ;  /* 0x0000001408057212 */ /* 0x000fe200078efe15 */
[----:B------:R-:W1:Y:S01]  /*13a60*/  @P1 LDC R6, c[0x0][0x434] ;  /* 0x00010d00ff061b82 */ /* 0x000e620000000800 */
[----:B------:R-:W-:-:S07]  /*13a70*/  @P1 LOP3.LUT R23, R23, 0x20, RZ, 0xfc, !PT ;  /* 0x0000002017171812 */ /* 0x000fce00078efcff */
[----:B------:R-:W3:Y:S01]  /*13a80*/  @P1 LDC R0, c[0x0][0x438] ;  /* 0x00010e00ff001b82 */ /* 0x000ee20000000800 */
[----:B------:R-:W-:Y:S01]  /*13a90*/  LOP3.LUT R23, R23, 0xfffffffb, RZ, 0xc0, !PT ;  /* 0xfffffffb17177812 */ /* 0x000fe200078ec0ff */
[----:B------:R-:W-:Y:S01]  /*13aa0*/  UMOV UR5, 0xffffffff ;  /* 0xffffffff00057882 */ /* 0x000fe20000000000 */
[C---:B--2---:R-:W-:Y:S01]  /*13ab0*/  ISETP.GE.AND P0, PT, R5.reuse, R17, PT ;  /* 0x000000110500720c */ /* 0x044fe20003f06270 */
[----:B------:R-:W-:-:S04]  /*13ac0*/  IMAD.IADD R5, R5, 0x1, R24 ;  /* 0x0000000105057824 */ /* 0x000fc800078e0218 */
[----:B-1----:R-:W-:-:S04]  /*13ad0*/  @P1 IMAD.HI.U32 R6, R5, R6, RZ ;  /* 0x0000000605061227 */ /* 0x002fc800078e00ff */
[----:B------:R-:W-:Y:S01]  /*13ae0*/  IMAD.MOV.U32 R4, RZ, RZ, R5 ;  /* 0x000000ffff047224 */ /* 0x000fe200078e0005 */
[----:B---3--:R-:W-:-:S03]  /*13af0*/  @P1 SHF.R.U32.HI R4, RZ, R0, R6 ;  /* 0x00000000ff041219 */ /* 0x008fc60000011606 */
[----:B0-----:R-:W0:Y:S02]  /*13b00*/  @!P0 LDC.64 R2, c[0x0][0x428] ;  /* 0x00010a00ff028b82 */ /* 0x001e240000000a00 */
[----:B------:R-:W-:-:S04]  /*13b10*/  IMAD.MOV R0, RZ, RZ, -R4 ;  /* 0x000000ffff007224 */ /* 0x000fc800078e0a04 */
[----:B------:R-:W-:Y:S01]  /*13b20*/  IMAD R0, R9, R0, R5 ;  /* 0x0000000009007224 */ /* 0x000fe200078e0205 */
[--C-:B------:R-:W-:Y:S01]  /*13b30*/  @!P0 SHF.R.S32.HI R5, RZ, 0x1f, R4.reuse ;  /* 0x0000001fff058819 */ /* 0x100fe20000011404 */
[----:B------:R-:W1:Y:S01]  /*13b40*/  S2R R9, SR_TID.X ;  /* 0x0000000000097919 */ /* 0x000e620000002100 */
[----:B------:R-:W-:Y:S01]  /*13b50*/  SHF.R.S32.HI R6, RZ, 0x1f, R7 ;  /* 0x0000001fff067819 */ /* 0x000fe20000011407 */
[----:B------:R-:W-:Y:S01]  /*13b60*/  STL [R1+0x8], R7 ;  /* 0x0000080701007387 */ /* 0x000fe20000100800 */
[----:B0-----:R-:W-:-:S03]  /*13b70*/  @!P0 IMAD.WIDE.U32 R4, R7, R2, R4 ;  /* 0x0000000207048225 */ /* 0x001fc600078e0004 */
[----:B------:R0:W-:Y:S01]  /*13b80*/  STL [R1+0x18], R6 ;  /* 0x0000180601007387 */ /* 0x0001e20000100800 */
[----:B-1----:R-:W-:-:S05]  /*13b90*/  IMAD.SHL.U32 R17, R9, 0x8, RZ ;  /* 0x0000000809117824 */ /* 0x002fca00078e00ff */
[----:B------:R-:W-:Y:S01]  /*13ba0*/  LOP3.LUT R17, R17, 0x18, RZ, 0xc0, !PT ;  /* 0x0000001811117812 */ /* 0x000fe200078ec0ff */
[----:B0-----:R-:W-:-:S04]  /*13bb0*/  @!P0 IMAD R6, R6, R2, RZ ;  /* 0x0000000206068224 */ /* 0x001fc800078e02ff */
[----:B------:R-:W-:Y:S02]  /*13bc0*/  @!P0 IMAD R6, R7, R3, R6 ;  /* 0x0000000307068224 */ /* 0x000fe400078e0206 */
[----:B------:R-:W0:Y:S01]  /*13bd0*/  @!P0 LDC.64 R2, c[0x0][0x418] ;  /* 0x00010600ff028b82 */ /* 0x000e220000000a00 */
[----:B------:R-:W-:Y:S01]  /*13be0*/  ISETP.GE.AND P2, PT, R17, UR4, PT ;  /* 0x0000000411007c0c */ /* 0x000fe2000bf46270 */
[----:B------:R-:W-:Y:S01]  /*13bf0*/  @!P0 IMAD.IADD R5, R5, 0x1, R6 ;  /* 0x0000000105058824 */ /* 0x000fe200078e0206 */
[C---:B------:R-:W-:Y:S02]  /*13c00*/  LOP3.LUT R10, R17.reuse, 0x20, RZ, 0xfc, !PT ;  /* 0x00000020110a7812 */ /* 0x040fe400078efcff */
[----:B------:R-:W-:-:S09]  /*13c10*/  LOP3.LUT R9, R17, 0x40, RZ, 0xfc, !PT ;  /* 0x0000004011097812 */ /* 0x000fd200078efcff */
[----:B------:R-:W-:Y:S02]  /*13c20*/  @P2 LOP3.LUT R23, R23, 0x4, RZ, 0xfc, !PT ;  /* 0x0000000417172812 */ /* 0x000fe400078efcff */
[----:B0-----:R-:W-:-:S04]  /*13c30*/  @!P0 LEA R6, P1, R4, R2, 0x2 ;  /* 0x0000000204068211 */ /* 0x001fc800078210ff */
[----:B------:R-:W-:Y:S01]  /*13c40*/  @!P0 LEA.HI.X R7, R4, R3, R5, 0x2, P1 ;  /* 0x0000000304078211 */ /* 0x000fe200008f1405 */
[----:B------:R-:W-:Y:S01]  /*13c50*/  IMAD.MOV.U32 R3, RZ, RZ, RZ ;  /* 0x000000ffff037224 */ /* 0x000fe200078e00ff */
[----:B------:R-:W-:Y:S02]  /*13c60*/  ISETP.GE.AND P1, PT, R10, UR4, PT ;  /* 0x000000040a007c0c */ /* 0x000fe4000bf26270 */
[----:B------:R-:W-:-:S03]  /*13c70*/  LOP3.LUT R23, R23, 0xfffffffd, RZ, 0xc0, !PT ;  /* 0xfffffffd17177812 */ /* 0x000fc600078ec0ff */
[----:B------:R0:W5:Y:S01]  /*13c80*/  @!P0 LDG.E R3, desc[UR54][R6.64] ;  /* 0x0000003606038981 */ /* 0x000162000c1e1900 */
[----:B------:R-:W-:Y:S01]  /*13c90*/  ISETP.GE.AND P0, PT, R9, UR4, PT ;  /* 0x0000000409007c0c */ /* 0x000fe2000bf06270 */
[----:B------:R-:W-:-:S06]  /*13ca0*/  IMAD.U32 R2, RZ, RZ, UR36 ;  /* 0x00000024ff027e24 */ /* 0x000fcc000f8e00ff */
[----:B------:R-:W-:-:S04]  /*13cb0*/  @P1 LOP3.LUT R23, R23, 0x2, RZ, 0xfc, !PT ;  /* 0x0000000217171812 */ /* 0x000fc800078efcff */
[----:B------:R-:W-:-:S04]  /*13cc0*/  LOP3.LUT R23, R23, 0xfffffffe, RZ, 0xc0, !PT ;  /* 0xfffffffe17177812 */ /* 0x000fc800078ec0ff */
[----:B------:R-:W-:Y:S01]  /*13cd0*/  @P0 LOP3.LUT R23, R23, 0x1, RZ, 0xfc, !PT ;  /* 0x0000000117170812 */ /* 0x000fe200078efcff */
[----:B0-----:R-:W-:Y:S06]  /*13ce0*/  BRA.DIV UR5, `(.L_x_1189) ;  /* 0x0000003e05f07947 */ /* 0x001fec000b800000 */
.L_x_1255:
[----:B------:R-:W-:Y:S02]  /*13cf0*/  SHF.R.S32.HI R9, RZ, 0x1f, R18 ;  /* 0x0000001fff097819 */ /* 0x000fe40000011412 */
[----:B------:R-:W-:Y:S02]  /*13d00*/  ISETP.NE.AND P0, PT, R2, 0x3, PT ;  /* 0x000000030200780c */ /* 0x000fe40003f05270 */
[----:B------:R-:W-:Y:S01]  /*13d10*/  LOP3.LUT R23, R23, 0xffffffef, RZ, 0xc0, !PT ;  /* 0xffffffef17177812 */ /* 0x000fe200078ec0ff */
[----:B------:R0:W-:Y:S10]  /*13d20*/  STL [R1+0x4], R9 ;  /* 0x0000040901007387 */ /* 0x0001f40000100800 */
[----:B------:R-:W-:Y:S01]  /*13d30*/  @P0 LOP3.LUT R23, R23, 0x10, RZ, 0xfc, !PT ;  /* 0x0000001017170812 */ /* 0x000fe200078efcff */
[----:B0-----:R-:W-:Y:S06]  /*13d40*/  @!P0 BRA `(.L_x_1190) ;  /* 0x0000000000048947 */ /* 0x001fec0003800000 */
[----:B------:R-:W-:Y:S01]  /*13d50*/  BPT.TRAP 0x1 ;  /* 0x000000040000795c */ /* 0x000fe20000300000 */
.L_x_1190:
        /* <DEDUP_REMOVED lines=22> */
[----:B------:R-:W-:-:S04]  /*13ec0*/  SHF.L.U32 R4, R29, 0x1f, RZ ;  /* 0x0000001f1d047819 */ /* 0x000fc800000006ff */
[----:B------:R-:W0:Y:S02]  /*13ed0*/  SYNCS.PHASECHK.TRANS64.TRYWAIT P0, [R2+URZ+0x2d840], R4 ;  /* 0x02d84004020075a7 */ /* 0x000e24000800017f */
[----:B0-----:R-:W-:Y:S05]  /*13ee0*/  @!P0 BRA `(.L_x_1192) ;  /* 0x0000003c00a48947 */ /* 0x001fea0003800000 */
.L_x_1256:
[----:B------:R-:W-:Y:S05]  /*13ef0*/  BSYNC B0 ;  /* 0x0000000000007941 */ /* 0x000fea0003800000 */
.L_x_1191:
[----:B------:R-:W2:Y:S01]  /*13f00*/  LDL R9, [R1+0x4] ;  /* 0x0000040001097983 */ /* 0x000ea20000100800 */
[----:B------:R-:W-:-:S03]  /*13f10*/  ULDC.64 UR4, c[0x0][0x300] ;  /* 0x0000c00000047ab9 */ /* 0x000fc60000000a00 */
[----:B------:R-:W3:Y:S01]  /*13f20*/  LDL R13, [R1+0xc] ;  /* 0x00000c00010d7983 */ /* 0x000ee20000100800 */
[----:B------:R-:W-:Y:S01]  /*13f30*/  IMAD R6, R6, UR4, RZ ;  /* 0x0000000406067c24 */ /* 0x000fe2000f8e02ff */
[C---:B------:R-:W-:Y:S01]  /*13f40*/  LOP3.LUT P4, RZ, R23.reuse, 0x4, RZ, 0xc0, !PT ;  /* 0x0000000417ff7812 */ /* 0x040fe2000788c0ff */
[C---:B0-----:R-:W-:Y:S01]  /*13f50*/  IMAD.WIDE.U32 R4, R0.reuse, UR4, RZ ;  /* 0x0000000400047c25 */ /* 0x041fe2000f8e00ff */
[----:B------:R-:W0:Y:S01]  /*13f60*/  S2R R10, SR_TID.X ;  /* 0x00000000000a7919 */ /* 0x000e220000002100 */
[C---:B------:R-:W-:Y:S02]  /*13f70*/  LOP3.LUT P3, RZ, R23.reuse, 0x2, RZ, 0xc0, !PT ;  /* 0x0000000217ff7812 */ /* 0x040fe4000786c0ff */
[----:B------:R-:W-:Y:S01]  /*13f80*/  IMAD R6, R0, UR5, R6 ;  /* 0x0000000500067c24 */ /* 0x000fe2000f8e0206 */
[----:B------:R-:W-:Y:S01]  /*13f90*/  ULDC.64 UR4, c[0x0][0x310] ;  /* 0x0000c40000047ab9 */ /* 0x000fe20000000a00 */
[----:B------:R-:W-:Y:S01]  /*13fa0*/  LOP3.LUT P2, RZ, R23, 0x1, RZ, 0xc0, !PT ;  /* 0x0000000117ff7812 */ /* 0x000fe2000784c0ff */
[----:B------:R-:W-:-:S02]  /*13fb0*/  IMAD R7, R7, UR4, RZ ;  /* 0x0000000407077c24 */ /* 0x000fc4000f8e02ff */
[----:B------:R-:W-:Y:S02]  /*13fc0*/  IMAD.IADD R5, R5, 0x1, R6 ;  /* 0x0000000105057824 */ /* 0x000fe400078e0206 */
[C---:B------:R-:W-:Y:S02]  /*13fd0*/  IMAD R7, R3.reuse, UR5, R7 ;  /* 0x0000000503077c24 */ /* 0x040fe4000f8e0207 */
[----:B------:R-:W-:Y:S01]  /*13fe0*/  IMAD.WIDE.U32 R4, R3, UR4, R4 ;  /* 0x0000000403047c25 */ /* 0x000fe2000f8e0004 */
[----:B------:R-:W-:-:S03]  /*13ff0*/  ULDC.64 UR4, c[0x0][0x308] ;  /* 0x0000c20000047ab9 */ /* 0x000fc60000000a00 */
[----:B------:R-:W-:Y:S02]  /*14000*/  IMAD.IADD R5, R5, 0x1, R7 ;  /* 0x0000000105057824 */ /* 0x000fe400078e0207 */
[----:B------:R-:W-:Y:S01]  /*14010*/  IMAD.WIDE.U32 R4, R18, UR4, R4 ;  /* 0x0000000412047c25 */ /* 0x000fe2000f8e0004 */
[----:B0-----:R-:W-:-:S04]  /*14020*/  LOP3.LUT R12, R10, 0x7f, RZ, 0xc0, !PT ;  /* 0x0000007f0a0c7812 */ /* 0x001fc800078ec0ff */
[----:B------:R-:W-:Y:S01]  /*14030*/  SHF.R.U32.HI R12, RZ, 0x2, R12 ;  /* 0x00000002ff0c7819 */ /* 0x000fe2000001160c */
[----:B--2---:R-:W-:Y:S02]  /*14040*/  IMAD R6, R9, UR4, RZ ;  /* 0x0000000409067c24 */ /* 0x004fe4000f8e02ff */
[----:B------:R-:W0:Y:S02]  /*14050*/  S2R R9, SR_TID.X ;  /* 0x0000000000097919 */ /* 0x000e240000002100 */
[----:B------:R-:W-:Y:S01]  /*14060*/  IMAD R6, R18, UR5, R6 ;  /* 0x0000000512067c24 */ /* 0x000fe2000f8e0206 */
[----:B------:R-:W-:Y:S01]  /*14070*/  ULDC.64 UR4, c[0x0][0x2e8] ;  /* 0x0000ba0000047ab9 */ /* 0x000fe20000000a00 */
[----:B---3--:R-:W-:Y:S02]  /*14080*/  IADD3 R3, -R12, R13, -R8 ;  /* 0x0000000d0c037210 */ /* 0x008fe40007ffe908 */
[----:B------:R-:W-:Y:S01]  /*14090*/  IMAD.IADD R6, R5, 0x1, R6 ;  /* 0x0000000105067824 */ /* 0x000fe200078e0206 */
[----:B------:R-:W-:Y:S01]  /*140a0*/  LEA R0, P0, R4, UR4, 0x1 ;  /* 0x0000000404007c11 */ /* 0x000fe2000f8008ff */
[----:B------:R-:W-:-:S03]  /*140b0*/  UMOV UR4, 0xffffffff ;  /* 0xffffffff00047882 */ /* 0x000fc60000000000 */
[----:B------:R-:W-:Y:S02]  /*140c0*/  LEA.HI.X R6, R4, UR5, R6, 0x1, P0 ;  /* 0x0000000504067c11 */ /* 0x000fe400080f0c06 */
        /* <DEDUP_REMOVED lines=48> */
.L_x_1266:
[----:B------:R-:W-:-:S13]  /*143d0*/  ISETP.GE.AND P0, PT, R3, 0x61, PT ;  /* 0x000000610300780c */ /* 0x000fda0003f06270 */
[----:B01----:R-:W-:Y:S01]  /*143e0*/  @P0 LEA R4, P1, R9, R0, 0x1 ;  /* 0x0000000009040211 */ /* 0x003fe200078208ff */
        /* <DEDUP_REMOVED lines=10> */
.L_x_1194:
        /* <DEDUP_REMOVED lines=11> */
.L_x_1195:
[----:B------:R1:W5:Y:S01]  /*14540*/  LDL.LU R3, [R1] ;  /* 0x0000000001037983 */ /* 0x0003620000300800 */
[----:B------:R1:W-:Y:S02]  /*14550*/  SYNCS.ARRIVE.TRANS64.A1T0 RZ, [R2+URZ+0x2d830], RZ ;  /* 0x02d830ff02ff79a7 */ /* 0x0003e4000810003f */
[----:B------:R-:W-:Y:S05]  /*14560*/  WARPSYNC.ALL ;  /* 0x0000000000007948 */ /* 0x000fea0003800000 */
[----:B------:R-:W-:Y:S01]  /*14570*/  ULDC.64 UR4, c[0x0][0x298] ;  /* 0x0000a60000047ab9 */ /* 0x000fe20000000a00 */
[----:B------:R-:W-:Y:S01]  /*14580*/  BSSY B6, `(.L_x_1196) ;  /* 0x000001c000067945 */ /* 0x000fe20003800000 */
[----:B-1----:R-:W-:Y:S01]  /*14590*/  VIADD R2, R22, 0xc400 ;  /* 0x0000c40016027836 */ /* 0x002fe20000000000 */
[----:B------:R-:W-:Y:S04]  /*145a0*/  BAR.SYNC.DEFER_BLOCKING 0x8, 0x200 ;  /* 0x0208000000007b1d */ /* 0x000fe80000010000 */
[----:B------:R-:W-:-:S02]  /*145b0*/  LOP3.LUT P0, RZ, R2, 0x1bf, RZ, 0xc0, !PT ;  /* 0x000001bf02ff7812 */ /* 0x000fc4000780c0ff */
[----:B-----5:R-:W-:Y:S01]  /*145c0*/  SHF.R.S32.HI R0, RZ, 0x1f, R3 ;  /* 0x0000001fff007819 */ /* 0x020fe20000011403 */
[----:B0-----:R-:W-:-:S04]  /*145d0*/  IMAD.WIDE.U32 R4, R3, UR4, RZ ;  /* 0x0000000403047c25 */ /* 0x001fc8000f8e00ff */
[----:B------:R-:W-:Y:S01]  /*145e0*/  IMAD R0, R0, UR4, RZ ;  /* 0x0000000400007c24 */ /* 0x000fe2000f8e02ff */
[----:B------:R0:W-:Y:S03]  /*145f0*/  STL.64 [R1+0x20], R4 ;  /* 0x0000200401007387 */ /* 0x0001e60000100a00 */
[----:B------:R-:W-:-:S04]  /*14600*/  IMAD R0, R3, UR5, R0 ;  /* 0x0000000503007c24 */ /* 0x000fc8000f8e0200 */
[----:B------:R-:W-:-:S05]  /*14610*/  IMAD.IADD R0, R5, 0x1, R0 ;  /* 0x0000000105007824 */ /* 0x000fca00078e0200 */
[----:B------:R0:W-:Y:S01]  /*14620*/  STL [R1], R0 ;  /* 0x0000000001007387 */ /* 0x0001e20000100800 */
[----:B------:R-:W-:Y:S05]  /*14630*/  @!P0 BRA `(.L_x_1197) ;  /* 0x0000000000408947 */ /* 0x000fea0003800000 */
[----:B------:R-:W-:Y:S01]  /*14640*/  MOV R2, 0x0 ;  /* 0x0000000000027802 */ /* 0x000fe20000000f00 */
[----:B------:R-:W-:Y:S01]  /*14650*/  ULDC.64 UR6, c[0x4][0x88] ;  /* 0x0100220000067ab9 */ /* 0x000fe20000000a00 */
[----:B------:R-:W-:Y:S01]  /*14660*/  ULDC.64 UR8, c[0x4][0x90] ;  /* 0x0100240000087ab9 */ /* 0x000fe20000000a00 */
[----:B------:R-:W-:Y:S01]  /*14670*/  ULDC.64 UR4, c[0x4][0x20] ;  /* 0x0100080000047ab9 */ /* 0x000fe20000000a00 */
[----:B0-----:R-:W-:Y:S02]  /*14680*/  IMAD.U32 R4, RZ, RZ, UR6 ;  /* 0x00000006ff047e24 */ /* 0x001fe4000f8e00ff */
        /* <DEDUP_REMOVED lines=11> */
.L_x_1197:
[----:B------:R-:W-:Y:S05]  /*14740*/  BSYNC B6 ;  /* 0x0000000000067941 */ /* 0x000fea0003800000 */
.L_x_1196:
[----:B------:R-:W2:Y:S01]  /*14750*/  LDL.LU R21, [R1] ;  /* 0x0000000001157983 */ /* 0x000ea20000300800 */
[----:B------:R-:W1:Y:S01]  /*14760*/  LDC R6, c[0x0][0x448] ;  /* 0x00011200ff067b82 */ /* 0x000e620000000800 */
[----:B------:R-:W-:Y:S01]  /*14770*/  ULDC.64 UR4, c[0x0][0x2d8] ;  /* 0x0000b60000047ab9 */ /* 0x000fe20000000a00 */
[----:B------:R-:W-:Y:S01]  /*14780*/  LOP3.LUT P6, RZ, R23, 0x40, RZ, 0xc0, !PT ;  /* 0x0000004017ff7812 */ /* 0x000fe200078cc0ff */
[----:B------:R-:W2:Y:S01]  /*14790*/  LDL.LU.64 R2, [R1+0x20] ;  /* 0x0000200001027983 */ /* 0x000ea20000300a00 */
[----:B0-----:R-:W-:Y:S01]  /*147a0*/  SHF.R.S32.HI R5, RZ, 0x1f, R19 ;  /* 0x0000001fff057819 */ /* 0x001fe20000011413 */
[----:B------:R-:W-:Y:S01]  /*147b0*/  ULDC.64 UR6, c[0x0][0x2c8] ;  /* 0x0000b20000067ab9 */ /* 0x000fe20000000a00 */
[----:B------:R-:W-:Y:S01]  /*147c0*/  ULDC.64 UR8, c[0x0][0x280] ;  /* 0x0000a00000087ab9 */ /* 0x000fe20000000a00 */
[----:B------:R-:W3:Y:S01]  /*147d0*/  LDL R20, [R1+0x4] ;  /* 0x0000040001147983 */ /* 0x000ee20000100800 */
[----:B------:R-:W-:Y:S01]  /*147e0*/  SEL R5, R5, RZ, !P6 ;  /* 0x000000ff05057207 */ /* 0x000fe20007000000 */
[----:B------:R-:W0:Y:S01]  /*147f0*/  LDC R10, c[0x0][0x448] ;  /* 0x00011200ff0a7b82 */ /* 0x000e220000000800 */
[----:B------:R-:W-:Y:S01]  /*14800*/  SEL R0, R19, RZ, !P6 ;  /* 0x000000ff13007207 */ /* 0x000fe20007000000 */
[----:B------:R-:W4:Y:S01]  /*14810*/  S2R R13, SR_TID.X ;  /* 0x00000000000d7919 */ /* 0x000f220000002100 */
[----:B-1----:R-:W-:Y:S01]  /*14820*/  ISETP.NE.AND P6, PT, R6, 0x1, PT ;  /* 0x000000010600780c */ /* 0x002fe20003fc5270 */
[----:B----4-:R-:W-:-:S05]  /*14830*/  IMAD.SHL.U32 R11, R13, 0x8, RZ ;  /* 0x000000080d0b7824 */ /* 0x010fca00078e00ff */
[----:B------:R-:W-:-:S04]  /*14840*/  LOP3.LUT R11, R11, 0x18, RZ, 0xc0, !PT ;  /* 0x000000180b0b7812 */ /* 0x000fc800078ec0ff */
[C---:B------:R-:W-:Y:S02]  /*14850*/  LOP3.LUT R12, R11.reuse, 0x20, RZ, 0xfc, !PT ;  /* 0x000000200b0c7812 */ /* 0x040fe400078efcff */
[----:B------:R-:W-:Y:S01]  /*14860*/  LOP3.LUT R11, R11, 0x40, RZ, 0xfc, !PT ;  /* 0x000000400b0b7812 */ /* 0x000fe200078efcff */
[----:B--2---:R-:W-:Y:S02]  /*14870*/  IMAD.MOV.U32 R3, RZ, RZ, R21 ;  /* 0x000000ffff037224 */ /* 0x004fe400078e0015 */
[----:B------:R-:W1:Y:S01]  /*14880*/  S2R R21, SR_TID.X ;  /* 0x0000000000157919 */ /* 0x000e620000002100 */
[----:B---3--:R-:W-:Y:S02]  /*14890*/  IMAD R4, R20, UR4, RZ ;  /* 0x0000000414047c24 */ /* 0x008fe4000f8e02ff */
[----:B------:R-:W2:Y:S01]  /*148a0*/  S2R R20, SR_TID.X ;  /* 0x0000000000147919 */ /* 0x000ea20000002100 */
[----:B------:R-:W-:-:S04]  /*148b0*/  IMAD.WIDE.U32 R2, R18, UR4, R2 ;  /* 0x0000000412027c25 */ /* 0x000fc8000f8e0002 */
[----:B------:R-:W-:Y:S01]  /*148c0*/  IMAD R4, R18, UR5, R4 ;  /* 0x0000000512047c24 */ /* 0x000fe2000f8e0204 */
[----:B------:R-:W-:Y:S02]  /*148d0*/  ULDC.64 UR4, c[0x0][0x2e0] ;  /* 0x0000b80000047ab9 */ /* 0x000fe40000000a00 */
[----:B------:R-:W-:Y:S02]  /*148e0*/  IMAD R5, R5, UR4, RZ ;  /* 0x0000000405057c24 */ /* 0x000fe4000f8e02ff */
[----:B------:R-:W-:Y:S02]  /*148f0*/  IMAD.IADD R3, R3, 0x1, R4 ;  /* 0x0000000103037824 */ /* 0x000fe400078e0204 */
[----:B------:R-:W3:Y:S01]  /*14900*/  @P6 LDC R4, c[0x0][0x44c] ;  /* 0x00011300ff046b82 */ /* 0x000ee20000000800 */
[C---:B------:R-:W-:Y:S02]  /*14910*/  IMAD R5, R0.reuse, UR5, R5 ;  /* 0x0000000500057c24 */ /* 0x040fe4000f8e0205 */
[----:B------:R-:W-:Y:S01]  /*14920*/  IMAD.WIDE.U32 R2, R0, UR4, R2 ;  /* 0x0000000400027c25 */ /* 0x000fe2000f8e0002 */
[----:B------:R-:W-:-:S03]  /*14930*/  ULDC.64 UR4, c[0x0][0x2d0] ;  /* 0x0000b40000047ab9 */ /* 0x000fc60000000a00 */
[----:B------:R-:W-:Y:S01]  /*14940*/  IMAD.IADD R3, R3, 0x1, R5 ;  /* 0x0000000103037824 */ /* 0x000fe200078e0205 */
[----:B------:R-:W4:Y:S01]  /*14950*/  @P6 LDC R0, c[0x0][0x450] ;  /* 0x00011400ff006b82 */ /* 0x000f220000000800 */
[----:B-1----:R-:W-:Y:S01]  /*14960*/  IMAD.SHL.U32 R21, R21, 0x20, RZ ;  /* 0x0000002015157824 */ /* 0x002fe200078e00ff */
[----:B--2---:R-:W-:-:S04]  /*14970*/  LOP3.LUT R20, R20, 0x7f, RZ, 0xc0, !PT ;  /* 0x0000007f14147812 */ /* 0x004fc800078ec0ff */
[----:B------:R-:W-:Y:S02]  /*14980*/  LOP3.LUT R21, R21, 0x60, RZ, 0xc0, !PT ;  /* 0x0000006015157812 */ /* 0x000fe400078ec0ff */
[----:B------:R-:W-:-:S04]  /*14990*/  SHF.R.U32.HI R20, RZ, 0x2, R20 ;  /* 0x00000002ff147819 */ /* 0x000fc80000011614 */
[----:B------:R-:W-:Y:S02]  /*149a0*/  LOP3.LUT R20, R20, R21, RZ, 0xfc, !PT ;  /* 0x0000001514147212 */ /* 0x000fe400078efcff */
[----:B------:R-:W-:-:S03]  /*149b0*/  LOP3.LUT R21, R13, 0x7f, RZ, 0xc0, !PT ;  /* 0x0000007f0d157812 */ /* 0x000fc600078ec0ff */
[----:B------:R-:W-:Y:S01]  /*149c0*/  IMAD.IADD R6, R20, 0x1, R27 ;  /* 0x0000000114067824 */ /* 0x000fe200078e021b */
[----:B------:R-:W-:Y:S01]  /*149d0*/  SHF.R.U32.HI R21, RZ, 0x2, R21 ;  /* 0x00000002ff157819 */ /* 0x000fe20000011615 */
[----:B------:R-:W-:Y:S02]  /*149e0*/  IMAD.SHL.U32 R20, R13, 0x8, RZ ;  /* 0x000000080d147824 */ /* 0x000fe400078e00ff */
[----:B---3--:R-:W-:-:S03]  /*149f0*/  @P6 IMAD.HI.U32 R5, R6, R4, RZ ;  /* 0x0000000406056227 */ /* 0x008fc600078e00ff */
[----:B------:R-:W-:Y:S01]  /*14a00*/  LOP3.LUT R20, R20, 0x18, RZ, 0xc0, !PT ;  /* 0x0000001814147812 */ /* 0x000fe200078ec0ff */
[----:B------:R-:W-:Y:S01]  /*14a10*/  IMAD.MOV.U32 R4, RZ, RZ, R6 ;  /* 0x000000ffff047224 */ /* 0x000fe200078e0006 */
[----:B----4-:R-:W-:-:S04]  /*14a20*/  @P6 SHF.R.U32.HI R4, RZ, R0, R5 ;  /* 0x00000000ff046219 */ /* 0x010fc80000011605 */
[--C-:B------:R-:W-:Y:S01]  /*14a30*/  SHF.R.S32.HI R0, RZ, 0x1f, R4.reuse ;  /* 0x0000001fff007819 */ /* 0x100fe20000011404 */
[----:B------:R-:W-:-:S04]  /*14a40*/  IMAD.MOV R7, RZ, RZ, -R4 ;  /* 0x000000ffff077224 */ /* 0x000fc800078e0a04 */
[----:B------:R-:W-:-:S04]  /*14a50*/  IMAD R0, R0, UR4, RZ ;  /* 0x0000000400007c24 */ /* 0x000fc8000f8e02ff */
[C---:B------:R-:W-:Y:S02]  /*14a60*/  IMAD R0, R4.reuse, UR5, R0 ;  /* 0x0000000504007c24 */ /* 0x040fe4000f8e0200 */
[----:B------:R-:W-:-:S04]  /*14a70*/  IMAD.WIDE.U32 R4, R4, UR4, R2 ;  /* 0x0000000404047c25 */ /* 0x000fc8000f8e0002 */
[----:B------:R-:W-:Y:S02]  /*14a80*/  IMAD.IADD R5, R5, 0x1, R0 ;  /* 0x0000000105057824 */ /* 0x000fe400078e0200 */
[----:B0-----:R-:W-:-:S04]  /*14a90*/  IMAD R0, R10, R7, R6 ;  /* 0x000000070a007224 */ /* 0x001fc800078e0206 */
        /* <DEDUP_REMOVED lines=23> */
[----:B------:R-:W-:Y:S01]  /*14c10*/  ISETP.GE.AND P2, PT, R11, UR4, PT ;  /* 0x000000040b007c0c */ /* 0x000fe2000bf46270 */
[----:B------:R-:W-:Y:S02]  /*14c20*/  IMAD.IADD R3, R3, 0x1, R7 ;  /* 0x0000000103037824 */ /* 0x000fe400078e0207 */
        /* <DEDUP_REMOVED lines=8> */
[----:B------:R-:W2:Y:S01]  /*14cb0*/  LDL R11, [R1+0x1c] ;  /* 0x00001c00010b7983 */ /* 0x000ea20000100800 */
[----:B------:R-:W-:Y:S02]  /*14cc0*/  IMAD R3, R28, R10, RZ ;  /* 0x0000000a1c037224 */ /* 0x000fe400078e02ff */
[----:B------:R-:W-:Y:S01]  /*14cd0*/  IMAD.IADD R2, R21, 0x1, R27 ;  /* 0x0000000115027824 */ /* 0x000fe200078e021b */
[----:B------:R-:W0:Y:S04]  /*14ce0*/  SHFL.IDX PT, R5, R4, RZ, 0x1c1f ;  /* 0x001c1fff04057589 */ /* 0x000e2800000e0000 */
[----:B------:R-:W1:Y:S01]  /*14cf0*/  SHFL.IDX PT, R6, R0, RZ, 0x1c1f ;  /* 0x001c1fff00067589 */ /* 0x000e6200000e0000 */
[----:B------:R-:W-:-:S13]  /*14d00*/  ISETP.GE.AND P3, PT, R2, R3, PT ;  /* 0x000000030200720c */ /* 0x000fda0003f66270 */
[----:B0-----:R-:W-:-:S05]  /*14d10*/  @!P3 LEA R5, P4, R20, R5, 0x1 ;  /* 0x000000051405b211 */ /* 0x001fca00078808ff */
[----:B-1----:R-:W-:-:S04]  /*14d20*/  @!P3 IMAD.X R6, RZ, RZ, R6, P4 ;  /* 0x000000ffff06b224 */ /* 0x002fc800020e0606 */
[----:B------:R-:W-:Y:S02]  /*14d30*/  @!P3 IMAD.MOV.U32 R7, RZ, RZ, R6 ;  /* 0x000000ffff07b224 */ /* 0x000fe400078e0006 */
[----:B------:R-:W-:Y:S02]  /*14d40*/  @!P3 IMAD.MOV.U32 R6, RZ, RZ, R5 ;  /* 0x000000ffff06b224 */ /* 0x000fe400078e0005 */
[----:B------:R-:W0:Y:S04]  /*14d50*/  SHFL.IDX PT, R5, R4, 0x1, 0x1c1f ;  /* 0x003c1f0004057f89 */ /* 0x000e2800000e0000 */
[----:B--2---:R-:W-:Y:S04]  /*14d60*/  @!P3 LDGSTS.E.BYPASS.LTC128B.128 [R11+0xc400], desc[UR54][R6.64], !P0 ;  /* 0x0c400000060bbfae */ /* 0x004fe8000c101d76 */
        /* <DEDUP_REMOVED lines=14> */
[----:B------:R-:W-:-:S03]  /*14e50*/  VIADD R6, R2, 0x40 ;  /* 0x0000004002067836 */ /* 0x000fc60000000000 */
[----:B------:R-:W2:Y:S02]  /*14e60*/  SHFL.IDX PT, R0, R0, 0x3, 0x1c1f ;  /* 0x007c1f0000007f89 */ /* 0x000ea400000e0000 */
[----:B------:R-:W-:-:S13]  /*14e70*/  ISETP.GE.AND P3, PT, R6, R3, PT ;  /* 0x000000030600720c */ /* 0x000fda0003f66270 */
[----:B0-----:R-:W-:-:S05]  /*14e80*/  @!P3 LEA R5, P4, R20, R5, 0x1 ;  /* 0x000000051405b211 */ /* 0x001fca00078808ff */
[----:B-1----:R-:W-:Y:S02]  /*14e90*/  @!P3 IMAD.X R7, RZ, RZ, R7, P4 ;  /* 0x000000ffff07b224 */ /* 0x002fe400020e0607 */
[----:B------:R-:W-:Y:S02]  /*14ea0*/  @!P3 IMAD.MOV.U32 R6, RZ, RZ, R5 ;  /* 0x000000ffff06b224 */ /* 0x000fe400078e0005 */
[----:B------:R-:W-:-:S03]  /*14eb0*/  VIADD R5, R2, 0x60 ;  /* 0x0000006002057836 */ /* 0x000fc60000000000 */
[----:B------:R-:W-:Y:S04]  /*14ec0*/  @!P3 LDGSTS.E.BYPASS.LTC128B.128 [R11+0xd400], desc[UR54][R6.64], !P0 ;  /* 0x0d400000060bbfae */ /* 0x000fe8000c101d76 */
[----:B------:R-:W-:Y:S04]  /*14ed0*/  @!P3 LDGSTS.E.BYPASS.LTC128B.128 [R11+0x10400], desc[UR54][R6.64+0x40], !P1 ;  /* 0x10400040060bbfae */ /* 0x000fe8000c901d76 */
[----:B------:R-:W-:Y:S01]  /*14ee0*/  @!P3 LDGSTS.E.BYPASS.LTC128B.128 [R11+0x13400], desc[UR54][R6.64+0x80], !P2 ;  /* 0x13400080060bbfae */ /* 0x000fe2000d101d76 */
[----:B------:R-:W-:-:S13]  /*14ef0*/  ISETP.GE.AND P3, PT, R5, R3, PT ;  /* 0x000000030500720c */ /* 0x000fda0003f66270 */
[----:B------:R-:W-:-:S05]  /*14f00*/  @!P3 LEA R4, P4, R20, R4, 0x1 ;  /* 0x000000041404b211 */ /* 0x000fca00078808ff */
[----:B--2---:R-:W-:-:S04]  /*14f10*/  @!P3 IMAD.X R0, RZ, RZ, R0, P4 ;  /* 0x000000ffff00b224 */ /* 0x004fc800020e0600 */
[----:B------:R-:W-:Y:S02]  /*14f20*/  @!P3 IMAD.MOV.U32 R5, RZ, RZ, R0 ;  /* 0x000000ffff05b224 */ /* 0x000fe400078e0000 */
        /* <DEDUP_REMOVED lines=15> */
.L_x_1279:
[----:B------:R-:W2:Y:S01]  /*15020*/  LDL R0, [R1+0x1c] ;  /* 0x00001c0001007983 */ /* 0x000ea20000100800 */
[----:B------:R-:W-:-:S05]  /*15030*/  VIADD R2, R2, 0xa0 ;  /* 0x000000a002027836 */ /* 0x000fca0000000000 */
[----:B------:R-:W-:-:S13]  /*15040*/  ISETP.GE.AND P3, PT, R2, R3, PT ;  /* 0x000000030200720c */ /* 0x000fda0003f66270 */
[----:B------:R-:W-:-:S05]  /*15050*/  @!P3 LEA R2, P4, R20, R9, 0x1 ;  /* 0x000000091402b211 */ /* 0x000fca00078808ff */
        /* <DEDUP_REMOVED lines=9> */
.L_x_1199:
        /* <DEDUP_REMOVED lines=18> */
.L_x_1280:
[----:B------:R-:W-:Y:S05]  /*15210*/  BSYNC B0 ;  /* 0x0000000000007941 */ /* 0x000fea0003800000 */
.L_x_1200:
[----:B------:R-:W1:Y:S04]  /*15220*/  LDL.LU R3, [R1+0x28] ;  /* 0x0000280001037983 */ /* 0x000e680000300800 */
[----:B------:R-:W2:Y:S01]  /*15230*/  LDL R2, [R1+0x10] ;  /* 0x0000100001027983 */ /* 0x000ea20000100800 */
[----:B------:R-:W-:Y:S01]  /*15240*/  BSSY B0, `(.L_x_1202) ;  /* 0x0000100000007945 */ /* 0x000fe20003800000 */
[----:B-1----:R-:W-:-:S05]  /*15250*/  VIADD R0, R3, 0xfffffffe ;  /* 0xfffffffe03007836 */ /* 0x002fca0000000000 */
[----:B--2---:R-:W-:-:S13]  /*15260*/  ISETP.GE.AND P0, PT, R0, R2, PT ;  /* 0x000000020000720c */ /* 0x004fda0003f06270 */
[----:B------:R-:W-:Y:S05]  /*15270*/  @!P0 BRA `(.L_x_1203) ;  /* 0x0000000c00f08947 */ /* 0x000fea0003800000 */
[----:B------:R-:W0:Y:S01]  /*15280*/  S2R R2, SR_TID.X ;  /* 0x0000000000027919 */ /* 0x000e220000002100 */
[----:B------:R-:W-:Y:S01]  /*15290*/  ULDC UR4, c[0x0][0x2f4] ;  /* 0x0000bd0000047ab9 */ /* 0x000fe20000000800 */
[----:B------:R-:W-:Y:S01]  /*152a0*/  IMAD.MOV.U32 R10, RZ, RZ, R25 ;  /* 0x000000ffff0a7224 */ /* 0x000fe200078e0019 */
[----:B------:R1:W-:Y:S01]  /*152b0*/  STL [R1], R26 ;  /* 0x0000001a01007387 */ /* 0x0003e20000100800 */
[----:B------:R-:W-:Y:S02]  /*152c0*/  IMAD.MOV.U32 R20, RZ, RZ, R29 ;  /* 0x000000ffff147224 */ /* 0x000fe400078e001d */
[----:B0-----:R-:W-:-:S05]  /*152d0*/  IMAD.SHL.U32 R4, R2, 0x8, RZ ;  /* 0x0000000802047824 */ /* 0x001fca00078e00ff */
[----:B------:R-:W-:-:S04]  /*152e0*/  LOP3.LUT R4, R4, 0x18, RZ, 0xc0, !PT ;  /* 0x0000001804047812 */ /* 0x000fc800078ec0ff */
[C---:B------:R-:W-:Y:S02]  /*152f0*/  LOP3.LUT R3, R4.reuse, 0x20, RZ, 0xfc, !PT ;  /* 0x0000002004037812 */ /* 0x040fe400078efcff */
[C---:B------:R-:W-:Y:S02]  /*15300*/  LOP3.LUT R2, R4.reuse, 0x40, RZ, 0xfc, !PT ;  /* 0x0000004004027812 */ /* 0x040fe400078efcff */
[----:B------:R-:W-:Y:S02]  /*15310*/  ISETP.GE.AND P3, PT, R4, UR4, PT ;  /* 0x0000000404007c0c */ /* 0x000fe4000bf66270 */
[----:B------:R-:W-:Y:S02]  /*15320*/  ISETP.GE.AND P2, PT, R3, UR4, PT ;  /* 0x0000000403007c0c */ /* 0x000fe4000bf46270 */
[----:B-1----:R-:W-:-:S13]  /*15330*/  ISETP.GE.AND P1, PT, R2, UR4, PT ;  /* 0x0000000402007c0c */ /* 0x002fda000bf26270 */
.L_x_1216:
[----:B------:R-:W2:Y:S01]  /*15340*/  LDL R8, [R1+0x14] ;  /* 0x0000140001087983 */ /* 0x000ea20000100800 */
[----:B------:R-:W0:Y:S03]  /*15350*/  LDC R4, c[0x0][0x430] ;  /* 0x00010c00ff047b82 */ /* 0x000e260000000800 */
[----:B------:R-:W3:Y:S04]  /*15360*/  LDL R7, [R1+0x18] ;  /* 0x0000180001077983 */ /* 0x000ee80000100800 */
[----:B------:R-:W4:Y:S01]  /*15370*/  LDL R6, [R1+0x8] ;  /* 0x0000080001067983 */ /* 0x000f220000100800 */
[----:B------:R-:W1:Y:S01]  /*15380*/  S2R R2, SR_TID.X ;  /* 0x0000000000027919 */ /* 0x000e620000002100 */
        /* <DEDUP_REMOVED lines=21> */
[----:B------:R-:W-:-:S03]  /*154e0*/  ULDC.64 UR4, c[0x0][0x418] ;  /* 0x0001060000047ab9 */ /* 0x000fc60000000a00 */
[----:B------:R-:W-:Y:S01]  /*154f0*/  IMAD.IADD R3, R4, 0x1, R3 ;  /* 0x0000000104037824 */ /* 0x000fe200078e0203 */
[----:B------:R-:W-:-:S04]  /*15500*/  LEA R4, P0, R2, UR4, 0x2 ;  /* 0x0000000402047c11 */ /* 0x000fc8000f8010ff */
[----:B------:R-:W-:-:S05]  /*15510*/  LEA.HI.X R5, R2, UR5, R3, 0x2, P0 ;  /* 0x0000000502057c11 */ /* 0x000fca00080f1403 */
[----:B------:R-:W2:Y:S01]  /*15520*/  LDG.E R8, desc[UR54][R4.64] ;  /* 0x0000003604087981 */ /* 0x000ea2000c1e1900 */
[----:B------:R-:W-:Y:S02]  /*15530*/  IMAD.U32 R6, RZ, RZ, UR36 ;  /* 0x00000024ff067e24 */ /* 0x000fe4000f8e00ff */
[----:B------:R-:W-:-:S03]  /*15540*/  VIADD R25, R10, 0x1 ;  /* 0x000000010a197836 */ /* 0x000fc60000000000 */
[----:B------:R-:W-:Y:S02]  /*15550*/  ISETP.NE.AND P4, PT, R6, 0x3, PT ;  /* 0x000000030600780c */ /* 0x000fe40003f85270 */
        /* <DEDUP_REMOVED lines=8> */
.L_x_1204:
[----:B------:R-:W-:Y:S01]  /*155e0*/  IMAD R5, R25, 0x8, R22 ;  /* 0x0000000819057824 */ /* 0x000fe200078e0216 */
[----:B------:R-:W-:Y:S01]  /*155f0*/  SHF.L.U32 R0, R29, 0x1f, RZ ;  /* 0x0000001f1d007819 */ /* 0x000fe200000006ff */
[----:B------:R-:W-:Y:S03]  /*15600*/  BSSY B1, `(.L_x_1205) ;  /* 0x0000003000017945 */ /* 0x000fe60003800000 */
[----:B------:R-:W0:Y:S02]  /*15610*/  SYNCS.PHASECHK.TRANS64.TRYWAIT P0, [R5+URZ+0x2d840], R0 ;  /* 0x02d84000050075a7 */ /* 0x000e24000800017f */
[----:B0-----:R-:W-:Y:S05]  /*15620*/  @!P0 BRA `(.L_x_1206) ;  /* 0x0000003400608947 */ /* 0x001fea0003800000 */
.L_x_1281:
[----:B------:R-:W-:Y:S05]  /*15630*/  BSYNC B1 ;  /* 0x0000000000017941 */ /* 0x000fea0003800000 */
.L_x_1205:
[----:B------:R-:W2:Y:S01]  /*15640*/  LDL R4, [R1+0x4] ;  /* 0x0000040001047983 */ /* 0x000ea20000100800 */
[----:B------:R-:W-:Y:S01]  /*15650*/  SHF.R.S32.HI R21, RZ, 0x1f, R9 ;  /* 0x0000001fff157819 */ /* 0x000fe20000011409 */
[----:B------:R-:W-:Y:S01]  /*15660*/  ULDC.64 UR4, c[0x0][0x300] ;  /* 0x0000c00000047ab9 */ /* 0x000fe20000000a00 */
[----:B------:R-:W-:Y:S01]  /*15670*/  LOP3.LUT P5, RZ, R23, 0x2, RZ, 0xc0, !PT ;  /* 0x0000000217ff7812 */ /* 0x000fe200078ac0ff */
        /* <DEDUP_REMOVED lines=56> */
.L_x_1291:
        /* <DEDUP_REMOVED lines=11> */
.L_x_1208:
        /* <DEDUP_REMOVED lines=11> */
.L_x_1209:
[----:B------:R1:W-:Y:S01]  /*15b60*/  SYNCS.ARRIVE.TRANS64.A1T0 RZ, [R5+URZ+0x2d830], RZ ;  /* 0x02d830ff05ff79a7 */ /* 0x0003e2000810003f */
[----:B------:R-:W-:Y:S05]  /*15b70*/  @!P5 BRA `(.L_x_1210) ;  /* 0x000000000004d947 */ /* 0x000fea0003800000 */
[----:B------:R-:W-:Y:S01]  /*15b80*/  BPT.TRAP 0x1 ;  /* 0x000000040000795c */ /* 0x000fe20000300000 */
.L_x_1210:
[----:B------:R-:W-:Y:S01]  /*15b90*/  SHF.L.U32 R2, R20, 0x1f, RZ ;  /* 0x0000001f14027819 */ /* 0x000fe200000006ff */
[----:B-1----:R-:W-:Y:S01]  /*15ba0*/  IMAD R5, R10, 0x8, R22 ;  /* 0x000000080a057824 */ /* 0x002fe200078e0216 */
[----:B------:R-:W-:Y:S03]  /*15bb0*/  BSSY B1, `(.L_x_1211) ;  /* 0x0000003000017945 */ /* 0x000fe60003800000 */
[----:B------:R-:W1:Y:S02]  /*15bc0*/  SYNCS.PHASECHK.TRANS64.TRYWAIT P0, [R5+URZ+0x2d860], R2 ;  /* 0x02d86002050075a7 */ /* 0x000e64000800017f */
[----:B-1----:R-:W-:Y:S05]  /*15bd0*/  @!P0 BRA `(.L_x_1212) ;  /* 0x00000034005c8947 */ /* 0x002fea0003800000 */
.L_x_1292:
[----:B------:R-:W-:Y:S05]  /*15be0*/  BSYNC B1 ;  /* 0x0000000000017941 */ /* 0x000fea0003800000 */
.L_x_1211:
        /* <DEDUP_REMOVED lines=49> */
.L_x_1302:
        /* <DEDUP_REMOVED lines=32> */
.L_x_1214:
[----:B------:R-:W-:Y:S02]  /*16100*/  PLOP3.LUT P4, PT, P4, P0, PT, 0xa2, 0x0 ;  /* 0x000000000000781c */ /* 0x000fe40002781472 */
[----:B------:R-:W-:-:S08]  /*16110*/  @P0 R2UR P4, UR4, R5 ;  /* 0x00000000050402ca */ /* 0x000fd00000080000 */
[----:B------:R-:W-:-:S05]  /*16120*/  @P0 PLOP3.LUT P0, PT, P4, PT, PT, 0x80, 0x0 ;  /* 0x000000000000081c */ /* 0x000fca000270f070 */
[----:B------:R-:W-:Y:S01]  /*16130*/  @!P4 SYNCS.ARRIVE.TRANS64.RED.A0T1 RZ, [UR4+0x2d850], RZ ;  /* 0x02d850ffffffc9a7 */ /* 0x000fe20008200404 */
[----:B------:R-:W-:Y:S07]  /*16140*/  @!P4 ARRIVES.LDGSTSBAR.64.TRANSCNT [UR4+0x2d850] ;  /* 0x02d85000ff00c9b0 */ /* 0x000fee0008000a84 */
[----:B------:R-:W-:Y:S05]  /*16150*/  @P0 BRA.U.ANY `(.L_x_1214) ;  /* 0xfffffffd00e80947 */ /* 0x000fea000393ffff */
[----:B------:R-:W-:Y:S01]  /*16160*/  NOP ;  /* 0x0000000000007918 */ /* 0x000fe20000000000 */
[----:B------:R-:W-:Y:S02]  /*16170*/  IMAD.U32 R2, RZ, RZ, UR36 ;  /* 0x00000024ff027e24 */ /* 0x000fe4000f8e00ff */
[----:B------:R-:W-:-:S03]  /*16180*/  IMAD.MOV.U32 R24, RZ, RZ, R0 ;  /* 0x000000ffff187224 */ /* 0x000fc600078e0000 */
[----:B------:R-:W-:-:S13]  /*16190*/  ISETP.NE.AND P5, PT, R2, 0x3, PT ;  /* 0x000000030200780c */ /* 0x000fda0003fa5270 */
[----:B------:R-:W-:Y:S05]  /*161a0*/  @!P5 BRA `(.L_x_1215) ;  /* 0x000000000004d947 */ /* 0x000fea0003800000 */
[----:B------:R-:W-:Y:S01]  /*161b0*/  BPT.TRAP 0x1 ;  /* 0x000000040000795c */ /* 0x000fe20000300000 */
.L_x_1215:
[----:B------:R-:W2:Y:S01]  /*161c0*/  LDL R2, [R1+0x10] ;  /* 0x0000100001027983 */ /* 0x000ea20000100800 */
[----:B------:R1:W-:Y:S01]  /*161d0*/  SYNCS.ARRIVE.TRANS64.A1T0 RZ, [R5+URZ+0x2d850], RZ ;  /* 0x02d850ff05ff79a7 */ /* 0x0003e2000810003f */
[C---:B------:R-:W-:Y:S02]  /*161e0*/  VIADD R0, R26.reuse, 0xffffffff ;  /* 0xffffffff1a007836 */ /* 0x040fe40000000000 */
[----:B------:R1:W-:Y:S01]  /*161f0*/  STL [R1], R26 ;  /* 0x0000001a01007387 */ /* 0x0003e20000100800 */
[----:B------:R-:W-:Y:S02]  /*16200*/  IMAD.MOV.U32 R10, RZ, RZ, R25 ;  /* 0x000000ffff0a7224 */ /* 0x000fe400078e0019 */
[----:B------:R-:W-:Y:S01]  /*16210*/  IMAD.MOV.U32 R20, RZ, RZ, R29 ;  /* 0x000000ffff147224 */ /* 0x000fe200078e001d */
[----:B--2---:R-:W-:-:S13]  /*16220*/  ISETP.GT.AND P0, PT, R26, R2, PT ;  /* 0x000000021a00720c */ /* 0x004fda0003f04270 */
[----:B-1----:R-:W-:Y:S05]  /*16230*/  @P0 BRA `(.L_x_1216) ;  /* 0xfffffff000400947 */ /* 0x002fea000383ffff */
.L_x_1203:
[----:B------:R-:W-:Y:S05]  /*16240*/  BSYNC B0 ;  /* 0x0000000000007941 */ /* 0x000fea0003800000 */
.L_x_1202:
[----:B------:R-:W1:Y:S01]  /*16250*/  S2R R2, SR_TID.X ;  /* 0x0000000000027919 */ /* 0x000e620000002100 */
[----:B------:R-:W-:Y:S01]  /*16260*/  BSSY B0, `(.L_x_1217) ;  /* 0x0000010000007945 */ /* 0x000fe20003800000 */
[----:B-1----:R-:W-:-:S04]  /*16270*/  LOP3.LUT R2, R2, 0x7f, RZ, 0xc0, !PT ;  /* 0x0000007f02027812 */ /* 0x002fc800078ec0ff */
[----:B------:R-:W-:-:S13]  /*16280*/  ISETP.NE.AND P0, PT, R2, RZ, PT ;  /* 0x000000ff0200720c */ /* 0x000fda0003f05270 */
[----:B------:R-:W-:Y:S05]  /*16290*/  @P0 BRA `(.L_x_1218) ;  /* 0x0000000000300947 */ /* 0x000fea0003800000 */
[----:B0-----:R-:W0:Y:S01]  /*162a0*/  S2R R5, SR_LANEID ;  /* 0x0000000000057919 */ /* 0x001e220000000000 */
[----:B------:R-:W-:Y:S01]  /*162b0*/  VOTEU.ANY UR4, UPT, PT ;  /* 0x0000000000047886 */ /* 0x000fe200038e0100 */
[----:B------:R-:W1:Y:S01]  /*162c0*/  LDC.64 R2, c[0x0][0xc60] ;  /* 0x00031800ff027b82 */ /* 0x000e620000000a00 */
[----:B------:R-:W0:Y:S02]  /*162d0*/  FLO.U32 R0, UR4 ;  /* 0x0000000400007d00 */ /* 0x000e2400080e0000 */
[----:B0-----:R-:W-:-:S06]  /*162e0*/  ISETP.EQ.U32.AND P0, PT, R0, R5, PT ;  /* 0x000000050000720c */ /* 0x001fcc0003f02070 */
[----:B------:R-:W1:Y:S07]  /*162f0*/  POPC R5, UR4 ;  /* 0x0000000400057d09 */ /* 0x000e6e0008000000 */
[----:B-1----:R-:W2:Y:S01]  /*16300*/  @P0 ATOMG.E.ADD.STRONG.GPU PT, R3, desc[UR54][R2.64], R5 ;  /* 0x00000005020309a8 */ /* 0x002ea200081ee1f6 */
[----:B------:R-:W0:Y:S02]  /*16310*/  S2R R4, SR_LTMASK ;  /* 0x0000000000047919 */ /* 0x000e240000003900 */
[----:B0-----:R-:W-:-:S04]  /*16320*/  LOP3.LUT R4, R4, UR4, RZ, 0xc0, !PT ;  /* 0x0000000404047c12 */ /* 0x001fc8000f8ec0ff */
[----:B------:R-:W0:Y:S01]  /*16330*/  POPC R7, R4 ;  /* 0x0000000400077309 */ /* 0x000e220000000000 */
[----:B--2---:R-:W0:Y:S02]  /*16340*/  SHFL.IDX PT, R0, R3, R0, 0x1f ;  /* 0x00001f0003007589 */ /* 0x004e2400000e0000 */
[----:B0-----:R-:W-:-:S07]  /*16350*/  IADD3 R16, R0, UR37, R7 ;  /* 0x0000002500107c10 */ /* 0x001fce000fffe007 */
.L_x_1218:
[----:B------:R-:W-:Y:S05]  /*16360*/  BSYNC B0 ;  /* 0x0000000000007941 */ /* 0x000fea0003800000 */
.L_x_1217:
[----:B------:R-:W-:-:S05]  /*16370*/  IMAD.U32 R0, RZ, RZ, UR36 ;  /* 0x00000024ff007e24 */ /* 0x000fca000f8e00ff */
[----:B------:R-:W-:-:S13]  /*16380*/  ISETP.NE.AND P0, PT, R0, 0x3, PT ;  /* 0x000000030000780c */ /* 0x000fda0003f05270 */
[----:B------:R-:W-:Y:S05]  /*16390*/  @!P0 BRA `(.L_x_1219) ;  /* 0x0000000000048947 */ /* 0x000fea0003800000 */
[----:B------:R-:W-:Y:S01]  /*163a0*/  BPT.TRAP 0x1 ;  /* 0x000000040000795c */ /* 0x000fe20000300000 */
.L_x_1219:
[----:B------:R-:W2:Y:S01]  /*163b0*/  LDL.LU R2, [R1+0xc] ;  /* 0x00000c0001027983 */ /* 0x000ea20000300800 */
[----:B------:R-:W-:Y:S01]  /*163c0*/  IMAD R0, R25, 0x8, R22 ;  /* 0x0000000819007824 */ /* 0x000fe200078e0216 */
[----:B------:R-:W-:Y:S01]  /*163d0*/  SHF.L.U32 R3, R29, 0x1f, RZ ;  /* 0x0000001f1d037819 */ /* 0x000fe200000006ff */
[----:B------:R-:W-:Y:S03]  /*163e0*/  BSSY B0, `(.L_x_1220) ;  /* 0x0000004000007945 */ /* 0x000fe60003800000 */
[----:B------:R-:W1:Y:S01]  /*163f0*/  SYNCS.PHASECHK.TRANS64.TRYWAIT P0, [R0+URZ+0x2d860], R3 ;  /* 0x02d86003000075a7 */ /* 0x000e62000800017f */
[----:B--2---:R-:W-:Y:S01]  /*16400*/  IMAD R6, R26, -0x80, R2 ;  /* 0xffffff801a067824 */ /* 0x004fe200078e0202 */
[----:B-1----:R-:W-:Y:S06]  /*16410*/  @!P0 BRA `(.L_x_1221) ;  /* 0x0000003000c48947 */ /* 0x002fec0003800000 */
.L_x_1303:
[----:B------:R-:W-:Y:S05]  /*16420*/  BSYNC B0 ;  /* 0x0000000000007941 */ /* 0x000fea0003800000 */
.L_x_1220:
[----:B------:R-:W0:Y:S01]  /*16430*/  S2R R2, SR_TID.X ;  /* 0x0000000000027919 */ /* 0x000e220000002100 */
[----:B------:R-:W-:Y:S01]  /*16440*/  UMOV UR4, 0xffffffff ;  /* 0xffffffff00047882 */ /* 0x000fe20000000000 */
[----:B------:R-:W2:Y:S01]  /*16450*/  S2R R7, SR_TID.X ;  /* 0x0000000000077919 */ /* 0x000ea20000002100 */
[----:B0-----:R-:W-:Y:S01]  /*16460*/  LOP3.LUT R5, R2, 0x7f, RZ, 0xc0, !PT ;  /* 0x0000007f02057812 */ /* 0x001fe200078ec0ff */
[----:B--2---:R-:W-:-:S03]  /*16470*/  IMAD.SHL.U32 R2, R7, 0x8, RZ ;  /* 0x0000000807027824 */ /* 0x004fc600078e00ff */
[----:B------:R-:W-:Y:S01]  /*16480*/  SHF.R.U32.HI R5, RZ, 0x2, R5 ;  /* 0x00000002ff057819 */ /* 0x000fe20000011605 */
[----:B------:R-:W-:Y:S01]  /*16490*/  IMAD.SHL.U32 R4, R7, 0x8, RZ ;  /* 0x0000000807047824 */ /* 0x000fe200078e00ff */
[----:B------:R-:W-:-:S03]  /*164a0*/  LOP3.LUT R2, R2, 0xd8, RZ, 0xc0, !PT ;  /* 0x000000d802027812 */ /* 0x000fc600078ec0ff */
[----:B------:R-:W-:Y:S01]  /*164b0*/  IMAD.IADD R6, R6, 0x1, -R5 ;  /* 0x0000000106067824 */ /* 0x000fe200078e0a05 */
        /* <DEDUP_REMOVED lines=47> */
.L_x_1313:
        /* <DEDUP_REMOVED lines=13> */
.L_x_1223:
        /* <DEDUP_REMOVED lines=11> */
.L_x_1224:
[----:B------:R-:W-:Y:S01]  /*16930*/  VIADD R25, R25, 0x1 ;  /* 0x0000000119197836 */ /* 0x000fe20000000000 */
[----:B------:R0:W-:Y:S04]  /*16940*/  SYNCS.ARRIVE.TRANS64.A1T0 RZ, [R0+URZ+0x2d850], RZ ;  /* 0x02d850ff00ff79a7 */ /* 0x0001e8000810003f */
[----:B------:R-:W-:-:S04]  /*16950*/  ISETP.NE.AND P0, PT, R25, 0x2, PT ;  /* 0x000000021900780c */ /* 0x000fc80003f05270 */
[----:B0-----:R-:W-:Y:S02]  /*16960*/  SEL R0, RZ, 0x1, P0 ;  /* 0x00000001ff007807 */ /* 0x001fe40000000000 */
[----:B------:R-:W-:Y:S02]  /*16970*/  SEL R25, R25, RZ, P0 ;  /* 0x000000ff19197207 */ /* 0x000fe40000000000 */
[----:B------:R-:W-:-:S07]  /*16980*/  LOP3.LUT R29, R29, R0, RZ, 0x3c, !PT ;  /* 0x000000001d1d7212 */ /* 0x000fce00078e3cff */
.L_x_1183:
[----:B------:R-:W-:Y:S05]  /*16990*/  BSYNC B7 ;  /* 0x0000000000077941 */ /* 0x000fea0003800000 */
.L_x_1181:
        /* <DEDUP_REMOVED lines=8> */
[----:B------:R2:W3:Y:S01]  /*16a20*/  LDS.128 R16, [R22+0x2d8d0] ;  /* 0x02d8d00016107984 */ /* 0x0004e20000000c00 */
[----:B------:R-:W-:Y:S06]  /*16a30*/  BAR.ARV 0x4, 0x200 ;  /* 0x0108000000007b1d */ /* 0x000fec0000002000 */
[----:B------:R-:W-:Y:S05]  /*16a40*/  BRA `(.L_x_1226) ;  /* 0x0000000800cc7947 */ /* 0x000fea0003800000 */
.L_x_1225:
[----:B------:R-:W1:Y:S01]  /*16a50*/  S2R R0, SR_TID.X ;  /* 0x0000000000007919 */ /* 0x000e620000002100 */
[----:B------:R-:W-:Y:S01]  /*16a60*/  UMOV UR4, 0xffffffff ;  /* 0xffffffff00047882 */ /* 0x000fe20000000000 */
[----:B-1----:R-:W-:-:S04]  /*16a70*/  LOP3.LUT R7, R0, 0x1f, RZ, 0xc0, !PT ;  /* 0x0000001f00077812 */ /* 0x002fc800078ec0ff */
[----:B------:R-:W-:Y:S01]  /*16a80*/  ISETP.NE.AND P0, PT, R7, 0x1f, PT ;  /* 0x0000001f0700780c */ /* 0x000fe20003f05270 */
[----:B------:R-:W-:-:S12]  /*16a90*/  BRA.DIV UR4, `(.L_x_1227) ;  /* 0x0000003204a87947 */ /* 0x000fd8000b800000 */
[----:B------:R-:W-:Y:S01]  /*16aa0*/  IMAD.IADD R5, R19, 0x1, R7 ;  /* 0x0000000113057824 */ /* 0x000fe200078e0207 */
[----:B------:R-:W-:-:S04]  /*16ab0*/  ULDC UR4, c[0x0][0xc3c] ;  /* 0x00030f0000047ab9 */ /* 0x000fc80000000800 */
[----:B------:R-:W-:-:S13]  /*16ac0*/  ISETP.GE.OR P1, PT, R5, UR4, !P0 ;  /* 0x0000000405007c0c */ /* 0x000fda000c726670 */
[----:B------:R-:W1:Y:S02]  /*16ad0*/  @!P1 LDC.64 R2, c[0x0][0xc80] ;  /* 0x00032000ff029b82 */ /* 0x000e640000000a00 */
[----:B-1----:R-:W-:-:S06]  /*16ae0*/  @!P1 IMAD.WIDE R2, R5, 0x4, R2 ;  /* 0x0000000405029825 */ /* 0x002fcc00078e0202 */
[----:B------:R1:W2:Y:S01]  /*16af0*/  @!P1 LDG.E R3, desc[UR54][R2.64] ;  /* 0x0000003602039981 */ /* 0x0002a2000c1e1900 */
[C---:B------:R-:W-:Y:S02]  /*16b00*/  ISETP.GE.U32.AND P2, PT, R7.reuse, 0x2, PT ;  /* 0x000000020700780c */ /* 0x040fe40003f46070 */
[C---:B------:R-:W-:Y:S01]  /*16b10*/  ISETP.GE.U32.AND P3, PT, R7.reuse, 0x4, PT ;  /* 0x000000040700780c */ /* 0x040fe20003f66070 */
[----:B------:R-:W-:Y:S01]  /*16b20*/  SHFL.IDX PT, R0, R16, RZ, 0x1f ;  /* 0x00001fff10007589 */ /* 0x000fe200000e0000 */
[C---:B------:R-:W-:Y:S02]  /*16b30*/  ISETP.GE.U32.AND P4, PT, R7.reuse, 0x8, PT ;  /* 0x000000080700780c */ /* 0x040fe40003f86070 */
[C---:B------:R-:W-:Y:S01]  /*16b40*/  ISETP.GE.U32.AND P5, PT, R7.reuse, 0x10, PT ;  /* 0x000000100700780c */ /* 0x040fe20003fa6070 */
[----:B------:R-:W-:Y:S01]  /*16b50*/  SHFL.IDX PT, R16, R16, 0x1, 0x1f ;  /* 0x00201f0010107f89 */ /* 0x000fe200000e0000 */
[----:B-1----:R-:W-:Y:S02]  /*16b60*/  IMAD.MOV.U32 R2, RZ, RZ, RZ ;  /* 0x000000ffff027224 */ /* 0x002fe400078e00ff */
[----:B--2---:R-:W-:Y:S01]  /*16b70*/  @!P1 IMAD.MOV.U32 R2, RZ, RZ, R3 ;  /* 0x000000ffff029224 */ /* 0x004fe200078e0003 */
[----:B------:R-:W-:-:S04]  /*16b80*/  ISETP.NE.AND P1, PT, R7, RZ, PT ;  /* 0x000000ff0700720c */ /* 0x000fc80003f25270 */
[----:B------:R-:W1:Y:S02]  /*16b90*/  SHFL.UP PT, R14, R2, 0x1, RZ ;  /* 0x04200000020e7989 */ /* 0x000e6400000e00ff */
[----:B-1----:R-:W-:-:S05]  /*16ba0*/  SEL R5, R14, RZ, P1 ;  /* 0x000000ff0e057207 */ /* 0x002fca0000800000 */
[----:B------:R-:W-:-:S05]  /*16bb0*/  IMAD.IADD R4, R2, 0x1, R5 ;  /* 0x0000000102047824 */ /* 0x000fca00078e0205 */
        /* <DEDUP_REMOVED lines=12> */
[----:B------:R1:W2:Y:S02]  /*16c80*/  SHFL.IDX PT, R14, R3, 0x1f, 0x1f ;  /* 0x03e01f00030e7f89 */ /* 0x0002a400000e0000 */
.L_x_1323:
[----:B------:R-:W-:Y:S02]  /*16c90*/  ULDC UR4, c[0x0][0xc38] ;  /* 0x00030e0000047ab9 */ /* 0x000fe40000000800 */
[----:B------:R-:W-:-:S04]  /*16ca0*/  IMAD.U32 R4, RZ, RZ, UR4 ;  /* 0x00000004ff047e24 */ /* 0x000fc8000f8e00ff */
[----:B--2---:R-:W-:-:S04]  /*16cb0*/  IMAD R5, R14, R4, RZ ;  /* 0x000000040e057224 */ /* 0x004fc800078e02ff */
[----:B------:R-:W-:-:S05]  /*16cc0*/  IMAD.IADD R16, R16, 0x1, R5 ;  /* 0x0000000110107824 */ /* 0x000fca00078e0205 */
[----:B------:R-:W-:-:S13]  /*16cd0*/  ISETP.GT.AND P6, PT, R16, R0, PT ;  /* 0x000000001000720c */ /* 0x000fda0003fc4270 */
[----:B------:R-:W-:Y:S05]  /*16ce0*/  @P6 BRA `(.L_x_1228) ;  /* 0x00000000009c6947 */ /* 0x000fea0003800000 */
.L_x_1233:
[----:B------:R-:W2:Y:S01]  /*16cf0*/  LDC R4, c[0x0][0xc3c] ;  /* 0x00030f00ff047b82 */ /* 0x000ea20000000800 */
[----:B------:R-:W-:-:S05]  /*16d00*/  VIADD R19, R19, 0x1f ;  /* 0x0000001f13137836 */ /* 0x000fca0000000000 */
[----:B--2---:R-:W-:-:S13]  /*16d10*/  ISETP.GE.AND P6, PT, R19, R4, PT ;  /* 0x000000041300720c */ /* 0x004fda0003fc6270 */
[----:B------:R-:W-:Y:S05]  /*16d20*/  @P6 BRA `(.L_x_1229) ;  /* 0x0000000400d06947 */ /* 0x000fea0003800000 */
[----:B------:R-:W2:Y:S01]  /*16d30*/  S2R R2, SR_TID.X ;  /* 0x0000000000027919 */ /* 0x000ea20000002100 */
[----:B------:R-:W-:Y:S01]  /*16d40*/  BSSY B0, `(.L_x_1230) ;  /* 0x0000009000007945 */ /* 0x000fe20003800000 */
[----:B--2---:R-:W-:-:S05]  /*16d50*/  LOP3.LUT R2, R2, 0x1f, RZ, 0xc0, !PT ;  /* 0x0000001f02027812 */ /* 0x004fca00078ec0ff */
[----:B------:R-:W-:Y:S02]  /*16d60*/  IMAD.IADD R5, R19, 0x1, R2 ;  /* 0x0000000113057824 */ /* 0x000fe400078e0202 */
[----:B------:R-:W-:-:S03]  /*16d70*/  IMAD.MOV.U32 R2, RZ, RZ, RZ ;  /* 0x000000ffff027224 */ /* 0x000fc600078e00ff */
[----:B------:R-:W-:-:S13]  /*16d80*/  ISETP.GE.OR P6, PT, R5, R4, !P0 ;  /* 0x000000040500720c */ /* 0x000fda00047c6670 */
[----:B------:R-:W-:Y:S05]  /*16d90*/  @P6 BRA `(.L_x_1231) ;  /* 0x00000000000c6947 */ /* 0x000fea0003800000 */
[----:B-1----:R-:W1:Y:S02]  /*16da0*/  LDC.64 R2, c[0x0][0xc80] ;  /* 0x00032000ff027b82 */ /* 0x002e640000000a00 */
[----:B-1----:R-:W-:-:S06]  /*16db0*/  IMAD.WIDE R2, R5, 0x4, R2 ;  /* 0x0000000405027825 */ /* 0x002fcc00078e0202 */
[----:B------:R2:W5:Y:S02]  /*16dc0*/  LDG.E R2, desc[UR54][R2.64] ;  /* 0x0000003602027981 */ /* 0x000564000c1e1900 */
.L_x_1231:
[----:B------:R-:W-:Y:S05]  /*16dd0*/  BSYNC B0 ;  /* 0x0000000000007941 */ /* 0x000fea0003800000 */
.L_x_1230:
[----:B------:R-:W-:-:S03]  /*16de0*/  UMOV UR4, 0xffffffff ;  /* 0xffffffff00047882 */ /* 0x000fc60000000000 */
[----:B------:R-:W-:Y:S05]  /*16df0*/  BRA.DIV UR4, `(.L_x_1232) ;  /* 0x0000003204f47947 */ /* 0x000fea000b800000 */
[----:B-----5:R-:W3:Y:S02]  /*16e00*/  SHFL.UP PT, R14, R2, 0x1, RZ ;  /* 0x04200000020e7989 */ /* 0x020ee400000e00ff */
[----:B---3--:R-:W-:-:S05]  /*16e10*/  SEL R13, R14, RZ, P1 ;  /* 0x000000ff0e0d7207 */ /* 0x008fca0000800000 */
[----:B------:R-:W-:-:S05]  /*16e20*/  IMAD.IADD R13, R2, 0x1, R13 ;  /* 0x00000001020d7824 */ /* 0x000fca00078e020d */
[----:B------:R-:W3:Y:S02]  /*16e30*/  SHFL.UP PT, R14, R13, 0x2, RZ ;  /* 0x044000000d0e7989 */ /* 0x000ee400000e00ff */
[----:B---3--:R-:W-:-:S05]  /*16e40*/  SEL R14, R14, RZ, P2 ;  /* 0x000000ff0e0e7207 */ /* 0x008fca0001000000 */
[----:B-12---:R-:W-:-:S05]  /*16e50*/  IMAD.IADD R3, R13, 0x1, R14 ;  /* 0x000000010d037824 */ /* 0x006fca00078e020e */
        /* <DEDUP_REMOVED lines=10> */
.L_x_1331:
[----:B------:R-:W-:Y:S02]  /*16f00*/  ULDC UR4, c[0x0][0xc38] ;  /* 0x00030e0000047ab9 */ /* 0x000fe40000000800 */
[----:B------:R-:W-:-:S04]  /*16f10*/  IMAD.U32 R4, RZ, RZ, UR4 ;  /* 0x00000004ff047e24 */ /* 0x000fc8000f8e00ff */
[----:B--2---:R-:W-:-:S04]  /*16f20*/  IMAD R5, R14, R4, RZ ;  /* 0x000000040e057224 */ /* 0x004fc800078e02ff */
[----:B------:R-:W-:-:S05]  /*16f30*/  IMAD.IADD R16, R5, 0x1, R16 ;  /* 0x0000000105107824 */ /* 0x000fca00078e0210 */
[----:B------:R-:W-:-:S13]  /*16f40*/  ISETP.GT.AND P6, PT, R16, R0, PT ;  /* 0x000000001000720c */ /* 0x000fda0003fc4270 */
[----:B------:R-:W-:Y:S05]  /*16f50*/  @!P6 BRA `(.L_x_1233) ;  /* 0xfffffffc0064e947 */ /* 0x000fea000383ffff */
.L_x_1228:
[----:B------:R-:W-:Y:S01]  /*16f60*/  IMAD.IADD R16, R16, 0x1, -R5 ;  /* 0x0000000110107824 */ /* 0x000fe200078e0a05 */
[----:B------:R-:W-:-:S03]  /*16f70*/  UMOV UR4, 0xffffffff ;  /* 0xffffffff00047882 */ /* 0x000fc60000000000 */
[----:B------:R-:W-:-:S05]  /*16f80*/  IMAD R5, R3, R4, R16 ;  /* 0x0000000403057224 */ /* 0x000fca00078e0210 */
[----:B------:R-:W-:Y:S01]  /*16f90*/  ISETP.GT.AND P6, PT, R5, R0, PT ;  /* 0x000000000500720c */ /* 0x000fe20003fc4270 */
[----:B------:R-:W-:-:S12]  /*16fa0*/  BRA.DIV UR4, `(.L_x_1234) ;  /* 0x0000003604447947 */ /* 0x000fd8000b800000 */
[----:B------:R-:W-:-:S04]  /*16fb0*/  VOTE.ANY R6, PT, !P6 ;  /* 0x0000000000067806 */ /* 0x000fc800070e0100 */
[----:B------:R-:W2:Y:S02]  /*16fc0*/  POPC R5, R6 ;  /* 0x0000000600057309 */ /* 0x000ea40000000000 */
[----:B--2---:R2:W3:Y:S02]  /*16fd0*/  SHFL.IDX PT, R17, R2, R5, 0x1f ;  /* 0x00001f0502117589 */ /* 0x0044e400000e0000 */
.L_x_1335:
[----:B------:R-:W-:Y:S01]  /*16fe0*/  ISETP.NE.AND P0, PT, R6, RZ, PT ;  /* 0x000000ff0600720c */ /* 0x000fe20003f05270 */
[----:B------:R-:W-:-:S12]  /*16ff0*/  IMAD.MOV.U32 R6, RZ, RZ, RZ ;  /* 0x000000ffff067224 */ /* 0x000fd800078e00ff */
[----:B------:R-:W-:Y:S05]  /*17000*/  @!P0 BRA `(.L_x_1235) ;  /* 0x0000000000108947 */ /* 0x000fea0003800000 */
[----:B------:R-:W-:Y:S01]  /*17010*/  UMOV UR4, 0xffffffff ;  /* 0xffffffff00047882 */ /* 0x000fe20000000000 */
[----:B------:R-:W-:Y:S02]  /*17020*/  VIADD R12, R5, 0xffffffff ;  /* 0xffffffff050c7836 */ /* 0x000fe40000000000 */
[----:B------:R-:W-:Y:S05]  /*17030*/  BRA.DIV UR4, `(.L_x_1236) ;  /* 0x0000003604687947 */ /* 0x000fea000b800000 */
[----:B------:R4:W0:Y:S02]  /*17040*/  SHFL.IDX PT, R6, R3, R12, 0x1f ;  /* 0x00001f0c03067589 */ /* 0x00082400000e0000 */
.L_x_1235:
[----:B-12-4-:R-:W1:Y:S01]  /*17050*/  LDC.64 R2, c[0x0][0xc90] ;  /* 0x00032400ff027b82 */ /* 0x016e620000000a00 */
[----:B------:R-:W-:-:S04]  /*17060*/  IMAD.IADD R19, R5, 0x1, R19 ;  /* 0x0000000105137824 */ /* 0x000fc800078e0213 */
[----:B-1----:R-:W-:-:S05]  /*17070*/  IMAD.WIDE R2, R19, 0x4, R2 ;  /* 0x0000000413027825 */ /* 0x002fca00078e0202 */
[----:B------:R1:W3:Y:S01]  /*17080*/  LDG.E R7, desc[UR54][R2.64] ;  /* 0x0000003602077981 */ /* 0x0002e2000c1e1900 */
[----:B0-----:R-:W-:-:S04]  /*17090*/  IMAD R16, R6, R4, R16 ;  /* 0x0000000406107224 */ /* 0x001fc800078e0210 */
[----:B------:R-:W-:Y:S02]  /*170a0*/  IMAD.IADD R0, R0, 0x1, -R16 ;  /* 0x0000000100007824 */ /* 0x000fe400078e0a10 */
[----:B-1----:R-:W-:Y:S02]  /*170b0*/  IMAD.MOV.U32 R2, RZ, RZ, RZ ;  /* 0x000000ffff027224 */ /* 0x002fe400078e00ff */
[----:B---3--:R-:W-:-:S05]  /*170c0*/  IMAD R5, R17, R7, RZ ;  /* 0x0000000711057224 */ /* 0x008fca00078e02ff */
[-C--:B------:R-:W-:Y:S02]  /*170d0*/  IABS R8, R5.reuse ;  /* 0x0000000500087213 */ /* 0x080fe40000000000 */
[----:B------:R-:W-:Y:S02]  /*170e0*/  IABS R6, R5 ;  /* 0x0000000500067213 */ /* 0x000fe40000000000 */
[----:B------:R-:W0:Y:S03]  /*170f0*/  I2F.RP R9, R8 ;  /* 0x0000000800097306 */ /* 0x000e260000209400 */
[----:B------:R-:W-:-:S05]  /*17100*/  IMAD.MOV R6, RZ, RZ, -R6 ;  /* 0x000000ffff067224 */ /* 0x000fca00078e0a06 */
[----:B0-----:R-:W0:Y:S02]  /*17110*/  MUFU.RCP R9, R9 ;  /* 0x0000000900097308 */ /* 0x001e240000001000 */
[----:B0-----:R-:W-:-:S06]  /*17120*/  VIADD R10, R9, 0xffffffe ;  /* 0x0ffffffe090a7836 */ /* 0x001fcc0000000000 */
[----:B------:R-:W0:Y:S02]  /*17130*/  F2I.FTZ.U32.TRUNC.NTZ R3, R10 ;  /* 0x0000000a00037305 */ /* 0x000e24000021f000 */
[----:B0-----:R-:W-:-:S04]  /*17140*/  IMAD.MOV R11, RZ, RZ, -R3 ;  /* 0x000000ffff0b7224 */ /* 0x001fc800078e0a03 */
[----:B------:R-:W-:-:S04]  /*17150*/  IMAD R11, R11, R8, RZ ;  /* 0x000000080b0b7224 */ /* 0x000fc800078e02ff */
[----:B------:R-:W-:Y:S01]  /*17160*/  IMAD.HI.U32 R2, R3, R11, R2 ;  /* 0x0000000b03027227 */ /* 0x000fe200078e0002 */
[----:B------:R-:W-:-:S05]  /*17170*/  IABS R3, R0 ;  /* 0x0000000000037213 */ /* 0x000fca0000000000 */
        /* <DEDUP_REMOVED lines=17> */
[----:B------:R-:W-:-:S04]  /*17290*/  VIADDMNMX R4, R3, R4, R7, PT ;  /* 0x0000000403047246 */ /* 0x000fc80003800107 */
[----:B------:R-:W-:-:S04]  /*172a0*/  IABS R7, R4 ;  /* 0x0000000400077213 */ /* 0x000fc80000000000 */
[----:B------:R-:W0:Y:S08]  /*172b0*/  I2F.RP R8, R7 ;  /* 0x0000000700087306 */ /* 0x000e300000209400 */
[----:B0-----:R-:W0:Y:S02]  /*172c0*/  MUFU.RCP R8, R8 ;  /* 0x0000000800087308 */ /* 0x001e240000001000 */
[----:B0-----:R-:W-:-:S06]  /*172d0*/  VIADD R3, R8, 0xffffffe ;  /* 0x0ffffffe08037836 */ /* 0x001fcc0000000000 */
[----:B------:R-:W0:Y:S02]  /*172e0*/  F2I.FTZ.U32.TRUNC.NTZ R3, R3 ;  /* 0x0000000300037305 */ /* 0x000e24000021f000 */
[----:B0-----:R-:W-:-:S04]  /*172f0*/  IMAD.MOV R0, RZ, RZ, -R3 ;  /* 0x000000ffff007224 */ /* 0x001fc800078e0a03 */
[----:B------:R-:W-:Y:S01]  /*17300*/  IMAD R9, R0, R7, RZ ;  /* 0x0000000700097224 */ /* 0x000fe200078e02ff */
[----:B------:R-:W-:-:S03]  /*17310*/  IABS R0, R4 ;  /* 0x0000000400007213 */ /* 0x000fc60000000000 */
[----:B------:R-:W-:Y:S01]  /*17320*/  IMAD.HI.U32 R2, R3, R9, R2 ;  /* 0x0000000903027227 */ /* 0x000fe200078e0002 */
        /* <DEDUP_REMOVED lines=9> */
[C---:B------:R-:W-:Y:S01]  /*173c0*/  LOP3.LUT R0, R5.reuse, R4, RZ, 0x3c, !PT ;  /* 0x0000000405007212 */ /* 0x040fe200078e3cff */
[----:B------:R-:W-:-:S03]  /*173d0*/  IMAD.IADD R5, R5, 0x1, R6 ;  /* 0x0000000105057824 */ /* 0x000fc600078e0206 */
[----:B------:R-:W-:-:S07]  /*173e0*/  ISETP.GE.AND P2, PT, R0, RZ, PT ;  /* 0x000000ff0000720c */ /* 0x000fce0003f46270 */
[----:B------:R-:W-:-:S06]  /*173f0*/  @P0 VIADD R2, R2, 0x1 ;  /* 0x0000000102020836 */ /* 0x000fcc0000000000 */
[----:B------:R-:W-:Y:S01]  /*17400*/  @!P2 IMAD.MOV R2, RZ, RZ, -R2 ;  /* 0x000000ffff02a224 */ /* 0x000fe200078e0a02 */
[----:B------:R-:W-:Y:S01]  /*17410*/  @!P1 LOP3.LUT R2, RZ, R4, RZ, 0x33, !PT ;  /* 0x00000004ff029212 */ /* 0x000fe200078e33ff */
[----:B------:R-:W-:-:S04]  /*17420*/  IMAD.MOV R4, RZ, RZ, -R4 ;  /* 0x000000ffff047224 */ /* 0x000fc800078e0a04 */
[----:B------:R-:W-:Y:S01]  /*17430*/  IMAD R18, R2, R4, R5 ;  /* 0x0000000402127224 */ /* 0x000fe200078e0205 */
[----:B------:R-:W-:-:S05]  /*17440*/  LOP3.LUT R2, RZ, R2, RZ, 0x33, !PT ;  /* 0x00000002ff027212 */ /* 0x000fca00078e33ff */
[----:B------:R-:W-:Y:S01]  /*17450*/  IMAD.IADD R17, R17, 0x1, R2 ;  /* 0x0000000111117824 */ /* 0x000fe200078e0202 */
[----:B------:R-:W-:Y:S06]  /*17460*/  BRA `(.L_x_1237) ;  /* 0x00000000001c7947 */ /* 0x000fec0003800000 */
.L_x_1229:
[----:B------:R-:W-:Y:S01]  /*17470*/  UMOV UR4, URZ ;  /* 0x0000003f00047c82 */ /* 0x000fe20008000000 */
[----:B------:R-:W-:Y:S01]  /*17480*/  UMOV UR5, URZ ;  /* 0x0000003f00057c82 */ /* 0x000fe20008000000 */
[----:B------:R-:W-:Y:S01]  /*17490*/  ULDC UR6, c[0x0][0xc3c] ;  /* 0x00030f0000067ab9 */ /* 0x000fe20000000800 */
[----:B------:R-:W-:Y:S02]  /*174a0*/  IMAD.MOV.U32 R16, RZ, RZ, R0 ;  /* 0x000000ffff107224 */ /* 0x000fe400078e0000 */
[----:B------:R-:W-:Y:S02]  /*174b0*/  IMAD.U32 R17, RZ, RZ, UR4 ;  /* 0x00000004ff117e24 */ /* 0x000fe4000f8e00ff */
[----:B------:R-:W-:Y:S02]  /*174c0*/  IMAD.U32 R18, RZ, RZ, UR5 ;  /* 0x00000005ff127e24 */ /* 0x000fe4000f8e00ff */
[----:B------:R-:W-:-:S07]  /*174d0*/  IMAD.U32 R19, RZ, RZ, UR6 ;  /* 0x00000006ff137e24 */ /* 0x000fce000f8e00ff */
.L_x_1237:
[----:B------:R-:W2:Y:S01]  /*174e0*/  S2R R0, SR_TID.X ;  /* 0x0000000000007919 */ /* 0x000ea20000002100 */
[----:B------:R-:W-:Y:S05]  /*174f0*/  WARPSYNC.ALL ;  /* 0x0000000000007948 */ /* 0x000fea0003800000 */
[----:B------:R-:W-:Y:S01]  /*17500*/  BAR.SYNC.DEFER_BLOCKING 0x4, 0x200 ;  /* 0x0108000000007b1d */ /* 0x000fe20000010000 */
[----:B--2---:R-:W-:-:S04]  /*17510*/  LOP3.LUT R0, R0, 0x1f, RZ, 0xc0, !PT ;  /* 0x0000001f00007812 */ /* 0x004fc800078ec0ff */
[----:B------:R-:W-:-:S13]  /*17520*/  ISETP.NE.AND P0, PT, R0, RZ, PT ;  /* 0x000000ff0000720c */ /* 0x000fda0003f05270 */
[----:B-1----:R-:W1:Y:S01]  /*17530*/  @!P0 S2R R3, SR_CgaCtaId ;  /* 0x0000000000038919 */ /* 0x002e620000008800 */
[----:B------:R-:W-:-:S04]  /*17540*/  @!P0 MOV R0, 0x400 ;  /* 0x0000040000008802 */ /* 0x000fc80000000f00 */
[----:B-1----:R-:W-:-:S05]  /*17550*/  @!P0 LEA R22, R3, R0, 0x18 ;  /* 0x0000000003168211 */ /* 0x002fca00078ec0ff */
[----:B------:R1:W-:Y:S01]  /*17560*/  @!P0 STS.128 [R22+0x2d8d0], R16 ;  /* 0x02d8d01016008388 */ /* 0x0003e20000000c00 */
[----:B------:R-:W-:Y:S06]  /*17570*/  BAR.ARV 0x5, 0x200 ;  /* 0x0148000000007b1d */ /* 0x000fec0000002000 */
.L_x_1226:
[----:B------:R-:W-:Y:S02]  /*17580*/  ULDC UR4, c[0x0][0xc3c] ;  /* 0x00030f0000047ab9 */ /* 0x000fe40000000800 */
[----:B---3--:R-:W-:-:S13]  /*17590*/  ISETP.GE.AND P0, PT, R19, UR4, PT ;  /* 0x0000000413007c0c */ /* 0x008fda000bf06270 */
[----:B------:R-:W-:Y:S05]  /*175a0*/  @!P0 BRA `(.L_x_1238) ;  /* 0xffffffb4008c8947 */ /* 0x000fea000383ffff */
[----:B------:R-:W-:Y:S05]  /*175b0*/  BSYNC B8 ;  /* 0x0000000000087941 */ /* 0x000fea0003800000 */
.L_x_1169:
[----:B0-----:R-:W3:Y:S01]  /*175c0*/  LDL.LU R0, [R1+0x2c] ;  /* 0x00002c0001007983 */ /* 0x001ee20000300800 */
[----:B------:R-:W-:Y:S01]  /*175d0*/  BSSY B0, `(.L_x_1239) ;  /* 0x000000b000007945 */ /* 0x000fe20003800000 */
[----:B------:R-:W0:Y:S01]  /*175e0*/  S2R R5, SR_CgaCtaId ;  /* 0x0000000000057919 */ /* 0x000e220000008800 */
        /* <DEDUP_REMOVED lines=9> */
.L_x_1338:
[----:B------:R-:W-:Y:S05]  /*17680*/  BSYNC B0 ;  /* 0x0000000000007941 */ /* 0x000fea0003800000 */
.L_x_1239:
[----:B------:R-:W-:-:S03]  /*17690*/  UMOV UR4, 0xffffffff ;  /* 0xffffffff00047882 */ /* 0x000fc60000000000 */
[----:B------:R-:W-:Y:S05]  /*176a0*/  BRA.DIV UR4, `(.L_x_1241) ;  /* 0x0000003204087947 */ /* 0x000fea000b800000 */
[----:B0-----:R-:W0:Y:S02]  /*176b0*/  S2R R0, SR_TID.X ;  /* 0x0000000000007919 */ /* 0x001e240000002100 */
[----:B0-----:R-:W-:-:S04]  /*176c0*/  SHF.R.U32.HI R0, RZ, 0x5, R0 ;  /* 0x00000005ff007819 */ /* 0x001fc80000011600 */
[----:B------:R-:W-:-:S05]  /*176d0*/  LOP3.LUT R0, R0, 0x3, RZ, 0xc0, !PT ;  /* 0x0000000300007812 */ /* 0x000fca00078ec0ff */
[----:B------:R0:W3:Y:S02]  /*176e0*/  SHFL.IDX PT, R14, R0, RZ, 0x1f ;  /* 0x00001fff000e7589 */ /* 0x0000e400000e0000 */
.L_x_1341:
[----:B---3--:R-:W-:Y:S01]  /*176f0*/  ISETP.NE.AND P0, PT, R14, RZ, PT ;  /* 0x000000ff0e00720c */ /* 0x008fe20003f05270 */
[----:B------:R-:W-:-:S12]  /*17700*/  BSSY B0, `(.L_x_1242) ;  /* 0x0000024000007945 */ /* 0x000fd80003800000 */
[----:B------:R-:W-:Y:S05]  /*17710*/  @P0 BRA `(.L_x_1243) ;  /* 0x0000000000880947 */ /* 0x000fea0003800000 */
[----:B------:R-:W-:-:S03]  /*17720*/  UMOV UR4, 0xffffffff ;  /* 0xffffffff00047882 */ /* 0x000fc60000000000 */
[----:B------:R-:W-:Y:S05]  /*17730*/  BRA.DIV UR4, `(.L_x_1244) ;  /* 0x0000003204187947 */ /* 0x000fea000b800000 */
[----:B------:R-:W-:-:S13]  /*17740*/  ELECT P6, URZ, PT ;  /* 0x00000000003f782f */ /* 0x000fda00038c0000 */
.L_x_1344:
[----:B------:R-:W-:Y:S05]  /*17750*/  @!P6 BRA `(.L_x_1243) ;  /* 0x000000000078e947 */ /* 0x000fea0003800000 */
[----:B------:R-:W-:-:S06]  /*17760*/  ULOP3.LUT UR4, UR43, 0x2, URZ, 0xfc, !UPT ;  /* 0x000000022b047892 */ /* 0x000fcc000f8efc3f */
[----:B0-----:R-:W-:-:S05]  /*17770*/  IMAD.U32 R0, RZ, RZ, UR4 ;  /* 0x00000004ff007e24 */ /* 0x001fca000f8e00ff */
[----:B------:R-:W-:-:S13]  /*17780*/  ISETP.NE.AND P0, PT, R0, 0x3, PT ;  /* 0x000000030000780c */ /* 0x000fda0003f05270 */
[----:B------:R-:W-:Y:S05]  /*17790*/  @!P0 BRA `(.L_x_1245) ;  /* 0x0000000000048947 */ /* 0x000fea0003800000 */
[----:B------:R-:W-:Y:S01]  /*177a0*/  BPT.TRAP 0x1 ;  /* 0x000000040000795c */ /* 0x000fe20000300000 */
.L_x_1245:
[----:B------:R-:W-:Y:S01]  /*177b0*/  IMAD R3, R25, 0x8, R5 ;  /* 0x0000000819037824 */ /* 0x000fe200078e0205 */
[----:B------:R-:W-:Y:S01]  /*177c0*/  SHF.L.U32 R2, R29, 0x1f, RZ ;  /* 0x0000001f1d027819 */ /* 0x000fe200000006ff */
[----:B------:R-:W-:-:S03]  /*177d0*/  VIADD R25, R25, 0x1 ;  /* 0x0000000119197836 */ /* 0x000fc60000000000 */
[----:B------:R-:W0:Y:S02]  /*177e0*/  SYNCS.PHASECHK.TRANS64.TRYWAIT P1, [R3+URZ+0x2d840], R2 ;  /* 0x02d84002030075a7 */ /* 0x000e24000802017f */
[----:B------:R-:W-:-:S04]  /*177f0*/  ISETP.NE.AND P2, PT, R25, 0x2, PT ;  /* 0x000000021900780c */ /* 0x000fc80003f45270 */
[----:B------:R-:W-:Y:S01]  /*17800*/  SEL R0, RZ, 0x1, P2 ;  /* 0x00000001ff007807 */ /* 0x000fe20001000000 */
[----:B0-----:R-:W-:Y:S08]  /*17810*/  @!P1 BRA `(.L_x_1246) ;  /* 0x0000003000009947 */ /* 0x001ff00003800000 */
.L_x_1345:
[----:B------:R-:W-:Y:S02]  /*17820*/  SEL R25, R25, RZ, P2 ;  /* 0x000000ff19197207 */ /* 0x000fe40001000000 */
[----:B------:R-:W-:Y:S01]  /*17830*/  LOP3.LUT R0, R29, R0, RZ, 0x3c, !PT ;  /* 0x000000001d007212 */ /* 0x000fe200078e3cff */
[----:B------:R-:W-:Y:S06]  /*17840*/  @!P0 BRA `(.L_x_1247) ;  /* 0x0000000000048947 */ /* 0x000fec0003800000 */
[----:B------:R-:W-:Y:S01]  /*17850*/  BPT.TRAP 0x1 ;  /* 0x000000040000795c */ /* 0x000fe20000300000 */
.L_x_1247:
[----:B------:R-:W-:Y:S01]  /*17860*/  IMAD R25, R25, 0x8, R5 ;  /* 0x0000000819197824 */ /* 0x000fe200078e0205 */
[----:B------:R-:W-:-:S04]  /*17870*/  SHF.L.U32 R0, R0, 0x1f, RZ ;  /* 0x0000001f00007819 */ /* 0x000fc800000006ff */
[----:B------:R-:W3:Y:S02]  /*17880*/  SYNCS.PHASECHK.TRANS64.TRYWAIT P1, [R25+URZ+0x2d840], R0 ;  /* 0x02d84000190075a7 */ /* 0x000ee4000802017f */
[----:B---3--:R-:W-:Y:S05]  /*17890*/  @!P1 BRA `(.L_x_1248) ;  /* 0x0000002c00f49947 */ /* 0x008fea0003800000 */
.L_x_1346:
[----:B------:R-:W-:Y:S05]  /*178a0*/  @!P0 BRA `(.L_x_1249) ;  /* 0x0000000000048947 */ /* 0x000fea0003800000 */
[----:B------:R-:W-:Y:S01]  /*178b0*/  BPT.TRAP 0x1 ;  /* 0x000000040000795c */ /* 0x000fe20000300000 */
.L_x_1249:
[----:B------:R-:W4:Y:S02]  /*178c0*/  SYNCS.PHASECHK.TRANS64.TRYWAIT P1, [R3+URZ+0x2d860], R2 ;  /* 0x02d86002030075a7 */ /* 0x000f24000802017f */
[----:B----4-:R-:W-:Y:S05]  /*178d0*/  @!P1 BRA `(.L_x_1250) ;  /* 0x0000002c00f89947 */ /* 0x010fea0003800000 */
.L_x_1347:
[----:B------:R-:W-:Y:S05]  /*178e0*/  @!P0 BRA `(.L_x_1251) ;  /* 0x0000000000048947 */ /* 0x000fea0003800000 */
[----:B------:R-:W-:Y:S01]  /*178f0*/  BPT.TRAP 0x1 ;  /* 0x000000040000795c */ /* 0x000fe20000300000 */
.L_x_1251:
[----:B------:R0:W0:Y:S02]  /*17900*/  SYNCS.PHASECHK.TRANS64.TRYWAIT P0, [R25+URZ+0x2d860], R0 ;  /* 0x02d86000190075a7 */ /* 0x000024000800017f */
[----:B0-----:R-:W-:Y:S05]  /*17910*/  @!P0 NANOSLEEP.SYNCS 0x989680 ;  /* 0x009896800000895d */ /* 0x001fea0003900000 */
[----:B------:R-:W0:Y:S02]  /*17920*/  @!P0 SYNCS.PHASECHK.TRANS64 P0, [R25+URZ+0x2d860], R0 ;  /* 0x02d86000190085a7 */ /* 0x000e24000800007f */
[----:B0-----:R-:W-:Y:S05]  /*17930*/  @!P0 BRA `(.L_x_1251) ;  /* 0xfffffffc00f08947 */ /* 0x001fea000383ffff */
.L_x_1243:
[----:B------:R-:W-:Y:S05]  /*17940*/  BSYNC B0 ;  /* 0x0000000000007941 */ /* 0x000fea0003800000 */
.L_x_1242:
[----:B------:R-:W-:Y:S05]  /*17950*/  EXIT ;  /* 0x000000000000794d */ /* 0x000fea0003800000 */
.L_x_1071:
[----:B0-----:R-:W-:-:S04]  /*17960*/  IMAD.U32 R3, RZ, RZ, UR41 ;  /* 0x00000029ff037e24 */ /* 0x001fc8000f8e00ff */
[----:B------:R0:W1:Y:S03]  /*17970*/  SYNCS.PHASECHK.TRANS64.TRYWAIT P1, [R3+URZ+0x2d800], R0 ;  /* 0x02d80000030075a7 */ /* 0x000066000802017f */
[----:B-1----:R-:W-:Y:S05]  /*17980*/  @!P1 NANOSLEEP.SYNCS 0x989680 ;  /* 0x009896800000995d */ /* 0x002fea0003900000 */
[----:B------:R-:W1:Y:S02]  /*17990*/  @!P1 SYNCS.PHASECHK.TRANS64 P1, [R3+URZ+0x2d800], R0 ;  /* 0x02d80000030095a7 */ /* 0x000e64000802007f */
[----:B-1----:R-:W-:Y:S05]  /*179a0*/  @!P1 BRA `(.L_x_1071) ;  /* 0xfffffffc00ec9947 */ /* 0x002fea000383ffff */
[----:B------:R-:W-:Y:S05]  /*179b0*/  BRA `(.L_x_1252) ;  /* 0xfffffea000a47947 */ /* 0x000fea000383ffff */
.L_x_1075:
[----:B-1----:R1:W2:Y:S02]  /*179c0*/  SYNCS.PHASECHK.TRANS64.TRYWAIT P1, [R6+URZ+0x2d830], R3 ;  /* 0x02d83003060075a7 */ /* 0x0022a4000802017f */
[----:B--2---:R-:W-:Y:S05]  /*179d0*/  @!P1 NANOSLEEP.SYNCS 0x989680 ;  /* 0x009896800000995d */ /* 0x004fea0003900000 */
[----:B------:R-:W2:Y:S02]  /*179e0*/  @!P1 SYNCS.PHASECHK.TRANS64 P1, [R6+URZ+0x2d830], R3 ;  /* 0x02d83003060095a7 */ /* 0x000ea4000802007f */
[----:B--2---:R-:W-:Y:S05]  /*179f0*/  @!P1 BRA `(.L_x_1075) ;  /* 0xfffffffc00f09947 */ /* 0x004fea000383ffff */
[----:B------:R-:W-:Y:S05]  /*17a00*/  BRA `(.L_x_1074) ;  /* 0xfffffea000c07947 */ /* 0x000fea000383ffff */
.L_x_1092:
[----:B-1----:R-:W-:-:S04]  /*17a10*/  IMAD.U32 R7, RZ, RZ, UR6 ;  /* 0x00000006ff077e24 */ /* 0x002fc8000f8e00ff */
[----:B------:R1:W2:Y:S03]  /*17a20*/  SYNCS.PHASECHK.TRANS64.TRYWAIT P1, [R7+URZ+0x2d830], R6 ;  /* 0x02d83006070075a7 */ /* 0x0002a6000802017f */
[----:B--2---:R-:W-:Y:S05]  /*17a30*/  @!P1 NANOSLEEP.SYNCS 0x989680 ;  /* 0x009896800000995d */ /* 0x004fea0003900000 */
[----:B------:R-:W2:Y:S02]  /*17a40*/  @!P1 SYNCS.PHASECHK.TRANS64 P1, [R7+URZ+0x2d830], R6 ;  /* 0x02d83006070095a7 */ /* 0x000ea4000802007f */
[----:B--2---:R-:W-:Y:S05]  /*17a50*/  @!P1 BRA `(.L_x_1092) ;  /* 0xfffffffc00ec9947 */ /* 0x004fea000383ffff */
[----:B------:R-:W-:Y:S05]  /*17a60*/  BRA `(.L_x_1089) ;  /* 0xfffffedc00dc7947 */ /* 0x000fea000383ffff */
.L_x_1096:
[----:B-1----:R-:W-:-:S04]  /*17a70*/  IMAD.U32 R7, RZ, RZ, UR6 ;  /* 0x00000006ff077e24 */ /* 0x002fc8000f8e00ff */
[----:B------:R1:W2:Y:S03]  /*17a80*/  SYNCS.PHASECHK.TRANS64.TRYWAIT P1, [R7+URZ+0x2d850], R6 ;  /* 0x02d85006070075a7 */ /* 0x0002a6000802017f */
[----:B--2---:R-:W-:Y:S05]  /*17a90*/  @!P1 NANOSLEEP.SYNCS 0x989680 ;  /* 0x009896800000995d */ /* 0x004fea0003900000 */
[----:B------:R-:W2:Y:S02]  /*17aa0*/  @!P1 SYNCS.PHASECHK.TRANS64 P1, [R7+URZ+0x2d850], R6 ;  /* 0x02d85006070095a7 */ /* 0x000ea4000802007f */
[----:B--2---:R-:W-:Y:S05]  /*17ab0*/  @!P1 BRA `(.L_x_1096) ;  /* 0xfffffffc00ec9947 */ /* 0x004fea000383ffff */
[----:B------:R-:W-:Y:S05]  /*17ac0*/  BRA `(.L_x_1093) ;  /* 0xfffffee000887947 */ /* 0x000fea000383ffff */
.L_x_1115:
[----:B-1----:R-:W-:-:S04]  /*17ad0*/  IMAD.U32 R7, RZ, RZ, UR6 ;  /* 0x00000006ff077e24 */ /* 0x002fc8000f8e00ff */
[----:B------:R1:W2:Y:S03]  /*17ae0*/  SYNCS.PHASECHK.TRANS64.TRYWAIT P1, [R7+URZ+0x2d830], R6 ;  /* 0x02d83006070075a7 */ /* 0x0002a6000802017f */
[----:B--2---:R-:W-:Y:S05]  /*17af0*/  @!P1 NANOSLEEP.SYNCS 0x989680 ;  /* 0x009896800000995d */ /* 0x004fea0003900000 */
[----:B------:R-:W2:Y:S02]  /*17b00*/  @!P1 SYNCS.PHASECHK.TRANS64 P1, [R7+URZ+0x2d830], R6 ;  /* 0x02d83006070095a7 */ /* 0x000ea4000802007f */
[----:B--2---:R-:W-:Y:S05]  /*17b10*/  @!P1 BRA `(.L_x_1115) ;  /* 0xfffffffc00ec9947 */ /* 0x004fea000383ffff */
[----:B------:R-:W-:Y:S05]  /*17b20*/  BRA `(.L_x_1112) ;  /* 0xffffff1800e87947 */ /* 0x000fea000383ffff */
.L_x_1119:
[----:B-1----:R-:W-:-:S04]  /*17b30*/  IMAD.U32 R7, RZ, RZ, UR6 ;  /* 0x00000006ff077e24 */ /* 0x002fc8000f8e00ff */
[----:B------:R1:W2:Y:S03]  /*17b40*/  SYNCS.PHASECHK.TRANS64.TRYWAIT P1, [R7+URZ+0x2d850], R6 ;  /* 0x02d85006070075a7 */ /* 0x0002a6000802017f */
[----:B--2---:R-:W-:Y:S05]  /*17b50*/  @!P1 NANOSLEEP.SYNCS 0x989680 ;  /* 0x009896800000995d */ /* 0x004fea0003900000 */
[----:B------:R-:W2:Y:S02]  /*17b60*/  @!P1 SYNCS.PHASECHK.TRANS64 P1, [R7+URZ+0x2d850], R6 ;  /* 0x02d85006070095a7 */ /* 0x000ea4000802007f */
[----:B--2---:R-:W-:Y:S05]  /*17b70*/  @!P1 BRA `(.L_x_1119) ;  /* 0xfffffffc00ec9947 */ /* 0x004fea000383ffff */
[----:B------:R-:W-:Y:S05]  /*17b80*/  BRA `(.L_x_1116) ;  /* 0xffffff1c00947947 */ /* 0x000fea000383ffff */
.L_x_1127:
[----:B-1----:R-:W-:-:S04]  /*17b90*/  IMAD.U32 R8, RZ, RZ, UR6 ;  /* 0x00000006ff087e24 */ /* 0x002fc8000f8e00ff */
[----:B------:R1:W2:Y:S03]  /*17ba0*/  SYNCS.PHASECHK.TRANS64.TRYWAIT P1, [R8+URZ+0x2d830], R5 ;  /* 0x02d83005080075a7 */ /* 0x0002a6000802017f */
[----:B--2---:R-:W-:Y:S05]  /*17bb0*/  @!P1 NANOSLEEP.SYNCS 0x989680 ;  /* 0x009896800000995d */ /* 0x004fea0003900000 */
[----:B------:R-:W2:Y:S02]  /*17bc0*/  @!P1 SYNCS.PHASECHK.TRANS64 P1, [R8+URZ+0x2d830], R5 ;  /* 0x02d83005080095a7 */ /* 0x000ea4000802007f */
[----:B--2---:R-:W-:Y:S05]  /*17bd0*/  @!P1 BRA `(.L_x_1127) ;  /* 0xfffffffc00ec9947 */ /* 0x004fea000383ffff */
[----:B------:R-:W-:Y:S05]  /*17be0*/  BRA `(.L_x_1124) ;  /* 0xffffff4400107947 */ /* 0x000fea000383ffff */
.L_x_1131:
[----:B-1----:R-:W-:-:S04]  /*17bf0*/  IMAD.U32 R8, RZ, RZ, UR6 ;  /* 0x00000006ff087e24 */ /* 0x002fc8000f8e00ff */
[----:B------:R1:W2:Y:S03]  /*17c00*/  SYNCS.PHASECHK.TRANS64.TRYWAIT P1, [R8+URZ+0x2d850], R5 ;  /* 0x02d85005080075a7 */ /* 0x0002a6000802017f */
[----:B--2---:R-:W-:Y:S05]  /*17c10*/  @!P1 NANOSLEEP.SYNCS 0x989680 ;  /* 0x009896800000995d */ /* 0x004fea0003900000 */
[----:B------:R-:W2:Y:S02]  /*17c20*/  @!P1 SYNCS.PHASECHK.TRANS64 P1, [R8+URZ+0x2d850], R5 ;  /* 0x02d85005080095a7 */ /* 0x000ea4000802007f */
[----:B--2---:R-:W-:Y:S05]  /*17c30*/  @!P1 BRA `(.L_x_1131) ;  /* 0xfffffffc00ec9947 */ /* 0x004fea000383ffff */
[----:B------:R-:W-:Y:S05]  /*17c40*/  BRA `(.L_x_1128) ;  /* 0xffffff4400bc7947 */ /* 0x000fea000383ffff */
.L_x_1146:
[----:B-1----:R-:W-:-:S04]  /*17c50*/  IMAD.U32 R4, RZ, RZ, UR8 ;  /* 0x00000008ff047e24 */ /* 0x002fc8000f8e00ff */
[----:B------:R1:W2:Y:S03]  /*17c60*/  SYNCS.PHASECHK.TRANS64.TRYWAIT P1, [R4+URZ+0x2d850], R3 ;  /* 0x02d85003040075a7 */ /* 0x0002a6000802017f */
[----:B--2---:R-:W-:Y:S05]  /*17c70*/  @!P1 NANOSLEEP.SYNCS 0x989680 ;  /* 0x009896800000995d */ /* 0x004fea0003900000 */
[----:B------:R-:W2:Y:S02]  /*17c80*/  @!P1 SYNCS.PHASECHK.TRANS64 P1, [R4+URZ+0x2d850], R3 ;  /* 0x02d85003040095a7 */ /* 0x000ea4000802007f */
[----:B--2---:R-:W-:Y:S05]  /*17c90*/  @!P1 BRA `(.L_x_1146) ;  /* 0xfffffffc00ec9947 */ /* 0x004fea000383ffff */
[----:B------:R-:W-:Y:S05]  /*17ca0*/  BRA `(.L_x_1145) ;  /* 0xffffff7c00307947 */ /* 0x000fea000383ffff */
.L_x_1189:
        /* <DEDUP_REMOVED lines=8> */
[----:B-----5:R-:W-:Y:S05]  /*17d30*/  WARPSYNC.COLLECTIVE R15, `(.L_x_1254) ;  /* 0x000000000f087348 */ /* 0x020fea0003c00000 */
[----:B------:R0:W1:Y:S02]  /*17d40*/  SHFL.IDX P6, R14, R13, R12, R11 ;  /* 0x0000000c0d0e7389 */ /* 0x00006400000c000b */
[----:B01---5:R-:W-:Y:S01]  /*17d50*/  ENDCOLLECTIVE ;  /* 0x000000000000791b */ /* 0x023fe20003800000 */
.L_x_1254:
[----:B------:R-:W-:Y:S05]  /*17d60*/  BSYNC B0 ;  /* 0x0000000000007941 */ /* 0x000fea0003800000 */
.L_x_1253:
[----:B------:R-:W-:Y:S05]  /*17d70*/  BRA `(.L_x_1255) ;  /* 0xffffffbc00dc7947 */ /* 0x000fea000383ffff */
.L_x_1192:
[----:B0-----:R0:W1:Y:S02]  /*17d80*/  SYNCS.PHASECHK.TRANS64.TRYWAIT P0, [R2+URZ+0x2d840], R4 ;  /* 0x02d84004020075a7 */ /* 0x001064000800017f */
[----:B-1----:R-:W-:Y:S05]  /*17d90*/  @!P0 NANOSLEEP.SYNCS 0x989680 ;  /* 0x009896800000895d */ /* 0x002fea0003900000 */
[----:B------:R-:W1:Y:S02]  /*17da0*/  @!P0 SYNCS.PHASECHK.TRANS64 P0, [R2+URZ+0x2d840], R4 ;  /* 0x02d84004020085a7 */ /* 0x000e64000800007f */
[----:B-1----:R-:W-:Y:S05]  /*17db0*/  @!P0 BRA `(.L_x_1192) ;  /* 0xfffffffc00f08947 */ /* 0x002fea000383ffff */
[----:B------:R-:W-:Y:S05]  /*17dc0*/  BRA `(.L_x_1256) ;  /* 0xffffffc000487947 */ /* 0x000fea000383ffff */
.L_x_1193:
        /* <DEDUP_REMOVED lines=8> */
.L_x_1258:
[----:B------:R-:W-:Y:S05]  /*17e50*/  BSYNC B0 ;  /* 0x0000000000007941 */ /* 0x000fea0003800000 */
.L_x_1257:
        /* <DEDUP_REMOVED lines=9> */
.L_x_1259:
[----:B------:R-:W-:Y:S02]  /*17ef0*/  IMAD.MOV.U32 R13, RZ, RZ, R6 ;  /* 0x000000ffff0d7224 */ /* 0x000fe400078e0006 */
[----:B------:R-:W-:Y:S02]  /*17f00*/  IMAD.MOV.U32 R12, RZ, RZ, 0x1 ;  /* 0x00000001ff0c7424 */ /* 0x000fe400078e00ff */
[----:B------:R-:W-:-:S07]  /*17f10*/  IMAD.MOV.U32 R5, RZ, RZ, R14 ;  /* 0x000000ffff057224 */ /* 0x000fce00078e000e */
[----:B------:R-:W-:Y:S05]  /*17f20*/  WARPSYNC.COLLECTIVE R15, `(.L_x_1260) ;  /* 0x000000000f087348 */ /* 0x000fea0003c00000 */
[----:B------:R0:W1:Y:S02]  /*17f30*/  SHFL.IDX P6, R14, R13, R12, R11 ;  /* 0x0000000c0d0e7389 */ /* 0x00006400000c000b */
[----:B01----:R-:W-:Y:S01]  /*17f40*/  ENDCOLLECTIVE ;  /* 0x000000000000791b */ /* 0x003fe20003800000 */
.L_x_1260:
        /* <DEDUP_REMOVED lines=17> */
.L_x_1261:
[----:B------:R-:W-:Y:S02]  /*18060*/  @P1 IMAD R8, R7, 0x2, R22 ;  /* 0x0000000207081824 */ /* 0x000fe400078e0216 */
[----:B------:R-:W-:Y:S02]  /*18070*/  IMAD.MOV.U32 R13, RZ, RZ, R6 ;  /* 0x000000ffff0d7224 */ /* 0x000fe400078e0006 */
[----:B------:R-:W-:Y:S02]  /*18080*/  IMAD.MOV.U32 R12, RZ, RZ, 0x2 ;  /* 0x00000002ff0c7424 */ /* 0x000fe400078e00ff */
[----:B------:R-:W-:-:S07]  /*18090*/  IMAD.MOV.U32 R5, RZ, RZ, R14 ;  /* 0x000000ffff057224 */ /* 0x000fce00078e000e */
[----:B------:R-:W-:Y:S05]  /*180a0*/  WARPSYNC.COLLECTIVE R15, `(.L_x_1262) ;  /* 0x000000000f087348 */ /* 0x000fea0003c00000 */
[----:B------:R0:W1:Y:S02]  /*180b0*/  SHFL.IDX P6, R14, R13, R12, R11 ;  /* 0x0000000c0d0e7389 */ /* 0x00006400000c000b */
[----:B01----:R-:W-:Y:S01]  /*180c0*/  ENDCOLLECTIVE ;  /* 0x000000000000791b */ /* 0x003fe20003800000 */
.L_x_1262:
        /* <DEDUP_REMOVED lines=17> */
.L_x_1263:
[----:B------:R-:W-:Y:S02]  /*181e0*/  @P1 IMAD R8, R7, 0x2, R22 ;  /* 0x0000000207081824 */ /* 0x000fe400078e0216 */
[----:B------:R-:W-:Y:S02]  /*181f0*/  IMAD.MOV.U32 R13, RZ, RZ, R6 ;  /* 0x000000ffff0d7224 */ /* 0x000fe400078e0006 */
[----:B------:R-:W-:Y:S02]  /*18200*/  IMAD.MOV.U32 R12, RZ, RZ, 0x3 ;  /* 0x00000003ff0c7424 */ /* 0x000fe400078e00ff */
[----:B------:R-:W-:-:S07]  /*18210*/  IMAD.MOV.U32 R5, RZ, RZ, R14 ;  /* 0x000000ffff057224 */ /* 0x000fce00078e000e */
[----:B------:R-:W-:Y:S05]  /*18220*/  WARPSYNC.COLLECTIVE R15, `(.L_x_1264) ;  /* 0x000000000f087348 */ /* 0x000fea0003c00000 */
[----:B------:R0:W1:Y:S02]  /*18230*/  SHFL.IDX P6, R14, R13, R12, R11 ;  /* 0x0000000c0d0e7389 */ /* 0x00006400000c000b */
[----:B01----:R-:W-:Y:S01]  /*18240*/  ENDCOLLECTIVE ;  /* 0x000000000000791b */ /* 0x003fe20003800000 */
.L_x_1264:
[----:B------:R-:W-:-:S05]  /*18250*/  @P1 LEA R5, P0, R9, R5, 0x1 ;  /* 0x0000000509051211 */ /* 0x000fca00078008ff */
[----:B------:R-:W-:-:S05]  /*18260*/  @P1 IMAD.X R4, RZ, RZ, R4, P0 ;  /* 0x000000ffff041224 */ /* 0x000fca00000e0604 */
        /* <DEDUP_REMOVED lines=8> */
.L_x_1265:
        /* <DEDUP_REMOVED lines=8> */
.L_x_1198:
[----:B------:R-:W-:Y:S02]  /*18370*/  IMAD.IADD R2, R21, 0x1, R27 ;  /* 0x0000000115027824 */ /* 0x000fe400078e021b */
[----:B------:R0:W5:Y:S01]  /*18380*/  LDL R27, [R1+0x1c] ;  /* 0x00001c00011b7983 */ /* 0x0001620000100800 */
[----:B------:R-:W-:Y:S02]  /*18390*/  IMAD.MOV.U32 R13, RZ, RZ, R0 ;  /* 0x000000ffff0d7224 */ /* 0x000fe400078e0000 */
[----:B------:R-:W-:Y:S02]  /*183a0*/  IMAD.MOV.U32 R12, RZ, RZ, RZ ;  /* 0x000000ffff0c7224 */ /* 0x000fe400078e00ff */
[----:B------:R-:W-:Y:S02]  /*183b0*/  IMAD.MOV.U32 R11, RZ, RZ, 0x1c1f ;  /* 0x00001c1fff0b7424 */ /* 0x000fe400078e00ff */
[----:B------:R-:W-:Y:S02]  /*183c0*/  IMAD.MOV.U32 R15, RZ, RZ, -0x1 ;  /* 0xffffffffff0f7424 */ /* 0x000fe400078e00ff */
[----:B0-----:R-:W-:-:S07]  /*183d0*/  IMAD R3, R28, R10, RZ ;  /* 0x0000000a1c037224 */ /* 0x001fce00078e02ff */
[----:B-----5:R-:W-:Y:S05]  /*183e0*/  WARPSYNC.COLLECTIVE R15, `(.L_x_1267) ;  /* 0x000000000f087348 */ /* 0x020fea0003c00000 */
[----:B------:R0:W1:Y:S02]  /*183f0*/  SHFL.IDX P6, R14, R13, R12, R11 ;  /* 0x0000000c0d0e7389 */ /* 0x00006400000c000b */
[----:B01---5:R-:W-:Y:S01]  /*18400*/  ENDCOLLECTIVE ;  /* 0x000000000000791b */ /* 0x023fe20003800000 */
.L_x_1267:
[----:B------:R-:W-:Y:S02]  /*18410*/  IMAD.MOV.U32 R13, RZ, RZ, R4 ;  /* 0x000000ffff0d7224 */ /* 0x000fe400078e0004 */
[----:B------:R-:W-:-:S07]  /*18420*/  IMAD.MOV.U32 R6, RZ, RZ, R14 ;  /* 0x000000ffff067224 */ /* 0x000fce00078e000e */
[----:B------:R-:W-:Y:S05]  /*18430*/  WARPSYNC.COLLECTIVE R15, `(.L_x_1268) ;  /* 0x000000000f087348 */ /* 0x000fea0003c00000 */
[----:B------:R0:W1:Y:S02]  /*18440*/  SHFL.IDX P6, R14, R13, R12, R11 ;  /* 0x0000000c0d0e7389 */ /* 0x00006400000c000b */
[----:B01----:R-:W-:Y:S01]  /*18450*/  ENDCOLLECTIVE ;  /* 0x000000000000791b */ /* 0x003fe20003800000 */
.L_x_1268:
[----:B------:R-:W-:Y:S01]  /*18460*/  ISETP.GE.AND P3, PT, R2, R3, PT ;  /* 0x000000030200720c */ /* 0x000fe20003f66270 */
[----:B------:R-:W-:Y:S02]  /*18470*/  IMAD.MOV.U32 R13, RZ, RZ, R0 ;  /* 0x000000ffff0d7224 */ /* 0x000fe400078e0000 */
[----:B------:R-:W-:Y:S02]  /*18480*/  IMAD.MOV.U32 R12, RZ, RZ, 0x1 ;  /* 0x00000001ff0c7424 */ /* 0x000fe400078e00ff */
[----:B------:R-:W-:-:S08]  /*18490*/  IMAD.MOV.U32 R5, RZ, RZ, R14 ;  /* 0x000000ffff057224 */ /* 0x000fd000078e000e */
[----:B------:R-:W-:Y:S05]  /*184a0*/  WARPSYNC.COLLECTIVE R15, `(.L_x_1269) ;  /* 0x000000000f087348 */ /* 0x000fea0003c00000 */
[----:B------:R0:W1:Y:S02]  /*184b0*/  SHFL.IDX P6, R14, R13, R12, R11 ;  /* 0x0000000c0d0e7389 */ /* 0x00006400000c000b */
[----:B01----:R-:W-:Y:S01]  /*184c0*/  ENDCOLLECTIVE ;  /* 0x000000000000791b */ /* 0x003fe20003800000 */
.L_x_1269:
[----:B------:R-:W-:-:S05]  /*184d0*/  @!P3 LEA R5, P4, R20, R5, 0x1 ;  /* 0x000000051405b211 */ /* 0x000fca00078808ff */
[----:B------:R-:W-:-:S04]  /*184e0*/  @!P3 IMAD.X R6, RZ, RZ, R6, P4 ;  /* 0x000000ffff06b224 */ /* 0x000fc800020e0606 */
[----:B------:R-:W-:Y:S02]  /*184f0*/  @!P3 IMAD.MOV.U32 R7, RZ, RZ, R6 ;  /* 0x000000ffff07b224 */ /* 0x000fe400078e0006 */
[----:B------:R-:W-:Y:S02]  /*18500*/  @!P3 IMAD.MOV.U32 R6, RZ, RZ, R5 ;  /* 0x000000ffff06b224 */ /* 0x000fe400078e0005 */
[----:B------:R-:W-:Y:S02]  /*18510*/  IMAD.MOV.U32 R13, RZ, RZ, R4 ;  /* 0x000000ffff0d7224 */ /* 0x000fe400078e0004 */
[----:B------:R-:W-:Y:S01]  /*18520*/  VIADD R10, R2, 0x20 ;  /* 0x00000020020a7836 */ /* 0x000fe20000000000 */
        /* <DEDUP_REMOVED lines=10> */
.L_x_1270:
[----:B------:R-:W-:Y:S01]  /*185d0*/  ISETP.GE.AND P3, PT, R10, R3, PT ;  /* 0x000000030a00720c */ /* 0x000fe20003f66270 */
[----:B------:R-:W-:Y:S02]  /*185e0*/  IMAD.MOV.U32 R13, RZ, RZ, R0 ;  /* 0x000000ffff0d7224 */ /* 0x000fe400078e0000 */
[----:B------:R-:W-:Y:S02]  /*185f0*/  IMAD.MOV.U32 R12, RZ, RZ, 0x2 ;  /* 0x00000002ff0c7424 */ /* 0x000fe400078e00ff */
[----:B------:R-:W-:-:S08]  /*18600*/  IMAD.MOV.U32 R5, RZ, RZ, R14 ;  /* 0x000000ffff057224 */ /* 0x000fd000078e000e */
[----:B------:R-:W-:Y:S05]  /*18610*/  WARPSYNC.COLLECTIVE R15, `(.L_x_1271) ;  /* 0x000000000f087348 */ /* 0x000fea0003c00000 */
[----:B------:R0:W1:Y:S02]  /*18620*/  SHFL.IDX P6, R14, R13, R12, R11 ;  /* 0x0000000c0d0e7389 */ /* 0x00006400000c000b */
[----:B01----:R-:W-:Y:S01]  /*18630*/  ENDCOLLECTIVE ;  /* 0x000000000000791b */ /* 0x003fe20003800000 */
.L_x_1271:
[----:B------:R-:W-:-:S05]  /*18640*/  @!P3 LEA R5, P4, R20, R5, 0x1 ;  /* 0x000000051405b211 */ /* 0x000fca00078808ff */
[----:B------:R-:W-:Y:S02]  /*18650*/  @!P3 IMAD.X R7, RZ, RZ, R7, P4 ;  /* 0x000000ffff07b224 */ /* 0x000fe400020e0607 */
        /* <DEDUP_REMOVED lines=12> */
.L_x_1272:
        /* <DEDUP_REMOVED lines=8> */
.L_x_1273:
[----:B------:R-:W-:Y:S01]  /*187a0*/  @!P3 LEA R5, P4, R20, R5, 0x1 ;  /* 0x000000051405b211 */ /* 0x000fe200078808ff */
[----:B------:R-:W-:Y:S02]  /*187b0*/  IMAD.MOV.U32 R13, RZ, RZ, R4 ;  /* 0x000000ffff0d7224 */ /* 0x000fe400078e0004 */
[----:B------:R-:W-:-:S10]  /*187c0*/  IMAD.MOV.U32 R0, RZ, RZ, R14 ;  /* 0x000000ffff007224 */ /* 0x000fd400078e000e */
[----:B------:R-:W-:Y:S05]  /*187d0*/  WARPSYNC.COLLECTIVE R15, `(.L_x_1274) ;  /* 0x000000000f087348 */ /* 0x000fea0003c00000 */
[----:B------:R0:W1:Y:S02]  /*187e0*/  SHFL.IDX P6, R14, R13, R12, R11 ;  /* 0x0000000c0d0e7389 */ /* 0x00006400000c000b */
[----:B01----:R-:W-:Y:S01]  /*187f0*/  ENDCOLLECTIVE ;  /* 0x000000000000791b */ /* 0x003fe20003800000 */
.L_x_1274:
        /* <DEDUP_REMOVED lines=16> */
.L_x_1275:
[----:B------:R-:W-:-:S05]  /*18900*/  @!P3 LEA R4, P4, R20, R4, 0x1 ;  /* 0x000000041404b211 */ /* 0x000fca00078808ff */
[----:B------:R-:W-:-:S04]  /*18910*/  @!P3 IMAD.X R0, RZ, RZ, R0, P4 ;  /* 0x000000ffff00b224 */ /* 0x000fc800020e0600 */
        /* <DEDUP_REMOVED lines=9> */
[----:B------:R-:W-:Y:S01]  /*189b0*/  ISETP.GE.AND P3, PT, R0, R3, PT ;  /* 0x000000030000720c */ /* 0x000fe20003f66270 */
[----:B------:R-:W-:-:S12]  /*189c0*/  IMAD.MOV.U32 R0, RZ, RZ, R14 ;  /* 0x000000ffff007224 */ /* 0x000fd800078e000e */
[----:B0-----:R-:W-:Y:S05]  /*189d0*/  WARPSYNC.COLLECTIVE R15, `(.L_x_1276) ;  /* 0x000000000f087348 */ /* 0x001fea0003c00000 */
[----:B------:R1:W2:Y:S02]  /*189e0*/  SHFL.IDX P6, R14, R13, R12, R11 ;  /* 0x0000000c0d0e7389 */ /* 0x0002a400000c000b */
[----:B012---:R-:W-:Y:S01]  /*189f0*/  ENDCOLLECTIVE ;  /* 0x000000000000791b */ /* 0x007fe20003800000 */
.L_x_1276:
[----:B------:R-:W-:Y:S02]  /*18a00*/  IMAD.MOV.U32 R13, RZ, RZ, R8 ;  /* 0x000000ffff0d7224 */ /* 0x000fe400078e0008 */
[----:B------:R-:W-:Y:S02]  /*18a10*/  IMAD.MOV.U32 R12, RZ, RZ, 0x1 ;  /* 0x00000001ff0c7424 */ /* 0x000fe400078e00ff */
[----:B------:R-:W-:-:S07]  /*18a20*/  IMAD.MOV.U32 R4, RZ, RZ, R14 ;  /* 0x000000ffff047224 */ /* 0x000fce00078e000e */
[----:B------:R-:W-:Y:S05]  /*18a30*/  WARPSYNC.COLLECTIVE R15, `(.L_x_1277) ;  /* 0x000000000f087348 */ /* 0x000fea0003c00000 */
[----:B------:R0:W1:Y:S02]  /*18a40*/  SHFL.IDX P6, R14, R13, R12, R11 ;  /* 0x0000000c0d0e7389 */ /* 0x00006400000c000b */
[----:B01----:R-:W-:Y:S01]  /*18a50*/  ENDCOLLECTIVE ;  /* 0x000000000000791b */ /* 0x003fe20003800000 */
.L_x_1277:
        /* <DEDUP_REMOVED lines=14> */
.L_x_1278:
[----:B------:R-:W-:Y:S01]  /*18b40*/  IMAD.MOV.U32 R9, RZ, RZ, R14 ;  /* 0x000000ffff097224 */ /* 0x000fe200078e000e */
[----:B------:R-:W-:Y:S06]  /*18b50*/  BRA `(.L_x_1279) ;  /* 0xffffffc400307947 */ /* 0x000fec000383ffff */
.L_x_1201:
[----:B-1----:R1:W2:Y:S02]  /*18b60*/  SYNCS.PHASECHK.TRANS64.TRYWAIT P0, [R22+URZ+0x2d820], R0 ;  /* 0x02d82000160075a7 */ /* 0x0022a4000800017f */
[----:B--2---:R-:W-:Y:S05]  /*18b70*/  @!P0 NANOSLEEP.SYNCS 0x989680 ;  /* 0x009896800000895d */ /* 0x004fea0003900000 */
[----:B------:R-:W2:Y:S02]  /*18b80*/  @!P0 SYNCS.PHASECHK.TRANS64 P0, [R22+URZ+0x2d820], R0 ;  /* 0x02d82000160085a7 */ /* 0x000ea4000800007f */
[----:B--2---:R-:W-:Y:S05]  /*18b90*/  @!P0 BRA `(.L_x_1201) ;  /* 0xfffffffc00f08947 */ /* 0x004fea000383ffff */
[----:B------:R-:W-:Y:S05]  /*18ba0*/  BRA `(.L_x_1280) ;  /* 0xffffffc400987947 */ /* 0x000fea000383ffff */
.L_x_1206:
[----:B0-----:R0:W1:Y:S02]  /*18bb0*/  SYNCS.PHASECHK.TRANS64.TRYWAIT P0, [R5+URZ+0x2d840], R0 ;  /* 0x02d84000050075a7 */ /* 0x001064000800017f */
[----:B-1----:R-:W-:Y:S05]  /*18bc0*/  @!P0 NANOSLEEP.SYNCS 0x989680 ;  /* 0x009896800000895d */ /* 0x002fea0003900000 */
[----:B------:R-:W1:Y:S02]  /*18bd0*/  @!P0 SYNCS.PHASECHK.TRANS64 P0, [R5+URZ+0x2d840], R0 ;  /* 0x02d84000050085a7 */ /* 0x000e64000800007f */
[----:B-1----:R-:W-:Y:S05]  /*18be0*/  @!P0 BRA `(.L_x_1206) ;  /* 0xfffffffc00f08947 */ /* 0x002fea000383ffff */
[----:B------:R-:W-:Y:S05]  /*18bf0*/  BRA `(.L_x_1281) ;  /* 0xffffffc8008c7947 */ /* 0x000fea000383ffff */
.L_x_1207:
        /* <DEDUP_REMOVED lines=8> */
.L_x_1283:
[----:B------:R-:W-:Y:S05]  /*18c80*/  BSYNC B1 ;  /* 0x0000000000017941 */ /* 0x000fea0003800000 */
.L_x_1282:
[----:B------:R-:W0:Y:S01]  /*18c90*/  S2R R27, SR_TID.X ;  /* 0x00000000001b7919 */ /* 0x000e220000002100 */
[----:B------:R-:W-:Y:S01]  /*18ca0*/  IMAD.MOV.U32 R13, RZ, RZ, R6 ;  /* 0x000000ffff0d7224 */ /* 0x000fe200078e0006 */
[----:B------:R-:W-:Y:S01]  /*18cb0*/  LOP3.LUT R23, R23, 0xf7ffffff, RZ, 0xc0, !PT ;  /* 0xf7ffffff17177812 */ /* 0x000fe200078ec0ff */
[----:B------:R-:W-:Y:S02]  /*18cc0*/  IMAD.MOV.U32 R12, RZ, RZ, RZ ;  /* 0x000000ffff0c7224 */ /* 0x000fe400078e00ff */
[----:B------:R-:W-:Y:S01]  /*18cd0*/  IMAD.MOV.U32 R11, RZ, RZ, 0x1c1f ;  /* 0x00001c1fff0b7424 */ /* 0x000fe200078e00ff */
[----:B------:R-:W-:Y:S01]  /*18ce0*/  @P1 LOP3.LUT R23, R23, 0x8000000, RZ, 0xfc, !PT ;  /* 0x0800000017171812 */ /* 0x000fe200078efcff */
[----:B------:R-:W-:Y:S02]  /*18cf0*/  IMAD.MOV.U32 R15, RZ, RZ, -0x1 ;  /* 0xffffffffff0f7424 */ /* 0x000fe400078e00ff */
[----:B------:R-:W-:Y:S01]  /*18d00*/  IMAD.MOV.U32 R3, RZ, RZ, R14 ;  /* 0x000000ffff037224 */ /* 0x000fe200078e000e */
[----:B------:R-:W-:Y:S01]  /*18d10*/  LOP3.LUT P1, RZ, R23, 0x4, RZ, 0xc0, !PT ;  /* 0x0000000417ff7812 */ /* 0x000fe2000782c0ff */
[----:B------:R-:W-:-:S12]  /*18d20*/  IMAD R4, R4, 0x2, R22 ;  /* 0x0000000204047824 */ /* 0x000fd800078e0216 */
[----:B0-----:R-:W-:Y:S05]  /*18d30*/  WARPSYNC.COLLECTIVE R15, `(.L_x_1284) ;  /* 0x000000000f087348 */ /* 0x001fea0003c00000 */
[----:B------:R1:W2:Y:S02]  /*18d40*/  SHFL.IDX P6, R14, R13, R12, R11 ;  /* 0x0000000c0d0e7389 */ /* 0x0002a400000c000b */
[----:B012---:R-:W-:Y:S01]  /*18d50*/  ENDCOLLECTIVE ;  /* 0x000000000000791b */ /* 0x007fe20003800000 */
.L_x_1284:
        /* <DEDUP_REMOVED lines=8> */
.L_x_1285:
        /* <DEDUP_REMOVED lines=14> */
.L_x_1286:
[----:B------:R-:W-:Y:S02]  /*18ec0*/  IMAD.MOV.U32 R13, RZ, RZ, R7 ;  /* 0x000000ffff0d7224 */ /* 0x000fe400078e0007 */
[----:B------:R-:W-:Y:S02]  /*18ed0*/  IMAD.MOV.U32 R12, RZ, RZ, 0x2 ;  /* 0x00000002ff0c7424 */ /* 0x000fe400078e00ff */
[----:B------:R-:W-:-:S07]  /*18ee0*/  IMAD.MOV.U32 R2, RZ, RZ, R14 ;  /* 0x000000ffff027224 */ /* 0x000fce00078e000e */
[----:B------:R-:W-:Y:S05]  /*18ef0*/  WARPSYNC.COLLECTIVE R15, `(.L_x_1287) ;  /* 0x000000000f087348 */ /* 0x000fea0003c00000 */
[----:B------:R0:W1:Y:S02]  /*18f00*/  SHFL.IDX P6, R14, R13, R12, R11 ;  /* 0x0000000c0d0e7389 */ /* 0x00006400000c000b */
[----:B01----:R-:W-:Y:S01]  /*18f10*/  ENDCOLLECTIVE ;  /* 0x000000000000791b */ /* 0x003fe20003800000 */
.L_x_1287:
        /* <DEDUP_REMOVED lines=13> */
.L_x_1288:
[----:B------:R-:W-:Y:S02]  /*18ff0*/  IMAD.MOV.U32 R13, RZ, RZ, R7 ;  /* 0x000000ffff0d7224 */ /* 0x000fe400078e0007 */
[----:B------:R-:W-:Y:S02]  /*19000*/  IMAD.MOV.U32 R12, RZ, RZ, 0x3 ;  /* 0x00000003ff0c7424 */ /* 0x000fe400078e00ff */
[----:B------:R-:W-:-:S07]  /*19010*/  IMAD.MOV.U32 R2, RZ, RZ, R14 ;  /* 0x000000ffff027224 */ /* 0x000fce00078e000e */
[----:B------:R-:W-:Y:S05]  /*19020*/  WARPSYNC.COLLECTIVE R15, `(.L_x_1289) ;  /* 0x000000000f087348 */ /* 0x000fea0003c00000 */
[----:B------:R0:W1:Y:S02]  /*19030*/  SHFL.IDX P6, R14, R13, R12, R11 ;  /* 0x0000000c0d0e7389 */ /* 0x00006400000c000b */
[----:B01----:R-:W-:Y:S01]  /*19040*/  ENDCOLLECTIVE ;  /* 0x000000000000791b */ /* 0x003fe20003800000 */
.L_x_1289:
        /* <DEDUP_REMOVED lines=14> */
.L_x_1290:
[----:B------:R-:W-:Y:S01]  /*19130*/  IMAD.MOV.U32 R2, RZ, RZ, R14 ;  /* 0x000000ffff027224 */ /* 0x000fe200078e000e */
[----:B------:R-:W-:Y:S06]  /*19140*/  BRA `(.L_x_1291) ;  /* 0xffffffc8002c7947 */ /* 0x000fec000383ffff */
.L_x_1212:
[----:B-1----:R1:W2:Y:S02]  /*19150*/  SYNCS.PHASECHK.TRANS64.TRYWAIT P0, [R5+URZ+0x2d860], R2 ;  /* 0x02d86002050075a7 */ /* 0x0022a4000800017f */
[----:B--2---:R-:W-:Y:S05]  /*19160*/  @!P0 NANOSLEEP.SYNCS 0x989680 ;  /* 0x009896800000895d */ /* 0x004fea0003900000 */
[----:B------:R-:W2:Y:S02]  /*19170*/  @!P0 SYNCS.PHASECHK.TRANS64 P0, [R5+URZ+0x2d860], R2 ;  /* 0x02d86002050085a7 */ /* 0x000ea4000800007f */
[----:B--2---:R-:W-:Y:S05]  /*19180*/  @!P0 BRA `(.L_x_1212) ;  /* 0xfffffffc00f08947 */ /* 0x004fea000383ffff */
[----:B------:R-:W-:Y:S05]  /*19190*/  BRA `(.L_x_1292) ;  /* 0xffffffc800907947 */ /* 0x000fea000383ffff */
.L_x_1213:
        /* <DEDUP_REMOVED lines=8> */
.L_x_1294:
[----:B------:R-:W-:Y:S05]  /*19220*/  BSYNC B1 ;  /* 0x0000000000017941 */ /* 0x000fea0003800000 */
.L_x_1293:
        /* <DEDUP_REMOVED lines=9> */
.L_x_1295:
[----:B------:R-:W-:Y:S02]  /*192c0*/  IMAD.MOV.U32 R13, RZ, RZ, R24 ;  /* 0x000000ffff0d7224 */ /* 0x000fe400078e0018 */
[----:B------:R-:W-:Y:S02]  /*192d0*/  IMAD.MOV.U32 R12, RZ, RZ, 0x1 ;  /* 0x00000001ff0c7424 */ /* 0x000fe400078e00ff */
[----:B------:R-:W-:-:S07]  /*192e0*/  IMAD.MOV.U32 R2, RZ, RZ, R14 ;  /* 0x000000ffff027224 */ /* 0x000fce00078e000e */
[----:B------:R-:W-:Y:S05]  /*192f0*/  WARPSYNC.COLLECTIVE R15, `(.L_x_1296) ;  /* 0x000000000f087348 */ /* 0x000fea0003c00000 */
[----:B------:R0:W1:Y:S02]  /*19300*/  SHFL.IDX P6, R14, R13, R12, R11 ;  /* 0x0000000c0d0e7389 */ /* 0x00006400000c000b */
[----:B01----:R-:W-:Y:S01]  /*19310*/  ENDCOLLECTIVE ;  /* 0x000000000000791b */ /* 0x003fe20003800000 */
.L_x_1296:
        /* <DEDUP_REMOVED lines=16> */
.L_x_1297:
[----:B------:R-:W-:Y:S02]  /*19420*/  IMAD.MOV.U32 R13, RZ, RZ, R24 ;  /* 0x000000ffff0d7224 */ /* 0x000fe400078e0018 */
[----:B------:R-:W-:Y:S02]  /*19430*/  IMAD.MOV.U32 R12, RZ, RZ, 0x2 ;  /* 0x00000002ff0c7424 */ /* 0x000fe400078e00ff */
[----:B------:R-:W-:-:S07]  /*19440*/  IMAD.MOV.U32 R2, RZ, RZ, R14 ;  /* 0x000000ffff027224 */ /* 0x000fce00078e000e */
[----:B------:R-:W-:Y:S05]  /*19450*/  WARPSYNC.COLLECTIVE R15, `(.L_x_1298) ;  /* 0x000000000f087348 */ /* 0x000fea0003c00000 */
[----:B------:R0:W1:Y:S02]  /*19460*/  SHFL.IDX P6, R14, R13, R12, R11 ;  /* 0x0000000c0d0e7389 */ /* 0x00006400000c000b */
[----:B01----:R-:W-:Y:S01]  /*19470*/  ENDCOLLECTIVE ;  /* 0x000000000000791b */ /* 0x003fe20003800000 */
.L_x_1298:
        /* <DEDUP_REMOVED lines=16> */
.L_x_1299:
[----:B------:R-:W-:Y:S02]  /*19580*/  IMAD.MOV.U32 R13, RZ, RZ, R24 ;  /* 0x000000ffff0d7224 */ /* 0x000fe400078e0018 */
[----:B------:R-:W-:Y:S02]  /*19590*/  IMAD.MOV.U32 R12, RZ, RZ, 0x3 ;  /* 0x00000003ff0c7424 */ /* 0x000fe400078e00ff */
[----:B------:R-:W-:-:S07]  /*195a0*/  IMAD.MOV.U32 R2, RZ, RZ, R14 ;  /* 0x000000ffff027224 */ /* 0x000fce00078e000e */
[----:B------:R-:W-:Y:S05]  /*195b0*/  WARPSYNC.COLLECTIVE R15, `(.L_x_1300) ;  /* 0x000000000f087348 */ /* 0x000fea0003c00000 */
[----:B------:R0:W1:Y:S02]  /*195c0*/  SHFL.IDX P6, R14, R13, R12, R11 ;  /* 0x0000000c0d0e7389 */ /* 0x00006400000c000b */
[----:B01----:R-:W-:Y:S01]  /*195d0*/  ENDCOLLECTIVE ;  /* 0x000000000000791b */ /* 0x003fe20003800000 */
.L_x_1300:
        /* <DEDUP_REMOVED lines=13> */
.L_x_1301:
        /* <DEDUP_REMOVED lines=8> */
.L_x_1221:
[----:B-1----:R1:W2:Y:S02]  /*19730*/  SYNCS.PHASECHK.TRANS64.TRYWAIT P0, [R0+URZ+0x2d860], R3 ;  /* 0x02d86003000075a7 */ /* 0x0022a4000800017f */
[----:B--2---:R-:W-:Y:S05]  /*19740*/  @!P0 NANOSLEEP.SYNCS 0x989680 ;  /* 0x009896800000895d */ /* 0x004fea0003900000 */
[----:B------:R-:W2:Y:S02]  /*19750*/  @!P0 SYNCS.PHASECHK.TRANS64 P0, [R0+URZ+0x2d860], R3 ;  /* 0x02d86003000085a7 */ /* 0x000ea4000800007f */
[----:B--2---:R-:W-:Y:S05]  /*19760*/  @!P0 BRA `(.L_x_1221) ;  /* 0xfffffffc00f08947 */ /* 0x004fea000383ffff */
[----:B------:R-:W-:Y:S05]  /*19770*/  BRA `(.L_x_1303) ;  /* 0xffffffcc00287947 */ /* 0x000fea000383ffff */
.L_x_1222:
        /* <DEDUP_REMOVED lines=8> */
.L_x_1305:
[----:B------:R-:W-:Y:S05]  /*19800*/  BSYNC B0 ;  /* 0x0000000000007941 */ /* 0x000fea0003800000 */
.L_x_1304:
        /* <DEDUP_REMOVED lines=10> */
.L_x_1306:
        /* <DEDUP_REMOVED lines=17> */
.L_x_1307:
        /* <DEDUP_REMOVED lines=14> */
.L_x_1308:
[----:B------:R-:W-:Y:S02]  /*19aa0*/  IMAD.MOV.U32 R13, RZ, RZ, R24 ;  /* 0x000000ffff0d7224 */ /* 0x000fe400078e0018 */
[----:B------:R-:W-:Y:S01]  /*19ab0*/  IMAD.MOV.U32 R12, RZ, RZ, 0x2 ;  /* 0x00000002ff0c7424 */ /* 0x000fe200078e00ff */
[----:B------:R-:W-:-:S13]  /*19ac0*/  IADD3 R2, P4, R14, R5, RZ ;  /* 0x000000050e027210 */ /* 0x000fda0007f9e0ff */
[----:B------:R-:W-:Y:S05]  /*19ad0*/  WARPSYNC.COLLECTIVE R15, `(.L_x_1309) ;  /* 0x000000000f087348 */ /* 0x000fea0003c00000 */
[----:B------:R0:W1:Y:S02]  /*19ae0*/  SHFL.IDX P6, R14, R13, R12, R11 ;  /* 0x0000000c0d0e7389 */ /* 0x00006400000c000b */
[----:B01----:R-:W-:Y:S01]  /*19af0*/  ENDCOLLECTIVE ;  /* 0x000000000000791b */ /* 0x003fe20003800000 */
.L_x_1309:
        /* <DEDUP_REMOVED lines=15> */
.L_x_1310:
[----:B------:R-:W-:Y:S02]  /*19bf0*/  IMAD.MOV.U32 R13, RZ, RZ, R24 ;  /* 0x000000ffff0d7224 */ /* 0x000fe400078e0018 */
[----:B------:R-:W-:Y:S01]  /*19c00*/  IMAD.MOV.U32 R12, RZ, RZ, 0x3 ;  /* 0x00000003ff0c7424 */ /* 0x000fe200078e00ff */
[----:B------:R-:W-:-:S13]  /*19c10*/  IADD3 R2, P4, R14, R5, RZ ;  /* 0x000000050e027210 */ /* 0x000fda0007f9e0ff */
[----:B------:R-:W-:Y:S05]  /*19c20*/  WARPSYNC.COLLECTIVE R15, `(.L_x_1311) ;  /* 0x000000000f087348 */ /* 0x000fea0003c00000 */
[----:B------:R0:W1:Y:S02]  /*19c30*/  SHFL.IDX P6, R14, R13, R12, R11 ;  /* 0x0000000c0d0e7389 */ /* 0x00006400000c000b */
[----:B01----:R-:W-:Y:S01]  /*19c40*/  ENDCOLLECTIVE ;  /* 0x000000000000791b */ /* 0x003fe20003800000 */
.L_x_1311:
        /* <DEDUP_REMOVED lines=14> */
.L_x_1312:
[----:B------:R-:W-:Y:S05]  /*19d30*/  BRA `(.L_x_1313) ;  /* 0xffffffc8009c7947 */ /* 0x000fea000383ffff */
.L_x_1227:
        /* <DEDUP_REMOVED lines=8> */
.L_x_1315:
[----:B------:R-:W-:Y:S05]  /*19dc0*/  BSYNC B0 ;  /* 0x0000000000007941 */ /* 0x000fea0003800000 */
.L_x_1314:
        /* <DEDUP_REMOVED lines=9> */
.L_x_1316:
        /* <DEDUP_REMOVED lines=18> */
.L_x_1317:
[----:B------:R-:W-:Y:S01]  /*19f80*/  IMAD.MOV.U32 R12, RZ, RZ, 0x2 ;  /* 0x00000002ff0c7424 */ /* 0x000fe200078e00ff */
[----:B------:R-:W-:-:S05]  /*19f90*/  SEL R5, R14, RZ, P1 ;  /* 0x000000ff0e057207 */ /* 0x000fca0000800000 */
[----:B------:R-:W-:-:S04]  /*19fa0*/  IMAD.IADD R4, R2, 0x1, R5 ;  /* 0x0000000102047824 */ /* 0x000fc800078e0205 */
[----:B------:R-:W-:-:S07]  /*19fb0*/  IMAD.MOV.U32 R13, RZ, RZ, R4 ;  /* 0x000000ffff0d7224 */ /* 0x000fce00078e0004 */
[----:B------:R-:W-:Y:S05]  /*19fc0*/  WARPSYNC.COLLECTIVE R15, `(.L_x_1318) ;  /* 0x000000000f087348 */ /* 0x000fea0003c00000 */
[----:B------:R0:W1:Y:S02]  /*19fd0*/  SHFL.UP P6, R14, R13, R12, R11 ;  /* 0x0400000c0d0e7389 */ /* 0x00006400000c000b */
[----:B01----:R-:W-:Y:S01]  /*19fe0*/  ENDCOLLECTIVE ;  /* 0x000000000000791b */ /* 0x003fe20003800000 */
.L_x_1318:
[----:B------:R-:W-:Y:S01]  /*19ff0*/  IMAD.MOV.U32 R12, RZ, RZ, 0x4 ;  /* 0x00000004ff0c7424 */ /* 0x000fe200078e00ff */
[----:B------:R-:W-:-:S05]  /*1a000*/  SEL R5, R14, RZ, P2 ;  /* 0x000000ff0e057207 */ /* 0x000fca0001000000 */
[----:B------:R-:W-:-:S04]  /*1a010*/  IMAD.IADD R5, R4, 0x1, R5 ;  /* 0x0000000104057824 */ /* 0x000fc800078e0205 */
[----:B------:R-:W-:-:S07]  /*1a020*/  IMAD.MOV.U32 R13, RZ, RZ, R5 ;  /* 0x000000ffff0d7224 */ /* 0x000fce00078e0005 */
[----:B------:R-:W-:Y:S05]  /*1a030*/  WARPSYNC.COLLECTIVE R15, `(.L_x_1319) ;  /* 0x000000000f087348 */ /* 0x000fea0003c00000 */
[----:B------:R0:W1:Y:S02]  /*1a040*/  SHFL.UP P6, R14, R13, R12, R11 ;  /* 0x0400000c0d0e7389 */ /* 0x00006400000c000b */
[----:B01----:R-:W-:Y:S01]  /*1a050*/  ENDCOLLECTIVE ;  /* 0x000000000000791b */ /* 0x003fe20003800000 */
.L_x_1319:
[----:B------:R-:W-:Y:S01]  /*1a060*/  IMAD.MOV.U32 R12, RZ, RZ, 0x8 ;  /* 0x00000008ff0c7424 */ /* 0x000fe200078e00ff */
[----:B------:R-:W-:-:S05]  /*1a070*/  SEL R6, R14, RZ, P3 ;  /* 0x000000ff0e067207 */ /* 0x000fca0001800000 */
[----:B------:R-:W-:-:S04]  /*1a080*/  IMAD.IADD R6, R5, 0x1, R6 ;  /* 0x0000000105067824 */ /* 0x000fc800078e0206 */
[----:B------:R-:W-:-:S07]  /*1a090*/  IMAD.MOV.U32 R13, RZ, RZ, R6 ;  /* 0x000000ffff0d7224 */ /* 0x000fce00078e0006 */
[----:B------:R-:W-:Y:S05]  /*1a0a0*/  WARPSYNC.COLLECTIVE R15, `(.L_x_1320) ;  /* 0x000000000f087348 */ /* 0x000fea0003c00000 */
[----:B------:R0:W1:Y:S02]  /*1a0b0*/  SHFL.UP P6, R14, R13, R12, R11 ;  /* 0x0400000c0d0e7389 */ /* 0x00006400000c000b */
[----:B01----:R-:W-:Y:S01]  /*1a0c0*/  ENDCOLLECTIVE ;  /* 0x000000000000791b */ /* 0x003fe20003800000 */
.L_x_1320:
[----:B------:R-:W-:Y:S01]  /*1a0d0*/  IMAD.MOV.U32 R12, RZ, RZ, 0x10 ;  /* 0x00000010ff0c7424 */ /* 0x000fe200078e00ff */
[----:B------:R-:W-:-:S05]  /*1a0e0*/  SEL R3, R14, RZ, P4 ;  /* 0x000000ff0e037207 */ /* 0x000fca0002000000 */
[----:B------:R-:W-:-:S04]  /*1a0f0*/  IMAD.IADD R4, R6, 0x1, R3 ;  /* 0x0000000106047824 */ /* 0x000fc800078e0203 */
[----:B------:R-:W-:-:S07]  /*1a100*/  IMAD.MOV.U32 R13, RZ, RZ, R4 ;  /* 0x000000ffff0d7224 */ /* 0x000fce00078e0004 */
[----:B------:R-:W-:Y:S05]  /*1a110*/  WARPSYNC.COLLECTIVE R15, `(.L_x_1321) ;  /* 0x000000000f087348 */ /* 0x000fea0003c00000 */
[----:B------:R0:W1:Y:S02]  /*1a120*/  SHFL.UP P6, R14, R13, R12, R11 ;  /* 0x0400000c0d0e7389 */ /* 0x00006400000c000b */
[----:B01----:R-:W-:Y:S01]  /*1a130*/  ENDCOLLECTIVE ;  /* 0x000000000000791b */ /* 0x003fe20003800000 */
.L_x_1321:
        /* <DEDUP_REMOVED lines=8> */
.L_x_1322:
[----:B------:R-:W-:Y:S05]  /*1a1c0*/  BRA `(.L_x_1323) ;  /* 0xffffffc800b07947 */ /* 0x000fea000383ffff */
.L_x_1232:
[----:B------:R-:W-:Y:S01]  /*1a1d0*/  BSSY B0, `(.L_x_1324) ;  /* 0x0000008000007945 */ /* 0x000fe20003800000 */
[----:B-----5:R-:W-:Y:S02]  /*1a1e0*/  IMAD.MOV.U32 R13, RZ, RZ, R2 ;  /* 0x000000ffff0d7224 */ /* 0x020fe400078e0002 */
[----:B------:R-:W-:Y:S02]  /*1a1f0*/  IMAD.MOV.U32 R12, RZ, RZ, 0x1 ;  /* 0x00000001ff0c7424 */ /* 0x000fe400078e00ff */
[----:B------:R-:W-:Y:S02]  /*1a200*/  IMAD.MOV.U32 R11, RZ, RZ, RZ ;  /* 0x000000ffff0b7224 */ /* 0x000fe400078e00ff */
[----:B------:R-:W-:-:S07]  /*1a210*/  IMAD.MOV.U32 R15, RZ, RZ, -0x1 ;  /* 0xffffffffff0f7424 */ /* 0x000fce00078e00ff */
[----:B012---:R-:W-:Y:S05]  /*1a220*/  WARPSYNC.COLLECTIVE R15, `(.L_x_1325) ;  /* 0x000000000f087348 */ /* 0x007fea0003c00000 */
[----:B------:R3:W4:Y:S02]  /*1a230*/  SHFL.UP P6, R14, R13, R12, R11 ;  /* 0x0400000c0d0e7389 */ /* 0x00072400000c000b */
[----:B01234-:R-:W-:Y:S01]  /*1a240*/  ENDCOLLECTIVE ;  /* 0x000000000000791b */ /* 0x01ffe20003800000 */
.L_x_1325:
[----:B------:R-:W-:Y:S05]  /*1a250*/  BSYNC B0 ;  /* 0x0000000000007941 */ /* 0x000fea0003800000 */
.L_x_1324:
        /* <DEDUP_REMOVED lines=8> */
.L_x_1326:
[----:B------:R-:W-:Y:S01]  /*1a2e0*/  IMAD.MOV.U32 R12, RZ, RZ, 0x4 ;  /* 0x00000004ff0c7424 */ /* 0x000fe200078e00ff */
[----:B------:R-:W-:-:S05]  /*1a2f0*/  SEL R14, R14, RZ, P2 ;  /* 0x000000ff0e0e7207 */ /* 0x000fca0001000000 */
[----:B------:R-:W-:-:S04]  /*1a300*/  IMAD.IADD R3, R13, 0x1, R14 ;  /* 0x000000010d037824 */ /* 0x000fc800078e020e */
[----:B------:R-:W-:-:S07]  /*1a310*/  IMAD.MOV.U32 R13, RZ, RZ, R3 ;  /* 0x000000ffff0d7224 */ /* 0x000fce00078e0003 */
[----:B------:R-:W-:Y:S05]  /*1a320*/  WARPSYNC.COLLECTIVE R15, `(.L_x_1327) ;  /* 0x000000000f087348 */ /* 0x000fea0003c00000 */
[----:B------:R0:W1:Y:S02]  /*1a330*/  SHFL.UP P6, R14, R13, R12, R11 ;  /* 0x0400000c0d0e7389 */ /* 0x00006400000c000b */
[----:B01----:R-:W-:Y:S01]  /*1a340*/  ENDCOLLECTIVE ;  /* 0x000000000000791b */ /* 0x003fe20003800000 */
.L_x_1327:
[----:B------:R-:W-:Y:S01]  /*1a350*/  IMAD.MOV.U32 R12, RZ, RZ, 0x8 ;  /* 0x00000008ff0c7424 */ /* 0x000fe200078e00ff */
[----:B------:R-:W-:-:S05]  /*1a360*/  SEL R4, R14, RZ, P3 ;  /* 0x000000ff0e047207 */ /* 0x000fca0001800000 */
[----:B------:R-:W-:-:S04]  /*1a370*/  IMAD.IADD R4, R3, 0x1, R4 ;  /* 0x0000000103047824 */ /* 0x000fc800078e0204 */
[----:B------:R-:W-:-:S07]  /*1a380*/  IMAD.MOV.U32 R13, RZ, RZ, R4 ;  /* 0x000000ffff0d7224 */ /* 0x000fce00078e0004 */
[----:B------:R-:W-:Y:S05]  /*1a390*/  WARPSYNC.COLLECTIVE R15, `(.L_x_1328) ;  /* 0x000000000f087348 */ /* 0x000fea0003c00000 */
[----:B------:R0:W1:Y:S02]  /*1a3a0*/  SHFL.UP P6, R14, R13, R12, R11 ;  /* 0x0400000c0d0e7389 */ /* 0x00006400000c000b */
[----:B01----:R-:W-:Y:S01]  /*1a3b0*/  ENDCOLLECTIVE ;  /* 0x000000000000791b */ /* 0x003fe20003800000 */
.L_x_1328:
[----:B------:R-:W-:Y:S01]  /*1a3c0*/  IMAD.MOV.U32 R12, RZ, RZ, 0x10 ;  /* 0x00000010ff0c7424 */ /* 0x000fe200078e00ff */
[----:B------:R-:W-:-:S05]  /*1a3d0*/  SEL R5, R14, RZ, P4 ;  /* 0x000000ff0e057207 */ /* 0x000fca0002000000 */
[----:B------:R-:W-:-:S04]  /*1a3e0*/  IMAD.IADD R5, R4, 0x1, R5 ;  /* 0x0000000104057824 */ /* 0x000fc800078e0205 */
[----:B------:R-:W-:-:S07]  /*1a3f0*/  IMAD.MOV.U32 R13, RZ, RZ, R5 ;  /* 0x000000ffff0d7224 */ /* 0x000fce00078e0005 */
[----:B------:R-:W-:Y:S05]  /*1a400*/  WARPSYNC.COLLECTIVE R15, `(.L_x_1329) ;  /* 0x000000000f087348 */ /* 0x000fea0003c00000 */
[----:B------:R0:W1:Y:S02]  /*1a410*/  SHFL.UP P6, R14, R13, R12, R11 ;  /* 0x0400000c0d0e7389 */ /* 0x00006400000c000b */
[----:B01----:R-:W-:Y:S01]  /*1a420*/  ENDCOLLECTIVE ;  /* 0x000000000000791b */ /* 0x003fe20003800000 */
.L_x_1329:
        /* <DEDUP_REMOVED lines=8> */
.L_x_1330:
[----:B------:R-:W-:Y:S05]  /*1a4b0*/  BRA `(.L_x_1331) ;  /* 0xffffffc800907947 */ /* 0x000fea000383ffff */
.L_x_1234:
[----:B------:R-:W-:Y:S01]  /*1a4c0*/  BSSY B0, `(.L_x_1332) ;  /* 0x0000006000007945 */ /* 0x000fe20003800000 */
[----:B------:R-:W-:Y:S01]  /*1a4d0*/  PLOP3.LUT P6, PT, P6, PT, PT, 0x8, 0x0 ;  /* 0x000000000000781c */ /* 0x000fe200037ce170 */
[----:B------:R-:W-:-:S12]  /*1a4e0*/  IMAD.MOV.U32 R15, RZ, RZ, -0x1 ;  /* 0xffffffffff0f7424 */ /* 0x000fd800078e00ff */
[----:B01----:R-:W-:Y:S05]  /*1a4f0*/  WARPSYNC.COLLECTIVE R15, `(.L_x_1333) ;  /* 0x000000000f087348 */ /* 0x003fea0003c00000 */
[----:B------:R-:W-:Y:S01]  /*1a500*/  VOTE.ANY R14, PT, P6 ;  /* 0x00000000000e7806 */ /* 0x000fe200030e0100 */
[----:B01----:R-:W-:Y:S06]  /*1a510*/  ENDCOLLECTIVE ;  /* 0x000000000000791b */ /* 0x003fec0003800000 */
.L_x_1333:
[----:B------:R-:W-:Y:S05]  /*1a520*/  BSYNC B0 ;  /* 0x0000000000007941 */ /* 0x000fea0003800000 */
.L_x_1332:
        /* <DEDUP_REMOVED lines=9> */
.L_x_1334:
[----:B------:R-:W-:Y:S01]  /*1a5c0*/  IMAD.MOV.U32 R17, RZ, RZ, R14 ;  /* 0x000000ffff117224 */ /* 0x000fe200078e000e */
[----:B------:R-:W-:Y:S06]  /*1a5d0*/  BRA `(.L_x_1335) ;  /* 0xffffffc800807947 */ /* 0x000fec000383ffff */
.L_x_1236:
[----:B------:R-:W-:Y:S01]  /*1a5e0*/  BSSY B0, `(.L_x_1336) ;  /* 0x0000007000007945 */ /* 0x000fe20003800000 */
[----:B------:R-:W-:Y:S02]  /*1a5f0*/  IMAD.MOV.U32 R13, RZ, RZ, R3 ;  /* 0x000000ffff0d7224 */ /* 0x000fe400078e0003 */
[----:B------:R-:W-:Y:S02]  /*1a600*/  IMAD.MOV.U32 R11, RZ, RZ, 0x1f ;  /* 0x0000001fff0b7424 */ /* 0x000fe400078e00ff */
[----:B------:R-:W-:-:S07]  /*1a610*/  IMAD.MOV.U32 R15, RZ, RZ, -0x1 ;  /* 0xffffffffff0f7424 */ /* 0x000fce00078e00ff */
[----:B0123--:R-:W-:Y:S05]  /*1a620*/  WARPSYNC.COLLECTIVE R15, `(.L_x_1337) ;  /* 0x000000000f087348 */ /* 0x00ffea0003c00000 */
[----:B------:R4:W0:Y:S02]  /*1a630*/  SHFL.IDX P6, R14, R13, R12, R11 ;  /* 0x0000000c0d0e7389 */ /* 0x00082400000c000b */
[----:B01234-:R-:W-:Y:S01]  /*1a640*/  ENDCOLLECTIVE ;  /* 0x000000000000791b */ /* 0x01ffe20003800000 */
.L_x_1337:
[----:B------:R-:W-:Y:S05]  /*1a650*/  BSYNC B0 ;  /* 0x0000000000007941 */ /* 0x000fea0003800000 */
.L_x_1336:
[----:B------:R-:W-:Y:S01]  /*1a660*/  IMAD.MOV.U32 R6, RZ, RZ, R14 ;  /* 0x000000ffff067224 */ /* 0x000fe200078e000e */
[----:B------:R-:W-:Y:S06]  /*1a670*/  BRA `(.L_x_1235) ;  /* 0xffffffc800747947 */ /* 0x000fec000383ffff */
.L_x_1240:
[----:B0-----:R0:W3:Y:S02]  /*1a680*/  SYNCS.PHASECHK.TRANS64.TRYWAIT P0, [R5+URZ+0x2d820], R0 ;  /* 0x02d82000050075a7 */ /* 0x0010e4000800017f */
[----:B---3--:R-:W-:Y:S05]  /*1a690*/  @!P0 NANOSLEEP.SYNCS 0x989680 ;  /* 0x009896800000895d */ /* 0x008fea0003900000 */
[----:B------:R-:W3:Y:S02]  /*1a6a0*/  @!P0 SYNCS.PHASECHK.TRANS64 P0, [R5+URZ+0x2d820], R0 ;  /* 0x02d82000050085a7 */ /* 0x000ee4000800007f */
[----:B---3--:R-:W-:Y:S05]  /*1a6b0*/  @!P0 BRA `(.L_x_1240) ;  /* 0xfffffffc00f08947 */ /* 0x008fea000383ffff */
[----:B------:R-:W-:Y:S05]  /*1a6c0*/  BRA `(.L_x_1338) ;  /* 0xffffffcc00ec7947 */ /* 0x000fea000383ffff */
.L_x_1241:
        /* <DEDUP_REMOVED lines=8> */
[----:B012---:R-:W-:Y:S05]  /*1a750*/  WARPSYNC.COLLECTIVE R15, `(.L_x_1340) ;  /* 0x000000000f087348 */ /* 0x007fea0003c00000 */
[----:B------:R3:W4:Y:S02]  /*1a760*/  SHFL.IDX P6, R14, R13, R12, R11 ;  /* 0x0000000c0d0e7389 */ /* 0x00072400000c000b */
[----:B01234-:R-:W-:Y:S01]  /*1a770*/  ENDCOLLECTIVE ;  /* 0x000000000000791b */ /* 0x01ffe20003800000 */
.L_x_1340:
[----:B------:R-:W-:Y:S05]  /*1a780*/  BSYNC B0 ;  /* 0x0000000000007941 */ /* 0x000fea0003800000 */
.L_x_1339:
[----:B------:R-:W-:Y:S05]  /*1a790*/  BRA `(.L_x_1341) ;  /* 0xffffffcc00d47947 */ /* 0x000fea000383ffff */
.L_x_1244:
[----:B------:R-:W-:Y:S01]  /*1a7a0*/  BSSY B1, `(.L_x_1342) ;  /* 0x0000006000017945 */ /* 0x000fe20003800000 */
[----:B------:R-:W-:-:S07]  /*1a7b0*/  IMAD.MOV.U32 R15, RZ, RZ, -0x1 ;  /* 0xffffffffff0f7424 */ /* 0x000fce00078e00ff */
[----:B012---:R-:W-:Y:S05]  /*1a7c0*/  WARPSYNC.COLLECTIVE R15, `(.L_x_1343) ;  /* 0x000000000f0c7348 */ /* 0x007fea0003c00000 */
[----:B------:R-:W-:Y:S02]  /*1a7d0*/  ELECT P6, UR62, PT ;  /* 0x00000000003e782f */ /* 0x000fe400038c0000 */
[----:B------:R-:W-:Y:S01]  /*1a7e0*/  MOV R14, UR62 ;  /* 0x0000003e000e7c02 */ /* 0x000fe20008000f00 */
[----:B012---:R-:W-:Y:S10]  /*1a7f0*/  ENDCOLLECTIVE ;  /* 0x000000000000791b */ /* 0x007ff40003800000 */
.L_x_1343:
[----:B------:R-:W-:Y:S05]  /*1a800*/  BSYNC B1 ;  /* 0x0000000000017941 */ /* 0x000fea0003800000 */
.L_x_1342:
[----:B------:R-:W-:Y:S05]  /*1a810*/  BRA `(.L_x_1344) ;  /* 0xffffffcc00cc7947 */ /* 0x000fea000383ffff */
.L_x_1246:
[----:B0-----:R0:W3:Y:S02]  /*1a820*/  SYNCS.PHASECHK.TRANS64.TRYWAIT P1, [R3+URZ+0x2d840], R2 ;  /* 0x02d84002030075a7 */ /* 0x0010e4000802017f */
[----:B---3--:R-:W-:Y:S05]  /*1a830*/  @!P1 NANOSLEEP.SYNCS 0x989680 ;  /* 0x009896800000995d */ /* 0x008fea0003900000 */
[----:B------:R-:W3:Y:S02]  /*1a840*/  @!P1 SYNCS.PHASECHK.TRANS64 P1, [R3+URZ+0x2d840], R2 ;  /* 0x02d84002030095a7 */ /* 0x000ee4000802007f */
[----:B---3--:R-:W-:Y:S05]  /*1a850*/  @!P1 BRA `(.L_x_1246) ;  /* 0xfffffffc00f09947 */ /* 0x008fea000383ffff */
[----:B------:R-:W-:Y:S05]  /*1a860*/  BRA `(.L_x_1345) ;  /* 0xffffffcc00ec7947 */ /* 0x000fea000383ffff */
.L_x_1248:
[----:B---3--:R3:W4:Y:S02]  /*1a870*/  SYNCS.PHASECHK.TRANS64.TRYWAIT P1, [R25+URZ+0x2d840], R0 ;  /* 0x02d84000190075a7 */ /* 0x008724000802017f */
[----:B----4-:R-:W-:Y:S05]  /*1a880*/  @!P1 NANOSLEEP.SYNCS 0x989680 ;  /* 0x009896800000995d */ /* 0x010fea0003900000 */
[----:B------:R-:W4:Y:S02]  /*1a890*/  @!P1 SYNCS.PHASECHK.TRANS64 P1, [R25+URZ+0x2d840], R0 ;  /* 0x02d84000190095a7 */ /* 0x000f24000802007f */
[----:B----4-:R-:W-:Y:S05]  /*1a8a0*/  @!P1 BRA `(.L_x_1248) ;  /* 0xfffffffc00f09947 */ /* 0x010fea000383ffff */
[----:B------:R-:W-:Y:S05]  /*1a8b0*/  BRA `(.L_x_1346) ;  /* 0xffffffcc00f87947 */ /* 0x000fea000383ffff */
.L_x_1250:
[----:B----4-:R4:W0:Y:S02]  /*1a8c0*/  SYNCS.PHASECHK.TRANS64.TRYWAIT P1, [R3+URZ+0x2d860], R2 ;  /* 0x02d86002030075a7 */ /* 0x010824000802017f */
[----:B0-----:R-:W-:Y:S05]  /*1a8d0*/  @!P1 NANOSLEEP.SYNCS 0x989680 ;  /* 0x009896800000995d */ /* 0x001fea0003900000 */
[----:B------:R-:W0:Y:S02]  /*1a8e0*/  @!P1 SYNCS.PHASECHK.TRANS64 P1, [R3+URZ+0x2d860], R2 ;  /* 0x02d86002030095a7 */ /* 0x000e24000802007f */
[----:B0-----:R-:W-:Y:S05]  /*1a8f0*/  @!P1 BRA `(.L_x_1250) ;  /* 0xfffffffc00f09947 */ /* 0x001fea000383ffff */
[----:B------:R-:W-:Y:S05]  /*1a900*/  BRA `(.L_x_1347) ;  /* 0xffffffcc00f47947 */ /* 0x000fea000383ffff */
.L_x_1348:
        /* <DEDUP_REMOVED lines=15> */
.L_x_2732:


//--------------------- .text._ZN7cutlass13device_kernelIN5flash11enable_sm90INS1_16FlashAttnFwdSm90INS1_25CollectiveMainloopFwdSm90ILi2EN4cute5tupleIJNS5_1CILi1EEES8_S8_EEENS6_IJNS7_ILi192EEENS7_ILi128EEENS7_ILi96EEEEEELi96ENS_10bfloat16_tEfNS_4arch4Sm90ELb0ELb1ELb1ELb1ELb1ELb1ELb0ELb0ELb1ELb1ELb0ELb0EEENS1_21CollectiveEpilogueFwdINS6_IJSA_SC_SB_EEES9_SE_SG_Li384ELb1ELb1ELb0ELb0EEENS1_36VarlenDynamicPersistentTileSchedulerILi192ELi128ELi384ELi128ELb0ELb1ELb1ELb1ELb0ELb1EEEEEEEEEvNT_6ParamsE --------------------------
	.section	.text._ZN7cutlass13device_kernelIN5flash11enable_sm90INS1_16FlashAttnFwdSm90INS1_25CollectiveMainloopFwdSm90ILi2EN4cute5tupleIJNS5_1CILi1EEES8_S8_EEENS6_IJNS7_ILi192EEENS7_ILi128EEENS7_ILi96EEEEEELi96ENS_10bfloat16_tEfNS_4arch4Sm90ELb0ELb1ELb1ELb1ELb1ELb1ELb0ELb0ELb1ELb1ELb0ELb0EEENS1_21CollectiveEpilogueFwdINS6_IJSA_SC_SB_EEES9_SE_SG_Li384ELb1ELb1ELb0ELb0EEENS1_36VarlenDynamicPersistentTileSchedulerILi192ELi128ELi384ELi128ELb0ELb1ELb1ELb1ELb0ELb1EEEEEEEEEvNT_6ParamsE,"ax",@progbits
	.align	128
.text._ZN7cutlass13device_kernelIN5flash11enable_sm90INS1_16FlashAttnFwdSm90INS1_25CollectiveMainloopFwdSm90ILi2EN4cute5tupleIJNS5_1CILi1EEES8_S8_EEENS6_IJNS7_ILi192EEENS7_ILi128EEENS7_ILi96EEEEEELi96ENS_10bfloat16_tEfNS_4arch4Sm90ELb0ELb1ELb1ELb1ELb1ELb1ELb0ELb0ELb1ELb1ELb0ELb0EEENS1_21CollectiveEpilogueFwdINS6_IJSA_SC_SB_EEES9_SE_SG_Li384ELb1ELb1ELb0ELb0EEENS1_36VarlenDynamicPersistentTileSchedulerILi192ELi128ELi384ELi128ELb0ELb1ELb1ELb1ELb0ELb1EEEEEEEEEvNT_6ParamsE:
        .type           _ZN7cutlass13device_kernelIN5flash11enable_sm90INS1_16FlashAttnFwdSm90INS1_25CollectiveMainloopFwdSm90ILi2EN4cute5tupleIJNS5_1CILi1EEES8_S8_EEENS6_IJNS7_ILi192EEENS7_ILi128EEENS7_ILi96EEEEEELi96ENS_10bfloat16_tEfNS_4arch4Sm90ELb0ELb1ELb1ELb1ELb1ELb1ELb0ELb0ELb1ELb1ELb0ELb0EEENS1_21CollectiveEpilogueFwdINS6_IJSA_SC_SB_EEES9_SE_SG_Li384ELb1ELb1ELb0ELb0EEENS1_36VarlenDynamicPersistentTileSchedulerILi192ELi128ELi384ELi128ELb0ELb1ELb1ELb1ELb0ELb1EEEEEEEEEvNT_6ParamsE,@function
        .size           _ZN7cutlass13device_kernelIN5flash11enable_sm90INS1_16FlashAttnFwdSm90INS1_25CollectiveMainloopFwdSm90ILi2EN4cute5tupleIJNS5_1CILi1EEES8_S8_EEENS6_IJNS7_ILi192EEENS7_ILi128EEENS7_ILi96EEEEEELi96ENS_10bfloat16_tEfNS_4arch4Sm90ELb0ELb1ELb1ELb1ELb1ELb1ELb0ELb0ELb1ELb1ELb0ELb0EEENS1_21CollectiveEpilogueFwdINS6_IJSA_SC_SB_EEES9_SE_SG_Li384ELb1ELb1ELb0ELb0EEENS1_36VarlenDynamicPersistentTileSchedulerILi192ELi128ELi384ELi128ELb0ELb1ELb1ELb1ELb0ELb1EEEEEEEEEvNT_6ParamsE,(.L_x_2733 - _ZN7cutlass13device_kernelIN5flash11enable_sm90INS1_16FlashAttnFwdSm90INS1_25CollectiveMainloopFwdSm90ILi2EN4cute5tupleIJNS5_1CILi1EEES8_S8_EEENS6_IJNS7_ILi192EEENS7_ILi128EEENS7_ILi96EEEEEELi96ENS_10bfloat16_tEfNS_4arch4Sm90ELb0ELb1ELb1ELb1ELb1ELb1ELb0ELb0ELb1ELb1ELb0ELb0EEENS1_21CollectiveEpilogueFwdINS6_IJSA_SC_SB_EEES9_SE_SG_Li384ELb1ELb1ELb0ELb0EEENS1_36VarlenDynamicPersistentTileSchedulerILi192ELi128ELi384ELi128ELb0ELb1ELb1ELb1ELb0ELb1EEEEEEEEEvNT_6ParamsE)
        .other          _ZN7cutlass13device_kernelIN5flash11enable_sm90INS1_16FlashAttnFwdSm90INS1_25CollectiveMainloopFwdSm90ILi2EN4cute5tupleIJNS5_1CILi1EEES8_S8_EEENS6_IJNS7_ILi192EEENS7_ILi128EEENS7_ILi96EEEEEELi96ENS_10bfloat16_tEfNS_4arch4Sm90ELb0ELb1ELb1ELb1ELb1ELb1ELb0ELb0ELb1ELb1ELb0ELb0EEENS1_21CollectiveEpilogueFwdINS6_IJSA_SC_SB_EEES9_SE_SG_Li384ELb1ELb1ELb0ELb0EEENS1_36VarlenDynamicPersistentTileSchedulerILi192ELi128ELi384ELi128ELb0ELb1ELb1ELb1ELb0ELb1EEEEEEEEEvNT_6ParamsE,@"STO_CUDA_ENTRY STV_DEFAULT"
_ZN7cutlass13device_kernelIN5flash11enable_sm90INS1_16FlashAttnFwdSm90INS1_25CollectiveMainloopFwdSm90ILi2EN4cute5tupleIJNS5_1CILi1EEES8_S8_EEENS6_IJNS7_ILi192EEENS7_ILi128EEENS7_ILi96EEEEEELi96ENS_10bfloat16_tEfNS_4arch4Sm90ELb0ELb1ELb1ELb1ELb1ELb1ELb0ELb0ELb1ELb1ELb0ELb0EEENS1_21CollectiveEpilogueFwdINS6_IJSA_SC_SB_EEES9_SE_SG_Li384ELb1ELb1ELb0ELb0EEENS1_36VarlenDynamicPersistentTileSchedulerILi192ELi128ELi384ELi128ELb0ELb1ELb1ELb1ELb0ELb1EEEEEEEEEvNT_6ParamsE:
        /* <DEDUP_REMOVED lines=18> */
.L_x_1350:
[----:B------:R-:W-:Y:S05]  /*0120*/  BSYNC B0 ;  /* 0x0000000000007941 */ /* 0x000fea0003800000 */
.L_x_1349:
        /* <DEDUP_REMOVED lines=41> */
.L_x_1351:
        /* <DEDUP_REMOVED lines=22> */
.L_x_1352:
        /* <DEDUP_REMOVED lines=18> */
.L_x_1353:
        /* <DEDUP_REMOVED lines=22> */
.L_x_1354:
        /* <DEDUP_REMOVED lines=22> */
.L_x_1355:
        /* <DEDUP_REMOVED lines=8> */
.L_x_1358:
        /* <DEDUP_REMOVED lines=22> */
[----:B------:R-:W-:Y:S01]  /*0ae0*/  R2UR UR40, R2 ;  /* 0x00000000022872ca */ /* 0x000fe200000e0000 */
[----:B------:R-:W-:Y:S01]  /*0af0*/  IMAD.MOV.U32 R23, RZ, RZ, RZ ;  /* 0x000000ffff177224 */ /* 0x000fe200078e00ff */
[----:B------:R-:W-:Y:S01]  /*0b00*/  ULOP3.LUT UR39, UR36, 0x1, URZ, 0xfc, !UPT ;  /* 0x0000000124277892 */ /* 0x000fe2000f8efc3f */
[----:B------:R-:W-:-:S10]  /*0b10*/  UMOV UR37, URZ ;  /* 0x0000003f00257c82 */ /* 0x000fd40008000000 */
[----:B------:R-:W-:Y:S01]  /*0b20*/  UIADD3 UR40, UR40, 0xc400, URZ ;  /* 0x0000c40028287890 */ /* 0x000fe2000fffe03f */
[----:B0-----:R-:W-:-:S05]  /*0b30*/  VIADD R15, R0, 0xffffff80 ;  /* 0xffffff80000f7836 */ /* 0x001fca0000000000 */
[----:B------:R-:W-:Y:S02]  /*0b40*/  SHF.R.S32.HI R0, RZ, 0x1f, R15 ;  /* 0x0000001fff007819 */ /* 0x000fe4000001140f */
[-C--:B------:R-:W-:Y:S02]  /*0b50*/  LEA.HI R7, R15, R15.reuse, RZ, 0x1 ;  /* 0x0000000f0f077211 */ /* 0x080fe400078f08ff */
[CC--:B------:R-:W-:Y:S02]  /*0b60*/  LEA.HI R4, R0.reuse, R15.reuse, RZ, 0x4 ;  /* 0x0000000f00047211 */ /* 0x0c0fe400078f20ff */
[----:B------:R-:W-:Y:S02]  /*0b70*/  SHF.R.S32.HI R12, RZ, 0x1, R7 ;  /* 0x00000001ff0c7819 */ /* 0x000fe40000011407 */
[----:B------:R-:W-:Y:S02]  /*0b80*/  LEA.HI R8, R0, R15, RZ, 0x2 ;  /* 0x0000000f00087211 */ /* 0x000fe400078f10ff */
[----:B------:R-:W-:-:S02]  /*0b90*/  SHF.R.S32.HI R3, RZ, 0x4, R4 ;  /* 0x00000004ff037819 */ /* 0x000fc40000011404 */
[----:B------:R-:W-:Y:S02]  /*0ba0*/  LEA.HI R10, R7, R12, RZ, 0x1 ;  /* 0x0000000c070a7211 */ /* 0x000fe400078f08ff */
[--C-:B------:R-:W-:Y:S02]  /*0bb0*/  SHF.R.S32.HI R9, RZ, 0x2, R8.reuse ;  /* 0x00000002ff097819 */ /* 0x100fe40000011408 */
[----:B------:R-:W-:Y:S02]  /*0bc0*/  SHF.R.S32.HI R6, RZ, 0x1f, R8 ;  /* 0x0000001fff067819 */ /* 0x000fe40000011408 */
[----:B------:R-:W-:Y:S02]  /*0bd0*/  LEA.HI R5, R4, R3, RZ, 0x1 ;  /* 0x0000000304057211 */ /* 0x000fe400078f08ff */
[----:B------:R-:W-:Y:S02]  /*0be0*/  LOP3.LUT R11, R10, 0x7fffffe, RZ, 0xc0, !PT ;  /* 0x07fffffe0a0b7812 */ /* 0x000fe400078ec0ff */
[----:B------:R-:W-:-:S02]  /*0bf0*/  LEA.HI R10, R6, R9, RZ, 0x2 ;  /* 0x00000009060a7211 */ /* 0x000fc400078f10ff */
[----:B------:R-:W-:Y:S01]  /*0c00*/  LOP3.LUT R6, R5, 0x1ffffffe, RZ, 0xc0, !PT ;  /* 0x1ffffffe05067812 */ /* 0x000fe200078ec0ff */
[----:B------:R-:W-:Y:S01]  /*0c10*/  IMAD.IADD R12, R12, 0x1, -R11 ;  /* 0x000000010c0c7824 */ /* 0x000fe200078e0a0b */
[----:B------:R-:W-:Y:S02]  /*0c20*/  LOP3.LUT R8, R8, 0xfffffffc, RZ, 0xc0, !PT ;  /* 0xfffffffc08087812 */ /* 0x000fe400078ec0ff */
[----:B------:R-:W-:Y:S01]  /*0c30*/  LOP3.LUT R4, R4, 0xfffffff0, RZ, 0xc0, !PT ;  /* 0xfffffff004047812 */ /* 0x000fe200078ec0ff */
[C---:B------:R-:W-:Y:S01]  /*0c40*/  IMAD.IADD R6, R3.reuse, 0x1, -R6 ;  /* 0x0000000103067824 */ /* 0x040fe200078e0a06 */
[----:B------:R-:W-:Y:S01]  /*0c50*/  LOP3.LUT R10, R10, 0xfffffffc, RZ, 0xc0, !PT ;  /* 0xfffffffc0a0a7812 */ /* 0x000fe200078ec0ff */
[----:B------:R-:W-:Y:S01]  /*0c60*/  IMAD R21, R3, 0x8, R12 ;  /* 0x0000000803157824 */ /* 0x000fe200078e020c */
[-C--:B------:R-:W-:Y:S01]  /*0c70*/  LEA.HI R3, R0, R15.reuse, RZ, 0x7 ;  /* 0x0000000f00037211 */ /* 0x080fe200078f38ff */
[----:B------:R-:W-:Y:S01]  /*0c80*/  IMAD.IADD R8, R15, 0x1, -R8 ;  /* 0x000000010f087824 */ /* 0x000fe200078e0a08 */
[----:B------:R-:W-:Y:S01]  /*0c90*/  LOP3.LUT R7, R7, 0xfffffffe, RZ, 0xc0, !PT ;  /* 0xfffffffe07077812 */ /* 0x000fe200078ec0ff */
[----:B------:R-:W-:Y:S01]  /*0ca0*/  IMAD.IADD R4, R15, 0x1, -R4 ;  /* 0x000000010f047824 */ /* 0x000fe200078e0a04 */
[----:B------:R-:W-:Y:S01]  /*0cb0*/  LOP3.LUT R5, R3, 0xffffff80, RZ, 0xc0, !PT ;  /* 0xffffff8003057812 */ /* 0x000fe200078ec0ff */
[----:B------:R-:W-:Y:S01]  /*0cc0*/  IMAD.IADD R10, R9, 0x1, -R10 ;  /* 0x00000001090a7824 */ /* 0x000fe200078e0a0a */
[----:B------:R-:W-:Y:S01]  /*0cd0*/  LEA.HI R9, R8, R8, RZ, 0x1 ;  /* 0x0000000808097211 */ /* 0x000fe200078f08ff */
[C---:B------:R-:W-:Y:S01]  /*0ce0*/  IMAD.IADD R16, R15.reuse, 0x1, -R7 ;  /* 0x000000010f107824 */ /* 0x040fe200078e0a07 */
[----:B------:R-:W-:Y:S01]  /*0cf0*/  LEA.HI R0, R0, R15, RZ, 0x5 ;  /* 0x0000000f00007211 */ /* 0x000fe200078f28ff */
[----:B------:R-:W-:Y:S01]  /*0d00*/  IMAD.IADD R24, R15, 0x1, -R5 ;  /* 0x000000010f187824 */ /* 0x000fe200078e0a05 */
[----:B------:R-:W-:Y:S01]  /*0d10*/  SHF.R.S32.HI R5, RZ, 0x1f, R4 ;  /* 0x0000001fff057819 */ /* 0x000fe20000011404 */
[C---:B------:R-:W-:Y:S01]  /*0d20*/  IMAD.SHL.U32 R26, R16.reuse, 0x4, RZ ;  /* 0x00000004101a7824 */ /* 0x040fe200078e00ff */
[----:B------:R-:W-:Y:S01]  /*0d30*/  LOP3.LUT R7, R9, 0x1ffffffe, RZ, 0xc0, !PT ;  /* 0x1ffffffe09077812 */ /* 0x000fe200078ec0ff */
[----:B------:R-:W-:Y:S01]  /*0d40*/  IMAD.SHL.U32 R16, R16, 0x8, RZ ;  /* 0x0000000810107824 */ /* 0x000fe200078e00ff */
[----:B------:R-:W-:Y:S01]  /*0d50*/  SHF.R.S32.HI R9, RZ, 0x1f, R24 ;  /* 0x0000001fff097819 */ /* 0x000fe20000011418 */
[----:B------:R-:W-:Y:S01]  /*0d60*/  VIADD R17, R26, 0x20 ;  /* 0x000000201a117836 */ /* 0x000fe20000000000 */
[----:B------:R-:W-:Y:S01]  /*0d70*/  LEA.HI R5, R5, R4, RZ, 0x3 ;  /* 0x0000000405057211 */ /* 0x000fe200078f18ff */
[----:B------:R-:W-:Y:S01]  /*0d80*/  IMAD.IADD R14, R8, 0x1, -R7 ;  /* 0x00000001080e7824 */ /* 0x000fe200078e0a07 */
[-C--:B------:R-:W-:Y:S01]  /*0d90*/  LEA.HI R11, R9, R24.reuse, RZ, 0x2 ;  /* 0x00000018090b7211 */ /* 0x080fe200078f10ff */
[C---:B------:R-:W-:Y:S01]  /*0da0*/  VIADD R18, R26.reuse, 0x10 ;  /* 0x000000101a127836 */ /* 0x040fe20000000000 */
[----:B------:R-:W-:Y:S01]  /*0db0*/  LOP3.LUT R7, R5, 0xfffffff8, RZ, 0xc0, !PT ;  /* 0xfffffff805077812 */ /* 0x000fe200078ec0ff */
[----:B------:R-:W-:Y:S01]  /*0dc0*/  IMAD.IADD R12, R26, 0x1, R17 ;  /* 0x000000011a0c7824 */ /* 0x000fe200078e0211 */
[--C-:B------:R-:W-:Y:S01]  /*0dd0*/  SHF.R.S32.HI R8, RZ, 0x2, R11.reuse ;  /* 0x00000002ff087819 */ /* 0x100fe2000001140b */
[----:B------:R-:W-:Y:S01]  /*0de0*/  STL [R1+0x58], R26 ;  /* 0x0000581a01007387 */ /* 0x000fe20000100800 */
[----:B------:R-:W-:Y:S01]  /*0df0*/  SHF.R.S32.HI R13, RZ, 0x1f, R11 ;  /* 0x0000001fff0d7819 */ /* 0x000fe2000001140b */
[----:B------:R-:W-:Y:S01]  /*0e00*/  IMAD.IADD R7, R4, 0x1, -R7 ;  /* 0x0000000104077824 */ /* 0x000fe200078e0a07 */
[----:B------:R-:W-:Y:S01]  /*0e10*/  LEA.HI R9, R9, R24, RZ, 0x5 ;  /* 0x0000001809097211 */ /* 0x000fe200078f28ff */
[----:B------:R-:W-:Y:S01]  /*0e20*/  IMAD.IADD R4, R26, 0x1, R18 ;  /* 0x000000011a047824 */ /* 0x000fe200078e0212 */
[----:B------:R-:W-:Y:S01]  /*0e30*/  LEA.HI R13, R13, R8, RZ, 0x3 ;  /* 0x000000080d0d7211 */ /* 0x000fe200078f18ff */
[----:B------:R0:W-:Y:S01]  /*0e40*/  STL [R1+0x84], R18 ;  /* 0x0000841201007387 */ /* 0x0001e20000100800 */
[----:B------:R-:W-:Y:S01]  /*0e50*/  SHF.R.S32.HI R9, RZ, 0x5, R9 ;  /* 0x00000005ff097819 */ /* 0x000fe20000011409 */
[----:B------:R-:W-:Y:S01]  /*0e60*/  IMAD.SHL.U32 R5, R5, 0x40, RZ ;  /* 0x0000004005057824 */ /* 0x000fe200078e00ff */
[----:B------:R-:W-:Y:S01]  /*0e70*/  LOP3.LUT R13, R13, 0xfffffff8, RZ, 0xc0, !PT ;  /* 0xfffffff80d0d7812 */ /* 0x000fe200078ec0ff */
[----:B------:R1:W-:Y:S01]  /*0e80*/  STL [R1+0x80], R17 ;  /* 0x0000801101007387 */ /* 0x0003e20000100800 */
[----:B------:R-:W-:Y:S01]  /*0e90*/  SHF.R.S32.HI R15, RZ, 0x1f, R4 ;  /* 0x0000001fff0f7819 */ /* 0x000fe20000011404 */
[C---:B------:R-:W-:Y:S01]  /*0ea0*/  VIADD R137, R16.reuse, 0x30 ;  /* 0x0000003010897836 */ /* 0x040fe20000000000 */
[----:B------:R-:W-:Y:S01]  /*0eb0*/  LOP3.LUT R5, R5, 0x7ffffe00, RZ, 0xc0, !PT ;  /* 0x7ffffe0005057812 */ /* 0x000fe200078ec0ff */
[C---:B------:R-:W-:Y:S01]  /*0ec0*/  VIADD R136, R16.reuse, 0x40 ;  /* 0x0000004010887836 */ /* 0x040fe20000000000 */
[----:B------:R-:W-:Y:S01]  /*0ed0*/  LEA.HI R15, R15, R4, RZ, 0x3 ;  /* 0x000000040f0f7211 */ /* 0x000fe200078f18ff */
[----:B------:R-:W-:Y:S01]  /*0ee0*/  VIADD R138, R16, 0x50 ;  /* 0x00000050108a7836 */ /* 0x000fe20000000000 */
[----:B0-----:R-:W-:Y:S01]  /*0ef0*/  SHF.R.S32.HI R18, RZ, 0x7, R3 ;  /* 0x00000007ff127819 */ /* 0x001fe20000011403 */
[----:B------:R-:W-:Y:S01]  /*0f00*/  IMAD.SHL.U32 R3, R6, 0x8, RZ ;  /* 0x0000000806037824 */ /* 0x000fe200078e00ff */
[----:B------:R-:W-:Y:S01]  /*0f10*/  SHF.R.S32.HI R4, RZ, 0x5, R0 ;  /* 0x00000005ff047819 */ /* 0x000fe20000011400 */
[C---:B------:R-:W-:Y:S01]  /*0f20*/  IMAD.SHL.U32 R0, R7.reuse, 0x40, RZ ;  /* 0x0000004007007824 */ /* 0x040fe200078e00ff */
[----:B-1----:R-:W-:Y:S01]  /*0f30*/  SHF.R.S32.HI R17, RZ, 0x1f, R12 ;  /* 0x0000001fff117819 */ /* 0x002fe2000001140c */
[----:B------:R-:W-:Y:S01]  /*0f40*/  IMAD.SHL.U32 R10, R10, 0x40, RZ ;  /* 0x000000400a0a7824 */ /* 0x000fe200078e00ff */
[----:B------:R-:W-:Y:S01]  /*0f50*/  R2P PR, R7, 0x6 ;  /* 0x0000000607007804 */ /* 0x000fe20000000000 */
[----:B------:R-:W-:Y:S01]  /*0f60*/  IMAD R4, R4, 0x400, R5 ;  /* 0x0000040004047824 */ /* 0x000fe200078e0205 */
[----:B------:R-:W-:Y:S01]  /*0f70*/  LEA.HI R20, R17, R12, RZ, 0x3 ;  /* 0x0000000c11147211 */ /* 0x000fe200078f18ff */
[----:B------:R-:W-:Y:S01]  /*0f80*/  IMAD.IADD R12, R8, 0x1, -R13 ;  /* 0x00000001080c7824 */ /* 0x000fe200078e0a0d */
[----:B------:R-:W-:Y:S01]  /*0f90*/  LOP3.LUT R0, R0, 0x1c0, RZ, 0xc0, !PT ;  /* 0x000001c000007812 */ /* 0x000fe200078ec0ff */
[----:B------:R-:W-:Y:S01]  /*0fa0*/  IMAD.HI R8, R18, 0x55555556, RZ ;  /* 0x5555555612087827 */ /* 0x000fe200078e02ff */
[----:B------:R-:W-:-:S02]  /*0fb0*/  LOP3.LUT R156, R11, 0x7ffffffc, RZ, 0xc0, !PT ;  /* 0x7ffffffc0b9c7812 */ /* 0x000fc400078ec0ff */
[----:B------:R-:W-:Y:S01]  /*0fc0*/  LOP3.LUT R3, R0, 0x8, R3, 0xf8, !PT ;  /* 0x0000000800037812 */ /* 0x000fe200078ef803 */
[----:B------:R-:W-:Y:S01]  /*0fd0*/  IMAD R9, R9, 0x10, R12 ;  /* 0x0000001009097824 */ /* 0x000fe200078e020c */
[----:B------:R-:W-:Y:S01]  /*0fe0*/  LEA.HI R8, R8, R8, RZ, 0x1 ;  /* 0x0000000808087211 */ /* 0x000fe200078f08ff */
[C---:B------:R-:W-:Y:S01]  /*0ff0*/  VIADD R7, R26.reuse, 0x18 ;  /* 0x000000181a077836 */ /* 0x040fe20000000000 */
[----:B------:R-:W-:Y:S01]  /*1000*/  SHF.R.U32.HI R0, RZ, 0x3, R0 ;  /* 0x00000003ff007819 */ /* 0x000fe20000011600 */
[----:B------:R-:W-:Y:S01]  /*1010*/  VIADD R5, R26, 0x28 ;  /* 0x000000281a057836 */ /* 0x000fe20000000000 */
[----:B------:R-:W-:Y:S01]  /*1020*/  SHF.R.S32.HI R17, RZ, 0x1f, R16 ;  /* 0x0000001fff117819 */ /* 0x000fe20000011410 */
[----:B------:R-:W-:Y:S01]  /*1030*/  IMAD R8, R8, -0x3, R18 ;  /* 0xfffffffd08087824 */ /* 0x000fe200078e0212 */
[----:B------:R-:W-:Y:S01]  /*1040*/  LOP3.LUT R3, R3, R0, RZ, 0x3c, !PT ;  /* 0x0000000003037212 */ /* 0x000fe200078e3cff */
[----:B------:R-:W-:Y:S01]  /*1050*/  VIADD R0, R26, 0x8 ;  /* 0x000000081a007836 */ /* 0x000fe20000000000 */
[----:B------:R-:W-:Y:S01]  /*1060*/  CS2R R18, SRZ ;  /* 0x0000000000127805 */ /* 0x000fe2000001ff00 */
[----:B------:R-:W-:Y:S01]  /*1070*/  IMAD R6, R8, 0x40, R9 ;  /* 0x0000004008067824 */ /* 0x000fe200078e0209 */
[----:B------:R-:W-:Y:S01]  /*1080*/  SHF.R.S32.HI R9, RZ, 0x3, R15 ;  /* 0x00000003ff097819 */ /* 0x000fe2000001140f */
[----:B------:R-:W-:-:S02]  /*1090*/  IMAD.IADD R3, R4, 0x1, R3 ;  /* 0x0000000104037824 */ /* 0x000fc400078e0203 */
[----:B------:R-:W-:Y:S01]  /*10a0*/  IMAD.MOV.U32 R4, RZ, RZ, 0x40 ;  /* 0x00000040ff047424 */ /* 0x000fe200078e00ff */
[----:B------:R0:W-:Y:S01]  /*10b0*/  STL [R1+0xac], R6 ;  /* 0x0000ac0601007387 */ /* 0x0001e20000100800 */
[----:B------:R-:W-:Y:S02]  /*10c0*/  IMAD R157, R3, 0x2, R2 ;  /* 0x00000002039d7824 */ /* 0x000fe400078e0202 */
[----:B------:R-:W-:Y:S01]  /*10d0*/  IMAD.IADD R156, R24, 0x1, -R156 ;  /* 0x00000001189c7824 */ /* 0x000fe200078e0a9c */
[----:B------:R-:W-:Y:S01]  /*10e0*/  STL [R1+0x38], RZ ;  /* 0x000038ff01007387 */ /* 0x000fe20000100800 */
[----:B------:R-:W-:Y:S01]  /*10f0*/  VIADD R3, R157, 0x21800 ;  /* 0x000218009d037836 */ /* 0x000fe20000000000 */
[----:B------:R-:W-:Y:S02]  /*1100*/  SEL R4, R4, 0xffffffc0, !P2 ;  /* 0xffffffc004047807 */ /* 0x000fe40005000000 */
[----:B------:R1:W-:Y:S01]  /*1110*/  STL [R1+0x8c], R0 ;  /* 0x00008c0001007387 */ /* 0x0003e20000100800 */
[----:B0-----:R-:W-:-:S03]  /*1120*/  IMAD R6, R14, 0x8, R6 ;  /* 0x000000080e067824 */ /* 0x001fc600078e0206 */
[----:B------:R0:W-:Y:S04]  /*1130*/  STL [R1+0x88], R7 ;  /* 0x0000880701007387 */ /* 0x0001e80000100800 */
[----:B------:R2:W-:Y:S01]  /*1140*/  STL [R1+0x94], R5 ;  /* 0x0000940501007387 */ /* 0x0005e20000100800 */
[----:B-1----:R-:W-:Y:S01]  /*1150*/  SHF.R.S32.HI R0, RZ, 0x1f, R137 ;  /* 0x0000001fff007819 */ /* 0x002fe20000011489 */
[----:B0-----:R-:W-:-:S04]  /*1160*/  IMAD.SHL.U32 R7, R21, 0x20, RZ ;  /* 0x0000002015077824 */ /* 0x001fc800078e00ff */
[----:B------:R0:W-:Y:S01]  /*1170*/  STL [R1+0x7c], R0 ;  /* 0x00007c0001007387 */ /* 0x0001e20000100800 */
[----:B--2---:R-:W-:-:S05]  /*1180*/  SHF.R.S32.HI R5, RZ, 0x1f, R136 ;  /* 0x0000001fff057819 */ /* 0x004fca0000011488 */
[----:B------:R1:W-:Y:S01]  /*1190*/  STL [R1+0x78], R5 ;  /* 0x0000780501007387 */ /* 0x0003e20000100800 */
[----:B0-----:R-:W-:-:S05]  /*11a0*/  SHF.R.S32.HI R0, RZ, 0x1f, R138 ;  /* 0x0000001fff007819 */ /* 0x001fca000001148a */
[----:B------:R0:W-:Y:S01]  /*11b0*/  STL [R1+0x74], R0 ;  /* 0x0000740001007387 */ /* 0x0001e20000100800 */
[----:B-1----:R-:W-:-:S04]  /*11c0*/  LOP3.LUT R5, R10, 0xc0, RZ, 0xc0, !PT ;  /* 0x000000c00a057812 */ /* 0x002fc800078ec0ff */
[----:B------:R-:W-:Y:S01]  /*11d0*/  SHF.R.U32.HI R8, RZ, 0x3, R5 ;  /* 0x00000003ff087819 */ /* 0x000fe20000011605 */
[----:B------:R1:W-:Y:S01]  /*11e0*/  STL [R1+0x4c], R5 ;  /* 0x00004c0501007387 */ /* 0x0003e20000100800 */
[----:B0-----:R-:W-:-:S03]  /*11f0*/  LOP3.LUT R0, R5, 0x8, R16, 0xf8, !PT ;  /* 0x0000000805007812 */ /* 0x001fc600078ef810 */
[----:B------:R0:W-:Y:S01]  /*1200*/  STL [R1+0x54], R7 ;  /* 0x0000540701007387 */ /* 0x0001e20000100800 */
[----:B------:R-:W-:-:S03]  /*1210*/  LOP3.LUT R0, R0, R8, RZ, 0x3c, !PT ;  /* 0x0000000800007212 */ /* 0x000fc600078e3cff */
[----:B------:R-:W-:Y:S01]  /*1220*/  STL [R1+0x64], R9 ;  /* 0x0000640901007387 */ /* 0x000fe20000100800 */
[----:B-1----:R-:W-:-:S03]  /*1230*/  VIADD R5, R157, 0x21820 ;  /* 0x000218209d057836 */ /* 0x002fc60000000000 */
[----:B------:R1:W-:Y:S01]  /*1240*/  STL [R1+0x50], R8 ;  /* 0x0000500801007387 */ /* 0x0003e20000100800 */
[----:B------:R-:W-:Y:S02]  /*1250*/  @P1 VIADD R5, R3, 0xffffffe0 ;  /* 0xffffffe003051836 */ /* 0x000fe40000000000 */
[----:B0-----:R-:W-:Y:S02]  /*1260*/  IMAD.IADD R7, R7, 0x1, R0 ;  /* 0x0000000107077824 */ /* 0x001fe400078e0200 */
[----:B------:R-:W-:Y:S02]  /*1270*/  IMAD.IADD R0, R3, 0x1, R4 ;  /* 0x0000000103007824 */ /* 0x000fe400078e0204 */
[----:B------:R-:W-:Y:S01]  /*1280*/  IMAD.IADD R3, R4, 0x1, R5 ;  /* 0x0000000104037824 */ /* 0x000fe200078e0205 */
[----:B-1----:R-:W-:-:S05]  /*1290*/  SHF.R.S32.HI R8, RZ, 0x3, R20 ;  /* 0x00000003ff087819 */ /* 0x002fca0000011414 */
[----:B------:R-:W-:Y:S04]  /*12a0*/  STL [R1+0x68], R8 ;  /* 0x0000680801007387 */ /* 0x000fe80000100800 */
[----:B------:R-:W-:Y:S04]  /*12b0*/  STL [R1+0xa0], R7 ;  /* 0x0000a00701007387 */ /* 0x000fe80000100800 */
[----:B------:R-:W-:Y:S04]  /*12c0*/  STL [R1+0x6c], R5 ;  /* 0x00006c0501007387 */ /* 0x000fe80000100800 */
[----:B------:R-:W-:Y:S04]  /*12d0*/  STL [R1+0x98], R6 ;  /* 0x0000980601007387 */ /* 0x000fe80000100800 */
[----:B------:R0:W-:Y:S04]  /*12e0*/  STL [R1+0x4], R0 ;  /* 0x0000040001007387 */ /* 0x0001e80000100800 */
[----:B------:R1:W-:Y:S01]  /*12f0*/  STL [R1], R3 ;  /* 0x0000000301007387 */ /* 0x0003e20000100800 */
[----:B0-----:R-:W-:-:S05]  /*1300*/  VIADD R0, R5, 0x6000 ;  /* 0x0000600005007836 */ /* 0x001fca0000000000 */
[----:B------:R1:W-:Y:S02]  /*1310*/  STL [R1+0x70], R0 ;  /* 0x0000700001007387 */ /* 0x0003e40000100800 */
.L_x_1575:
[----:B------:R-:W-:Y:S05]  /*1320*/  YIELD ;  /* 0x0000000000007946 */ /* 0x000fea0003800000 */
[----:B------:R-:W-:Y:S01]  /*1330*/  ULDC.64 UR4, c[0x0][0xa28] ;  /* 0x00028a0000047ab9 */ /* 0x000fe20000000a00 */
[----:B0--34-:R-:W0:Y:S01]  /*1340*/  LDC.64 R6, c[0x0][0xa08] ;  /* 0x00028200ff067b82 */ /* 0x019e220000000a00 */
[----:B------:R-:W-:Y:S01]  /*1350*/  ISETP.NE.U32.AND P1, PT, RZ, UR4, PT ;  /* 0x00000004ff007c0c */ /* 0x000fe2000bf25070 */
[----:B-1----:R-:W-:Y:S02]  /*1360*/  IMAD.MOV.U32 R0, RZ, RZ, RZ ;  /* 0x000000ffff007224 */ /* 0x002fe400078e00ff */
[----:B------:R-:W-:Y:S01]  /*1370*/  IMAD.MOV.U32 R80, RZ, RZ, RZ ;  /* 0x000000ffff507224 */ /* 0x000fe200078e00ff */
[----:B------:R-:W-:Y:S01]  /*1380*/  ISETP.NE.AND.EX P1, PT, RZ, UR5, PT, P1 ;  /* 0x00000005ff007c0c */ /* 0x000fe2000bf25310 */
[----:B------:R-:W-:-:S02]  /*1390*/  ULDC.64 UR4, c[0x0][0xa18] ;  /* 0x0002860000047ab9 */ /* 0x000fc40000000a00 */
[----:B------:R-:W-:-:S04]  /*13a0*/  ISETP.NE.U32.AND P2, PT, RZ, UR4, PT ;  /* 0x00000004ff007c0c */ /* 0x000fc8000bf45070 */
[----:B------:R-:W-:Y:S01]  /*13b0*/  ISETP.NE.AND.EX P2, PT, RZ, UR5, PT, P2 ;  /* 0x00000005ff007c0c */ /* 0x000fe2000bf45320 */
[----:B------:R-:W-:Y:S02]  /*13c0*/  ULDC.64 UR4, c[0x0][0xa08] ;  /* 0x0002820000047ab9 */ /* 0x000fe40000000a00 */
[----:B------:R-:W-:-:S03]  /*13d0*/  ISETP.NE.U32.AND P0, PT, RZ, UR4, PT ;  /* 0x00000004ff007c0c */ /* 0x000fc6000bf05070 */
[----:B------:R-:W1:Y:S01]  /*13e0*/  @P1 LDC.64 R4, c[0x0][0xa28] ;  /* 0x00028a00ff041b82 */ /* 0x000e620000000a00 */
[----:B------:R-:W-:Y:S01]  /*13f0*/  ISETP.NE.AND.EX P0, PT, RZ, UR5, PT, P0 ;  /* 0x00000005ff007c0c */ /* 0x000fe2000bf05300 */
[----:B0-----:R-:W-:-:S06]  /*1400*/  IMAD.WIDE R10, R35, 0x4, R6 ;  /* 0x00000004230a7825 */ /* 0x001fcc00078e0206 */
[----:B------:R-:W0:Y:S01]  /*1410*/  @P2 LDC.64 R8, c[0x0][0xa18] ;  /* 0x00028600ff082b82 */ /* 0x000e220000000a00 */
[----:B------:R-:W-:Y:S02]  /*1420*/  ULDC UR4, c[0x0][0x288] ;  /* 0x0000a20000047ab9 */ /* 0x000fe40000000800 */
[----:B------:R-:W-:Y:S01]  /*1430*/  IMAD.U32 R154, RZ, RZ, UR4 ;  /* 0x00000004ff9a7e24 */ /* 0x000fe2000f8e00ff */
[----:B------:R-:W-:Y:S02]  /*1440*/  ULDC.64 UR4, c[0x0][0x418] ;  /* 0x0001060000047ab9 */ /* 0x000fe40000000a00 */
[----:B--2---:R2:W5:Y:S01]  /*1450*/  @P0 LDG.E R80, desc[UR54][R10.64] ;  /* 0x000000360a500981 */ /* 0x004562000c1e1900 */
[----:B-1----:R-:W-:-:S05]  /*1460*/  @P1 IMAD.WIDE R4, R35, 0x4, R4 ;  /* 0x0000000423041825 */ /* 0x002fca00078e0204 */
[----:B------:R2:W5:Y:S01]  /*1470*/  @P1 LDG.E R0, desc[UR54][R4.64] ;  /* 0x0000003604001981 */ /* 0x000562000c1e1900 */
[----:B0-----:R-:W-:-:S05]  /*1480*/  @P2 IMAD.WIDE R6, R35, 0x4, R8 ;  /* 0x0000000423062825 */ /* 0x001fca00078e0208 */
[----:B------:R2:W5:Y:S01]  /*1490*/  @P2 LDG.E R154, desc[UR54][R6.64] ;  /* 0x00000036069a2981 */ /* 0x000562000c1e1900 */
[----:B------:R-:W-:-:S03]  /*14a0*/  UISETP.NE.U32.AND UP0, UPT, UR4, URZ, UPT ;  /* 0x0000003f0400728c */ /* 0x000fc6000bf05070 */
        /* <DEDUP_REMOVED lines=8> */
[----:B--2---:R-:W-:Y:S06]  /*1530*/  @P2 BRA `(.L_x_1360) ;  /* 0x0000000000242947 */ /* 0x004fec0003800000 */
        /* <DEDUP_REMOVED lines=9> */
.L_x_1360:
[----:B------:R-:W-:Y:S01]  /*15d0*/  ULDC.64 UR4, c[0x0][0xa20] ;  /* 0x0002880000047ab9 */ /* 0x000fe20000000a00 */
[----:B------:R0:W-:Y:S01]  /*15e0*/  STL [R1+0xa4], R34 ;  /* 0x0000a42201007387 */ /* 0x0001e20000100800 */
[----:B------:R-:W-:-:S03]  /*15f0*/  ISETP.NE.U32.AND P1, PT, RZ, UR4, PT ;  /* 0x00000004ff007c0c */ /* 0x000fc6000bf25070 */
[----:B------:R0:W-:Y:S01]  /*1600*/  STL [R1+0xa8], R35 ;  /* 0x0000a82301007387 */ /* 0x0001e20000100800 */
[----:B------:R-:W-:-:S13]  /*1610*/  ISETP.NE.AND.EX P1, PT, RZ, UR5, PT, P1 ;  /* 0x00000005ff007c0c */ /* 0x000fda000bf25310 */
[----:B0-----:R-:W-:Y:S05]  /*1620*/  @!P1 BRA `(.L_x_1361) ;  /* 0x0000000000109947 */ /* 0x001fea0003800000 */
[----:B------:R-:W0:Y:S02]  /*1630*/  LDC.64 R4, c[0x0][0xa20] ;  /* 0x00028800ff047b82 */ /* 0x000e240000000a00 */
[----:B0-----:R-:W-:-:S05]  /*1640*/  IMAD.WIDE R4, R35, 0x4, R4 ;  /* 0x0000000423047825 */ /* 0x001fca00078e0204 */
[----:B------:R0:W5:Y:S01]  /*1650*/  LDG.E R27, desc[UR54][R4.64] ;  /* 0x00000036041b7981 */ /* 0x000162000c1e1900 */
[----:B------:R-:W-:Y:S05]  /*1660*/  BRA `(.L_x_1362) ;  /* 0x0000000000107947 */ /* 0x000fea0003800000 */
.L_x_1361:
[----:B------:R-:W-:Y:S05]  /*1670*/  @!P0 BRA `(.L_x_1362) ;  /* 0x00000000000c8947 */ /* 0x000fea0003800000 */
[----:B------:R-:W2:Y:S04]  /*1680*/  LDG.E R4, desc[UR54][R10.64] ;  /* 0x000000360a047981 */ /* 0x000ea8000c1e1900 */
[----:B------:R-:W2:Y:S02]  /*1690*/  LDG.E R27, desc[UR54][R10.64+0x4] ;  /* 0x000004360a1b7981 */ /* 0x000ea4000c1e1900 */
[----:B--2---:R-:W-:-:S07]  /*16a0*/  IMAD.IADD R27, R27, 0x1, -R4 ;  /* 0x000000011b1b7824 */ /* 0x004fce00078e0a04 */
.L_x_1362:
[----:B------:R-:W-:Y:S01]  /*16b0*/  ULDC.64 UR4, c[0x0][0xa10] ;  /* 0x0002840000047ab9 */ /* 0x000fe20000000a00 */
[----:B0-----:R-:W0:Y:S01]  /*16c0*/  LDC R4, c[0x0][0x448] ;  /* 0x00011200ff047b82 */ /* 0x001e220000000800 */
[----:B------:R-:W-:-:S04]  /*16d0*/  ISETP.NE.U32.AND P0, PT, RZ, UR4, PT ;  /* 0x00000004ff007c0c */ /* 0x000fc8000bf05070 */
[----:B------:R-:W-:Y:S01]  /*16e0*/  ISETP.NE.AND.EX P0, PT, RZ, UR5, PT, P0 ;  /* 0x00000005ff007c0c */ /* 0x000fe2000bf05300 */
[----:B------:R-:W-:Y:S02]  /*16f0*/  ULDC.64 UR4, c[0x0][0xa30] ;  /* 0x00028c0000047ab9 */ /* 0x000fe40000000a00 */
[----:B------:R-:W-:-:S04]  /*1700*/  ISETP.NE.U32.AND P1, PT, RZ, UR4, PT ;  /* 0x00000004ff007c0c */ /* 0x000fc8000bf25070 */
[----:B------:R-:W-:-:S06]  /*1710*/  ISETP.NE.AND.EX P1, PT, RZ, UR5, PT, P1 ;  /* 0x00000005ff007c0c */ /* 0x000fcc000bf25310 */
[----:B------:R-:W1:Y:S08]  /*1720*/  @P0 LDC.64 R6, c[0x0][0xa10] ;  /* 0x00028400ff060b82 */ /* 0x000e700000000a00 */
[----:B------:R-:W2:Y:S01]  /*1730*/  @P1 LDC.64 R8, c[0x0][0xa30] ;  /* 0x00028c00ff081b82 */ /* 0x000ea20000000a00 */
[----:B-1----:R-:W-:-:S05]  /*1740*/  @P0 IMAD.WIDE R6, R35, 0x4, R6 ;  /* 0x0000000423060825 */ /* 0x002fca00078e0206 */
[----:B------:R-:W3:Y:S04]  /*1750*/  @P0 LDG.E R3, desc[UR54][R6.64] ;  /* 0x0000003606030981 */ /* 0x000ee8000c1e1900 */
[----:B------:R1:W3:Y:S01]  /*1760*/  @P0 LDG.E R10, desc[UR54][R6.64+0x4] ;  /* 0x00000436060a0981 */ /* 0x0002e2000c1e1900 */
[----:B-----5:R-:W-:Y:S02]  /*1770*/  IMAD.MOV.U32 R98, RZ, RZ, R27 ;  /* 0x000000ffff627224 */ /* 0x020fe400078e001b */
[----:B--2---:R-:W-:-:S05]  /*1780*/  @P1 IMAD.WIDE R8, R35, 0x4, R8 ;  /* 0x0000000423081825 */ /* 0x004fca00078e0208 */
[----:B------:R2:W5:Y:S01]  /*1790*/  @P1 LDG.E R98, desc[UR54][R8.64] ;  /* 0x0000003608621981 */ /* 0x000562000c1e1900 */
[----:B0-----:R-:W-:Y:S01]  /*17a0*/  ISETP.NE.AND P1, PT, R4, 0x1, PT ;  /* 0x000000010400780c */ /* 0x001fe20003f25270 */
[----:B------:R-:W-:Y:S01]  /*17b0*/  IMAD R14, R33, 0xc0, RZ ;  /* 0x000000c0210e7824 */ /* 0x000fe200078e02ff */
[----:B------:R-:W0:Y:S01]  /*17c0*/  LDC.64 R4, c[0x0][0x9e0] ;  /* 0x00027800ff047b82 */ /* 0x000e220000000a00 */
[----:B------:R-:W-:Y:S02]  /*17d0*/  IMAD.IADD R13, R27, 0x1, -R0 ;  /* 0x000000011b0d7824 */ /* 0x000fe400078e0a00 */
[----:B------:R-:W-:Y:S01]  /*17e0*/  VIADD R0, R14, 0xbf ;  /* 0x000000bf0e007836 */ /* 0x000fe20000000000 */
[----:B------:R4:W-:Y:S03]  /*17f0*/  STL [R1+0x60], R14 ;  /* 0x0000600e01007387 */ /* 0x0009e60000100800 */
[----:B-1----:R-:W-:-:S04]  /*1800*/  IMAD.MOV.U32 R6, RZ, RZ, R0 ;  /* 0x000000ffff067224 */ /* 0x002fc800078e0000 */
[----:B------:R-:W1:Y:S08]  /*1810*/  @P1 LDC R11, c[0x0][0x44c] ;  /* 0x00011300ff0b1b82 */ /* 0x000e700000000800 */
[----:B------:R-:W2:Y:S01]  /*1820*/  @P1 LDC R12, c[0x0][0x450] ;  /* 0x00011400ff0c1b82 */ /* 0x000ea20000000800 */
[----:B0-----:R-:W-:Y:S01]  /*1830*/  ISETP.GE.AND P2, PT, R5, 0x1, PT ;  /* 0x000000010500780c */ /* 0x001fe20003f46270 */
[----:B---3--:R-:W-:-:S02]  /*1840*/  @P0 IMAD.IADD R24, R10, 0x1, -R3 ;  /* 0x000000010a180824 */ /* 0x008fc400078e0a03 */
[----:B-1----:R-:W-:-:S04]  /*1850*/  @P1 IMAD.HI.U32 R3, R0, R11, RZ ;  /* 0x0000000b00031227 */ /* 0x002fc800078e00ff */
[----:B------:R-:W-:Y:S01]  /*1860*/  IMAD.IADD R155, R13, 0x1, R24 ;  /* 0x000000010d9b7824 */ /* 0x000fe200078e0218 */
[----:B--2---:R-:W-:-:S03]  /*1870*/  @P1 SHF.R.U32.HI R6, RZ, R12, R3 ;  /* 0x0000000cff061219 */ /* 0x004fc60000011603 */
[C---:B------:R-:W-:Y:S01]  /*1880*/  VIADD R0, R155.reuse, 0x7f ;  /* 0x0000007f9b007836 */ /* 0x040fe20000000000 */
[----:B------:R-:W-:-:S04]  /*1890*/  IADD3 R7, R155, 0x1, -R154 ;  /* 0x000000019b077810 */ /* 0x000fc80007ffe89a */
[----:B------:R-:W-:Y:S01]  /*18a0*/  SHF.R.S32.HI R3, RZ, 0x1f, R0 ;  /* 0x0000001fff037819 */ /* 0x000fe20000011400 */
[----:B------:R-:W-:-:S03]  /*18b0*/  IMAD.IADD R9, R7, 0x1, R6 ;  /* 0x0000000107097824 */ /* 0x000fc600078e0206 */
[----:B------:R-:W-:Y:S01]  /*18c0*/  LEA.HI R3, R3, R0, RZ, 0x7 ;  /* 0x0000000003037211 */ /* 0x000fe200078f38ff */
[----:B------:R-:W-:-:S03]  /*18d0*/  IMAD.IADD R4, R9, 0x1, R4 ;  /* 0x0000000109047824 */ /* 0x000fc600078e0204 */
[----:B------:R-:W-:Y:S01]  /*18e0*/  SHF.R.S32.HI R102, RZ, 0x7, R3 ;  /* 0x00000007ff667819 */ /* 0x000fe20000011403 */
[----:B----4-:R-:W-:Y:S06]  /*18f0*/  @!P2 BRA `(.L_x_1363) ;  /* 0x000000000048a947 */ /* 0x010fec0003800000 */
        /* <DEDUP_REMOVED lines=11> */
.L_x_1365:
[----:B------:R-:W-:-:S13]  /*19b0*/  ISETP.NE.AND P0, PT, R5, 0x1, PT ;  /* 0x000000010500780c */ /* 0x000fda0003f05270 */
[----:B------:R-:W0:Y:S02]  /*19c0*/  @P0 LDC.64 R6, c[0x0][0x9e8] ;  /* 0x00027a00ff060b82 */ /* 0x000e240000000a00 */
[----:B0-----:R-:W-:-:S05]  /*19d0*/  @P0 IMAD.HI.U32 R6, R0, R6, RZ ;  /* 0x0000000600060227 */ /* 0x001fca00078e00ff */
[----:B------:R-:W-:-:S07]  /*19e0*/  @P0 SHF.R.U32.HI R0, RZ, R7, R6 ;  /* 0x00000007ff000219 */ /* 0x000fce0000011606 */
.L_x_1366:
[----:B------:R-:W-:Y:S05]  /*19f0*/  BSYNC B0 ;  /* 0x0000000000007941 */ /* 0x000fea0003800000 */
.L_x_1364:
[----:B------:R-:W-:-:S05]  /*1a00*/  IMAD R3, R0, R5, R5 ;  /* 0x0000000500037224 */ /* 0x000fca00078e0205 */
[----:B------:R-:W-:-:S07]  /*1a10*/  VIMNMX R4, R4, R3, PT ;  /* 0x0000000304047248 */ /* 0x000fce0003fe0100 */
.L_x_1363:
[----:B------:R-:W0:Y:S01]  /*1a20*/  @P1 LDC R3, c[0x0][0x44c] ;  /* 0x00011300ff031b82 */ /* 0x000e220000000800 */
[----:B------:R-:W-:Y:S01]  /*1a30*/  IMAD.MOV.U32 R0, RZ, RZ, R14 ;  /* 0x000000ffff007224 */ /* 0x000fe200078e000e */
[----:B------:R-:W-:Y:S01]  /*1a40*/  ULDC UR4, c[0x0][0x9dc] ;  /* 0x0002770000047ab9 */ /* 0x000fe20000000800 */
[----:B------:R-:W-:-:S05]  /*1a50*/  IMAD.IADD R103, R155, 0x1, -R154 ;  /* 0x000000019b677824 */ /* 0x000fca00078e0a9a */
[----:B------:R-:W1:Y:S01]  /*1a60*/  @P1 LDC R6, c[0x0][0x450] ;  /* 0x00011400ff061b82 */ /* 0x000e620000000800 */
[----:B0-----:R-:W-:-:S05]  /*1a70*/  @P1 IMAD.HI.U32 R3, R14, R3, RZ ;  /* 0x000000030e031227 */ /* 0x001fca00078e00ff */
[----:B-1----:R-:W-:-:S05]  /*1a80*/  @P1 SHF.R.U32.HI R0, RZ, R6, R3 ;  /* 0x00000006ff001219 */ /* 0x002fca0000011603 */
[----:B------:R-:W-:-:S04]  /*1a90*/  IMAD.IADD R0, R103, 0x1, R0 ;  /* 0x0000000167007824 */ /* 0x000fc800078e0200 */
[----:B------:R-:W-:Y:S01]  /*1aa0*/  VIADD R3, R0, -UR4 ;  /* 0x8000000400037c36 */ /* 0x000fe20008000000 */
[----:B------:R-:W-:Y:S06]  /*1ab0*/  @!P2 BRA `(.L_x_1367) ;  /* 0x000000000044a947 */ /* 0x000fec0003800000 */
[----:B------:R-:W-:Y:S01]  /*1ac0*/  ISETP.GT.AND P0, PT, R0, -0x1, PT ;  /* 0xffffffff0000780c */ /* 0x000fe20003f04270 */
[----:B------:R-:W-:-:S12]  /*1ad0*/  BSSY B0, `(.L_x_1368) ;  /* 0x000000d000007945 */ /* 0x000fd80003800000 */
[----:B------:R-:W-:Y:S05]  /*1ae0*/  @P0 BRA `(.L_x_1369) ;  /* 0x00000000001c0947 */ /* 0x000fea0003800000 */
[----:B------:R-:W-:Y:S02]  /*1af0*/  ISETP.NE.AND P0, PT, R5, 0x1, PT ;  /* 0x000000010500780c */ /* 0x000fe40003f05270 */
[----:B------:R-:W-:-:S11]  /*1b00*/  LOP3.LUT R7, RZ, R0, RZ, 0x33, !PT ;  /* 0x00000000ff077212 */ /* 0x000fd600078e33ff */
[----:B------:R-:W0:Y:S02]  /*1b10*/  @P0 LDC.64 R8, c[0x0][0x9e8] ;  /* 0x00027a00ff080b82 */ /* 0x000e240000000a00 */
[----:B0-----:R-:W-:-:S05]  /*1b20*/  @P0 IMAD.HI.U32 R0, R7, R8, RZ ;  /* 0x0000000807000227 */ /* 0x001fca00078e00ff */
[----:B------:R-:W-:-:S04]  /*1b30*/  @P0 SHF.R.U32.HI R7, RZ, R9, R0 ;  /* 0x00000009ff070219 */ /* 0x000fc80000011600 */
[----:B------:R-:W-:Y:S01]  /*1b40*/  LOP3.LUT R0, RZ, R7, RZ, 0x33, !PT ;  /* 0x00000007ff007212 */ /* 0x000fe200078e33ff */
[----:B------:R-:W-:Y:S06]  /*1b50*/  BRA `(.L_x_1370) ;  /* 0x0000000000107947 */ /* 0x000fec0003800000 */
.L_x_1369:
[----:B------:R-:W-:-:S13]  /*1b60*/  ISETP.NE.AND P0, PT, R5, 0x1, PT ;  /* 0x000000010500780c */ /* 0x000fda0003f05270 */
[----:B------:R-:W0:Y:S02]  /*1b70*/  @P0 LDC.64 R6, c[0x0][0x9e8] ;  /* 0x00027a00ff060b82 */ /* 0x000e240000000a00 */
[----:B0-----:R-:W-:-:S05]  /*1b80*/  @P0 IMAD.HI.U32 R6, R0, R6, RZ ;  /* 0x0000000600060227 */ /* 0x001fca00078e00ff */
[----:B------:R-:W-:-:S07]  /*1b90*/  @P0 SHF.R.U32.HI R0, RZ, R7, R6 ;  /* 0x00000007ff000219 */ /* 0x000fce0000011606 */
.L_x_1370:
[----:B------:R-:W-:Y:S05]  /*1ba0*/  BSYNC B0 ;  /* 0x0000000000007941 */ /* 0x000fea0003800000 */
.L_x_1368:
[----:B------:R-:W-:-:S05]  /*1bb0*/  IMAD R0, R0, R5, RZ ;  /* 0x0000000500007224 */ /* 0x000fca00078e02ff */
[----:B------:R-:W-:-:S07]  /*1bc0*/  VIMNMX R3, R3, R0, !PT ;  /* 0x0000000003037248 */ /* 0x000fce0007fe0100 */
.L_x_1367:
[----:B------:R-:W-:Y:S01]  /*1bd0*/  VIADD R4, R4, 0x7f ;  /* 0x0000007f04047836 */ /* 0x000fe20000000000 */
[----:B------:R-:W-:-:S04]  /*1be0*/  SHF.R.S32.HI R0, RZ, 0x1f, R3 ;  /* 0x0000001fff007819 */ /* 0x000fc80000011403 */
[----:B------:R-:W-:Y:S02]  /*1bf0*/  SHF.R.S32.HI R5, RZ, 0x1f, R4 ;  /* 0x0000001fff057819 */ /* 0x000fe40000011404 */
[----:B------:R-:W-:Y:S02]  /*1c00*/  LEA.HI R0, R0, R3, RZ, 0x7 ;  /* 0x0000000300007211 */ /* 0x000fe400078f38ff */
[----:B------:R-:W-:Y:S02]  /*1c10*/  LEA.HI R5, R5, R4, RZ, 0x7 ;  /* 0x0000000405057211 */ /* 0x000fe400078f38ff */
[----:B------:R-:W-:Y:S02]  /*1c20*/  SHF.R.S32.HI R0, RZ, 0x7, R0 ;  /* 0x00000007ff007819 */ /* 0x000fe40000011400 */
[----:B------:R-:W-:Y:S02]  /*1c30*/  SHF.R.S32.HI R5, RZ, 0x7, R5 ;  /* 0x00000007ff057819 */ /* 0x000fe40000011405 */
[----:B------:R-:W-:-:S02]  /*1c40*/  VIMNMX R0, RZ, R0, !PT ;  /* 0x00000000ff007248 */ /* 0x000fc40007fe0100 */
[----:B------:R-:W-:-:S03]  /*1c50*/  VIMNMX R5, R102, R5, PT ;  /* 0x0000000566057248 */ /* 0x000fc60003fe0100 */
[--C-:B------:R-:W-:Y:S02]  /*1c60*/  IMAD R0, R0, 0x80, -R13.reuse ;  /* 0x0000008000007824 */ /* 0x100fe400078e0a0d */
[----:B------:R-:W-:-:S03]  /*1c70*/  IMAD R5, R5, 0x80, -R13 ;  /* 0x0000008005057824 */ /* 0x000fc600078e0a0d */
[----:B------:R-:W-:Y:S02]  /*1c80*/  VIMNMX R0, RZ, R0, !PT ;  /* 0x00000000ff007248 */ /* 0x000fe40007fe0100 */
[----:B------:R-:W-:Y:S02]  /*1c90*/  VIMNMX R5, R5, R24, PT ;  /* 0x0000001805057248 */ /* 0x000fe40003fe0100 */
[----:B------:R-:W-:Y:S02]  /*1ca0*/  SHF.R.U32.HI R75, RZ, 0x7, R0 ;  /* 0x00000007ff4b7819 */ /* 0x000fe40000011600 */
[----:B------:R-:W-:-:S03]  /*1cb0*/  ISETP.GT.AND P0, PT, R5, R0, PT ;  /* 0x000000000500720c */ /* 0x000fc60003f04270 */
[----:B------:R-:W-:-:S10]  /*1cc0*/  IMAD.MOV.U32 R25, RZ, RZ, R75 ;  /* 0x000000ffff197224 */ /* 0x000fd400078e004b */
[----:B------:R-:W-:-:S05]  /*1cd0*/  @P0 VIADD R3, R5, 0x7f ;  /* 0x0000007f05030836 */ /* 0x000fca0000000000 */
[----:B------:R-:W-:-:S04]  /*1ce0*/  @P0 SHF.R.S32.HI R0, RZ, 0x1f, R3 ;  /* 0x0000001fff000819 */ /* 0x000fc80000011403 */
[----:B------:R-:W-:-:S04]  /*1cf0*/  @P0 LEA.HI R0, R0, R3, RZ, 0x7 ;  /* 0x0000000300000211 */ /* 0x000fc800078f38ff */
[----:B------:R-:W-:Y:S02]  /*1d00*/  @P0 SHF.R.S32.HI R25, RZ, 0x7, R0 ;  /* 0x00000007ff190819 */ /* 0x000fe40000011400 */
[----:B------:R-:W-:Y:S02]  /*1d10*/  PLOP3.LUT P0, PT, PT, PT, PT, 0x80, 0x0 ;  /* 0x000000000000781c */ /* 0x000fe40003f0f070 */
[----:B------:R-:W-:-:S13]  /*1d20*/  ISETP.GT.AND P1, PT, R25, R75, PT ;  /* 0x0000004b1900720c */ /* 0x000fda0003f24270 */
[----:B------:R-:W-:Y:S05]  /*1d30*/  @!P1 BRA `(.L_x_1371) ;  /* 0x0000005800749947 */ /* 0x000fea0003800000 */
        /* <DEDUP_REMOVED lines=20> */
.L_x_1373:
[----:B------:R-:W-:Y:S05]  /*1e80*/  BSYNC B6 ;  /* 0x0000000000067941 */ /* 0x000fea0003800000 */
.L_x_1372:
        /* <DEDUP_REMOVED lines=20> */
.L_x_1375:
[----:B------:R-:W-:Y:S05]  /*1fd0*/  BSYNC B6 ;  /* 0x0000000000067941 */ /* 0x000fea0003800000 */
.L_x_1374:
[----:B------:R-:W2:Y:S01]  /*1fe0*/  LDL.64 R38, [R1+0x58] ;  /* 0x0000580001267983 */ /* 0x000ea20000100a00 */
[----:B------:R-:W-:-:S03]  /*1ff0*/  ULDC.64 UR4, c[0x0][0x9f8] ;  /* 0x00027e0000047ab9 */ /* 0x000fc60000000a00 */
[----:B------:R-:W2:Y:S01]  /*2000*/  LDL.64 R20, [R1+0x58] ;  /* 0x0000580001147983 */ /* 0x000ea20000100a00 */
[----:B------:R-:W-:Y:S01]  /*2010*/  ISETP.NE.U32.AND P0, PT, RZ, UR4, PT ;  /* 0x00000004ff007c0c */ /* 0x000fe2000bf05070 */
[----:B------:R-:W-:Y:S01]  /*2020*/  IMAD.MOV.U32 R0, RZ, RZ, R35 ;  /* 0x000000ffff007224 */ /* 0x000fe200078e0023 */
[----:B------:R-:W0:Y:S01]  /*2030*/  LDC.64 R8, c[0x0][0x408] ;  /* 0x00010200ff087b82 */ /* 0x000e220000000a00 */
[----:B------:R-:W1:Y:S01]  /*2040*/  S2R R28, SR_TID.X ;  /* 0x00000000001c7919 */ /* 0x000e620000002100 */
[----:B------:R-:W-:-:S06]  /*2050*/  ISETP.NE.AND.EX P0, PT, RZ, UR5, PT, P0 ;  /* 0x00000005ff007c0c */ /* 0x000fcc000bf05300 */
[----:B------:R-:W3:Y:S08]  /*2060*/  LDC R29, c[0x0][0x3f4] ;  /* 0x0000fd00ff1d7b82 */ /* 0x000ef00000000800 */
[----:B------:R-:W4:Y:S08]  /*2070*/  @P0 LDC.64 R4, c[0x0][0x9f8] ;  /* 0x00027e00ff040b82 */ /* 0x000f300000000a00 */
[----:B------:R-:W3:Y:S01]  /*2080*/  LDC.64 R10, c[0x0][0x3f8] ;  /* 0x0000fe00ff0a7b82 */ /* 0x000ee20000000a00 */
[----:B-1----:R-:W-:Y:S01]  /*2090*/  VIADD R37, R28, 0xffffff80 ;  /* 0xffffff801c257836 */ /* 0x002fe20000000000 */
[----:B------:R-:W-:Y:S01]  /*20a0*/  SHF.R.U32.HI R31, RZ, 0x7, R28 ;  /* 0x00000007ff1f7819 */ /* 0x000fe2000001161c */
[----:B----4-:R-:W-:-:S05]  /*20b0*/  @P0 IMAD.WIDE R4, R35, 0x4, R4 ;  /* 0x0000000423040825 */ /* 0x010fca00078e0204 */
[----:B------:R1:W4:Y:S01]  /*20c0*/  @P0 LDG.E R0, desc[UR54][R4.64] ;  /* 0x0000003604000981 */ /* 0x000322000c1e1900 */
[----:B------:R-:W-:Y:S01]  /*20d0*/  ISETP.NE.AND P6, PT, R31, 0x1, PT ;  /* 0x000000011f00780c */ /* 0x000fe20003fc5270 */
[----:B------:R-:W-:Y:S01]  /*20e0*/  IMAD.IADD R80, R80, 0x1, R27 ;  /* 0x0000000150507824 */ /* 0x000fe200078e021b */
[----:B------:R-:W-:Y:S02]  /*20f0*/  SHF.R.S32.HI R3, RZ, 0x1f, R37 ;  /* 0x0000001fff037819 */ /* 0x000fe40000011425 */
[-C--:B------:R-:W-:Y:S02]  /*2100*/  LEA.HI R36, R37, R37.reuse, RZ, 0x1 ;  /* 0x0000002525247211 */ /* 0x080fe400078f08ff */
[----:B------:R-:W-:Y:S01]  /*2110*/  LEA.HI R6, R3, R37, RZ, 0x2 ;  /* 0x0000002503067211 */ /* 0x000fe200078f10ff */
[----:B------:R-:W-:Y:S01]  /*2120*/  VIADD R3, R16, 0x10 ;  /* 0x0000001010037836 */ /* 0x000fe20000000000 */
[----:B------:R-:W-:Y:S02]  /*2130*/  SHF.R.S32.HI R36, RZ, 0x1, R36 ;  /* 0x00000001ff247819 */ /* 0x000fe40000011424 */
[----:B------:R-:W-:-:S02]  /*2140*/  SHF.R.S32.HI R74, RZ, 0x2, R6 ;  /* 0x00000002ff4a7819 */ /* 0x000fc40000011406 */
[----:B------:R-:W-:Y:S01]  /*2150*/  SHF.R.S32.HI R7, RZ, 0x1f, R6 ;  /* 0x0000001fff077819 */ /* 0x000fe20000011406 */
[----:B------:R-:W-:Y:S05]  /*2160*/  @!P6 WARPSYNC.ALL ;  /* 0x000000000000e948 */ /* 0x000fea0003800000 */
[----:B------:R-:W-:Y:S01]  /*2170*/  ULDC UR4, c[0x0][0x2f4] ;  /* 0x0000bd0000047ab9 */ /* 0x000fe20000000800 */
[----:B------:R-:W-:Y:S01]  /*2180*/  LEA.HI R7, R7, R74, RZ, 0x2 ;  /* 0x0000004a07077211 */ /* 0x000fe200078f10ff */
[--C-:B0-----:R-:W-:Y:S01]  /*2190*/  IMAD.WIDE.U32 R72, R36, R8, R16.reuse ;  /* 0x0000000824487225 */ /* 0x101fe200078e0010 */
[----:B------:R-:W-:Y:S02]  /*21a0*/  ISETP.GE.AND P1, PT, R3, UR4, PT ;  /* 0x0000000403007c0c */ /* 0x000fe4000bf26270 */
[----:B------:R-:W-:Y:S01]  /*21b0*/  ISETP.GE.AND P0, PT, R16, UR4, PT ;  /* 0x0000000410007c0c */ /* 0x000fe2000bf06270 */
[----:B---3--:R-:W-:Y:S01]  /*21c0*/  IMAD.WIDE.U32 R68, R36, R10, R16 ;  /* 0x0000000a24447225 */ /* 0x008fe200078e0010 */
[----:B-1----:R-:W-:-:S02]  /*21d0*/  SEL R5, RZ, 0xffffffff, P1 ;  /* 0xffffffffff057807 */ /* 0x002fc40000800000 */
[----:B------:R-:W-:Y:S02]  /*21e0*/  SEL R4, RZ, 0x1, P0 ;  /* 0x00000001ff047807 */ /* 0x000fe40000000000 */
[----:B------:R-:W-:Y:S01]  /*21f0*/  SHF.R.S32.HI R13, RZ, 0x1f, R36 ;  /* 0x0000001fff0d7819 */ /* 0x000fe20000011424 */
[----:B------:R-:W-:Y:S01]  /*2200*/  IMAD.SHL.U32 R5, R5, 0x2, RZ ;  /* 0x0000000205057824 */ /* 0x000fe200078e00ff */
[----:B------:R-:W-:Y:S02]  /*2210*/  LOP3.LUT R7, R7, 0xfffffffc, RZ, 0xc0, !PT ;  /* 0xfffffffc07077812 */ /* 0x000fe400078ec0ff */
[----:B------:R-:W-:Y:S01]  /*2220*/  ISETP.GE.AND P1, PT, R137, UR4, PT ;  /* 0x0000000489007c0c */ /* 0x000fe2000bf26270 */
[----:B------:R-:W-:Y:S01]  /*2230*/  IMAD R6, R13, R8, RZ ;  /* 0x000000080d067224 */ /* 0x000fe200078e02ff */
[----:B------:R-:W-:Y:S01]  /*2240*/  LOP3.LUT R5, R5, 0x2, R4, 0xe2, !PT ;  /* 0x0000000205057812 */ /* 0x000fe200078ee204 */
[----:B------:R-:W-:Y:S01]  /*2250*/  VIADD R4, R16, 0x20 ;  /* 0x0000002010047836 */ /* 0x000fe20000000000 */
[----:B------:R-:W-:Y:S01]  /*2260*/  LOP3.LUT R22, R22, 0xfffffffb, RZ, 0xc0, !PT ;  /* 0xfffffffb16167812 */ /* 0x000fe200078ec0ff */
[----:B------:R-:W-:Y:S01]  /*2270*/  IMAD.IADD R74, R74, 0x1, -R7 ;  /* 0x000000014a4a7824 */ /* 0x000fe200078e0a07 */
[----:B------:R-:W-:Y:S01]  /*2280*/  SEL R7, RZ, 0x8, P1 ;  /* 0x00000008ff077807 */ /* 0x000fe20000800000 */
[----:B------:R-:W-:Y:S01]  /*2290*/  IMAD R15, R36, R9, R6 ;  /* 0x00000009240f7224 */ /* 0x000fe200078e0206 */
[----:B------:R-:W-:-:S02]  /*22a0*/  ISETP.GE.AND P0, PT, R4, UR4, PT ;  /* 0x0000000404007c0c */ /* 0x000fc4000bf06270 */
[----:B------:R-:W-:Y:S01]  /*22b0*/  ISETP.GE.AND P2, PT, R3, R29, PT ;  /* 0x0000001d0300720c */ /* 0x000fe20003f46270 */
[----:B------:R-:W-:Y:S01]  /*22c0*/  IMAD.IADD R73, R73, 0x1, R15 ;  /* 0x0000000149497824 */ /* 0x000fe200078e020f */
[----:B------:R-:W-:Y:S02]  /*22d0*/  SEL R6, RZ, 0x4, P0 ;  /* 0x00000004ff067807 */ /* 0x000fe40000000000 */
[----:B------:R-:W-:Y:S02]  /*22e0*/  ISETP.GE.AND P0, PT, R136, UR4, PT ;  /* 0x0000000488007c0c */ /* 0x000fe4000bf06270 */
[----:B------:R-:W-:Y:S02]  /*22f0*/  LOP3.LUT R5, R7, R5, R6, 0xfe, !PT ;  /* 0x0000000507057212 */ /* 0x000fe400078efe06 */
[----:B------:R-:W-:Y:S02]  /*2300*/  SEL R6, RZ, 0x10, P0 ;  /* 0x00000010ff067807 */ /* 0x000fe40000000000 */
[----:B------:R-:W-:-:S02]  /*2310*/  LOP3.LUT P0, RZ, R74, 0x2, RZ, 0xc0, !PT ;  /* 0x000000024aff7812 */ /* 0x000fc4000780c0ff */
[----:B------:R-:W-:Y:S01]  /*2320*/  LOP3.LUT R30, R5, R6, RZ, 0xfc, !PT ;  /* 0x00000006051e7212 */ /* 0x000fe200078efcff */
[----:B------:R-:W-:Y:S01]  /*2330*/  IMAD R6, R13, R10, RZ ;  /* 0x0000000a0d067224 */ /* 0x000fe200078e02ff */
[----:B------:R-:W-:Y:S01]  /*2340*/  ISETP.GE.AND P1, PT, R4, R29, PT ;  /* 0x0000001d0400720c */ /* 0x000fe20003f26270 */
[----:B--2---:R-:W-:-:S08]  /*2350*/  IMAD.MOV.U32 R20, RZ, RZ, R38 ;  /* 0x000000ffff147224 */ /* 0x004fd000078e0026 */
[----:B------:R-:W-:Y:S01]  /*2360*/  @P0 LOP3.LUT R22, R22, 0x4, RZ, 0xfc, !PT ;  /* 0x0000000416160812 */ /* 0x000fe200078efcff */
[----:B------:R-:W-:Y:S01]  /*2370*/  IMAD R13, R36, R11, R6 ;  /* 0x0000000b240d7224 */ /* 0x000fe200078e0206 */
[----:B------:R-:W-:Y:S02]  /*2380*/  ISETP.GE.AND P0, PT, R16, R29, PT ;  /* 0x0000001d1000720c */ /* 0x000fe40003f06270 */
[----:B------:R-:W-:-:S05]  /*2390*/  SHF.R.S32.HI R21, RZ, 0x1f, R20 ;  /* 0x0000001fff157819 */ /* 0x000fca0000011414 */
[----:B------:R0:W-:Y:S01]  /*23a0*/  STL [R1+0x5c], R21 ;  /* 0x00005c1501007387 */ /* 0x0001e20000100800 */
[C---:B------:R-:W-:Y:S01]  /*23b0*/  SEL R5, R29.reuse, RZ, P0 ;  /* 0x000000ff1d057207 */ /* 0x040fe20000000000 */
[C-C-:B------:R-:W-:Y:S02]  /*23c0*/  IMAD.WIDE.U32 R70, R36.reuse, R8, R20.reuse ;  /* 0x0000000824467225 */ /* 0x140fe400078e0014 */
[----:B------:R-:W2:Y:S01]  /*23d0*/  LDL R35, [R1+0x4c] ;  /* 0x00004c0001237983 */ /* 0x000ea20000100800 */
[C---:B------:R-:W-:Y:S01]  /*23e0*/  SEL R12, R29.reuse, RZ, P2 ;  /* 0x000000ff1d0c7207 */ /* 0x040fe20001000000 */
[----:B------:R-:W-:Y:S02]  /*23f0*/  IMAD.WIDE.U32 R66, R36, R10, R20 ;  /* 0x0000000a24427225 */ /* 0x000fe400078e0014 */
[----:B------:R-:W3:Y:S01]  /*2400*/  LDL R28, [R1+0x50] ;  /* 0x00005000011c7983 */ /* 0x000ee20000100800 */
[----:B------:R-:W-:Y:S01]  /*2410*/  SEL R7, R29, RZ, P1 ;  /* 0x000000ff1d077207 */ /* 0x000fe20000800000 */
[----:B------:R-:W-:-:S02]  /*2420*/  IMAD.IADD R71, R15, 0x1, R71 ;  /* 0x000000010f477824 */ /* 0x000fc400078e0247 */
[----:B------:R-:W3:Y:S01]  /*2430*/  LDL R32, [R1+0x54] ;  /* 0x0000540001207983 */ /* 0x000ee20000100800 */
[----:B------:R-:W-:Y:S02]  /*2440*/  IMAD.IADD R69, R69, 0x1, R13 ;  /* 0x0000000145457824 */ /* 0x000fe400078e020d */
[----:B------:R-:W-:Y:S02]  /*2450*/  IMAD.IADD R67, R13, 0x1, R67 ;  /* 0x000000010d437824 */ /* 0x000fe400078e0243 */
[----:B------:R-:W-:Y:S02]  /*2460*/  IMAD.IADD R6, R16, 0x1, R5 ;  /* 0x0000000110067824 */ /* 0x000fe400078e0205 */
[----:B------:R-:W-:Y:S02]  /*2470*/  IMAD.IADD R13, R3, 0x1, R12 ;  /* 0x00000001030d7824 */ /* 0x000fe400078e020c */
[----:B------:R-:W-:Y:S01]  /*2480*/  IMAD.IADD R15, R4, 0x1, R7 ;  /* 0x00000001040f7824 */ /* 0x000fe200078e0207 */
[----:B------:R-:W-:-:S02]  /*2490*/  SHF.R.S32.HI R7, RZ, 0x1f, R6 ;  /* 0x0000001fff077819 */ /* 0x000fc40000011406 */
[----:B------:R-:W-:Y:S02]  /*24a0*/  SHF.R.S32.HI R14, RZ, 0x1f, R13 ;  /* 0x0000001fff0e7819 */ /* 0x000fe4000001140d */
[----:B------:R-:W-:Y:S02]  /*24b0*/  SHF.R.S32.HI R20, RZ, 0x1f, R15 ;  /* 0x0000001fff147819 */ /* 0x000fe4000001140f */
[CC--:B------:R-:W-:Y:S02]  /*24c0*/  LEA.HI R5, R7.reuse, R6.reuse, RZ, 0x3 ;  /* 0x0000000607057211 */ /* 0x0c0fe400078f18ff */
[----:B------:R-:W-:Y:S02]  /*24d0*/  LEA.HI R12, R7, R6, RZ, 0x5 ;  /* 0x00000006070c7211 */ /* 0x000fe400078f28ff */
[----:B------:R-:W-:Y:S02]  /*24e0*/  LEA.HI R6, R14, R13, RZ, 0x3 ;  /* 0x0000000d0e067211 */ /* 0x000fe400078f18ff */
[----:B------:R-:W-:-:S02]  /*24f0*/  LEA.HI R7, R20, R15, RZ, 0x3 ;  /* 0x0000000f14077211 */ /* 0x000fc400078f18ff */
[----:B------:R-:W-:Y:S02]  /*2500*/  LEA.HI R14, R14, R13, RZ, 0x5 ;  /* 0x0000000d0e0e7211 */ /* 0x000fe400078f28ff */
[----:B------:R-:W-:Y:S01]  /*2510*/  LEA.HI R20, R20, R15, RZ, 0x5 ;  /* 0x0000000f14147211 */ /* 0x000fe200078f28ff */
[----:B------:R-:W-:Y:S01]  /*2520*/  IMAD.SHL.U32 R13, R12, 0x80, RZ ;  /* 0x000000800c0d7824 */ /* 0x000fe200078e00ff */
[----:B------:R-:W-:Y:S01]  /*2530*/  LOP3.LUT R22, R22, 0xfffffffe, RZ, 0xc0, !PT ;  /* 0xfffffffe16167812 */ /* 0x000fe200078ec0ff */
[----:B------:R-:W-:Y:S02]  /*2540*/  IMAD.SHL.U32 R15, R14, 0x80, RZ ;  /* 0x000000800e0f7824 */ /* 0x000fe400078e00ff */
[----:B0-----:R-:W-:Y:S01]  /*2550*/  IMAD.SHL.U32 R21, R20, 0x80, RZ ;  /* 0x0000008014157824 */ /* 0x001fe200078e00ff */
[----:B------:R-:W-:Y:S02]  /*2560*/  @P2 LOP3.LUT R22, R22, 0x1, RZ, 0xfc, !PT ;  /* 0x0000000116162812 */ /* 0x000fe400078efcff */
[----:B-----5:R-:W-:-:S02]  /*2570*/  SHF.R.S32.HI R27, RZ, 0x1f, R98 ;  /* 0x0000001fff1b7819 */ /* 0x020fc40000011462 */
[----:B------:R-:W-:Y:S02]  /*2580*/  LOP3.LUT R13, R13, 0xfffff000, RZ, 0xc0, !PT ;  /* 0xfffff0000d0d7812 */ /* 0x000fe400078ec0ff */
[----:B------:R-:W-:Y:S02]  /*2590*/  LOP3.LUT R15, R15, 0xfffff000, RZ, 0xc0, !PT ;  /* 0xfffff0000f0f7812 */ /* 0x000fe400078ec0ff */
[----:B------:R-:W-:Y:S02]  /*25a0*/  LOP3.LUT R21, R21, 0xfffff000, RZ, 0xc0, !PT ;  /* 0xfffff00015157812 */ /* 0x000fe400078ec0ff */
[----:B------:R-:W-:-:S04]  /*25b0*/  LOP3.LUT R22, R22, 0xfffffffd, RZ, 0xc0, !PT ;  /* 0xfffffffd16167812 */ /* 0x000fc800078ec0ff */
[----:B------:R-:W-:Y:S02]  /*25c0*/  @P1 LOP3.LUT R22, R22, 0x2, RZ, 0xfc, !PT ;  /* 0x0000000216161812 */ /* 0x000fe400078efcff */
[----:B------:R-:W-:Y:S01]  /*25d0*/  ISETP.GE.AND P1, PT, R138, UR4, PT ;  /* 0x000000048a007c0c */ /* 0x000fe2000bf26270 */
[----:B------:R-:W-:-:S04]  /*25e0*/  IMAD.WIDE.U32 R68, R98, R10, R68 ;  /* 0x0000000a62447225 */ /* 0x000fc800078e0044 */
[----:B------:R-:W-:-:S04]  /*25f0*/  IMAD.WIDE.U32 R66, R98, R10, R66 ;  /* 0x0000000a62427225 */ /* 0x000fc800078e0042 */
[----:B------:R-:W-:Y:S01]  /*2600*/  IMAD.SHL.U32 R100, R29, 0x2, RZ ;  /* 0x000000021d647824 */ /* 0x000fe200078e00ff */
[----:B------:R-:W-:Y:S01]  /*2610*/  SEL R29, RZ, 0x20, P1 ;  /* 0x00000020ff1d7807 */ /* 0x000fe20000800000 */
[-C--:B------:R-:W-:Y:S01]  /*2620*/  IMAD.WIDE.U32 R72, R98, R8.reuse, R72 ;  /* 0x0000000862487225 */ /* 0x080fe200078e0048 */
[----:B------:R-:W-:Y:S02]  /*2630*/  SHF.L.U64.HI R88, R8, 0x7, R9 ;  /* 0x0000000708587819 */ /* 0x000fe40000010209 */
[----:B------:R-:W-:Y:S01]  /*2640*/  LOP3.LUT R29, R30, R29, RZ, 0xfc, !PT ;  /* 0x0000001d1e1d7212 */ /* 0x000fe200078efcff */
[----:B------:R-:W-:Y:S01]  /*2650*/  IMAD.WIDE.U32 R70, R98, R8, R70 ;  /* 0x0000000862467225 */ /* 0x000fe200078e0046 */
[----:B------:R-:W-:Y:S02]  /*2660*/  SHF.L.U64.HI R89, R10, 0x7, R11 ;  /* 0x000000070a597819 */ /* 0x000fe4000001020b */
[----:B----4-:R-:W-:Y:S01]  /*2670*/  SHF.R.S32.HI R87, RZ, 0x1f, R0 ;  /* 0x0000001fff577819 */ /* 0x010fe20000011400 */
[----:B------:R-:W-:Y:S01]  /*2680*/  VIADD R101, R31, 0x8 ;  /* 0x000000081f657836 */ /* 0x000fe20000000000 */
[----:B------:R-:W-:-:S02]  /*2690*/  LOP3.LUT R30, R30, 0x1, RZ, 0xc0, !PT ;  /* 0x000000011e1e7812 */ /* 0x000fc400078ec0ff */
[----:B------:R-:W-:Y:S01]  /*26a0*/  LOP3.LUT R31, R29, 0x2, RZ, 0xc0, !PT ;  /* 0x000000021d1f7812 */ /* 0x000fe200078ec0ff */
[----:B------:R-:W-:Y:S01]  /*26b0*/  @!P6 BAR.SYNC.DEFER_BLOCKING 0x9, 0x100 ;  /* 0x024400000000eb1d */ /* 0x000fe20000010000 */
[C---:B--2---:R-:W-:Y:S02]  /*26c0*/  LOP3.LUT R12, R35.reuse, 0x18, R5, 0xf8, !PT ;  /* 0x00000018230c7812 */ /* 0x044fe400078ef805 */
[C---:B------:R-:W-:Y:S02]  /*26d0*/  LOP3.LUT R14, R35.reuse, 0x18, R6, 0xf8, !PT ;  /* 0x00000018230e7812 */ /* 0x040fe400078ef806 */
[----:B------:R-:W-:Y:S02]  /*26e0*/  LOP3.LUT R20, R35, 0x18, R7, 0xf8, !PT ;  /* 0x0000001823147812 */ /* 0x000fe400078ef807 */
[-C--:B---3--:R-:W-:Y:S02]  /*26f0*/  LOP3.LUT R12, R12, R28.reuse, RZ, 0x3c, !PT ;  /* 0x0000001c0c0c7212 */ /* 0x088fe400078e3cff */
[----:B------:R-:W-:-:S02]  /*2700*/  LOP3.LUT R14, R14, R28, RZ, 0x3c, !PT ;  /* 0x0000001c0e0e7212 */ /* 0x000fc400078e3cff */
[----:B------:R-:W-:Y:S01]  /*2710*/  LOP3.LUT R20, R20, R28, RZ, 0x3c, !PT ;  /* 0x0000001c14147212 */ /* 0x000fe200078e3cff */
[C---:B------:R-:W-:Y:S01]  /*2720*/  IMAD R28, R27.reuse, R8, RZ ;  /* 0x000000081b1c7224 */ /* 0x040fe200078e02ff */
[--C-:B------:R-:W-:Y:S02]  /*2730*/  IADD3 R97, R12, R13, R32.reuse ;  /* 0x0000000d0c617210 */ /* 0x100fe40007ffe020 */
[--C-:B------:R-:W-:Y:S02]  /*2740*/  IADD3 R96, R14, R15, R32.reuse ;  /* 0x0000000f0e607210 */ /* 0x100fe40007ffe020 */
[----:B------:R-:W-:Y:S01]  /*2750*/  IADD3 R95, R20, R21, R32 ;  /* 0x00000015145f7210 */ /* 0x000fe20007ffe020 */
[----:B------:R-:W-:Y:S01]  /*2760*/  IMAD R27, R27, R10, RZ ;  /* 0x0000000a1b1b7224 */ /* 0x000fe200078e02ff */
[----:B------:R-:W-:-:S03]  /*2770*/  LEA.HI R32, R37, R37, RZ, 0x1 ;  /* 0x0000002525207211 */ /* 0x000fc600078f08ff */
[----:B------:R-:W-:Y:S01]  /*2780*/  IMAD R27, R98, R11, R27 ;  /* 0x0000000b621b7224 */ /* 0x000fe200078e021b */
[----:B------:R-:W-:Y:S01]  /*2790*/  LOP3.LUT R32, R32, 0xfffffffe, RZ, 0xc0, !PT ;  /* 0xfffffffe20207812 */ /* 0x000fe200078ec0ff */
[----:B------:R-:W-:Y:S01]  /*27a0*/  IMAD R77, R98, R9, R28 ;  /* 0x00000009624d7224 */ /* 0x000fe200078e021c */
[----:B------:R-:W-:Y:S01]  /*27b0*/  LOP3.LUT R21, R5, 0xfffffff8, RZ, 0xc0, !PT ;  /* 0xfffffff805157812 */ /* 0x000fe200078ec0ff */
[----:B------:R-:W-:Y:S01]  /*27c0*/  IMAD.IADD R78, R69, 0x1, R27 ;  /* 0x00000001454e7824 */ /* 0x000fe200078e021b */
[----:B------:R-:W-:Y:S01]  /*27d0*/  LOP3.LUT R28, R7, 0xfffffff8, RZ, 0xc0, !PT ;  /* 0xfffffff8071c7812 */ /* 0x000fe200078ec0ff */
[----:B------:R-:W-:Y:S02]  /*27e0*/  IMAD.IADD R32, R37, 0x1, -R32 ;  /* 0x0000000125207824 */ /* 0x000fe400078e0a20 */
[----:B------:R-:W-:Y:S01]  /*27f0*/  IMAD.IADD R76, R27, 0x1, R67 ;  /* 0x000000011b4c7824 */ /* 0x000fe200078e0243 */
[----:B------:R-:W-:Y:S01]  /*2800*/  LOP3.LUT R27, R6, 0xfffffff8, RZ, 0xc0, !PT ;  /* 0xfffffff8061b7812 */ /* 0x000fe200078ec0ff */
[----:B------:R-:W-:Y:S01]  /*2810*/  IMAD.SHL.U32 R9, R10, 0x80, RZ ;  /* 0x000000800a097824 */ /* 0x000fe200078e00ff */
[----:B------:R-:W-:Y:S01]  /*2820*/  SHF.R.S32.HI R10, RZ, 0x1f, R34 ;  /* 0x0000001fff0a7819 */ /* 0x000fe20000011422 */
[----:B------:R-:W-:Y:S01]  /*2830*/  IMAD R20, R32, 0xc0, R36 ;  /* 0x000000c020147824 */ /* 0x000fe200078e0224 */
[----:B------:R-:W-:Y:S01]  /*2840*/  SHF.R.S32.HI R94, RZ, 0x1f, R21 ;  /* 0x0000001fff5e7819 */ /* 0x000fe20000011415 */
[----:B------:R-:W-:Y:S01]  /*2850*/  IMAD.IADD R79, R73, 0x1, R77 ;  /* 0x00000001494f7824 */ /* 0x000fe200078e024d */
[----:B------:R-:W-:Y:S01]  /*2860*/  SHF.R.S32.HI R93, RZ, 0x1f, R27 ;  /* 0x0000001fff5d7819 */ /* 0x000fe2000001141b */
[----:B------:R-:W-:Y:S01]  /*2870*/  IMAD.SHL.U32 R8, R8, 0x80, RZ ;  /* 0x0000008008087824 */ /* 0x000fe200078e00ff */
[----:B------:R-:W-:Y:S01]  /*2880*/  SHF.R.S32.HI R92, RZ, 0x1f, R28 ;  /* 0x0000001fff5c7819 */ /* 0x000fe2000001141c */
[----:B------:R-:W-:Y:S01]  /*2890*/  IMAD.IADD R77, R77, 0x1, R71 ;  /* 0x000000014d4d7824 */ /* 0x000fe200078e0247 */
[----:B------:R-:W-:-:S07]  /*28a0*/  LOP3.LUT R32, R29, 0x4, RZ, 0xc0, !PT ;  /* 0x000000041d207812 */ /* 0x000fce00078ec0ff */
.L_x_1434:
[----:B0-2---:R-:W2:Y:S01]  /*28b0*/  LDL R35, [R1+0xa0] ;  /* 0x0000a00001237983 */ /* 0x005ea20000100800 */
[----:B------:R-:W0:Y:S01]  /*28c0*/  LDC R82, c[0x0][0x430] ;  /* 0x00010c00ff527b82 */ /* 0x000e220000000800 */
[----:B------:R-:W-:Y:S02]  /*28d0*/  VIADD R25, R25, 0xffffffff ;  /* 0xffffffff19197836 */ /* 0x000fe40000000000 */
[----:B------:R-:W-:Y:S02]  /*28e0*/  IMAD.MOV.U32 R81, RZ, RZ, RZ ;  /* 0x000000ffff517224 */ /* 0x000fe400078e00ff */
[----:B------:R-:W-:-:S03]  /*28f0*/  IMAD R13, R25, 0x80, R20 ;  /* 0x00000080190d7824 */ /* 0x000fc600078e0214 */
[----:B-1----:R-:W1:Y:S01]  /*2900*/  LDC R99, c[0x0][0x3f4] ;  /* 0x0000fd00ff637b82 */ /* 0x002e620000000800 */
[----:B------:R-:W-:Y:S01]  /*2910*/  IMAD.IADD R40, R80, 0x1, R13 ;  /* 0x0000000150287824 */ /* 0x000fe200078e020d */
[----:B------:R-:W-:-:S03]  /*2920*/  ISETP.GE.AND P1, PT, R13, R24, PT ;  /* 0x000000180d00720c */ /* 0x000fc60003f26270 */
[----:B------:R-:W-:Y:S01]  /*2930*/  IMAD.MOV.U32 R36, RZ, RZ, R40 ;  /* 0x000000ffff247224 */ /* 0x000fe200078e0028 */
[----:B------:R-:W-:Y:S02]  /*2940*/  ISETP.GT.OR P1, PT, R20, 0x7f, P1 ;  /* 0x0000007f1400780c */ /* 0x000fe40000f24670 */
[----:B0-----:R-:W-:-:S11]  /*2950*/  ISETP.NE.AND P2, PT, R82, 0x1, PT ;  /* 0x000000015200780c */ /* 0x001fd60003f45270 */
[----:B------:R-:W0:Y:S08]  /*2960*/  @!P1 LDC.64 R14, c[0x0][0x428] ;  /* 0x00010a00ff0e9b82 */ /* 0x000e300000000a00 */
[----:B------:R-:W3:Y:S08]  /*2970*/  @!P1 LDC.64 R12, c[0x0][0x418] ;  /* 0x00010600ff0c9b82 */ /* 0x000ef00000000a00 */
[----:B------:R-:W4:Y:S08]  /*2980*/  @P2 LDC R11, c[0x0][0x434] ;  /* 0x00010d00ff0b2b82 */ /* 0x000f300000000800 */
[----:B------:R-:W1:Y:S01]  /*2990*/  @P2 LDC R38, c[0x0][0x438] ;  /* 0x00010e00ff262b82 */ /* 0x000e620000000800 */
[----:B----4-:R-:W-:-:S05]  /*29a0*/  @P2 IMAD.HI.U32 R11, R40, R11, RZ ;  /* 0x0000000b280b2227 */ /* 0x010fca00078e00ff */
[----:B-1----:R-:W-:Y:S01]  /*29b0*/  @P2 SHF.R.U32.HI R36, RZ, R38, R11 ;  /* 0x00000026ff242219 */ /* 0x002fe2000001160b */
[----:B0-----:R-:W-:-:S03]  /*29c0*/  @!P1 IMAD R11, R87, R14, RZ ;  /* 0x0000000e570b9224 */ /* 0x001fc600078e02ff */
[--C-:B------:R-:W-:Y:S01]  /*29d0*/  @!P1 SHF.R.S32.HI R37, RZ, 0x1f, R36.reuse ;  /* 0x0000001fff259819 */ /* 0x100fe20000011424 */
[C---:B------:R-:W-:Y:S02]  /*29e0*/  @!P1 IMAD R11, R0.reuse, R15, R11 ;  /* 0x0000000f000b9224 */ /* 0x040fe400078e020b */
[----:B------:R-:W-:-:S04]  /*29f0*/  @!P1 IMAD.WIDE.U32 R14, R0, R14, R36 ;  /* 0x0000000e000e9225 */ /* 0x000fc800078e0024 */
[----:B------:R-:W-:Y:S01]  /*2a00*/  @!P1 IMAD.IADD R11, R15, 0x1, R11 ;  /* 0x000000010f0b9824 */ /* 0x000fe200078e020b */
[----:B---3--:R-:W-:Y:S02]  /*2a10*/  @!P1 LEA R12, P2, R14, R12, 0x2 ;  /* 0x0000000c0e0c9211 */ /* 0x008fe400078410ff */
[----:B------:R-:W-:Y:S02]  /*2a20*/  LOP3.LUT P3, RZ, R74, 0x2, RZ, 0xc0, !PT ;  /* 0x000000024aff7812 */ /* 0x000fe4000786c0ff */
[----:B------:R-:W-:Y:S02]  /*2a30*/  @!P1 LEA.HI.X R13, R14, R13, R11, 0x2, P2 ;  /* 0x0000000d0e0d9211 */ /* 0x000fe400010f140b */
[----:B------:R-:W-:Y:S01]  /*2a40*/  ISETP.GE.AND P2, PT, R99, 0x1, PT ;  /* 0x000000016300780c */ /* 0x000fe20003f46270 */
[----:B------:R-:W-:Y:S01]  /*2a50*/  IMAD.MOV R15, RZ, RZ, -R36 ;  /* 0x000000ffff0f7224 */ /* 0x000fe200078e0a24 */
[----:B------:R-:W-:Y:S05]  /*2a60*/  YIELD ;  /* 0x0000000000007946 */ /* 0x000fea0003800000 */
[----:B------:R-:W-:Y:S01]  /*2a70*/  BSSY B0, `(.L_x_1376) ;  /* 0x000045b000007945 */ /* 0x000fe20003800000 */
[----:B------:R0:W5:Y:S01]  /*2a80*/  @!P1 LDG.E R81, desc[UR54][R12.64] ;  /* 0x000000360c519981 */ /* 0x000162000c1e1900 */
[----:B------:R-:W-:Y:S01]  /*2a90*/  IMAD R82, R82, R15, R40 ;  /* 0x0000000f52527224 */ /* 0x000fe200078e0228 */
[----:B------:R-:W-:Y:S01]  /*2aa0*/  ISETP.GT.AND P1, PT, R25, R75, PT ;  /* 0x0000004b1900720c */ /* 0x000fe20003f24270 */
[----:B--2---:R-:W-:-:S04]  /*2ab0*/  IMAD R65, R19, 0x3000, R35 ;  /* 0x0000300013417824 */ /* 0x004fc800078e0223 */
[C---:B------:R-:W-:Y:S02]  /*2ac0*/  VIADD R11, R65.reuse, 0x10 ;  /* 0x00000010410b7836 */ /* 0x040fe40000000000 */
        /* <DEDUP_REMOVED lines=9> */
[----:B------:R-:W-:Y:S02]  /*2b60*/  IMAD R36, R88, R25, RZ ;  /* 0x0000001958247224 */ /* 0x000fe400078e02ff */
[----:B------:R-:W-:Y:S01]  /*2b70*/  IMAD R11, R82, UR5, R11 ;  /* 0x00000005520b7c24 */ /* 0x000fe2000f8e020b */
[----:B------:R-:W-:Y:S01]  /*2b80*/  ULDC.64 UR4, c[0x0][0x310] ;  /* 0x0000c40000047ab9 */ /* 0x000fe20000000a00 */
[----:B------:R-:W-:Y:S02]  /*2b90*/  IMAD R85, R25, -0x80, R24 ;  /* 0xffffff8019557824 */ /* 0x000fe400078e0218 */
[----:B------:R-:W-:Y:S02]  /*2ba0*/  IMAD R14, R84, UR4, RZ ;  /* 0x00000004540e7c24 */ /* 0x000fe4000f8e02ff */
[----:B------:R-:W-:Y:S01]  /*2bb0*/  IMAD.IADD R13, R13, 0x1, R11 ;  /* 0x000000010d0d7824 */ /* 0x000fe200078e020b */
[----:B------:R-:W-:Y:S01]  /*2bc0*/  VIMNMX R85, R85, 0x80, PT ;  /* 0x0000008055557848 */ /* 0x000fe20003fe0100 */
[----:B------:R-:W-:-:S02]  /*2bd0*/  IMAD R11, R81, UR5, R14 ;  /* 0x00000005510b7c24 */ /* 0x000fc4000f8e020e */
[----:B------:R-:W-:Y:S01]  /*2be0*/  IMAD.WIDE.U32 R12, R81, UR4, R12 ;  /* 0x00000004510c7c25 */ /* 0x000fe2000f8e000c */
[----:B------:R-:W-:-:S03]  /*2bf0*/  ULDC.64 UR4, c[0x0][0x308] ;  /* 0x0000c20000047ab9 */ /* 0x000fc60000000a00 */
[----:B------:R-:W-:Y:S02]  /*2c00*/  IMAD R15, R10, UR4, RZ ;  /* 0x000000040a0f7c24 */ /* 0x000fe4000f8e02ff */
[----:B------:R-:W-:Y:S01]  /*2c10*/  IMAD.IADD R13, R13, 0x1, R11 ;  /* 0x000000010d0d7824 */ /* 0x000fe200078e020b */
[----:B------:R-:W-:Y:S01]  /*2c20*/  SHF.R.S32.HI R11, RZ, 0x1f, R25 ;  /* 0x0000001fff0b7819 */ /* 0x000fe20000011419 */
[C---:B------:R-:W-:Y:S02]  /*2c30*/  IMAD R15, R34.reuse, UR5, R15 ;  /* 0x00000005220f7c24 */ /* 0x040fe4000f8e020f */
[----:B------:R-:W-:Y:S01]  /*2c40*/  IMAD.WIDE.U32 R12, R34, UR4, R12 ;  /* 0x00000004220c7c25 */ /* 0x000fe2000f8e000c */
[----:B------:R-:W-:-:S03]  /*2c50*/  ULDC.64 UR4, c[0x0][0x2e8] ;  /* 0x0000ba0000047ab9 */ /* 0x000fc60000000a00 */
[----:B------:R-:W-:Y:S01]  /*2c60*/  IMAD.IADD R13, R13, 0x1, R15 ;  /* 0x000000010d0d7824 */ /* 0x000fe200078e020f */
[C---:B------:R-:W-:Y:S01]  /*2c70*/  LEA R60, P2, R12.reuse, UR4, 0x1 ;  /* 0x000000040c3c7c11 */ /* 0x040fe2000f8408ff */
[----:B------:R-:W-:Y:S01]  /*2c80*/  ULDC.U8 UR4, c[0x0][0x410] ;  /* 0x0001040000047ab9 */ /* 0x000fe20000000000 */
[----:B------:R-:W-:Y:S02]  /*2c90*/  IMAD R14, R89, R25, RZ ;  /* 0x00000019590e7224 */ /* 0x000fe400078e02ff */
[----:B------:R-:W-:Y:S01]  /*2ca0*/  LEA.HI.X R62, R12, UR5, R13, 0x1, P2 ;  /* 0x000000050c3e7c11 */ /* 0x000fe200090f0c0d */
[C---:B------:R-:W-:Y:S01]  /*2cb0*/  IMAD R37, R11.reuse, R8, R36 ;  /* 0x000000080b257224 */ /* 0x040fe200078e0224 */
[----:B------:R-:W-:Y:S01]  /*2cc0*/  ISETP.NE.AND P2, PT, RZ, UR4, PT ;  /* 0x00000004ff007c0c */ /* 0x000fe2000bf45270 */
[----:B------:R-:W-:Y:S02]  /*2cd0*/  IMAD R35, R11, R9, R14 ;  /* 0x000000090b237224 */ /* 0x000fe400078e020e */
[----:B------:R-:W-:-:S04]  /*2ce0*/  IMAD.WIDE.U32 R14, R9, R25, RZ ;  /* 0x00000019090e7225 */ /* 0x000fc800078e00ff */
[----:B------:R-:W-:-:S04]  /*2cf0*/  IMAD.WIDE.U32 R12, R8, R25, RZ ;  /* 0x00000019080c7225 */ /* 0x000fc800078e00ff */
[----:B------:R-:W-:Y:S02]  /*2d00*/  IMAD.IADD R11, R15, 0x1, R35 ;  /* 0x000000010f0b7824 */ /* 0x000fe400078e0223 */
[----:B------:R-:W-:Y:S01]  /*2d10*/  IMAD.IADD R35, R13, 0x1, R37 ;  /* 0x000000010d237824 */ /* 0x000fe200078e0225 */
[----:B------:R-:W-:Y:S06]  /*2d20*/  @!P2 BRA `(.L_x_1378) ;  /* 0x0000001c0090a947 */ /* 0x000fec0003800000 */
[----:B------:R-:W0:Y:S01]  /*2d30*/  S2R R38, SR_TID.X ;  /* 0x0000000000267919 */ /* 0x000e220000002100 */
        /* <DEDUP_REMOVED lines=12> */
[----:B0-----:R-:W-:-:S05]  /*2e00*/  VIADD R39, R38, 0xffffff80 ;  /* 0xffffff8026277836 */ /* 0x001fca0000000000 */
[----:B------:R-:W-:-:S04]  /*2e10*/  LEA.HI R38, R39, R39, RZ, 0x1 ;  /* 0x0000002727267211 */ /* 0x000fc800078f08ff */
[----:B------:R-:W-:-:S04]  /*2e20*/  SHF.R.S32.HI R38, RZ, 0x1, R38 ;  /* 0x00000001ff267819 */ /* 0x000fc80000011426 */
[----:B------:R-:W-:Y:S02]  /*2e30*/  ISETP.GE.AND P3, PT, R38, R85, PT ;  /* 0x000000552600720c */ /* 0x000fe40003f66270 */
[----:B------:R-:W-:-:S11]  /*2e40*/  CS2R R38, SRZ ;  /* 0x0000000000267805 */ /* 0x000fd6000001ff00 */
[----:B------:R-:W-:Y:S05]  /*2e50*/  @P3 BRA `(.L_x_1380) ;  /* 0x0000000000b83947 */ /* 0x000fea0003800000 */
[----:B------:R-:W2:Y:S04]  /*2e60*/  LDL.64 R104, [R1+0x58] ;  /* 0x0000580001687983 */ /* 0x000ea80000100a00 */
[----:B------:R-:W3:Y:S04]  /*2e70*/  LDL R91, [R1+0x8c] ;  /* 0x00008c00015b7983 */ /* 0x000ee80000100800 */
[----:B------:R-:W4:Y:S04]  /*2e80*/  LDL R90, [R1+0x84] ;  /* 0x00008400015a7983 */ /* 0x000f280000100800 */
        /* <DEDUP_REMOVED lines=43> */
.L_x_1380:
[----:B------:R-:W-:Y:S05]  /*3140*/  BSYNC B1 ;  /* 0x0000000000017941 */ /* 0x000fea0003800000 */
.L_x_1379:
        /* <DEDUP_REMOVED lines=46> */
[----:B------:R-:W-:-:S02]  /*3430*/  PRMT R111, R12, 0x7610, R111 ;  /* 0x000076100c6f7816 */ /* 0x000fc4000000006f */
[----:B------:R-:W-:Y:S02]  /*3440*/  PRMT R63, R63, 0x5410, R13 ;  /* 0x000054103f3f7816 */ /* 0x000fe4000000000d */
[----:B------:R-:W-:Y:S02]  /*3450*/  PRMT R124, R14, 0x7610, R124 ;  /* 0x000076100e7c7816 */ /* 0x000fe4000000007c */
[----:B------:R-:W-:Y:S01]  /*3460*/  PRMT R91, R91, 0x5410, R11 ;  /* 0x000054105b5b7816 */ /* 0x000fe2000000000b */
[----:B------:R-:W-:Y:S06]  /*3470*/  @!P2 BRA `(.L_x_1381) ;  /* 0x000000000004a947 */ /* 0x000fec0003800000 */
[----:B------:R-:W-:Y:S01]  /*3480*/  BPT.TRAP 0x1 ;  /* 0x000000040000795c */ /* 0x000fe20000300000 */
.L_x_1381:
[----:B------:R-:W2:Y:S01]  /*3490*/  LDL R11, [R1+0x38] ;  /* 0x00003800010b7983 */ /* 0x000ea20000100800 */
[----:B------:R-:W-:Y:S01]  /*34a0*/  IMAD R35, R19, 0x8, R2 ;  /* 0x0000000813237824 */ /* 0x000fe200078e0202 */
[----:B------:R-:W-:Y:S01]  /*34b0*/  BSSY B1, `(.L_x_1382) ;  /* 0x0000004000017945 */ /* 0x000fe20003800000 */
[----:B--2---:R-:W-:-:S04]  /*34c0*/  SHF.L.U32 R86, R11, 0x1f, RZ ;  /* 0x0000001f0b567819 */ /* 0x004fc800000006ff */
[----:B------:R-:W0:Y:S02]  /*34d0*/  SYNCS.PHASECHK.TRANS64.TRYWAIT P4, [R35+URZ+0x2d890], R86 ;  /* 0x02d89056230075a7 */ /* 0x000e24000808017f */
[----:B0-----:R-:W-:Y:S05]  /*34e0*/  @!P4 BRA `(.L_x_1383) ;  /* 0x000002180028c947 */ /* 0x001fea0003800000 */
.L_x_1714:
[----:B------:R-:W-:Y:S05]  /*34f0*/  BSYNC B1 ;  /* 0x0000000000017941 */ /* 0x000fea0003800000 */
.L_x_1382:
[----:B------:R-:W-:-:S03]  /*3500*/  UMOV UR4, 0xffffffff ;  /* 0xffffffff00047882 */ /* 0x000fc60000000000 */
[----:B------:R-:W-:Y:S05]  /*3510*/  BRA.DIV UR4, `(.L_x_1384) ;  /* 0x0000021a04307947 */ /* 0x000fea000b800000 */
[----:B------:R-:W1:Y:S04]  /*3520*/  SHFL.IDX PT, R62, R62, RZ, 0x1e1f ;  /* 0x001e1fff3e3e7589 */ /* 0x000e6800000e0000 */
[----:B------:R2:W3:Y:S02]  /*3530*/  SHFL.IDX PT, R11, R60, RZ, 0x1e1f ;  /* 0x001e1fff3c0b7589 */ /* 0x0004e400000e0000 */
.L_x_1718:
[----:B------:R-:W-:Y:S05]  /*3540*/  @P3 BRA `(.L_x_1385) ;  /* 0x0000003800b43947 */ /* 0x000fea0003800000 */
[----:B------:R-:W-:Y:S01]  /*3550*/  ISETP.NE.AND P3, PT, R30, RZ, PT ;  /* 0x000000ff1e00720c */ /* 0x000fe20003f65270 */
[----:B------:R-:W-:-:S12]  /*3560*/  BSSY B1, `(.L_x_1386) ;  /* 0x0000037000017945 */ /* 0x000fd80003800000 */
[----:B------:R-:W-:Y:S05]  /*3570*/  @!P3 BRA `(.L_x_1387) ;  /* 0x0000000000d4b947 */ /* 0x000fea0003800000 */
[----:B------:R-:W4:Y:S01]  /*3580*/  LDL.64 R126, [R1+0x58] ;  /* 0x00005800017e7983 */ /* 0x000f220000100a00 */
[C---:B--23--:R-:W-:Y:S01]  /*3590*/  LEA R60, P3, R16.reuse, R11, 0x1 ;  /* 0x0000000b103c7211 */ /* 0x04cfe200078608ff */
[----:B------:R-:W-:Y:S02]  /*35a0*/  BSSY B2, `(.L_x_1388) ;  /* 0x0000031000027945 */ /* 0x000fe40003800000 */
[----:B------:R2:W3:Y:S01]  /*35b0*/  LDS.128 R12, [R65+0x15000] ;  /* 0x01500000410c7984 */ /* 0x0004e20000000c00 */
[----:B-1----:R-:W-:Y:S02]  /*35c0*/  LEA.HI.X R61, R16, R62, R17, 0x1, P3 ;  /* 0x0000003e103d7211 */ /* 0x002fe400018f0c11 */
[----:B----4-:R-:W-:-:S13]  /*35d0*/  ISETP.GE.AND P3, PT, R126, R99, PT ;  /* 0x000000637e00720c */ /* 0x010fda0003f66270 */
[----:B--23--:R-:W-:Y:S05]  /*35e0*/  @P3 BRA `(.L_x_1389) ;  /* 0x0000000000b03947 */ /* 0x00cfea0003800000 */
[--C-:B------:R-:W-:Y:S02]  /*35f0*/  SHF.R.U64 R56, R56, 0x10, R57.reuse ;  /* 0x0000001038387819 */ /* 0x100fe40000001239 */
[----:B------:R-:W-:Y:S02]  /*3600*/  SHF.R.U32.HI R109, RZ, 0x10, R57 ;  /* 0x00000010ff6d7819 */ /* 0x000fe40000011639 */
[----:B------:R-:W-:Y:S01]  /*3610*/  SHF.R.U64 R57, R58, 0x10, R59 ;  /* 0x000000103a397819 */ /* 0x000fe2000000123b */
[----:B------:R-:W-:Y:S01]  /*3620*/  IMAD.U32 R58, R13, 0x10000, RZ ;  /* 0x000100000d3a7824 */ /* 0x000fe200078e00ff */
[----:B------:R-:W-:Y:S02]  /*3630*/  PRMT R56, R90, 0x5432, R56 ;  /* 0x000054325a387816 */ /* 0x000fe40000000038 */
[----:B------:R-:W-:Y:S02]  /*3640*/  PRMT R57, R111, 0x5410, R57 ;  /* 0x000054106f397816 */ /* 0x000fe40000000039 */
[----:B------:R-:W-:-:S02]  /*3650*/  SHF.R.U32.HI R110, RZ, 0x10, R59 ;  /* 0x00000010ff6e7819 */ /* 0x000fc4000001163b */
[----:B------:R-:W-:Y:S02]  /*3660*/  LOP3.LUT R112, R13, 0xffff0000, RZ, 0xc0, !PT ;  /* 0xffff00000d707812 */ /* 0x000fe400078ec0ff */
[----:B------:R-:W-:Y:S02]  /*3670*/  LOP3.LUT R59, R57, 0xffff0000, RZ, 0xc0, !PT ;  /* 0xffff0000393b7812 */ /* 0x000fe400078ec0ff */
[C---:B------:R-:W-:Y:S01]  /*3680*/  LOP3.LUT R111, R56.reuse, 0xffff0000, RZ, 0xc0, !PT ;  /* 0xffff0000386f7812 */ /* 0x040fe200078ec0ff */
[----:B------:R-:W-:Y:S02]  /*3690*/  IMAD.U32 R56, R56, 0x10000, RZ ;  /* 0x0001000038387824 */ /* 0x000fe400078e00ff */
[C---:B------:R-:W-:Y:S02]  /*36a0*/  FMUL.FTZ R13, R112.reuse, R59 ;  /* 0x0000003b700d7220 */ /* 0x040fe40000410000 */
[-C--:B------:R-:W-:Y:S02]  /*36b0*/  FMUL.FTZ R112, R112, R111.reuse ;  /* 0x0000006f70707220 */ /* 0x080fe40000410000 */
[----:B------:R-:W-:Y:S01]  /*36c0*/  FFMA.FTZ R13, R58, R111, -R13 ;  /* 0x0000006f3a0d7223 */ /* 0x000fe2000001080d */
[----:B------:R-:W-:-:S02]  /*36d0*/  IMAD.U32 R111, R14, 0x10000, RZ ;  /* 0x000100000e6f7824 */ /* 0x000fc400078e00ff */
[----:B------:R-:W-:Y:S01]  /*36e0*/  FFMA.FTZ R58, R58, R59, R112 ;  /* 0x0000003b3a3a7223 */ /* 0x000fe20000010070 */
[----:B------:R-:W-:Y:S02]  /*36f0*/  PRMT R59, R113, 0x5410, R109 ;  /* 0x00005410713b7816 */ /* 0x000fe4000000006d */
[----:B------:R-:W-:Y:S02]  /*3700*/  PRMT R109, R91, 0x5432, R110 ;  /* 0x000054325b6d7816 */ /* 0x000fe4000000006e */
[----:B------:R-:W-:Y:S01]  /*3710*/  LOP3.LUT R113, R14, 0xffff0000, RZ, 0xc0, !PT ;  /* 0xffff00000e717812 */ /* 0x000fe200078ec0ff */
[C---:B------:R-:W-:Y:S01]  /*3720*/  IMAD.U32 R112, R59.reuse, 0x10000, RZ ;  /* 0x000100003b707824 */ /* 0x040fe200078e00ff */
[----:B------:R-:W-:Y:S01]  /*3730*/  LOP3.LUT R59, R59, 0xffff0000, RZ, 0xc0, !PT ;  /* 0xffff00003b3b7812 */ /* 0x000fe200078ec0ff */
[C---:B------:R-:W-:Y:S01]  /*3740*/  IMAD.U32 R110, R109.reuse, 0x10000, RZ ;  /* 0x000100006d6e7824 */ /* 0x040fe200078e00ff */
[----:B------:R-:W-:Y:S02]  /*3750*/  LOP3.LUT R109, R109, 0xffff0000, RZ, 0xc0, !PT ;  /* 0xffff00006d6d7812 */ /* 0x000fe400078ec0ff */
[----:B------:R-:W-:Y:S01]  /*3760*/  F2FP.BF16.F32.PACK_AB R13, R58, R13 ;  /* 0x0000000d3a0d723e */ /* 0x000fe200000010ff */
        /* <DEDUP_REMOVED lines=8> */
[----:B------:R-:W-:-:S03]  /*37f0*/  FMUL.FTZ R110, R110, R59 ;  /* 0x0000003b6e6e7220 */ /* 0x000fc60000410000 */
[C---:B------:R-:W-:Y:S01]  /*3800*/  FFMA.FTZ R15, R112.reuse, R59, -R15 ;  /* 0x0000003b700f7223 */ /* 0x040fe2000001080f */
[----:B------:R-:W-:Y:S01]  /*3810*/  FFMA.FTZ R110, R112, R109, R110 ;  /* 0x0000006d706e7223 */ /* 0x000fe2000001006e */
[----:B------:R-:W-:Y:S01]  /*3820*/  IMAD.U32 R112, R57, 0x10000, RZ ;  /* 0x0001000039707824 */ /* 0x000fe200078e00ff */
[C---:B------:R-:W-:Y:S01]  /*3830*/  LOP3.LUT R57, R12.reuse, 0xffff0000, RZ, 0xc0, !PT ;  /* 0xffff00000c397812 */ /* 0x040fe200078ec0ff */
[----:B------:R-:W-:Y:S02]  /*3840*/  IMAD.U32 R59, R12, 0x10000, RZ ;  /* 0x000100000c3b7824 */ /* 0x000fe400078e00ff */
[----:B------:R-:W-:Y:S02]  /*3850*/  F2FP.BF16.F32.PACK_AB R15, R110, R15 ;  /* 0x0000000f6e0f723e */ /* 0x000fe400000010ff */
[C---:B------:R-:W-:Y:S01]  /*3860*/  FMUL.FTZ R12, R57.reuse, R112 ;  /* 0x00000070390c7220 */ /* 0x040fe20000410000 */
[----:B------:R-:W-:-:S03]  /*3870*/  FMUL.FTZ R57, R57, R56 ;  /* 0x0000003839397220 */ /* 0x000fc60000410000 */
[C---:B------:R-:W-:Y:S01]  /*3880*/  FFMA.FTZ R12, R59.reuse, R56, -R12 ;  /* 0x000000383b0c7223 */ /* 0x040fe2000001080c */
[----:B------:R-:W-:-:S05]  /*3890*/  FFMA.FTZ R57, R59, R112, R57 ;  /* 0x000000703b397223 */ /* 0x000fca0000010039 */
[----:B------:R-:W-:-:S07]  /*38a0*/  F2FP.BF16.F32.PACK_AB R12, R57, R12 ;  /* 0x0000000c390c723e */ /* 0x000fce00000010ff */
.L_x_1389:
[----:B------:R-:W-:Y:S05]  /*38b0*/  BSYNC B2 ;  /* 0x0000000000027941 */ /* 0x000fea0003800000 */
.L_x_1388:
[----:B------:R4:W-:Y:S02]  /*38c0*/  ST.E.128 desc[UR54][R60.64], R12 ;  /* 0x0000000c3c007985 */ /* 0x0009e4000c101d36 */
.L_x_1387:
[----:B------:R-:W-:Y:S05]  /*38d0*/  BSYNC B1 ;  /* 0x0000000000017941 */ /* 0x000fea0003800000 */
.L_x_1386:
[----:B------:R-:W-:Y:S01]  /*38e0*/  ISETP.NE.AND P3, PT, R31, RZ, PT ;  /* 0x000000ff1f00720c */ /* 0x000fe20003f65270 */
[----:B------:R-:W-:-:S12]  /*38f0*/  BSSY B1, `(.L_x_1390) ;  /* 0x000003a000017945 */ /* 0x000fd80003800000 */
[----:B------:R-:W-:Y:S05]  /*3900*/  @!P3 BRA `(.L_x_1391) ;  /* 0x0000000000e0b947 */ /* 0x000fea0003800000 */
[----:B----4-:R-:W4:Y:S04]  /*3910*/  LDL R12, [R1+0x64] ;  /* 0x00006400010c7983 */ /* 0x010f280000100800 */
[----:B------:R-:W5:Y:S01]  /*3920*/  LDL R58, [R1+0x8c] ;  /* 0x00008c00013a7983 */ /* 0x000f620000100800 */
[----:B---3--:R-:W-:Y:S01]  /*3930*/  IMAD.MOV.U32 R56, RZ, RZ, R11 ;  /* 0x000000ffff387224 */ /* 0x008fe200078e000b */
[----:B------:R-:W-:Y:S01]  /*3940*/  BSSY B2, `(.L_x_1392) ;  /* 0x0000033000027945 */ /* 0x000fe20003800000 */
[----:B-1----:R-:W-:Y:S02]  /*3950*/  IMAD.MOV.U32 R57, RZ, RZ, R62 ;  /* 0x000000ffff397224 */ /* 0x002fe400078e003e */
[----:B----4-:R-:W-:Y:S02]  /*3960*/  IMAD.SHL.U32 R59, R12, 0x8, RZ ;  /* 0x000000080c3b7824 */ /* 0x010fe400078e00ff */
[----:B------:R1:W3:Y:S01]  /*3970*/  LDS.128 R12, [R64+0x15000] ;  /* 0x01500000400c7984 */ /* 0x0002e20000000c00 */
[----:B-----5:R-:W-:Y:S01]  /*3980*/  ISETP.GE.AND P3, PT, R58, R99, PT ;  /* 0x000000633a00720c */ /* 0x020fe20003f66270 */
[----:B------:R-:W-:-:S12]  /*3990*/  IMAD.WIDE R56, R59, 0x2, R56 ;  /* 0x000000023b387825 */ /* 0x000fd800078e0238 */
[----:B-1----:R-:W-:Y:S05]  /*39a0*/  @P3 BRA `(.L_x_1393) ;  /* 0x0000000000b03947 */ /* 0x002fea0003800000 */
[----:B------:R-:W-:Y:S02]  /*39b0*/  SHF.R.U64 R59, R52, 0x10, R53 ;  /* 0x00000010343b7819 */ /* 0x000fe40000001235 */
[----:B------:R-:W-:Y:S02]  /*39c0*/  SHF.R.U64 R52, R54, 0x10, R55 ;  /* 0x0000001036347819 */ /* 0x000fe40000001237 */
[----:B------:R-:W-:Y:S02]  /*39d0*/  PRMT R120, R120, 0x5410, R59 ;  /* 0x0000541078787816 */ /* 0x000fe4000000003b */
[----:B------:R-:W-:Y:S02]  /*39e0*/  PRMT R52, R63, 0x5432, R52 ;  /* 0x000054323f347816 */ /* 0x000fe40000000034 */
[----:B------:R-:W-:Y:S02]  /*39f0*/  SHF.R.U32.HI R58, RZ, 0x10, R53 ;  /* 0x00000010ff3a7819 */ /* 0x000fe40000011635 */
[----:B------:R-:W-:-:S02]  /*3a00*/  SHF.R.U32.HI R53, RZ, 0x10, R55 ;  /* 0x00000010ff357819 */ /* 0x000fc40000011637 */
[C---:B---3--:R-:W-:Y:S01]  /*3a10*/  LOP3.LUT R55, R13.reuse, 0xffff0000, RZ, 0xc0, !PT ;  /* 0xffff00000d377812 */ /* 0x048fe200078ec0ff */
[----:B------:R-:W-:Y:S01]  /*3a20*/  IMAD.U32 R13, R13, 0x10000, RZ ;  /* 0x000100000d0d7824 */ /* 0x000fe200078e00ff */
[C---:B--2---:R-:W-:Y:S01]  /*3a30*/  LOP3.LUT R60, R52.reuse, 0xffff0000, RZ, 0xc0, !PT ;  /* 0xffff0000343c7812 */ /* 0x044fe200078ec0ff */
[----:B------:R-:W-:Y:S01]  /*3a40*/  IMAD.U32 R52, R52, 0x10000, RZ ;  /* 0x0001000034347824 */ /* 0x000fe200078e00ff */
[C---:B------:R-:W-:Y:S01]  /*3a50*/  LOP3.LUT R54, R120.reuse, 0xffff0000, RZ, 0xc0, !PT ;  /* 0xffff000078367812 */ /* 0x040fe200078ec0ff */
[----:B------:R-:W-:Y:S01]  /*3a60*/  IMAD.U32 R120, R120, 0x10000, RZ ;  /* 0x0001000078787824 */ /* 0x000fe200078e00ff */
[----:B------:R-:W-:Y:S01]  /*3a70*/  PRMT R53, R124, 0x5410, R53 ;  /* 0x000054107c357816 */ /* 0x000fe20000000035 */
[----:B------:R-:W-:Y:S01]  /*3a80*/  FMUL.FTZ R110, R55, R60 ;  /* 0x0000003c376e7220 */ /* 0x000fe20000410000 */
[----:B------:R-:W-:Y:S01]  /*3a90*/  PRMT R121, R121, 0x5410, R58 ;  /* 0x0000541079797816 */ /* 0x000fe2000000003a */
[-C--:B------:R-:W-:Y:S01]  /*3aa0*/  FMUL.FTZ R55, R55, R54.reuse ;  /* 0x0000003637377220 */ /* 0x080fe20000410000 */
[C---:B------:R-:W-:Y:S01]  /*3ab0*/  LOP3.LUT R58, R14.reuse, 0xffff0000, RZ, 0xc0, !PT ;  /* 0xffff00000e3a7812 */ /* 0x040fe200078ec0ff */
[----:B------:R-:W-:Y:S01]  /*3ac0*/  FFMA.FTZ R54, R13, R54, -R110 ;  /* 0x000000360d367223 */ /* 0x000fe2000001086e */
[----:B------:R-:W-:-:S02]  /*3ad0*/  IMAD.U32 R14, R14, 0x10000, RZ ;  /* 0x000100000e0e7824 */ /* 0x000fc400078e00ff */
[----:B------:R-:W-:Y:S01]  /*3ae0*/  FFMA.FTZ R13, R13, R60, R55 ;  /* 0x0000003c0d0d7223 */ /* 0x000fe20000010037 */
[C---:B------:R-:W-:Y:S01]  /*3af0*/  IMAD.U32 R55, R53.reuse, 0x10000, RZ ;  /* 0x0001000035377824 */ /* 0x040fe200078e00ff */
[----:B------:R-:W-:Y:S01]  /*3b00*/  LOP3.LUT R53, R53, 0xffff0000, RZ, 0xc0, !PT ;  /* 0xffff000035357812 */ /* 0x000fe200078ec0ff */
[C---:B------:R-:W-:Y:S01]  /*3b10*/  IMAD.U32 R59, R121.reuse, 0x10000, RZ ;  /* 0x00010000793b7824 */ /* 0x040fe200078e00ff */
[----:B------:R-:W-:Y:S01]  /*3b20*/  LOP3.LUT R121, R121, 0xffff0000, RZ, 0xc0, !PT ;  /* 0xffff000079797812 */ /* 0x000fe200078ec0ff */
[C---:B------:R-:W-:Y:S01]  /*3b30*/  FMUL.FTZ R61, R58.reuse, R55 ;  /* 0x000000373a3d7220 */ /* 0x040fe20000410000 */
[----:B------:R-:W-:Y:S02]  /*3b40*/  IMAD.U32 R60, R15, 0x10000, RZ ;  /* 0x000100000f3c7824 */ /* 0x000fe400078e00ff */
[-C--:B------:R-:W-:Y:S01]  /*3b50*/  FMUL.FTZ R58, R58, R59.reuse ;  /* 0x0000003b3a3a7220 */ /* 0x080fe20000410000 */
[----:B------:R-:W-:Y:S01]  /*3b60*/  F2FP.BF16.F32.PACK_AB R13, R13, R54 ;  /* 0x000000360d0d723e */ /* 0x000fe200000010ff */
[----:B------:R-:W-:-:S02]  /*3b70*/  FFMA.FTZ R61, R14, R59, -R61 ;  /* 0x0000003b0e3d7223 */ /* 0x000fc4000001083d */
[----:B------:R-:W-:Y:S01]  /*3b80*/  FFMA.FTZ R58, R14, R55, R58 ;  /* 0x000000370e3a7223 */ /* 0x000fe2000001003a */
[----:B------:R-:W-:Y:S01]  /*3b90*/  LOP3.LUT R14, R15, 0xffff0000, RZ, 0xc0, !PT ;  /* 0xffff00000f0e7812 */ /* 0x000fe200078ec0ff */
[----:B------:R-:W-:-:S04]  /*3ba0*/  IMAD.U32 R55, R12, 0x10000, RZ ;  /* 0x000100000c377824 */ /* 0x000fc800078e00ff */
[C---:B------:R-:W-:Y:S01]  /*3bb0*/  FMUL.FTZ R15, R14.reuse, R53 ;  /* 0x000000350e0f7220 */ /* 0x040fe20000410000 */
[----:B------:R-:W-:-:S03]  /*3bc0*/  FMUL.FTZ R14, R14, R121 ;  /* 0x000000790e0e7220 */ /* 0x000fc60000410000 */
[C---:B------:R-:W-:Y:S01]  /*3bd0*/  FFMA.FTZ R15, R60.reuse, R121, -R15 ;  /* 0x000000793c0f7223 */ /* 0x040fe2000001080f */
[----:B------:R-:W-:Y:S01]  /*3be0*/  FFMA.FTZ R14, R60, R53, R14 ;  /* 0x000000353c0e7223 */ /* 0x000fe2000001000e */
[----:B------:R-:W-:-:S04]  /*3bf0*/  LOP3.LUT R53, R12, 0xffff0000, RZ, 0xc0, !PT ;  /* 0xffff00000c357812 */ /* 0x000fc800078ec0ff */
[----:B------:R-:W-:Y:S01]  /*3c00*/  F2FP.BF16.F32.PACK_AB R15, R14, R15 ;  /* 0x0000000f0e0f723e */ /* 0x000fe200000010ff */
[C---:B------:R-:W-:Y:S01]  /*3c10*/  FMUL.FTZ R12, R53.reuse, R52 ;  /* 0x00000034350c7220 */ /* 0x040fe20000410000 */
[-C--:B------:R-:W-:Y:S01]  /*3c20*/  FMUL.FTZ R53, R53, R120.reuse ;  /* 0x0000007835357220 */ /* 0x080fe20000410000 */
[----:B------:R-:W-:Y:S02]  /*3c30*/  F2FP.BF16.F32.PACK_AB R14, R58, R61 ;  /* 0x0000003d3a0e723e */ /* 0x000fe400000010ff */
[C---:B------:R-:W-:Y:S01]  /*3c40*/  FFMA.FTZ R120, R55.reuse, R120, -R12 ;  /* 0x0000007837787223 */ /* 0x040fe2000001080c */
[----:B------:R-:W-:-:S05]  /*3c50*/  FFMA.FTZ R53, R55, R52, R53 ;  /* 0x0000003437357223 */ /* 0x000fca0000010035 */
[----:B------:R-:W-:-:S07]  /*3c60*/  F2FP.BF16.F32.PACK_AB R12, R53, R120 ;  /* 0x00000078350c723e */ /* 0x000fce00000010ff */
.L_x_1393:
[----:B------:R-:W-:Y:S05]  /*3c70*/  BSYNC B2 ;  /* 0x0000000000027941 */ /* 0x000fea0003800000 */
.L_x_1392:
[----:B---3--:R1:W-:Y:S02]  /*3c80*/  ST.E.128 desc[UR54][R56.64], R12 ;  /* 0x0000000c38007985 */ /* 0x0083e4000c101d36 */
.L_x_1391:
[----:B------:R-:W-:Y:S05]  /*3c90*/  BSYNC B1 ;  /* 0x0000000000017941 */ /* 0x000fea0003800000 */
.L_x_1390:
[----:B------:R-:W-:Y:S01]  /*3ca0*/  ISETP.NE.AND P3, PT, R32, RZ, PT ;  /* 0x000000ff2000720c */ /* 0x000fe20003f65270 */
[----:B------:R-:W-:-:S12]  /*3cb0*/  BSSY B1, `(.L_x_1394) ;  /* 0x000003a000017945 */ /* 0x000fd80003800000 */
[----:B------:R-:W-:Y:S05]  /*3cc0*/  @!P3 BRA `(.L_x_1395) ;  /* 0x0000000000e0b947 */ /* 0x000fea0003800000 */
[----:B-1--4-:R-:W4:Y:S04]  /*3cd0*/  LDL R12, [R1+0x68] ;  /* 0x00006800010c7983 */ /* 0x012f280000100800 */
[----:B------:R-:W5:Y:S01]  /*3ce0*/  LDL R54, [R1+0x84] ;  /* 0x0000840001367983 */ /* 0x000f620000100800 */
[----:B---3--:R-:W-:Y:S01]  /*3cf0*/  IMAD.MOV.U32 R52, RZ, RZ, R11 ;  /* 0x000000ffff347224 */ /* 0x008fe200078e000b */
[----:B------:R-:W-:Y:S01]  /*3d00*/  BSSY B2, `(.L_x_1396) ;  /* 0x0000033000027945 */ /* 0x000fe20003800000 */
[----:B------:R-:W-:Y:S02]  /*3d10*/  IMAD.MOV.U32 R53, RZ, RZ, R62 ;  /* 0x000000ffff357224 */ /* 0x000fe400078e003e */
[----:B----4-:R-:W-:Y:S02]  /*3d20*/  IMAD.SHL.U32 R55, R12, 0x8, RZ ;  /* 0x000000080c377824 */ /* 0x010fe400078e00ff */
[----:B------:R1:W3:Y:S01]  /*3d30*/  LDS.128 R12, [R65+0x17000] ;  /* 0x01700000410c7984 */ /* 0x0002e20000000c00 */
[----:B-----5:R-:W-:Y:S01]  /*3d40*/  ISETP.GE.AND P3, PT, R54, R99, PT ;  /* 0x000000633600720c */ /* 0x020fe20003f66270 */
[----:B------:R-:W-:-:S12]  /*3d50*/  IMAD.WIDE R52, R55, 0x2, R52 ;  /* 0x0000000237347825 */ /* 0x000fd800078e0234 */
[----:B-1----:R-:W-:Y:S05]  /*3d60*/  @P3 BRA `(.L_x_1397) ;  /* 0x0000000000b03947 */ /* 0x002fea0003800000 */
[--C-:B------:R-:W-:Y:S01]  /*3d70*/  SHF.R.U64 R55, R48, 0x10, R49.reuse ;  /* 0x0000001030377819 */ /* 0x100fe20000001231 */
[----:B---3--:R-:W-:Y:S01]  /*3d80*/  IMAD.U32 R57, R13, 0x10000, RZ ;  /* 0x000100000d397824 */ /* 0x008fe200078e00ff */
[----:B------:R-:W-:Y:S02]  /*3d90*/  SHF.R.U32.HI R48, RZ, 0x10, R49 ;  /* 0x00000010ff307819 */ /* 0x000fe40000011631 */
[--C-:B------:R-:W-:Y:S02]  /*3da0*/  SHF.R.U64 R49, R50, 0x10, R51.reuse ;  /* 0x0000001032317819 */ /* 0x100fe40000001233 */
[----:B------:R-:W-:Y:S01]  /*3db0*/  SHF.R.U32.HI R54, RZ, 0x10, R51 ;  /* 0x00000010ff367819 */ /* 0x000fe20000011633 */
[----:B------:R-:W-:Y:S01]  /*3dc0*/  IMAD.U32 R51, R14, 0x10000, RZ ;  /* 0x000100000e337824 */ /* 0x000fe200078e00ff */
[----:B------:R-:W-:Y:S02]  /*3dd0*/  PRMT R122, R122, 0x5410, R49 ;  /* 0x000054107a7a7816 */ /* 0x000fe40000000031 */
[----:B------:R-:W-:-:S02]  /*3de0*/  PRMT R118, R118, 0x5410, R55 ;  /* 0x0000541076767816 */ /* 0x000fc40000000037 */
[----:B------:R-:W-:Y:S01]  /*3df0*/  LOP3.LUT R56, R13, 0xffff0000, RZ, 0xc0, !PT ;  /* 0xffff00000d387812 */ /* 0x000fe200078ec0ff */
[----:B------:R-:W-:Y:S01]  /*3e00*/  IMAD.U32 R13, R12, 0x10000, RZ ;  /* 0x000100000c0d7824 */ /* 0x000fe200078e00ff */
[C---:B------:R-:W-:Y:S01]  /*3e10*/  LOP3.LUT R49, R122.reuse, 0xffff0000, RZ, 0xc0, !PT ;  /* 0xffff00007a317812 */ /* 0x040fe200078ec0ff */
[----:B------:R-:W-:Y:S01]  /*3e20*/  IMAD.U32 R122, R122, 0x10000, RZ ;  /* 0x000100007a7a7824 */ /* 0x000fe200078e00ff */
[----:B------:R-:W-:Y:S02]  /*3e30*/  PRMT R123, R123, 0x5410, R54 ;  /* 0x000054107b7b7816 */ /* 0x000fe40000000036 */
[----:B------:R-:W-:Y:S01]  /*3e40*/  LOP3.LUT R58, R118, 0xffff0000, RZ, 0xc0, !PT ;  /* 0xffff0000763a7812 */ /* 0x000fe200078ec0ff */
[-C--:B--2---:R-:W-:Y:S01]  /*3e50*/  FMUL.FTZ R60, R56, R49.reuse ;  /* 0x00000031383c7220 */ /* 0x084fe20000410000 */
[----:B------:R-:W-:Y:S01]  /*3e60*/  PRMT R119, R119, 0x5410, R48 ;  /* 0x0000541077777816 */ /* 0x000fe20000000030 */
[----:B------:R-:W-:Y:S01]  /*3e70*/  IMAD.U32 R54, R123, 0x10000, RZ ;  /* 0x000100007b367824 */ /* 0x000fe200078e00ff */
[----:B------:R-:W-:Y:S01]  /*3e80*/  LOP3.LUT R14, R14, 0xffff0000, RZ, 0xc0, !PT ;  /* 0xffff00000e0e7812 */ /* 0x000fe200078ec0ff */
[-C--:B------:R-:W-:Y:S01]  /*3e90*/  FMUL.FTZ R56, R56, R58.reuse ;  /* 0x0000003a38387220 */ /* 0x080fe20000410000 */
[----:B------:R-:W-:Y:S01]  /*3ea0*/  FFMA.FTZ R48, R57, R58, -R60 ;  /* 0x0000003a39307223 */ /* 0x000fe2000001083c */
[----:B------:R-:W-:Y:S01]  /*3eb0*/  IMAD.U32 R55, R119, 0x10000, RZ ;  /* 0x0001000077377824 */ /* 0x000fe200078e00ff */
[----:B------:R-:W-:Y:S01]  /*3ec0*/  LOP3.LUT R50, R15, 0xffff0000, RZ, 0xc0, !PT ;  /* 0xffff00000f327812 */ /* 0x000fe200078ec0ff */
[CC--:B------:R-:W-:Y:S01]  /*3ed0*/  FMUL.FTZ R58, R14.reuse, R54.reuse ;  /* 0x000000360e3a7220 */ /* 0x0c0fe20000410000 */
[----:B------:R-:W-:Y:S01]  /*3ee0*/  FFMA.FTZ R49, R57, R49, R56 ;  /* 0x0000003139317223 */ /* 0x000fe20000010038 */
[-C--:B------:R-:W-:Y:S01]  /*3ef0*/  FMUL.FTZ R56, R14, R55.reuse ;  /* 0x000000370e387220 */ /* 0x080fe20000410000 */
[----:B------:R-:W-:Y:S01]  /*3f00*/  LOP3.LUT R123, R123, 0xffff0000, RZ, 0xc0, !PT ;  /* 0xffff00007b7b7812 */ /* 0x000fe200078ec0ff */
[----:B------:R-:W-:Y:S01]  /*3f10*/  IMAD.U32 R118, R118, 0x10000, RZ ;  /* 0x0001000076767824 */ /* 0x000fe200078e00ff */
[----:B------:R-:W-:Y:S01]  /*3f20*/  LOP3.LUT R119, R119, 0xffff0000, RZ, 0xc0, !PT ;  /* 0xffff000077777812 */ /* 0x000fe200078ec0ff */
[C---:B------:R-:W-:Y:S01]  /*3f30*/  FFMA.FTZ R14, R51.reuse, R55, -R58 ;  /* 0x00000037330e7223 */ /* 0x040fe2000001083a */
[----:B------:R-:W-:Y:S01]  /*3f40*/  LOP3.LUT R12, R12, 0xffff0000, RZ, 0xc0, !PT ;  /* 0xffff00000c0c7812 */ /* 0x000fe200078ec0ff */
[----:B------:R-:W-:Y:S01]  /*3f50*/  FFMA.FTZ R51, R51, R54, R56 ;  /* 0x0000003633337223 */ /* 0x000fe20000010038 */
[----:B------:R-:W-:-:S02]  /*3f60*/  IMAD.U32 R15, R15, 0x10000, RZ ;  /* 0x000100000f0f7824 */ /* 0x000fc400078e00ff */
        /* <DEDUP_REMOVED lines=8> */
[----:B------:R-:W-:Y:S02]  /*3ff0*/  F2FP.BF16.F32.PACK_AB R13, R49, R48 ;  /* 0x00000030310d723e */ /* 0x000fe400000010ff */
[----:B------:R-:W-:-:S02]  /*4000*/  F2FP.BF16.F32.PACK_AB R15, R15, R54 ;  /* 0x000000360f0f723e */ /* 0x000fc400000010ff */
[----:B------:R-:W-:Y:S02]  /*4010*/  F2FP.BF16.F32.PACK_AB R14, R51, R14 ;  /* 0x0000000e330e723e */ /* 0x000fe400000010ff */
[----:B------:R-:W-:-:S07]  /*4020*/  F2FP.BF16.F32.PACK_AB R12, R55, R50 ;  /* 0x00000032370c723e */ /* 0x000fce00000010ff */
.L_x_1397:
[----:B------:R-:W-:Y:S05]  /*4030*/  BSYNC B2 ;  /* 0x0000000000027941 */ /* 0x000fea0003800000 */
.L_x_1396:
[----:B---3--:R1:W-:Y:S02]  /*4040*/  ST.E.128 desc[UR54][R52.64], R12 ;  /* 0x0000000c34007985 */ /* 0x0083e4000c101d36 */
.L_x_1395:
[----:B------:R-:W-:Y:S05]  /*4050*/  BSYNC B1 ;  /* 0x0000000000017941 */ /* 0x000fea0003800000 */
.L_x_1394:
[----:B------:R-:W-:Y:S01]  /*4060*/  LOP3.LUT P3, RZ, R29, 0x8, RZ, 0xc0, !PT ;  /* 0x000000081dff7812 */ /* 0x000fe2000786c0ff */
[----:B------:R-:W-:-:S12]  /*4070*/  BSSY B1, `(.L_x_1398) ;  /* 0x0000039000017945 */ /* 0x000fd80003800000 */
[----:B------:R-:W-:Y:S05]  /*4080*/  @!P3 BRA `(.L_x_1399) ;  /* 0x0000000000dcb947 */ /* 0x000fea0003800000 */
[----:B-1--4-:R-:W4:Y:S04]  /*4090*/  LDL R12, [R1+0x7c] ;  /* 0x00007c00010c7983 */ /* 0x012f280000100800 */
[----:B------:R-:W5:Y:S01]  /*40a0*/  LDL R50, [R1+0x88] ;  /* 0x0000880001327983 */ /* 0x000f620000100800 */
[C---:B---3--:R-:W-:Y:S01]  /*40b0*/  LEA R48, P3, R137.reuse, R11, 0x1 ;  /* 0x0000000b89307211 */ /* 0x048fe200078608ff */
[----:B------:R-:W-:Y:S03]  /*40c0*/  BSSY B2, `(.L_x_1400) ;  /* 0x0000032000027945 */ /* 0x000fe60003800000 */
[----:B----4-:R-:W-:Y:S02]  /*40d0*/  LEA.HI.X R49, R137, R62, R12, 0x1, P3 ;  /* 0x0000003e89317211 */ /* 0x010fe400018f0c0c */
[----:B------:R1:W3:Y:S01]  /*40e0*/  LDS.128 R12, [R64+0x17000] ;  /* 0x01700000400c7984 */ /* 0x0002e20000000c00 */
[----:B-----5:R-:W-:-:S13]  /*40f0*/  ISETP.GE.AND P3, PT, R50, R99, PT ;  /* 0x000000633200720c */ /* 0x020fda0003f66270 */
        /* <DEDUP_REMOVED lines=9> */
[----:B------:R-:W-:Y:S02]  /*4190*/  PRMT R115, R115, 0x5410, R52 ;  /* 0x0000541073737816 */ /* 0x000fe40000000034 */
[----:B------:R-:W-:Y:S02]  /*41a0*/  PRMT R117, R117, 0x5410, R50 ;  /* 0x0000541075757816 */ /* 0x000fe40000000032 */
[----:B------:R-:W-:Y:S01]  /*41b0*/  LOP3.LUT R45, R13, 0xffff0000, RZ, 0xc0, !PT ;  /* 0xffff00000d2d7812 */ /* 0x000fe200078ec0ff */
[----:B------:R-:W-:Y:S01]  /*41c0*/  IMAD.U32 R51, R115, 0x10000, RZ ;  /* 0x0001000073337824 */ /* 0x000fe200078e00ff */
[----:B------:R-:W-:Y:S01]  /*41d0*/  LOP3.LUT R52, R116, 0xffff0000, RZ, 0xc0, !PT ;  /* 0xffff000074347812 */ /* 0x000fe200078ec0ff */
[----:B------:R-:W-:Y:S01]  /*41e0*/  IMAD.U32 R53, R117, 0x10000, RZ ;  /* 0x0001000075357824 */ /* 0x000fe200078e00ff */
[----:B------:R-:W-:Y:S01]  /*41f0*/  LOP3.LUT R50, R114, 0xffff0000, RZ, 0xc0, !PT ;  /* 0xffff000072327812 */ /* 0x000fe200078ec0ff */
[----:B------:R-:W-:Y:S01]  /*4200*/  IMAD.U32 R13, R12, 0x10000, RZ ;  /* 0x000100000c0d7824 */ /* 0x000fe200078e00ff */
[----:B------:R-:W-:Y:S01]  /*4210*/  LOP3.LUT R46, R14, 0xffff0000, RZ, 0xc0, !PT ;  /* 0xffff00000e2e7812 */ /* 0x000fe200078ec0ff */
[----:B------:R-:W-:Y:S01]  /*4220*/  FMUL.FTZ R54, R45, R52 ;  /* 0x000000342d367220 */ /* 0x000fe20000410000 */
[----:B------:R-:W-:Y:S01]  /*4230*/  LOP3.LUT R14, R15, 0xffff0000, RZ, 0xc0, !PT ;  /* 0xffff00000f0e7812 */ /* 0x000fe200078ec0ff */
[-C--:B------:R-:W-:Y:S01]  /*4240*/  FMUL.FTZ R55, R45, R50.reuse ;  /* 0x000000322d377220 */ /* 0x080fe20000410000 */
[----:B------:R-:W-:Y:S01]  /*4250*/  LOP3.LUT R45, R12, 0xffff0000, RZ, 0xc0, !PT ;  /* 0xffff00000c2d7812 */ /* 0x000fe200078ec0ff */
[----:B------:R-:W-:Y:S01]  /*4260*/  FFMA.FTZ R12, R47, R50, -R54 ;  /* 0x000000322f0c7223 */ /* 0x000fe20000010836 */
[----:B------:R-:W-:Y:S01]  /*4270*/  LOP3.LUT R117, R117, 0xffff0000, RZ, 0xc0, !PT ;  /* 0xffff000075757812 */ /* 0x000fe200078ec0ff */
[----:B------:R-:W-:Y:S01]  /*4280*/  FMUL.FTZ R57, R46, R53 ;  /* 0x000000352e397220 */ /* 0x000fe20000410000 */
[----:B------:R-:W-:Y:S01]  /*4290*/  LOP3.LUT R115, R115, 0xffff0000, RZ, 0xc0, !PT ;  /* 0xffff000073737812 */ /* 0x000fe200078ec0ff */
[----:B------:R-:W-:Y:S01]  /*42a0*/  FFMA.FTZ R47, R47, R52, R55 ;  /* 0x000000342f2f7223 */ /* 0x000fe20000010037 */
[----:B------:R-:W-:-:S02]  /*42b0*/  IMAD.U32 R116, R116, 0x10000, RZ ;  /* 0x0001000074747824 */ /* 0x000fc400078e00ff */
[----:B------:R-:W-:Y:S01]  /*42c0*/  FMUL.FTZ R55, R46, R51 ;  /* 0x000000332e377220 */ /* 0x000fe20000410000 */
[----:B------:R-:W-:Y:S02]  /*42d0*/  IMAD.U32 R114, R114, 0x10000, RZ ;  /* 0x0001000072727824 */ /* 0x000fe400078e00ff */
[C---:B------:R-:W-:Y:S01]  /*42e0*/  FMUL.FTZ R46, R14.reuse, R117 ;  /* 0x000000750e2e7220 */ /* 0x040fe20000410000 */
[----:B------:R-:W-:Y:S01]  /*42f0*/  FMUL.FTZ R50, R14, R115 ;  /* 0x000000730e327220 */ /* 0x000fe20000410000 */
[C---:B------:R-:W-:Y:S01]  /*4300*/  FFMA.FTZ R57, R44.reuse, R51, -R57 ;  /* 0x000000332c397223 */ /* 0x040fe20000010839 */
[----:B------:R-:W-:Y:S01]  /*4310*/  FMUL.FTZ R14, R45, R116 ;  /* 0x000000742d0e7220 */ /* 0x000fe20000410000 */
[----:B------:R-:W-:Y:S02]  /*4320*/  IMAD.U32 R15, R15, 0x10000, RZ ;  /* 0x000100000f0f7824 */ /* 0x000fe400078e00ff */
[----:B------:R-:W-:Y:S01]  /*4330*/  FFMA.FTZ R44, R44, R53, R55 ;  /* 0x000000352c2c7223 */ /* 0x000fe20000010037 */
[-C--:B------:R-:W-:Y:S01]  /*4340*/  FMUL.FTZ R45, R45, R114.reuse ;  /* 0x000000722d2d7220 */ /* 0x080fe20000410000 */
[----:B------:R-:W-:Y:S01]  /*4350*/  FFMA.FTZ R14, R13, R114, -R14 ;  /* 0x000000720d0e7223 */ /* 0x000fe2000001080e */
[C---:B------:R-:W-:Y:S01]  /*4360*/  FFMA.FTZ R46, R15.reuse, R115, -R46 ;  /* 0x000000730f2e7223 */ /* 0x040fe2000001082e */
[----:B------:R-:W-:Y:S01]  /*4370*/  FFMA.FTZ R15, R15, R117, R50 ;  /* 0x000000750f0f7223 */ /* 0x000fe20000010032 */
[----:B------:R-:W-:Y:S01]  /*4380*/  FFMA.FTZ R45, R13, R116, R45 ;  /* 0x000000740d2d7223 */ /* 0x000fe2000001002d */
[----:B------:R-:W-:-:S02]  /*4390*/  F2FP.BF16.F32.PACK_AB R44, R44, R57 ;  /* 0x000000392c2c723e */ /* 0x000fc400000010ff */
[----:B------:R-:W-:Y:S02]  /*43a0*/  F2FP.BF16.F32.PACK_AB R13, R47, R12 ;  /* 0x0000000c2f0d723e */ /* 0x000fe400000010ff */
[----:B------:R-:W-:Y:S01]  /*43b0*/  F2FP.BF16.F32.PACK_AB R12, R45, R14 ;  /* 0x0000000e2d0c723e */ /* 0x000fe200000010ff */
[----:B------:R-:W-:Y:S01]  /*43c0*/  IMAD.MOV.U32 R14, RZ, RZ, R44 ;  /* 0x000000ffff0e7224 */ /* 0x000fe200078e002c */
[----:B------:R-:W-:-:S07]  /*43d0*/  F2FP.BF16.F32.PACK_AB R15, R15, R46 ;  /* 0x0000002e0f0f723e */ /* 0x000fce00000010ff */
.L_x_1401:
[----:B------:R-:W-:Y:S05]  /*43e0*/  BSYNC B2 ;  /* 0x0000000000027941 */ /* 0x000fea0003800000 */
.L_x_1400:
[----:B---3--:R1:W-:Y:S02]  /*43f0*/  ST.E.128 desc[UR54][R48.64], R12 ;  /* 0x0000000c30007985 */ /* 0x0083e4000c101d36 */
.L_x_1399:
[----:B------:R-:W-:Y:S05]  /*4400*/  BSYNC B1 ;  /* 0x0000000000017941 */ /* 0x000fea0003800000 */
.L_x_1398:
        /* <DEDUP_REMOVED lines=11> */
[----:B------:R-:W-:Y:S02]  /*44c0*/  SHF.R.U64 R42, R42, 0x10, R43 ;  /* 0x000000102a2a7819 */ /* 0x000fe4000000122b */
[----:B------:R-:W-:Y:S02]  /*44d0*/  SHF.R.U64 R46, R40, 0x10, R41 ;  /* 0x00000010282e7819 */ /* 0x000fe40000001229 */
[----:B------:R-:W-:Y:S02]  /*44e0*/  SHF.R.U32.HI R47, RZ, 0x10, R43 ;  /* 0x00000010ff2f7819 */ /* 0x000fe4000001162b */
[----:B------:R-:W-:Y:S02]  /*44f0*/  PRMT R107, R107, 0x5410, R42 ;  /* 0x000054106b6b7816 */ /* 0x000fe4000000002a */
[----:B------:R-:W-:Y:S02]  /*4500*/  PRMT R105, R105, 0x5410, R46 ;  /* 0x0000541069697816 */ /* 0x000fe4000000002e */
[----:B------:R-:W-:Y:S01]  /*4510*/  SHF.R.U32.HI R49, RZ, 0x10, R41 ;  /* 0x00000010ff317819 */ /* 0x000fe20000011629 */
[----:B---3--:R-:W-:Y:S01]  /*4520*/  IMAD.U32 R41, R14, 0x10000, RZ ;  /* 0x000100000e297824 */ /* 0x008fe200078e00ff */
[----:B------:R-:W-:-:S02]  /*4530*/  PRMT R108, R108, 0x5410, R47 ;  /* 0x000054106c6c7816 */ /* 0x000fc4000000002f */
[----:B------:R-:W-:Y:S02]  /*4540*/  LOP3.LUT R42, R13, 0xffff0000, RZ, 0xc0, !PT ;  /* 0xffff00000d2a7812 */ /* 0x000fe400078ec0ff */
[----:B------:R-:W-:Y:S01]  /*4550*/  LOP3.LUT R47, R107, 0xffff0000, RZ, 0xc0, !PT ;  /* 0xffff00006b2f7812 */ /* 0x000fe200078ec0ff */
[----:B------:R-:W-:Y:S01]  /*4560*/  IMAD.U32 R50, R108, 0x10000, RZ ;  /* 0x000100006c327824 */ /* 0x000fe200078e00ff */
[----:B------:R-:W-:Y:S01]  /*4570*/  LOP3.LUT R46, R105, 0xffff0000, RZ, 0xc0, !PT ;  /* 0xffff0000692e7812 */ /* 0x000fe200078ec0ff */
[----:B------:R-:W-:Y:S01]  /*4580*/  IMAD.U32 R107, R107, 0x10000, RZ ;  /* 0x000100006b6b7824 */ /* 0x000fe200078e00ff */
[----:B------:R-:W-:Y:S01]  /*4590*/  PRMT R106, R106, 0x5410, R49 ;  /* 0x000054106a6a7816 */ /* 0x000fe20000000031 */
[----:B------:R-:W-:Y:S01]  /*45a0*/  FMUL.FTZ R52, R42, R47 ;  /* 0x0000002f2a347220 */ /* 0x000fe20000410000 */
[----:B------:R-:W-:Y:S01]  /*45b0*/  LOP3.LUT R43, R14, 0xffff0000, RZ, 0xc0, !PT ;  /* 0xffff00000e2b7812 */ /* 0x000fe200078ec0ff */
[C---:B------:R-:W-:Y:S01]  /*45c0*/  IMAD.U32 R14, R15.reuse, 0x10000, RZ ;  /* 0x000100000f0e7824 */ /* 0x040fe200078e00ff */
[----:B------:R-:W-:Y:S01]  /*45d0*/  LOP3.LUT R40, R15, 0xffff0000, RZ, 0xc0, !PT ;  /* 0xffff00000f287812 */ /* 0x000fe200078ec0ff */
[----:B------:R-:W-:-:S02]  /*45e0*/  IMAD.U32 R15, R13, 0x10000, RZ ;  /* 0x000100000d0f7824 */ /* 0x000fc400078e00ff */
[----:B------:R-:W-:Y:S01]  /*45f0*/  FMUL.FTZ R42, R42, R46 ;  /* 0x0000002e2a2a7220 */ /* 0x000fe20000410000 */
[----:B------:R-:W-:Y:S02]  /*4600*/  IMAD.U32 R48, R106, 0x10000, RZ ;  /* 0x000100006a307824 */ /* 0x000fe400078e00ff */
[----:B------:R-:W-:Y:S01]  /*4610*/  FMUL.FTZ R54, R43, R50 ;  /* 0x000000322b367220 */ /* 0x000fe20000410000 */
[C---:B------:R-:W-:Y:S01]  /*4620*/  FFMA.FTZ R52, R15.reuse, R46, -R52 ;  /* 0x0000002e0f347223 */ /* 0x040fe20000010834 */
[----:B------:R-:W-:Y:S01]  /*4630*/  FFMA.FTZ R47, R15, R47, R42 ;  /* 0x0000002f0f2f7223 */ /* 0x000fe2000001002a */
[-C--:B------:R-:W-:Y:S01]  /*4640*/  FMUL.FTZ R42, R43, R48.reuse ;  /* 0x000000302b2a7220 */ /* 0x080fe20000410000 */
[----:B------:R-:W-:Y:S01]  /*4650*/  IMAD.U32 R13, R12, 0x10000, RZ ;  /* 0x000100000c0d7824 */ /* 0x000fe200078e00ff */
[----:B------:R-:W-:Y:S01]  /*4660*/  LOP3.LUT R43, R108, 0xffff0000, RZ, 0xc0, !PT ;  /* 0xffff00006c2b7812 */ /* 0x000fe200078ec0ff */
[----:B------:R-:W-:Y:S01]  /*4670*/  FFMA.FTZ R54, R41, R48, -R54 ;  /* 0x0000003029367223 */ /* 0x000fe20000010836 */
[----:B------:R-:W-:Y:S01]  /*4680*/  LOP3.LUT R15, R106, 0xffff0000, RZ, 0xc0, !PT ;  /* 0xffff00006a0f7812 */ /* 0x000fe200078ec0ff */
[----:B------:R-:W-:Y:S01]  /*4690*/  IMAD.U32 R105, R105, 0x10000, RZ ;  /* 0x0001000069697824 */ /* 0x000fe200078e00ff */
[----:B------:R-:W-:Y:S01]  /*46a0*/  LOP3.LUT R12, R12, 0xffff0000, RZ, 0xc0, !PT ;  /* 0xffff00000c0c7812 */ /* 0x000fe200078ec0ff */
[----:B------:R-:W-:Y:S01]  /*46b0*/  FFMA.FTZ R41, R41, R50, R42 ;  /* 0x0000003229297223 */ /* 0x000fe2000001002a */
[C---:B------:R-:W-:Y:S01]  /*46c0*/  FMUL.FTZ R49, R40.reuse, R43 ;  /* 0x0000002b28317220 */ /* 0x040fe20000410000 */
[----:B------:R-:W-:Y:S01]  /*46d0*/  FMUL.FTZ R42, R40, R15 ;  /* 0x0000000f282a7220 */ /* 0x000fe20000410000 */
[----:B------:R-:W-:Y:S01]  /*46e0*/  F2FP.BF16.F32.PACK_AB R47, R47, R52 ;  /* 0x000000342f2f723e */ /* 0x000fe200000010ff */
        /* <DEDUP_REMOVED lines=8> */
[----:B------:R-:W-:Y:S01]  /*4770*/  F2FP.BF16.F32.PACK_AB R12, R13, R40 ;  /* 0x000000280d0c723e */ /* 0x000fe200000010ff */
[----:B------:R-:W-:-:S07]  /*4780*/  IMAD.MOV.U32 R13, RZ, RZ, R47 ;  /* 0x000000ffff0d7224 */ /* 0x000fce00078e002f */
.L_x_1405:
[----:B------:R-:W-:Y:S05]  /*4790*/  BSYNC B2 ;  /* 0x0000000000027941 */ /* 0x000fea0003800000 */
.L_x_1404:
[----:B---3--:R1:W-:Y:S02]  /*47a0*/  ST.E.128 desc[UR54][R44.64], R12 ;  /* 0x0000000c2c007985 */ /* 0x0083e4000c101d36 */
.L_x_1403:
[----:B------:R-:W-:Y:S05]  /*47b0*/  BSYNC B1 ;  /* 0x0000000000017941 */ /* 0x000fea0003800000 */
.L_x_1402:
[----:B------:R-:W-:-:S13]  /*47c0*/  LOP3.LUT P3, RZ, R29, 0x20, RZ, 0xc0, !PT ;  /* 0x000000201dff7812 */ /* 0x000fda000786c0ff */
        /* <DEDUP_REMOVED lines=9> */
[----:B------:R-:W-:Y:S01]  /*4860*/  SHF.R.U64 R44, R36, 0x10, R37 ;  /* 0x00000010242c7819 */ /* 0x000fe20000001225 */
[----:B---3--:R-:W-:Y:S01]  /*4870*/  IMAD.U32 R36, R14, 0x10000, RZ ;  /* 0x000100000e247824 */ /* 0x008fe200078e00ff */
[--C-:B------:R-:W-:Y:S02]  /*4880*/  SHF.R.U64 R42, R38, 0x10, R39.reuse ;  /* 0x00000010262a7819 */ /* 0x100fe40000001227 */
[----:B------:R-:W-:Y:S02]  /*4890*/  SHF.R.U32.HI R39, RZ, 0x10, R39 ;  /* 0x00000010ff277819 */ /* 0x000fe40000011627 */
[----:B------:R-:W-:Y:S02]  /*48a0*/  SHF.R.U32.HI R11, RZ, 0x10, R37 ;  /* 0x00000010ff0b7819 */ /* 0x000fe40000011625 */
[----:B------:R-:W-:Y:S02]  /*48b0*/  PRMT R63, R63, 0x5410, R44 ;  /* 0x000054103f3f7816 */ /* 0x000fe4000000002c */
[----:B------:R-:W-:-:S02]  /*48c0*/  PRMT R91, R91, 0x5410, R42 ;  /* 0x000054105b5b7816 */ /* 0x000fc4000000002a */
[----:B------:R-:W-:Y:S02]  /*48d0*/  PRMT R104, R104, 0x5410, R39 ;  /* 0x0000541068687816 */ /* 0x000fe40000000027 */
[----:B------:R-:W-:Y:S01]  /*48e0*/  LOP3.LUT R37, R14, 0xffff0000, RZ, 0xc0, !PT ;  /* 0xffff00000e257812 */ /* 0x000fe200078ec0ff */
[C---:B------:R-:W-:Y:S01]  /*48f0*/  IMAD.U32 R14, R13.reuse, 0x10000, RZ ;  /* 0x000100000d0e7824 */ /* 0x040fe200078e00ff */
[----:B------:R-:W-:Y:S01]  /*4900*/  PRMT R90, R90, 0x5410, R11 ;  /* 0x000054105a5a7816 */ /* 0x000fe2000000000b */
[----:B------:R-:W-:Y:S01]  /*4910*/  IMAD.U32 R44, R104, 0x10000, RZ ;  /* 0x00010000682c7824 */ /* 0x000fe200078e00ff */
        /* <DEDUP_REMOVED lines=10> */
[C---:B------:R-:W-:Y:S01]  /*49c0*/  FMUL.FTZ R13, R37.reuse, R44 ;  /* 0x0000002c250d7220 */ /* 0x040fe20000410000 */
[-C--:B------:R-:W-:Y:S01]  /*49d0*/  FMUL.FTZ R37, R37, R42.reuse ;  /* 0x0000002a25257220 */ /* 0x080fe20000410000 */
[----:B------:R-:W-:Y:S01]  /*49e0*/  LOP3.LUT R104, R104, 0xffff0000, RZ, 0xc0, !PT ;  /* 0xffff000068687812 */ /* 0x000fe200078ec0ff */
[----:B------:R-:W-:Y:S01]  /*49f0*/  IMAD.U32 R63, R63, 0x10000, RZ ;  /* 0x000100003f3f7824 */ /* 0x000fe200078e00ff */
[----:B------:R-:W-:Y:S01]  /*4a00*/  LOP3.LUT R90, R90, 0xffff0000, RZ, 0xc0, !PT ;  /* 0xffff00005a5a7812 */ /* 0x000fe200078ec0ff */
[C---:B------:R-:W-:Y:S01]  /*4a10*/  FFMA.FTZ R45, R14.reuse, R39, -R45 ;  /* 0x000000270e2d7223 */ /* 0x040fe2000001082d */
[----:B------:R-:W-:Y:S01]  /*4a20*/  FFMA.FTZ R46, R14, R43, R46 ;  /* 0x0000002b0e2e7223 */ /* 0x000fe2000001002e */
[----:B------:R-:W-:Y:S01]  /*4a30*/  FFMA.FTZ R13, R36, R42, -R13 ;  /* 0x0000002a240d7223 */ /* 0x000fe2000001080d */
[----:B------:R-:W-:Y:S01]  /*4a40*/  FMUL.FTZ R14, R12, R91 ;  /* 0x0000005b0c0e7220 */ /* 0x000fe20000410000 */
[----:B------:R-:W-:Y:S01]  /*4a50*/  FFMA.FTZ R36, R36, R44, R37 ;  /* 0x0000002c24247223 */ /* 0x000fe20000010025 */
[----:B------:R-:W-:Y:S01]  /*4a60*/  FMUL.FTZ R12, R12, R63 ;  /* 0x0000003f0c0c7220 */ /* 0x000fe20000410000 */
[----:B------:R-:W-:-:S02]  /*4a70*/  IMAD.U32 R15, R15, 0x10000, RZ ;  /* 0x000100000f0f7824 */ /* 0x000fc400078e00ff */
[C---:B------:R-:W-:Y:S01]  /*4a80*/  FMUL.FTZ R42, R38.reuse, R104 ;  /* 0x00000068262a7220 */ /* 0x040fe20000410000 */
[-C--:B------:R-:W-:Y:S01]  /*4a90*/  FMUL.FTZ R37, R38, R90.reuse ;  /* 0x0000005a26257220 */ /* 0x080fe20000410000 */
[C---:B------:R-:W-:Y:S01]  /*4aa0*/  FFMA.FTZ R14, R11.reuse, R63, -R14 ;  /* 0x0000003f0b0e7223 */ /* 0x040fe2000001080e */
[----:B------:R-:W-:Y:S01]  /*4ab0*/  FFMA.FTZ R11, R11, R91, R12 ;  /* 0x0000005b0b0b7223 */ /* 0x000fe2000001000c */
[C---:B------:R-:W-:Y:S01]  /*4ac0*/  FFMA.FTZ R42, R15.reuse, R90, -R42 ;  /* 0x0000005a0f2a7223 */ /* 0x040fe2000001082a */
[----:B------:R-:W-:Y:S01]  /*4ad0*/  FFMA.FTZ R37, R15, R104, R37 ;  /* 0x000000680f257223 */ /* 0x000fe20000010025 */
[----:B------:R-:W-:Y:S02]  /*4ae0*/  F2FP.BF16.F32.PACK_AB R45, R46, R45 ;  /* 0x0000002d2e2d723e */ /* 0x000fe400000010ff */
[----:B------:R-:W-:Y:S02]  /*4af0*/  F2FP.BF16.F32.PACK_AB R36, R36, R13 ;  /* 0x0000000d2424723e */ /* 0x000fe400000010ff */
[----:B------:R-:W-:Y:S01]  /*4b00*/  F2FP.BF16.F32.PACK_AB R12, R11, R14 ;  /* 0x0000000e0b0c723e */ /* 0x000fe200000010ff */
[----:B------:R-:W-:Y:S01]  /*4b10*/  IMAD.MOV.U32 R13, RZ, RZ, R45 ;  /* 0x000000ffff0d7224 */ /* 0x000fe200078e002d */
[----:B------:R-:W-:Y:S01]  /*4b20*/  F2FP.BF16.F32.PACK_AB R15, R37, R42 ;  /* 0x0000002a250f723e */ /* 0x000fe200000010ff */
[----:B------:R-:W-:-:S07]  /*4b30*/  IMAD.MOV.U32 R14, RZ, RZ, R36 ;  /* 0x000000ffff0e7224 */ /* 0x000fce00078e0024 */
.L_x_1407:
[----:B------:R-:W-:Y:S05]  /*4b40*/  BSYNC B1 ;  /* 0x0000000000017941 */ /* 0x000fea0003800000 */
.L_x_1406:
[----:B---3--:R1:W-:Y:S01]  /*4b50*/  ST.E.128 desc[UR54][R40.64], R12 ;  /* 0x0000000c28007985 */ /* 0x0083e2000c101d36 */
[----:B------:R-:W-:Y:S05]  /*4b60*/  BRA `(.L_x_1385) ;  /* 0x00000024002c7947 */ /* 0x000fea0003800000 */
.L_x_1378:
        /* <DEDUP_REMOVED lines=50> */
.L_x_1409:
[----:B------:R-:W-:Y:S05]  /*4e90*/  BSYNC B1 ;  /* 0x0000000000017941 */ /* 0x000fea0003800000 */
.L_x_1408:
        /* <DEDUP_REMOVED lines=48> */
[----:B------:R-:W-:Y:S01]  /*51a0*/  PRMT R111, R111, 0x5410, R11 ;  /* 0x000054106f6f7816 */ /* 0x000fe2000000000b */
[----:B------:R-:W-:Y:S06]  /*51b0*/  @!P2 BRA `(.L_x_1410) ;  /* 0x000000000004a947 */ /* 0x000fec0003800000 */
[----:B------:R-:W-:Y:S01]  /*51c0*/  BPT.TRAP 0x1 ;  /* 0x000000040000795c */ /* 0x000fe20000300000 */
.L_x_1410:
[----:B------:R-:W2:Y:S01]  /*51d0*/  LDL R11, [R1+0x38] ;  /* 0x00003800010b7983 */ /* 0x000ea20000100800 */
[----:B------:R-:W-:Y:S01]  /*51e0*/  IMAD R35, R19, 0x8, R2 ;  /* 0x0000000813237824 */ /* 0x000fe200078e0202 */
[----:B------:R-:W-:Y:S01]  /*51f0*/  BSSY B1, `(.L_x_1411) ;  /* 0x0000004000017945 */ /* 0x000fe20003800000 */
[----:B--2---:R-:W-:-:S04]  /*5200*/  SHF.L.U32 R86, R11, 0x1f, RZ ;  /* 0x0000001f0b567819 */ /* 0x004fc800000006ff */
[----:B------:R-:W0:Y:S02]  /*5210*/  SYNCS.PHASECHK.TRANS64.TRYWAIT P4, [R35+URZ+0x2d890], R86 ;  /* 0x02d89056230075a7 */ /* 0x000e24000808017f */
[----:B0-----:R-:W-:Y:S05]  /*5220*/  @!P4 BRA `(.L_x_1412) ;  /* 0x000001fc0038c947 */ /* 0x001fea0003800000 */
.L_x_1719:
[----:B------:R-:W-:Y:S05]  /*5230*/  BSYNC B1 ;  /* 0x0000000000017941 */ /* 0x000fea0003800000 */
.L_x_1411:
[----:B------:R-:W-:-:S03]  /*5240*/  UMOV UR4, 0xffffffff ;  /* 0xffffffff00047882 */ /* 0x000fc60000000000 */
[----:B------:R-:W-:Y:S05]  /*5250*/  BRA.DIV UR4, `(.L_x_1413) ;  /* 0x000001fe04407947 */ /* 0x000fea000b800000 */
[----:B------:R1:W2:Y:S04]  /*5260*/  SHFL.IDX PT, R91, R62, RZ, 0x1e1f ;  /* 0x001e1fff3e5b7589 */ /* 0x0002a800000e0000 */
[----:B------:R1:W3:Y:S02]  /*5270*/  SHFL.IDX PT, R90, R60, RZ, 0x1e1f ;  /* 0x001e1fff3c5a7589 */ /* 0x0002e400000e0000 */
.L_x_1723:
[----:B------:R-:W-:Y:S05]  /*5280*/  @P3 BRA `(.L_x_1385) ;  /* 0x0000001c00643947 */ /* 0x000fea0003800000 */
[----:B------:R-:W4:Y:S01]  /*5290*/  LDC R11, c[0x0][0x2f4] ;  /* 0x0000bd00ff0b7b82 */ /* 0x000f220000000800 */
[----:B------:R-:W-:Y:S01]  /*52a0*/  ISETP.NE.AND P3, PT, R30, RZ, PT ;  /* 0x000000ff1e00720c */ /* 0x000fe20003f65270 */
[----:B------:R-:W-:Y:S01]  /*52b0*/  BSSY B1, `(.L_x_1414) ;  /* 0x000007c000017945 */ /* 0x000fe20003800000 */
[----:B----4-:R-:W-:-:S11]  /*52c0*/  IMAD.IADD R104, R11, 0x1, -R100 ;  /* 0x000000010b687824 */ /* 0x010fd600078e0a64 */
[----:B------:R-:W-:Y:S05]  /*52d0*/  @!P3 BRA `(.L_x_1415) ;  /* 0x0000000400e4b947 */ /* 0x000fea0003800000 */
[----:B-1----:R-:W4:Y:S04]  /*52e0*/  LDL R60, [R1+0x4c] ;  /* 0x00004c00013c7983 */ /* 0x002f280000100800 */
[----:B------:R-:W5:Y:S04]  /*52f0*/  LDL R15, [R1+0x50] ;  /* 0x00005000010f7983 */ /* 0x000f680000100800 */
[----:B------:R-:W2:Y:S01]  /*5300*/  LDL R14, [R1+0x54] ;  /* 0x00005400010e7983 */ /* 0x000ea20000100800 */
[----:B------:R-:W-:Y:S01]  /*5310*/  SEL R12, R100, R104, !P0 ;  /* 0x00000068640c7207 */ /* 0x000fe20004000000 */
[----:B------:R-:W-:Y:S01]  /*5320*/  BSSY B2, `(.L_x_1416) ;  /* 0x000006e000027945 */ /* 0x000fe20003800000 */
[----:B------:R-:W-:-:S02]  /*5330*/  ISETP.GE.AND P3, PT, R16, R99, PT ;  /* 0x000000631000720c */ /* 0x000fc40003f66270 */
[----:B------:R-:W-:-:S04]  /*5340*/  SHF.R.S32.HI R13, RZ, 0x1f, R12 ;  /* 0x0000001fff0d7819 */ /* 0x000fc8000001140c */
[----:B------:R-:W-:-:S04]  /*5350*/  LEA.HI R13, R13, R12, RZ, 0x4 ;  /* 0x0000000c0d0d7211 */ /* 0x000fc800078f20ff */
[----:B------:R-:W-:-:S04]  /*5360*/  SHF.R.S32.HI R12, RZ, 0x4, R13 ;  /* 0x00000004ff0c7819 */ /* 0x000fc8000001140d */
[----:B------:R-:W-:-:S04]  /*5370*/  LEA.HI.SX32 R105, R5, R12, 0x1d ;  /* 0x0000000c05697211 */ /* 0x000fc800078feaff */
[----:B------:R-:W-:-:S04]  /*5380*/  SHF.R.S32.HI R12, RZ, 0x1f, R105 ;  /* 0x0000001fff0c7819 */ /* 0x000fc80000011469 */
[----:B------:R-:W-:Y:S01]  /*5390*/  LEA.HI R12, R12, R105, RZ, 0x2 ;  /* 0x000000690c0c7211 */ /* 0x000fe200078f10ff */
[----:B------:R-:W-:-:S04]  /*53a0*/  IMAD.SHL.U32 R105, R105, 0x8, RZ ;  /* 0x0000000869697824 */ /* 0x000fc800078e00ff */
[----:B------:R-:W-:-:S05]  /*53b0*/  IMAD.SHL.U32 R12, R12, 0x400, RZ ;  /* 0x000004000c0c7824 */ /* 0x000fca00078e00ff */
[----:B------:R-:W-:Y:S02]  /*53c0*/  LOP3.LUT R12, R12, 0x7ffff000, RZ, 0xc0, !PT ;  /* 0x7ffff0000c0c7812 */ /* 0x000fe400078ec0ff */
[----:B----4-:R-:W-:-:S04]  /*53d0*/  LOP3.LUT R13, R60, 0x18, R105, 0xf8, !PT ;  /* 0x000000183c0d7812 */ /* 0x010fc800078ef869 */
[----:B-----5:R-:W-:Y:S01]  /*53e0*/  LOP3.LUT R13, R13, R15, RZ, 0x3c, !PT ;  /* 0x0000000f0d0d7212 */ /* 0x020fe200078e3cff */
[----:B------:R-:W-:-:S03]  /*53f0*/  IMAD R15, R19, 0x3000, R97 ;  /* 0x00003000130f7824 */ /* 0x000fc600078e0261 */
[----:B--2---:R-:W-:-:S05]  /*5400*/  IADD3 R12, R13, R12, R14 ;  /* 0x0000000c0d0c7210 */ /* 0x004fca0007ffe00e */
[----:B------:R-:W-:Y:S02]  /*5410*/  IMAD R13, R19, 0x3000, R12 ;  /* 0x00003000130d7824 */ /* 0x000fe400078e020c */
[--C-:B------:R-:W-:Y:S02]  /*5420*/  IMAD R12, R15, 0x2, R2.reuse ;  /* 0x000000020f0c7824 */ /* 0x100fe400078e0202 */
[----:B------:R-:W-:-:S04]  /*5430*/  IMAD R60, R13, 0x2, R2 ;  /* 0x000000020d3c7824 */ /* 0x000fc800078e0202 */
[----:B------:R-:W1:Y:S04]  /*5440*/  LDS.128 R12, [R12+0x15400] ;  /* 0x015400000c0c7984 */ /* 0x000e680000000c00 */
[----:B------:R-:W2:Y:S01]  /*5450*/  LDS.128 R60, [R60+0x15400] ;  /* 0x015400003c3c7984 */ /* 0x000ea20000000c00 */
[----:B------:R-:W-:Y:S05]  /*5460*/  @P3 BRA `(.L_x_1417) ;  /* 0x0000000400643947 */ /* 0x000fea0003800000 */
[--C-:B------:R-:W-:Y:S02]  /*5470*/  SHF.R.U64 R44, R44, 0x10, R45.reuse ;  /* 0x000000102c2c7819 */ /* 0x100fe4000000122d */
[----:B------:R-:W-:Y:S02]  /*5480*/  SHF.R.U32.HI R45, RZ, 0x10, R45 ;  /* 0x00000010ff2d7819 */ /* 0x000fe4000001162d */
[C---:B------:R-:W-:Y:S02]  /*5490*/  PRMT R44, R109.reuse, 0x5432, R44 ;  /* 0x000054326d2c7816 */ /* 0x040fe4000000002c */
[----:B------:R-:W-:Y:S02]  /*54a0*/  PRMT R45, R109, 0x5410, R45 ;  /* 0x000054106d2d7816 */ /* 0x000fe4000000002d */
[--C-:B------:R-:W-:Y:S02]  /*54b0*/  SHF.R.U64 R46, R46, 0x10, R47.reuse ;  /* 0x000000102e2e7819 */ /* 0x100fe4000000122f */
[----:B------:R-:W-:-:S02]  /*54c0*/  SHF.R.U32.HI R109, RZ, 0x10, R47 ;  /* 0x00000010ff6d7819 */ /* 0x000fc4000001162f */
[--C-:B------:R-:W-:Y:S02]  /*54d0*/  SHF.R.U32.HI R110, RZ, 0x10, R57.reuse ;  /* 0x00000010ff6e7819 */ /* 0x100fe40000011639 */
[----:B------:R-:W-:Y:S02]  /*54e0*/  SHF.R.U64 R47, R56, 0x10, R57 ;  /* 0x00000010382f7819 */ /* 0x000fe40000001239 */
[--C-:B------:R-:W-:Y:S02]  /*54f0*/  SHF.R.U64 R56, R58, 0x10, R59.reuse ;  /* 0x000000103a387819 */ /* 0x100fe4000000123b */
[----:B------:R-:W-:Y:S02]  /*5500*/  SHF.R.U32.HI R58, RZ, 0x10, R59 ;  /* 0x00000010ff3a7819 */ /* 0x000fe4000001163b */
[----:B------:R-:W-:Y:S01]  /*5510*/  PRMT R59, R111, 0x5432, R110 ;  /* 0x000054326f3b7816 */ /* 0x000fe2000000006e */
[----:B-1----:R-:W-:Y:S01]  /*5520*/  IMAD.U32 R110, R13, 0x10000, RZ ;  /* 0x000100000d6e7824 */ /* 0x002fe200078e00ff */
[----:B------:R-:W-:-:S02]  /*5530*/  PRMT R57, R106, 0x5432, R46 ;  /* 0x000054326a397816 */ /* 0x000fc4000000002e */
[----:B------:R-:W-:Y:S01]  /*5540*/  PRMT R47, R114, 0x5410, R47 ;  /* 0x00005410722f7816 */ /* 0x000fe2000000002f */
[----:B--2---:R-:W-:Y:S01]  /*5550*/  IMAD.U32 R114, R61, 0x10000, RZ ;  /* 0x000100003d727824 */ /* 0x004fe200078e00ff */
[----:B------:R-:W-:Y:S01]  /*5560*/  PRMT R46, R112, 0x5410, R109 ;  /* 0x00005410702e7816 */ /* 0x000fe2000000006d */
[C---:B------:R-:W-:Y:S01]  /*5570*/  IMAD.U32 R115, R59.reuse, 0x10000, RZ ;  /* 0x000100003b737824 */ /* 0x040fe200078e00ff */
[----:B------:R-:W-:Y:S01]  /*5580*/  LOP3.LUT R59, R59, 0xffff0000, RZ, 0xc0, !PT ;  /* 0xffff00003b3b7812 */ /* 0x000fe200078ec0ff */
[C---:B------:R-:W-:Y:S01]  /*5590*/  IMAD.U32 R109, R45.reuse, 0x10000, RZ ;  /* 0x000100002d6d7824 */ /* 0x040fe200078e00ff */
[----:B------:R-:W-:Y:S01]  /*55a0*/  LOP3.LUT R45, R45, 0xffff0000, RZ, 0xc0, !PT ;  /* 0xffff00002d2d7812 */ /* 0x000fe200078ec0ff */
[C---:B------:R-:W-:Y:S01]  /*55b0*/  FMUL.FTZ R117, R114.reuse, R115 ;  /* 0x0000007372757220 */ /* 0x040fe20000410000 */
[----:B------:R-:W-:Y:S01]  /*55c0*/  LOP3.LUT R116, R13, 0xffff0000, RZ, 0xc0, !PT ;  /* 0xffff00000d747812 */ /* 0x000fe200078ec0ff */
[-C--:B------:R-:W-:Y:S01]  /*55d0*/  FMUL.FTZ R114, R114, R109.reuse ;  /* 0x0000006d72727220 */ /* 0x080fe20000410000 */
[----:B------:R-:W-:Y:S01]  /*55e0*/  PRMT R58, R108, 0x5432, R58 ;  /* 0x000054326c3a7816 */ /* 0x000fe2000000003a */
[C---:B------:R-:W-:Y:S01]  /*55f0*/  FFMA.FTZ R112, R110.reuse, R109, -R117 ;  /* 0x0000006d6e707223 */ /* 0x040fe20000010875 */
[----:B------:R-:W-:Y:S01]  /*5600*/  PRMT R56, R107, 0x5432, R56 ;  /* 0x000054326b387816 */ /* 0x000fe20000000038 */
[----:B------:R-:W-:Y:S01]  /*5610*/  FFMA.FTZ R110, R110, R115, R114 ;  /* 0x000000736e6e7223 */ /* 0x000fe20000010072 */
[----:B------:R-:W-:Y:S01]  /*5620*/  LOP3.LUT R114, R61, 0xffff0000, RZ, 0xc0, !PT ;  /* 0xffff00003d727812 */ /* 0x000fe200078ec0ff */
[C---:B------:R-:W-:Y:S01]  /*5630*/  IMAD.U32 R109, R58.reuse, 0x10000, RZ ;  /* 0x000100003a6d7824 */ /* 0x040fe200078e00ff */
[----:B------:R-:W-:Y:S01]  /*5640*/  LOP3.LUT R58, R58, 0xffff0000, RZ, 0xc0, !PT ;  /* 0xffff00003a3a7812 */ /* 0x000fe200078ec0ff */
[C---:B------:R-:W-:Y:S01]  /*5650*/  IMAD.U32 R61, R46.reuse, 0x10000, RZ ;  /* 0x000100002e3d7824 */ /* 0x040fe200078e00ff */
[----:B------:R-:W-:Y:S01]  /*5660*/  LOP3.LUT R46, R46, 0xffff0000, RZ, 0xc0, !PT ;  /* 0xffff00002e2e7812 */ /* 0x000fe200078ec0ff */
[C---:B------:R-:W-:Y:S01]  /*5670*/  FMUL.FTZ R13, R114.reuse, R59 ;  /* 0x0000003b720d7220 */ /* 0x040fe20000410000 */
[----:B------:R-:W-:-:S03]  /*5680*/  FMUL.FTZ R114, R114, R45 ;  /* 0x0000002d72727220 */ /* 0x000fc60000410000 */
[C---:B------:R-:W-:Y:S01]  /*5690*/  FFMA.FTZ R13, R116.reuse, R45, -R13 ;  /* 0x0000002d740d7223 */ /* 0x040fe2000001080d */
[----:B------:R-:W-:Y:S01]  /*56a0*/  FFMA.FTZ R45, R116, R59, R114 ;  /* 0x0000003b742d7223 */ /* 0x000fe20000010072 */
[C---:B------:R-:W-:Y:S01]  /*56b0*/  IMAD.U32 R116, R63.reuse, 0x10000, RZ ;  /* 0x000100003f747824 */ /* 0x040fe200078e00ff */
[----:B------:R-:W-:Y:S01]  /*56c0*/  LOP3.LUT R63, R63, 0xffff0000, RZ, 0xc0, !PT ;  /* 0xffff00003f3f7812 */ /* 0x000fe200078ec0ff */
[C---:B------:R-:W-:Y:S01]  /*56d0*/  IMAD.U32 R114, R15.reuse, 0x10000, RZ ;  /* 0x000100000f727824 */ /* 0x040fe200078e00ff */
[----:B------:R-:W-:Y:S01]  /*56e0*/  LOP3.LUT R15, R15, 0xffff0000, RZ, 0xc0, !PT ;  /* 0xffff00000f0f7812 */ /* 0x000fe200078ec0ff */
[C---:B------:R-:W-:Y:S01]  /*56f0*/  FMUL.FTZ R59, R116.reuse, R109 ;  /* 0x0000006d743b7220 */ /* 0x040fe20000410000 */
[-C--:B------:R-:W-:Y:S01]  /*5700*/  FMUL.FTZ R116, R116, R61.reuse ;  /* 0x0000003d74747220 */ /* 0x080fe20000410000 */
[----:B------:R-:W-:Y:S02]  /*5710*/  F2FP.BF16.F32.PACK_AB R45, R45, R110 ;  /* 0x0000006e2d2d723e */ /* 0x000fe400000010ff */
[C---:B------:R-:W-:Y:S01]  /*5720*/  FFMA.FTZ R59, R114.reuse, R61, -R59 ;  /* 0x0000003d723b7223 */ /* 0x040fe2000001083b */
[----:B------:R-:W-:Y:S01]  /*5730*/  FFMA.FTZ R61, R114, R109, R116 ;  /* 0x0000006d723d7223 */ /* 0x000fe20000010074 */
[C---:B------:R-:W-:Y:S01]  /*5740*/  FMUL.FTZ R114, R63.reuse, R58 ;  /* 0x0000003a3f727220 */ /* 0x040fe20000410000 */
[----:B------:R-:W-:Y:S01]  /*5750*/  FMUL.FTZ R63, R63, R46 ;  /* 0x0000002e3f3f7220 */ /* 0x000fe20000410000 */
[----:B------:R-:W-:-:S02]  /*5760*/  F2FP.BF16.F32.PACK_AB R13, R13, R112 ;  /* 0x000000700d0d723e */ /* 0x000fc400000010ff */
[C---:B------:R-:W-:Y:S01]  /*5770*/  FFMA.FTZ R114, R15.reuse, R46, -R114 ;  /* 0x0000002e0f727223 */ /* 0x040fe20000010872 */
[----:B------:R-:W-:Y:S01]  /*5780*/  FFMA.FTZ R58, R15, R58, R63 ;  /* 0x0000003a0f3a7223 */ /* 0x000fe2000001003f */
[----:B------:R-:W-:-:S03]  /*5790*/  IMAD.U32 R46, R12, 0x10000, RZ ;  /* 0x000100000c2e7824 */ /* 0x000fc600078e00ff */
[----:B------:R-:W-:Y:S01]  /*57a0*/  F2FP.BF16.F32.PACK_AB R15, R114, R59 ;  /* 0x0000003b720f723e */ /* 0x000fe200000010ff */
[C---:B------:R-:W-:Y:S01]  /*57b0*/  IMAD.U32 R59, R47.reuse, 0x10000, RZ ;  /* 0x000100002f3b7824 */ /* 0x040fe200078e00ff */
[----:B------:R-:W-:Y:S01]  /*57c0*/  F2FP.BF16.F32.PACK_AB R63, R58, R61 ;  /* 0x0000003d3a3f723e */ /* 0x000fe200000010ff */
[----:B------:R-:W-:Y:S01]  /*57d0*/  IMAD.U32 R58, R60, 0x10000, RZ ;  /* 0x000100003c3a7824 */ /* 0x000fe200078e00ff */
[----:B------:R-:W-:Y:S01]  /*57e0*/  LOP3.LUT R47, R47, 0xffff0000, RZ, 0xc0, !PT ;  /* 0xffff00002f2f7812 */ /* 0x000fe200078ec0ff */
[----:B------:R-:W-:Y:S02]  /*57f0*/  IMAD.U32 R61, R44, 0x10000, RZ ;  /* 0x000100002c3d7824 */ /* 0x000fe400078e00ff */
[C---:B------:R-:W-:Y:S02]  /*5800*/  FMUL.FTZ R109, R58.reuse, R59 ;  /* 0x0000003b3a6d7220 */ /* 0x040fe40000410000 */
[-C--:B------:R-:W-:Y:S02]  /*5810*/  FMUL.FTZ R58, R58, R61.reuse ;  /* 0x0000003d3a3a7220 */ /* 0x080fe40000410000 */
[----:B------:R-:W-:-:S02]  /*5820*/  FFMA.FTZ R109, R46, R61, -R109 ;  /* 0x0000003d2e6d7223 */ /* 0x000fc4000001086d */
[----:B------:R-:W-:Y:S01]  /*5830*/  FFMA.FTZ R58, R46, R59, R58 ;  /* 0x0000003b2e3a7223 */ /* 0x000fe2000001003a */
[----:B------:R-:W-:Y:S02]  /*5840*/  LOP3.LUT R46, R60, 0xffff0000, RZ, 0xc0, !PT ;  /* 0xffff00003c2e7812 */ /* 0x000fe400078ec0ff */
[----:B------:R-:W-:Y:S02]  /*5850*/  LOP3.LUT R59, R44, 0xffff0000, RZ, 0xc0, !PT ;  /* 0xffff00002c3b7812 */ /* 0x000fe400078ec0ff */
[----:B------:R-:W-:Y:S01]  /*5860*/  LOP3.LUT R44, R12, 0xffff0000, RZ, 0xc0, !PT ;  /* 0xffff00000c2c7812 */ /* 0x000fe200078ec0ff */
[C---:B------:R-:W-:Y:S02]  /*5870*/  FMUL.FTZ R61, R46.reuse, R47 ;  /* 0x0000002f2e3d7220 */ /* 0x040fe40000410000 */
[-C--:B------:R-:W-:Y:S02]  /*5880*/  FMUL.FTZ R46, R46, R59.reuse ;  /* 0x0000003b2e2e7220 */ /* 0x080fe40000410000 */
[----:B------:R-:W-:Y:S01]  /*5890*/  FFMA.FTZ R12, R44, R59, -R61 ;  /* 0x0000003b2c0c7223 */ /* 0x000fe2000001083d */
[----:B------:R-:W-:-:S02]  /*58a0*/  IMAD.U32 R59, R56, 0x10000, RZ ;  /* 0x00010000383b7824 */ /* 0x000fc400078e00ff */
[----:B------:R-:W-:Y:S01]  /*58b0*/  FFMA.FTZ R47, R44, R47, R46 ;  /* 0x0000002f2c2f7223 */ /* 0x000fe2000001002e */
[----:B------:R-:W-:Y:S02]  /*58c0*/  IMAD.U32 R46, R62, 0x10000, RZ ;  /* 0x000100003e2e7824 */ /* 0x000fe400078e00ff */
[C---:B------:R-:W-:Y:S01]  /*58d0*/  IMAD.U32 R61, R57.reuse, 0x10000, RZ ;  /* 0x00010000393d7824 */ /* 0x040fe200078e00ff */
[----:B------:R-:W-:Y:S01]  /*58e0*/  LOP3.LUT R57, R57, 0xffff0000, RZ, 0xc0, !PT ;  /* 0xffff000039397812 */ /* 0x000fe200078ec0ff */
[----:B------:R-:W-:Y:S01]  /*58f0*/  FMUL.FTZ R115, R46, R59 ;  /* 0x0000003b2e737220 */ /* 0x000fe20000410000 */
[----:B------:R-:W-:Y:S02]  /*5900*/  IMAD.U32 R44, R14, 0x10000, RZ ;  /* 0x000100000e2c7824 */ /* 0x000fe400078e00ff */
[-C--:B------:R-:W-:Y:S01]  /*5910*/  FMUL.FTZ R46, R46, R61.reuse ;  /* 0x0000003d2e2e7220 */ /* 0x080fe20000410000 */
[----:B------:R-:W-:Y:S01]  /*5920*/  LOP3.LUT R14, R14, 0xffff0000, RZ, 0xc0, !PT ;  /* 0xffff00000e0e7812 */ /* 0x000fe200078ec0ff */
[----:B------:R-:W-:-:S02]  /*5930*/  FFMA.FTZ R115, R44, R61, -R115 ;  /* 0x0000003d2c737223 */ /* 0x000fc40000010873 */
[----:B------:R-:W-:Y:S01]  /*5940*/  FFMA.FTZ R46, R44, R59, R46 ;  /* 0x0000003b2c2e7223 */ /* 0x000fe2000001002e */
[----:B------:R-:W-:Y:S02]  /*5950*/  LOP3.LUT R44, R62, 0xffff0000, RZ, 0xc0, !PT ;  /* 0xffff00003e2c7812 */ /* 0x000fe400078ec0ff */
[----:B------:R-:W-:Y:S02]  /*5960*/  LOP3.LUT R59, R56, 0xffff0000, RZ, 0xc0, !PT ;  /* 0xffff0000383b7812 */ /* 0x000fe400078ec0ff */
[----:B------:R-:W-:Y:S02]  /*5970*/  F2FP.BF16.F32.PACK_AB R12, R12, R109 ;  /* 0x0000006d0c0c723e */ /* 0x000fe400000010ff */
[----:B------:R-:W-:Y:S01]  /*5980*/  F2FP.BF16.F32.PACK_AB R60, R47, R58 ;  /* 0x0000003a2f3c723e */ /* 0x000fe200000010ff */
[C---:B------:R-:W-:Y:S01]  /*5990*/  FMUL.FTZ R61, R44.reuse, R59 ;  /* 0x0000003b2c3d7220 */ /* 0x040fe20000410000 */
[----:B------:R-:W-:-:S03]  /*59a0*/  FMUL.FTZ R44, R44, R57 ;  /* 0x000000392c2c7220 */ /* 0x000fc60000410000 */
[C---:B------:R-:W-:Y:S01]  /*59b0*/  FFMA.FTZ R56, R14.reuse, R57, -R61 ;  /* 0x000000390e387223 */ /* 0x040fe2000001083d */
[----:B------:R-:W-:Y:S01]  /*59c0*/  FFMA.FTZ R59, R14, R59, R44 ;  /* 0x0000003b0e3b7223 */ /* 0x000fe2000001002c */
[----:B------:R-:W-:-:S03]  /*59d0*/  IMAD.MOV.U32 R61, RZ, RZ, R45 ;  /* 0x000000ffff3d7224 */ /* 0x000fc600078e002d */
[----:B------:R-:W-:Y:S02]  /*59e0*/  F2FP.BF16.F32.PACK_AB R14, R56, R115 ;  /* 0x00000073380e723e */ /* 0x000fe400000010ff */
[----:B------:R-:W-:-:S07]  /*59f0*/  F2FP.BF16.F32.PACK_AB R62, R59, R46 ;  /* 0x0000002e3b3e723e */ /* 0x000fce00000010ff */
.L_x_1417:
[----:B------:R-:W-:Y:S05]  /*5a00*/  BSYNC B2 ;  /* 0x0000000000027941 */ /* 0x000fea0003800000 */
.L_x_1416:
[----:B---3--:R-:W-:-:S04]  /*5a10*/  LEA R44, P3, R21, R90, 0x1 ;  /* 0x0000005a152c7211 */ /* 0x008fc800078608ff */
[----:B------:R-:W-:Y:S02]  /*5a20*/  LEA.HI.X R45, R21, R91, R94, 0x1, P3 ;  /* 0x0000005b152d7211 */ /* 0x000fe400018f0c5e */
[----:B------:R-:W-:-:S03]  /*5a30*/  ISETP.GE.AND P3, PT, R105, R11, PT ;  /* 0x0000000b6900720c */ /* 0x000fc60003f66270 */
[----:B-1----:R1:W-:Y:S10]  /*5a40*/  ST.E.128 desc[UR54][R44.64], R12 ;  /* 0x0000000c2c007985 */ /* 0x0023f4000c101d36 */
[----:B-1----:R-:W-:-:S05]  /*5a50*/  @!P3 IMAD.WIDE R12, R105, 0x2, R90 ;  /* 0x00000002690cb825 */ /* 0x002fca00078e025a */
[----:B--2---:R4:W-:Y:S02]  /*5a60*/  @!P3 ST.E.128 desc[UR54][R12.64], R60 ;  /* 0x0000003c0c00b985 */ /* 0x0049e4000c101d36 */
.L_x_1415:
[----:B------:R-:W-:Y:S05]  /*5a70*/  BSYNC B1 ;  /* 0x0000000000017941 */ /* 0x000fea0003800000 */
.L_x_1414:
[----:B------:R-:W-:Y:S01]  /*5a80*/  ISETP.NE.AND P3, PT, R31, RZ, PT ;  /* 0x000000ff1f00720c */ /* 0x000fe20003f65270 */
[----:B------:R-:W-:-:S12]  /*5a90*/  BSSY B1, `(.L_x_1418) ;  /* 0x0000081000017945 */ /* 0x000fd80003800000 */
[----:B------:R-:W-:Y:S05]  /*5aa0*/  @!P3 BRA `(.L_x_1419) ;  /* 0x0000000400fcb947 */ /* 0x000fea0003800000 */
[----:B------:R-:W5:Y:S04]  /*5ab0*/  LDL R44, [R1+0x4c] ;  /* 0x00004c00012c7983 */ /* 0x000f680000100800 */
[----:B------:R-:W5:Y:S04]  /*5ac0*/  LDL R15, [R1+0x50] ;  /* 0x00005000010f7983 */ /* 0x000f680000100800 */
[----:B------:R-:W5:Y:S01]  /*5ad0*/  LDL R14, [R1+0x54] ;  /* 0x00005400010e7983 */ /* 0x000f620000100800 */
[----:B------:R-:W-:Y:S01]  /*5ae0*/  LOP3.LUT P4, RZ, R22, 0x1, RZ, 0xc0, !PT ;  /* 0x0000000116ff7812 */ /* 0x000fe2000788c0ff */
[----:B------:R-:W-:Y:S01]  /*5af0*/  BSSY B2, `(.L_x_1420) ;  /* 0x0000076000027945 */ /* 0x000fe20003800000 */
[----:B---3--:R-:W-:-:S02]  /*5b00*/  LEA R56, P3, R27, R90, 0x1 ;  /* 0x0000005a1b387211 */ /* 0x008fc400078608ff */
[----:B----4-:R-:W-:Y:S02]  /*5b10*/  SEL R12, R100, R104, !P4 ;  /* 0x00000068640c7207 */ /* 0x010fe40006000000 */
[----:B--2---:R-:W-:Y:S02]  /*5b20*/  LEA.HI.X R57, R27, R91, R93, 0x1, P3 ;  /* 0x0000005b1b397211 */ /* 0x004fe400018f0c5d */
[----:B------:R-:W-:Y:S02]  /*5b30*/  SHF.R.S32.HI R13, RZ, 0x1f, R12 ;  /* 0x0000001fff0d7819 */ /* 0x000fe4000001140c */
[----:B------:R-:W-:Y:S02]  /*5b40*/  ISETP.GE.AND P3, PT, R3, R99, PT ;  /* 0x000000630300720c */ /* 0x000fe40003f66270 */
[----:B------:R-:W-:-:S04]  /*5b50*/  LEA.HI R13, R13, R12, RZ, 0x4 ;  /* 0x0000000c0d0d7211 */ /* 0x000fc800078f20ff */
[----:B------:R-:W-:-:S04]  /*5b60*/  SHF.R.S32.HI R13, RZ, 0x4, R13 ;  /* 0x00000004ff0d7819 */ /* 0x000fc8000001140d */
[----:B------:R-:W-:-:S04]  /*5b70*/  LEA.HI.SX32 R13, R6, R13, 0x1d ;  /* 0x0000000d060d7211 */ /* 0x000fc800078feaff */
[----:B------:R-:W-:Y:S01]  /*5b80*/  SHF.R.S32.HI R12, RZ, 0x1f, R13 ;  /* 0x0000001fff0c7819 */ /* 0x000fe2000001140d */
[----:B------:R-:W-:-:S03]  /*5b90*/  IMAD.SHL.U32 R58, R13, 0x8, RZ ;  /* 0x000000080d3a7824 */ /* 0x000fc600078e00ff */
[----:B------:R-:W-:-:S05]  /*5ba0*/  LEA.HI R13, R12, R13, RZ, 0x2 ;  /* 0x0000000d0c0d7211 */ /* 0x000fca00078f10ff */
[----:B------:R-:W-:-:S05]  /*5bb0*/  IMAD.SHL.U32 R13, R13, 0x400, RZ ;  /* 0x000004000d0d7824 */ /* 0x000fca00078e00ff */
[----:B------:R-:W-:Y:S02]  /*5bc0*/  LOP3.LUT R13, R13, 0x7ffff000, RZ, 0xc0, !PT ;  /* 0x7ffff0000d0d7812 */ /* 0x000fe400078ec0ff */
[----:B-----5:R-:W-:-:S04]  /*5bd0*/  LOP3.LUT R12, R44, 0x18, R58, 0xf8, !PT ;  /* 0x000000182c0c7812 */ /* 0x020fc800078ef83a */
[----:B------:R-:W-:-:S04]  /*5be0*/  LOP3.LUT R12, R12, R15, RZ, 0x3c, !PT ;  /* 0x0000000f0c0c7212 */ /* 0x000fc800078e3cff */
[----:B------:R-:W-:Y:S01]  /*5bf0*/  IADD3 R12, R12, R13, R14 ;  /* 0x0000000d0c0c7210 */ /* 0x000fe20007ffe00e */
[----:B------:R-:W-:-:S04]  /*5c00*/  IMAD R13, R19, 0x3000, R96 ;  /* 0x00003000130d7824 */ /* 0x000fc800078e0260 */
[----:B------:R-:W-:Y:S02]  /*5c10*/  IMAD R15, R19, 0x3000, R12 ;  /* 0x00003000130f7824 */ /* 0x000fe400078e020c */
[--C-:B------:R-:W-:Y:S02]  /*5c20*/  IMAD R13, R13, 0x2, R2.reuse ;  /* 0x000000020d0d7824 */ /* 0x100fe400078e0202 */
[----:B------:R-:W-:-:S04]  /*5c30*/  IMAD R44, R15, 0x2, R2 ;  /* 0x000000020f2c7824 */ /* 0x000fc800078e0202 */
[----:B------:R-:W2:Y:S04]  /*5c40*/  LDS.128 R12, [R13+0x15400] ;  /* 0x015400000d0c7984 */ /* 0x000ea80000000c00 */
[----:B------:R-:W3:Y:S01]  /*5c50*/  LDS.128 R44, [R44+0x15400] ;  /* 0x015400002c2c7984 */ /* 0x000ee20000000c00 */
[----:B------:R-:W-:Y:S05]  /*5c60*/  @P3 BRA `(.L_x_1421) ;  /* 0x0000000400783947 */ /* 0x000fea0003800000 */
[----:B------:R-:W-:Y:S01]  /*5c70*/  SHF.R.U32.HI R59, RZ, 0x10, R53 ;  /* 0x00000010ff3b7819 */ /* 0x000fe20000011635 */
[----:B---3--:R-:W-:Y:S01]  /*5c80*/  IMAD.U32 R110, R45, 0x10000, RZ ;  /* 0x000100002d6e7824 */ /* 0x008fe200078e00ff */
[----:B------:R-:W-:Y:S01]  /*5c90*/  SHF.R.U32.HI R61, RZ, 0x10, R41 ;  /* 0x00000010ff3d7819 */ /* 0x000fe20000011629 */
[----:B-12---:R-:W-:Y:S01]  /*5ca0*/  IMAD.U32 R60, R13, 0x10000, RZ ;  /* 0x000100000d3c7824 */ /* 0x006fe200078e00ff */
[----:B------:R-:W-:Y:S02]  /*5cb0*/  PRMT R59, R127, 0x5410, R59 ;  /* 0x000054107f3b7816 */ /* 0x000fe4000000003b */
[----:B------:R-:W-:Y:S02]  /*5cc0*/  PRMT R61, R128, 0x5410, R61 ;  /* 0x00005410803d7816 */ /* 0x000fe4000000003d */
[----:B------:R-:W-:Y:S01]  /*5cd0*/  LOP3.LUT R13, R13, 0xffff0000, RZ, 0xc0, !PT ;  /* 0xffff00000d0d7812 */ /* 0x000fe200078ec0ff */
[----:B------:R-:W-:Y:S01]  /*5ce0*/  IMAD.U32 R63, R59, 0x10000, RZ ;  /* 0x000100003b3f7824 */ /* 0x000fe200078e00ff */
[C---:B------:R-:W-:Y:S01]  /*5cf0*/  LOP3.LUT R112, R61.reuse, 0xffff0000, RZ, 0xc0, !PT ;  /* 0xffff00003d707812 */ /* 0x040fe200078ec0ff */
[----:B------:R-:W-:Y:S01]  /*5d00*/  IMAD.U32 R105, R61, 0x10000, RZ ;  /* 0x000100003d697824 */ /* 0x000fe200078e00ff */
[----:B------:R-:W-:Y:S01]  /*5d10*/  SHF.R.U32.HI R61, RZ, 0x10, R55 ;  /* 0x00000010ff3d7819 */ /* 0x000fe20000011637 */
[----:B------:R-:W-:Y:S01]  /*5d20*/  FMUL.FTZ R109, R110, R63 ;  /* 0x0000003f6e6d7220 */ /* 0x000fe20000410000 */
[----:B------:R-:W-:Y:S01]  /*5d30*/  SHF.R.U64 R42, R42, 0x10, R43 ;  /* 0x000000102a2a7819 */ /* 0x000fe2000000122b */
[-C--:B------:R-:W-:Y:S01]  /*5d40*/  FMUL.FTZ R110, R110, R105.reuse ;  /* 0x000000696e6e7220 */ /* 0x080fe20000410000 */
[----:B------:R-:W-:Y:S01]  /*5d50*/  PRMT R61, R125, 0x5410, R61 ;  /* 0x000054107d3d7816 */ /* 0x000fe2000000003d */
[----:B------:R-:W-:Y:S01]  /*5d60*/  FFMA.FTZ R62, R60, R105, -R109 ;  /* 0x000000693c3e7223 */ /* 0x000fe2000001086d */
[----:B------:R-:W-:Y:S01]  /*5d70*/  SHF.R.U64 R55, R54, 0x10, R55 ;  /* 0x0000001036377819 */ /* 0x000fe20000001237 */
[----:B------:R-:W-:Y:S01]  /*5d80*/  FFMA.FTZ R60, R60, R63, R110 ;  /* 0x0000003f3c3c7223 */ /* 0x000fe2000001006e */
[----:B------:R-:W-:Y:S01]  /*5d90*/  LOP3.LUT R110, R59, 0xffff0000, RZ, 0xc0, !PT ;  /* 0xffff00003b6e7812 */ /* 0x000fe200078ec0ff */
[----:B------:R-:W-:Y:S01]  /*5da0*/  IMAD.U32 R105, R61, 0x10000, RZ ;  /* 0x000100003d697824 */ /* 0x000fe200078e00ff */
[----:B------:R-:W-:-:S02]  /*5db0*/  LOP3.LUT R59, R45, 0xffff0000, RZ, 0xc0, !PT ;  /* 0xffff00002d3b7812 */ /* 0x000fc400078ec0ff */
[----:B------:R-:W-:Y:S02]  /*5dc0*/  SHF.R.U32.HI R63, RZ, 0x10, R43 ;  /* 0x00000010ff3f7819 */ /* 0x000fe4000001162b */
[----:B------:R-:W-:Y:S01]  /*5dd0*/  PRMT R122, R122, 0x5410, R55 ;  /* 0x000054107a7a7816 */ /* 0x000fe20000000037 */
[C---:B------:R-:W-:Y:S01]  /*5de0*/  FMUL.FTZ R114, R59.reuse, R110 ;  /* 0x0000006e3b727220 */ /* 0x040fe20000410000 */
[-C--:B------:R-:W-:Y:S01]  /*5df0*/  FMUL.FTZ R59, R59, R112.reuse ;  /* 0x000000703b3b7220 */ /* 0x080fe20000410000 */
[----:B------:R-:W-:Y:S02]  /*5e00*/  PRMT R63, R126, 0x5410, R63 ;  /* 0x000054107e3f7816 */ /* 0x000fe4000000003f */
[C---:B------:R-:W-:Y:S01]  /*5e10*/  FFMA.FTZ R45, R13.reuse, R112, -R114 ;  /* 0x000000700d2d7223 */ /* 0x040fe20000010872 */
[----:B------:R-:W-:Y:S01]  /*5e20*/  FFMA.FTZ R13, R13, R110, R59 ;  /* 0x0000006e0d0d7223 */ /* 0x000fe2000001003b */
[----:B------:R-:W-:Y:S01]  /*5e30*/  SHF.R.U64 R59, R40, 0x10, R41 ;  /* 0x00000010283b7819 */ /* 0x000fe20000001229 */
[C---:B------:R-:W-:Y:S01]  /*5e40*/  IMAD.U32 R110, R47.reuse, 0x10000, RZ ;  /* 0x000100002f6e7824 */ /* 0x040fe200078e00ff */
[----:B------:R-:W-:Y:S01]  /*5e50*/  LOP3.LUT R47, R47, 0xffff0000, RZ, 0xc0, !PT ;  /* 0xffff00002f2f7812 */ /* 0x000fe200078ec0ff */
[----:B------:R-:W-:Y:S01]  /*5e60*/  IMAD.U32 R41, R63, 0x10000, RZ ;  /* 0x000100003f297824 */ /* 0x000fe200078e00ff */
[----:B------:R-:W-:Y:S01]  /*5e70*/  PRMT R121, R121, 0x5410, R42 ;  /* 0x0000541079797816 */ /* 0x000fe2000000002a */
[----:B------:R-:W-:-:S02]  /*5e80*/  IMAD.U32 R40, R15, 0x10000, RZ ;  /* 0x000100000f287824 */ /* 0x000fc400078e00ff */
[C---:B------:R-:W-:Y:S01]  /*5e90*/  FMUL.FTZ R109, R110.reuse, R105 ;  /* 0x000000696e6d7220 */ /* 0x040fe20000410000 */
[-C--:B------:R-:W-:Y:S01]  /*5ea0*/  FMUL.FTZ R110, R110, R41.reuse ;  /* 0x000000296e6e7220 */ /* 0x080fe20000410000 */
[----:B------:R-:W-:Y:S01]  /*5eb0*/  LOP3.LUT R15, R15, 0xffff0000, RZ, 0xc0, !PT ;  /* 0xffff00000f0f7812 */ /* 0x000fe200078ec0ff */
[----:B------:R-:W-:Y:S02]  /*5ec0*/  IMAD.U32 R42, R46, 0x10000, RZ ;  /* 0x000100002e2a7824 */ /* 0x000fe400078e00ff */
[C---:B------:R-:W-:Y:S01]  /*5ed0*/  FFMA.FTZ R41, R40.reuse, R41, -R109 ;  /* 0x0000002928297223 */ /* 0x040fe2000001086d */
[----:B------:R-:W-:Y:S01]  /*5ee0*/  FFMA.FTZ R40, R40, R105, R110 ;  /* 0x0000006928287223 */ /* 0x000fe2000001006e */
[----:B------:R-:W-:Y:S02]  /*5ef0*/  SHF.R.U64 R105, R52, 0x10, R53 ;  /* 0x0000001034697819 */ /* 0x000fe40000001235 */
[----:B------:R-:W-:Y:S01]  /*5f00*/  LOP3.LUT R110, R61, 0xffff0000, RZ, 0xc0, !PT ;  /* 0xffff00003d6e7812 */ /* 0x000fe200078ec0ff */
[----:B------:R-:W-:Y:S01]  /*5f10*/  IMAD.U32 R61, R44, 0x10000, RZ ;  /* 0x000100002c3d7824 */ /* 0x000fe200078e00ff */
[----:B------:R-:W-:-:S02]  /*5f20*/  LOP3.LUT R52, R63, 0xffff0000, RZ, 0xc0, !PT ;  /* 0xffff00003f347812 */ /* 0x000fc400078ec0ff */
[----:B------:R-:W-:Y:S01]  /*5f30*/  PRMT R53, R124, 0x5410, R59 ;  /* 0x000054107c357816 */ /* 0x000fe2000000003b */
[C---:B------:R-:W-:Y:S01]  /*5f40*/  FMUL.FTZ R112, R47.reuse, R110 ;  /* 0x0000006e2f707220 */ /* 0x040fe20000410000 */
[----:B------:R-:W-:Y:S01]  /*5f50*/  LOP3.LUT R44, R44, 0xffff0000, RZ, 0xc0, !PT ;  /* 0xffff00002c2c7812 */ /* 0x000fe200078ec0ff */
[-C--:B------:R-:W-:Y:S01]  /*5f60*/  FMUL.FTZ R47, R47, R52.reuse ;  /* 0x000000342f2f7220 */ /* 0x080fe20000410000 */
[----:B------:R-:W-:Y:S01]  /*5f70*/  LOP3.LUT R43, R53, 0xffff0000, RZ, 0xc0, !PT ;  /* 0xffff0000352b7812 */ /* 0x000fe200078ec0ff */
[C---:B------:R-:W-:Y:S01]  /*5f80*/  FFMA.FTZ R52, R15.reuse, R52, -R112 ;  /* 0x000000340f347223 */ /* 0x040fe20000010870 */
[C---:B------:R-:W-:Y:S02]  /*5f90*/  IMAD.U32 R59, R12.reuse, 0x10000, RZ ;  /* 0x000100000c3b7824 */ /* 0x040fe400078e00ff */
[----:B------:R-:W-:Y:S01]  /*5fa0*/  FFMA.FTZ R15, R15, R110, R47 ;  /* 0x0000006e0f0f7223 */ /* 0x000fe2000001002f */
[----:B------:R-:W-:Y:S01]  /*5fb0*/  PRMT R47, R123, 0x5410, R105 ;  /* 0x000054107b2f7816 */ /* 0x000fe20000000069 */
[----:B------:R-:W-:Y:S01]  /*5fc0*/  IMAD.U32 R112, R53, 0x10000, RZ ;  /* 0x0001000035707824 */ /* 0x000fe200078e00ff */
[----:B------:R-:W-:-:S02]  /*5fd0*/  LOP3.LUT R12, R12, 0xffff0000, RZ, 0xc0, !PT ;  /* 0xffff00000c0c7812 */ /* 0x000fc400078ec0ff */
[----:B------:R-:W-:Y:S01]  /*5fe0*/  LOP3.LUT R46, R46, 0xffff0000, RZ, 0xc0, !PT ;  /* 0xffff00002e2e7812 */ /* 0x000fe200078ec0ff */
[C---:B------:R-:W-:Y:S01]  /*5ff0*/  IMAD.U32 R110, R47.reuse, 0x10000, RZ ;  /* 0x000100002f6e7824 */ /* 0x040fe200078e00ff */
[----:B------:R-:W-:Y:S02]  /*6000*/  LOP3.LUT R47, R47, 0xffff0000, RZ, 0xc0, !PT ;  /* 0xffff00002f2f7812 */ /* 0x000fe400078ec0ff */
[----:B------:R-:W-:Y:S01]  /*6010*/  F2FP.BF16.F32.PACK_AB R45, R45, R62 ;  /* 0x0000003e2d2d723e */ /* 0x000fe200000010ff */
        /* <DEDUP_REMOVED lines=8> */
[----:B------:R-:W-:Y:S01]  /*60a0*/  IMAD.U32 R47, R122, 0x10000, RZ ;  /* 0x000100007a2f7824 */ /* 0x000fe200078e00ff */
[----:B------:R-:W-:Y:S01]  /*60b0*/  F2FP.BF16.F32.PACK_AB R41, R52, R41 ;  /* 0x000000293429723e */ /* 0x000fe200000010ff */
[----:B------:R-:W-:Y:S01]  /*60c0*/  IMAD.U32 R53, R121, 0x10000, RZ ;  /* 0x0001000079357824 */ /* 0x000fe200078e00ff */
[----:B------:R-:W-:Y:S01]  /*60d0*/  F2FP.BF16.F32.PACK_AB R60, R13, R60 ;  /* 0x0000003c0d3c723e */ /* 0x000fe200000010ff */
[----:B------:R-:W-:-:S02]  /*60e0*/  IMAD.U32 R44, R14, 0x10000, RZ ;  /* 0x000100000e2c7824 */ /* 0x000fc400078e00ff */
[C---:B------:R-:W-:Y:S01]  /*60f0*/  FMUL.FTZ R55, R42.reuse, R47 ;  /* 0x0000002f2a377220 */ /* 0x040fe20000410000 */
[-C--:B------:R-:W-:Y:S01]  /*6100*/  FMUL.FTZ R54, R42, R53.reuse ;  /* 0x000000352a367220 */ /* 0x080fe20000410000 */
[----:B------:R-:W-:Y:S01]  /*6110*/  LOP3.LUT R14, R14, 0xffff0000, RZ, 0xc0, !PT ;  /* 0xffff00000e0e7812 */ /* 0x000fe200078ec0ff */
[----:B------:R-:W-:Y:S02]  /*6120*/  IMAD.MOV.U32 R13, RZ, RZ, R45 ;  /* 0x000000ffff0d7224 */ /* 0x000fe400078e002d */
[C---:B------:R-:W-:Y:S01]  /*6130*/  FFMA.FTZ R42, R44.reuse, R53, -R55 ;  /* 0x000000352c2a7223 */ /* 0x040fe20000010837 */
[----:B------:R-:W-:Y:S01]  /*6140*/  FFMA.FTZ R44, R44, R47, R54 ;  /* 0x0000002f2c2c7223 */ /* 0x000fe20000010036 */
[----:B------:R-:W-:Y:S01]  /*6150*/  LOP3.LUT R53, R122, 0xffff0000, RZ, 0xc0, !PT ;  /* 0xffff00007a357812 */ /* 0x000fe200078ec0ff */
[----:B------:R-:W-:Y:S01]  /*6160*/  IMAD.MOV.U32 R45, RZ, RZ, R60 ;  /* 0x000000ffff2d7224 */ /* 0x000fe200078e003c */
[----:B------:R-:W-:Y:S02]  /*6170*/  LOP3.LUT R47, R121, 0xffff0000, RZ, 0xc0, !PT ;  /* 0xffff0000792f7812 */ /* 0x000fe400078ec0ff */
[----:B------:R-:W-:Y:S01]  /*6180*/  F2FP.BF16.F32.PACK_AB R40, R15, R40 ;  /* 0x000000280f28723e */ /* 0x000fe200000010ff */
[C---:B------:R-:W-:Y:S01]  /*6190*/  FMUL.FTZ R55, R46.reuse, R53 ;  /* 0x000000352e377220 */ /* 0x040fe20000410000 */
[----:B------:R-:W-:Y:S01]  /*61a0*/  F2FP.BF16.F32.PACK_AB R114, R43, R114 ;  /* 0x000000722b72723e */ /* 0x000fe200000010ff */
[----:B------:R-:W-:Y:S01]  /*61b0*/  FMUL.FTZ R46, R46, R47 ;  /* 0x0000002f2e2e7220 */ /* 0x000fe20000410000 */
[----:B------:R-:W-:Y:S01]  /*61c0*/  F2FP.BF16.F32.PACK_AB R61, R12, R61 ;  /* 0x0000003d0c3d723e */ /* 0x000fe200000010ff */
[----:B------:R-:W-:Y:S01]  /*61d0*/  FFMA.FTZ R47, R14, R47, -R55 ;  /* 0x0000002f0e2f7223 */ /* 0x000fe20000010837 */
[----:B------:R-:W-:-:S02]  /*61e0*/  IMAD.MOV.U32 R15, RZ, RZ, R41 ;  /* 0x000000ffff0f7224 */ /* 0x000fc400078e0029 */
[----:B------:R-:W-:Y:S01]  /*61f0*/  FFMA.FTZ R53, R14, R53, R46 ;  /* 0x000000350e357223 */ /* 0x000fe2000001002e */
[----:B------:R-:W-:Y:S01]  /*6200*/  IMAD.MOV.U32 R12, RZ, RZ, R114 ;  /* 0x000000ffff0c7224 */ /* 0x000fe200078e0072 */
[----:B------:R-:W-:Y:S01]  /*6210*/  F2FP.BF16.F32.PACK_AB R14, R47, R42 ;  /* 0x0000002a2f0e723e */ /* 0x000fe200000010ff */
[----:B------:R-:W-:Y:S02]  /*6220*/  IMAD.MOV.U32 R47, RZ, RZ, R40 ;  /* 0x000000ffff2f7224 */ /* 0x000fe400078e0028 */
[----:B------:R-:W-:Y:S01]  /*6230*/  F2FP.BF16.F32.PACK_AB R46, R53, R44 ;  /* 0x0000002c352e723e */ /* 0x000fe200000010ff */
[----:B------:R-:W-:-:S07]  /*6240*/  IMAD.MOV.U32 R44, RZ, RZ, R61 ;  /* 0x000000ffff2c7224 */ /* 0x000fce00078e003d */
.L_x_1421:
[----:B------:R-:W-:Y:S05]  /*6250*/  BSYNC B2 ;  /* 0x0000000000027941 */ /* 0x000fea0003800000 */
.L_x_1420:
[----:B------:R-:W-:Y:S01]  /*6260*/  ISETP.GE.AND P3, PT, R58, R11, PT ;  /* 0x0000000b3a00720c */ /* 0x000fe20003f66270 */
[----:B--2---:R2:W-:-:S12]  /*6270*/  ST.E.128 desc[UR54][R56.64], R12 ;  /* 0x0000000c38007985 */ /* 0x0045d8000c101d36 */
[----:B------:R-:W-:-:S05]  /*6280*/  @!P3 IMAD.WIDE R40, R58, 0x2, R90 ;  /* 0x000000023a28b825 */ /* 0x000fca00078e025a */
[----:B---3--:R2:W-:Y:S02]  /*6290*/  @!P3 ST.E.128 desc[UR54][R40.64], R44 ;  /* 0x0000002c2800b985 */ /* 0x0085e4000c101d36 */
.L_x_1419:
[----:B------:R-:W-:Y:S05]  /*62a0*/  BSYNC B1 ;  /* 0x0000000000017941 */ /* 0x000fea0003800000 */
.L_x_1418:
[----:B------:R-:W-:-:S13]  /*62b0*/  ISETP.NE.AND P3, PT, R32, RZ, PT ;  /* 0x000000ff2000720c */ /* 0x000fda0003f65270 */
[----:B------:R-:W-:Y:S05]  /*62c0*/  @!P3 BRA `(.L_x_1385) ;  /* 0x0000000c0054b947 */ /* 0x000fea0003800000 */
[----:B--2---:R-:W2:Y:S04]  /*62d0*/  LDL R40, [R1+0x4c] ;  /* 0x00004c0001287983 */ /* 0x004ea80000100800 */
[----:B------:R-:W5:Y:S04]  /*62e0*/  LDL R15, [R1+0x50] ;  /* 0x00005000010f7983 */ /* 0x000f680000100800 */
[----:B------:R-:W5:Y:S01]  /*62f0*/  LDL R14, [R1+0x54] ;  /* 0x00005400010e7983 */ /* 0x000f620000100800 */
[----:B------:R-:W-:Y:S01]  /*6300*/  LOP3.LUT P4, RZ, R22, 0x2, RZ, 0xc0, !PT ;  /* 0x0000000216ff7812 */ /* 0x000fe2000788c0ff */
[----:B------:R-:W-:Y:S01]  /*6310*/  BSSY B1, `(.L_x_1422) ;  /* 0x0000077000017945 */ /* 0x000fe20003800000 */
[----:B---3--:R-:W-:-:S02]  /*6320*/  LEA R44, P3, R28, R90, 0x1 ;  /* 0x0000005a1c2c7211 */ /* 0x008fc400078608ff */
[----:B------:R-:W-:Y:S02]  /*6330*/  SEL R104, R100, R104, !P4 ;  /* 0x0000006864687207 */ /* 0x000fe40006000000 */
[----:B------:R-:W-:Y:S02]  /*6340*/  LEA.HI.X R45, R28, R91, R92, 0x1, P3 ;  /* 0x0000005b1c2d7211 */ /* 0x000fe400018f0c5c */
[----:B----4-:R-:W-:Y:S02]  /*6350*/  SHF.R.S32.HI R13, RZ, 0x1f, R104 ;  /* 0x0000001fff0d7819 */ /* 0x010fe40000011468 */
        /* <DEDUP_REMOVED lines=9> */
[----:B--2---:R-:W-:-:S04]  /*63f0*/  LOP3.LUT R12, R40, 0x18, R46, 0xf8, !PT ;  /* 0x00000018280c7812 */ /* 0x004fc800078ef82e */
[----:B-----5:R-:W-:-:S04]  /*6400*/  LOP3.LUT R12, R12, R15, RZ, 0x3c, !PT ;  /* 0x0000000f0c0c7212 */ /* 0x020fc800078e3cff */
        /* <DEDUP_REMOVED lines=8> */
[----:B------:R-:W-:Y:S01]  /*6490*/  SHF.R.U64 R47, R36, 0x10, R37 ;  /* 0x00000010242f7819 */ /* 0x000fe20000001225 */
[----:B---3--:R-:W-:Y:S01]  /*64a0*/  IMAD.U32 R56, R41, 0x10000, RZ ;  /* 0x0001000029387824 */ /* 0x008fe200078e00ff */
[----:B------:R-:W-:Y:S01]  /*64b0*/  SHF.R.U32.HI R57, RZ, 0x10, R49 ;  /* 0x00000010ff397819 */ /* 0x000fe20000011631 */
[----:B------:R-:W-:Y:S01]  /*64c0*/  IMAD.U32 R58, R43, 0x10000, RZ ;  /* 0x000100002b3a7824 */ /* 0x000fe200078e00ff */
[----:B------:R-:W-:Y:S01]  /*64d0*/  SHF.R.U32.HI R36, RZ, 0x10, R37 ;  /* 0x00000010ff247819 */ /* 0x000fe20000011625 */
[----:B--2---:R-:W-:Y:S01]  /*64e0*/  IMAD.U32 R54, R15, 0x10000, RZ ;  /* 0x000100000f367824 */ /* 0x004fe200078e00ff */
[----:B------:R-:W-:Y:S01]  /*64f0*/  PRMT R120, R120, 0x5410, R57 ;  /* 0x0000541078787816 */ /* 0x000fe20000000039 */
[----:B------:R-:W-:Y:S01]  /*6500*/  IMAD.U32 R53, R14, 0x10000, RZ ;  /* 0x000100000e357824 */ /* 0x000fe200078e00ff */
[----:B------:R-:W-:Y:S02]  /*6510*/  PRMT R111, R111, 0x5410, R36 ;  /* 0x000054106f6f7816 */ /* 0x000fe40000000024 */
[----:B------:R-:W-:-:S02]  /*6520*/  SHF.R.U64 R37, R38, 0x10, R39 ;  /* 0x0000001026257819 */ /* 0x000fc40000001227 */
[----:B------:R-:W-:Y:S01]  /*6530*/  SHF.R.U64 R38, R48, 0x10, R49 ;  /* 0x0000001030267819 */ /* 0x000fe20000001231 */
[----:B------:R-:W-:Y:S01]  /*6540*/  IMAD.U32 R36, R111, 0x10000, RZ ;  /* 0x000100006f247824 */ /* 0x000fe200078e00ff */
[----:B------:R-:W-:Y:S02]  /*6550*/  SHF.R.U64 R48, R50, 0x10, R51 ;  /* 0x0000001032307819 */ /* 0x000fe40000001233 */
[----:B------:R-:W-:Y:S01]  /*6560*/  PRMT R108, R108, 0x5410, R47 ;  /* 0x000054106c6c7816 */ /* 0x000fe2000000002f */
[----:B------:R-:W-:Y:S01]  /*6570*/  IMAD.U32 R47, R120, 0x10000, RZ ;  /* 0x00010000782f7824 */ /* 0x000fe200078e00ff */
[----:B------:R-:W-:Y:S02]  /*6580*/  SHF.R.U32.HI R51, RZ, 0x10, R51 ;  /* 0x00000010ff337819 */ /* 0x000fe40000011633 */
[----:B------:R-:W-:Y:S01]  /*6590*/  SHF.R.U32.HI R52, RZ, 0x10, R39 ;  /* 0x00000010ff347819 */ /* 0x000fe20000011627 */
[----:B------:R-:W-:Y:S01]  /*65a0*/  IMAD.U32 R39, R13, 0x10000, RZ ;  /* 0x000100000d277824 */ /* 0x000fe200078e00ff */
[----:B------:R-:W-:-:S02]  /*65b0*/  PRMT R119, R119, 0x5410, R38 ;  /* 0x0000541077777816 */ /* 0x000fc40000000026 */
[----:B------:R-:W-:Y:S01]  /*65c0*/  PRMT R113, R113, 0x5410, R48 ;  /* 0x0000541071717816 */ /* 0x000fe20000000030 */
[CC--:B------:R-:W-:Y:S01]  /*65d0*/  FMUL.FTZ R48, R56.reuse, R47.reuse ;  /* 0x0000002f38307220 */ /* 0x0c0fe20000410000 */
[----:B------:R-:W-:Y:S01]  /*65e0*/  LOP3.LUT R50, R41, 0xffff0000, RZ, 0xc0, !PT ;  /* 0xffff000029327812 */ /* 0x000fe200078ec0ff */
[-C--:B------:R-:W-:Y:S01]  /*65f0*/  FMUL.FTZ R56, R56, R36.reuse ;  /* 0x0000002438387220 */ /* 0x080fe20000410000 */
[----:B------:R-:W-:Y:S01]  /*6600*/  PRMT R118, R118, 0x5410, R51 ;  /* 0x0000541076767816 */ /* 0x000fe20000000033 */
[C---:B------:R-:W-:Y:S01]  /*6610*/  FFMA.FTZ R36, R39.reuse, R36, -R48 ;  /* 0x0000002427247223 */ /* 0x040fe20000010830 */
[----:B------:R-:W-:Y:S01]  /*6620*/  LOP3.LUT R38, R120, 0xffff0000, RZ, 0xc0, !PT ;  /* 0xffff000078267812 */ /* 0x000fe200078ec0ff */
[----:B------:R-:W-:Y:S01]  /*6630*/  FFMA.FTZ R39, R39, R47, R56 ;  /* 0x0000002f27277223 */ /* 0x000fe20000010038 */
[----:B------:R-:W-:Y:S01]  /*6640*/  PRMT R107, R107, 0x5410, R52 ;  /* 0x000054106b6b7816 */ /* 0x000fe20000000034 */
[----:B------:R-:W-:Y:S01]  /*6650*/  IMAD.U32 R51, R118, 0x10000, RZ ;  /* 0x0001000076337824 */ /* 0x000fe200078e00ff */
[----:B------:R-:W-:Y:S01]  /*6660*/  PRMT R106, R106, 0x5410, R37 ;  /* 0x000054106a6a7816 */ /* 0x000fe20000000025 */
[----:B------:R-:W-:Y:S01]  /*6670*/  FMUL.FTZ R48, R50, R38 ;  /* 0x0000002632307220 */ /* 0x000fe20000410000 */
        /* <DEDUP_REMOVED lines=8> */
[-C--:B------:R-:W-:Y:S01]  /*6700*/  FMUL.FTZ R58, R58, R47.reuse ;  /* 0x0000002f3a3a7220 */ /* 0x080fe20000410000 */
[----:B------:R-:W-:Y:S01]  /*6710*/  LOP3.LUT R48, R107, 0xffff0000, RZ, 0xc0, !PT ;  /* 0xffff00006b307812 */ /* 0x000fe200078ec0ff */
[----:B------:R-:W-:Y:S01]  /*6720*/  FFMA.FTZ R47, R54, R47, -R57 ;  /* 0x0000002f362f7223 */ /* 0x000fe20000010839 */
[----:B------:R-:W-:Y:S01]  /*6730*/  IMAD.U32 R41, R40, 0x10000, RZ ;  /* 0x0001000028297824 */ /* 0x000fe200078e00ff */
[----:B------:R-:W-:Y:S01]  /*6740*/  LOP3.LUT R15, R15, 0xffff0000, RZ, 0xc0, !PT ;  /* 0xffff00000f0f7812 */ /* 0x000fe200078ec0ff */
[----:B------:R-:W-:Y:S01]  /*6750*/  FFMA.FTZ R54, R54, R51, R58 ;  /* 0x0000003336367223 */ /* 0x000fe2000001003a */
[----:B------:R-:W-:Y:S01]  /*6760*/  IMAD.U32 R52, R119, 0x10000, RZ ;  /* 0x0001000077347824 */ /* 0x000fe200078e00ff */
[----:B------:R-:W-:Y:S01]  /*6770*/  LOP3.LUT R40, R40, 0xffff0000, RZ, 0xc0, !PT ;  /* 0xffff000028287812 */ /* 0x000fe200078ec0ff */
[C---:B------:R-:W-:Y:S01]  /*6780*/  FMUL.FTZ R56, R43.reuse, R118 ;  /* 0x000000762b387220 */ /* 0x040fe20000410000 */
[----:B------:R-:W-:Y:S01]  /*6790*/  FMUL.FTZ R58, R43, R48 ;  /* 0x000000302b3a7220 */ /* 0x000fe20000410000 */
[----:B------:R-:W-:Y:S01]  /*67a0*/  LOP3.LUT R119, R119, 0xffff0000, RZ, 0xc0, !PT ;  /* 0xffff000077777812 */ /* 0x000fe200078ec0ff */
[----:B------:R-:W-:Y:S01]  /*67b0*/  FFMA.FTZ R38, R49, R38, R50 ;  /* 0x0000002631267223 */ /* 0x000fe20000010032 */
[C---:B------:R-:W-:Y:S01]  /*67c0*/  IMAD.U32 R50, R108.reuse, 0x10000, RZ ;  /* 0x000100006c327824 */ /* 0x040fe200078e00ff */
[----:B------:R-:W-:Y:S01]  /*67d0*/  LOP3.LUT R43, R108, 0xffff0000, RZ, 0xc0, !PT ;  /* 0xffff00006c2b7812 */ /* 0x000fe200078ec0ff */
[C---:B------:R-:W-:Y:S01]  /*67e0*/  IMAD.U32 R13, R12.reuse, 0x10000, RZ ;  /* 0x000100000c0d7824 */ /* 0x040fe200078e00ff */
[----:B------:R-:W-:Y:S01]  /*67f0*/  LOP3.LUT R12, R12, 0xffff0000, RZ, 0xc0, !PT ;  /* 0xffff00000c0c7812 */ /* 0x000fe200078ec0ff */
[C---:B------:R-:W-:Y:S01]  /*6800*/  FFMA.FTZ R48, R15.reuse, R48, -R56 ;  /* 0x000000300f307223 */ /* 0x040fe20000010838 */
[----:B------:R-:W-:Y:S01]  /*6810*/  FFMA.FTZ R51, R15, R118, R58 ;  /* 0x000000760f337223 */ /* 0x000fe2000001003a */
[C---:B------:R-:W-:Y:S01]  /*6820*/  FMUL.FTZ R56, R41.reuse, R52 ;  /* 0x0000003429387220 */ /* 0x040fe20000410000 */
[C---:B------:R-:W-:Y:S01]  /*6830*/  FMUL.FTZ R15, R40.reuse, R119 ;  /* 0x00000077280f7220 */ /* 0x040fe20000410000 */
[----:B------:R-:W-:Y:S01]  /*6840*/  FMUL.FTZ R41, R41, R50 ;  /* 0x0000003229297220 */ /* 0x000fe20000410000 */
[-C--:B------:R-:W-:Y:S01]  /*6850*/  FMUL.FTZ R49, R40, R43.reuse ;  /* 0x0000002b28317220 */ /* 0x080fe20000410000 */
[----:B------:R-:W-:Y:S01]  /*6860*/  LOP3.LUT R55, R14, 0xffff0000, RZ, 0xc0, !PT ;  /* 0xffff00000e377812 */ /* 0x000fe200078ec0ff */
[----:B------:R-:W-:Y:S01]  /*6870*/  FFMA.FTZ R43, R12, R43, -R15 ;  /* 0x0000002b0c2b7223 */ /* 0x000fe2000001080f */
[----:B------:R-:W-:-:S02]  /*6880*/  IMAD.U32 R14, R42, 0x10000, RZ ;  /* 0x000100002a0e7824 */ /* 0x000fc400078e00ff */
[C---:B------:R-:W-:Y:S01]  /*6890*/  FFMA.FTZ R56, R13.reuse, R50, -R56 ;  /* 0x000000320d387223 */ /* 0x040fe20000010838 */
[----:B------:R-:W-:Y:S01]  /*68a0*/  FFMA.FTZ R41, R13, R52, R41 ;  /* 0x000000340d297223 */ /* 0x000fe20000010029 */
[C---:B------:R-:W-:Y:S01]  /*68b0*/  IMAD.U32 R15, R113.reuse, 0x10000, RZ ;  /* 0x00010000710f7824 */ /* 0x040fe200078e00ff */
[----:B------:R-:W-:Y:S01]  /*68c0*/  LOP3.LUT R42, R42, 0xffff0000, RZ, 0xc0, !PT ;  /* 0xffff00002a2a7812 */ /* 0x000fe200078ec0ff */
[----:B------:R-:W-:Y:S01]  /*68d0*/  IMAD.U32 R13, R106, 0x10000, RZ ;  /* 0x000100006a0d7824 */ /* 0x000fe200078e00ff */
[----:B------:R-:W-:Y:S01]  /*68e0*/  LOP3.LUT R113, R113, 0xffff0000, RZ, 0xc0, !PT ;  /* 0xffff000071717812 */ /* 0x000fe200078ec0ff */
[----:B------:R-:W-:Y:S01]  /*68f0*/  FMUL.FTZ R40, R14, R15 ;  /* 0x0000000f0e287220 */ /* 0x000fe20000410000 */
[----:B------:R-:W-:Y:S01]  /*6900*/  LOP3.LUT R106, R106, 0xffff0000, RZ, 0xc0, !PT ;  /* 0xffff00006a6a7812 */ /* 0x000fe200078ec0ff */
[----:B------:R-:W-:Y:S01]  /*6910*/  FMUL.FTZ R14, R14, R13 ;  /* 0x0000000d0e0e7220 */ /* 0x000fe20000410000 */
[----:B------:R-:W-:Y:S01]  /*6920*/  FFMA.FTZ R12, R12, R119, R49 ;  /* 0x000000770c0c7223 */ /* 0x000fe20000010031 */
[C---:B------:R-:W-:Y:S01]  /*6930*/  FMUL.FTZ R50, R42.reuse, R113 ;  /* 0x000000712a327220 */ /* 0x040fe20000410000 */
[C---:B------:R-:W-:Y:S01]  /*6940*/  FFMA.FTZ R40, R53.reuse, R13, -R40 ;  /* 0x0000000d35287223 */ /* 0x040fe20000010828 */
[-C--:B------:R-:W-:Y:S01]  /*6950*/  FMUL.FTZ R42, R42, R106.reuse ;  /* 0x0000006a2a2a7220 */ /* 0x080fe20000410000 */
[----:B------:R-:W-:Y:S01]  /*6960*/  FFMA.FTZ R14, R53, R15, R14 ;  /* 0x0000000f350e7223 */ /* 0x000fe2000001000e */
[C---:B------:R-:W-:Y:S01]  /*6970*/  FFMA.FTZ R13, R55.reuse, R106, -R50 ;  /* 0x0000006a370d7223 */ /* 0x040fe20000010832 */
[----:B------:R-:W-:Y:S01]  /*6980*/  F2FP.BF16.F32.PACK_AB R39, R38, R39 ;  /* 0x000000272627723e */ /* 0x000fe200000010ff */
[----:B------:R-:W-:Y:S01]  /*6990*/  FFMA.FTZ R55, R55, R113, R42 ;  /* 0x0000007137377223 */ /* 0x000fe2000001002a */
[----:B------:R-:W-:-:S02]  /*69a0*/  F2FP.BF16.F32.PACK_AB R43, R43, R56 ;  /* 0x000000382b2b723e */ /* 0x000fc400000010ff */
[----:B------:R-:W-:Y:S01]  /*69b0*/  F2FP.BF16.F32.PACK_AB R42, R12, R41 ;  /* 0x000000290c2a723e */ /* 0x000fe200000010ff */
[----:B------:R-:W-:Y:S01]  /*69c0*/  IMAD.MOV.U32 R41, RZ, RZ, R39 ;  /* 0x000000ffff297224 */ /* 0x000fe200078e0027 */
[----:B------:R-:W-:Y:S01]  /*69d0*/  F2FP.BF16.F32.PACK_AB R36, R37, R36 ;  /* 0x000000242524723e */ /* 0x000fe200000010ff */
[----:B------:R-:W-:Y:S01]  /*69e0*/  IMAD.MOV.U32 R12, RZ, RZ, R43 ;  /* 0x000000ffff0c7224 */ /* 0x000fe200078e002b */
[----:B------:R-:W-:Y:S02]  /*69f0*/  F2FP.BF16.F32.PACK_AB R51, R51, R54 ;  /* 0x000000363333723e */ /* 0x000fe400000010ff */
[----:B------:R-:W-:Y:S01]  /*6a00*/  F2FP.BF16.F32.PACK_AB R38, R13, R40 ;  /* 0x000000280d26723e */ /* 0x000fe200000010ff */
[----:B------:R-:W-:Y:S01]  /*6a10*/  IMAD.MOV.U32 R40, RZ, RZ, R42 ;  /* 0x000000ffff287224 */ /* 0x000fe200078e002a */
[----:B------:R-:W-:Y:S01]  /*6a20*/  F2FP.BF16.F32.PACK_AB R50, R55, R14 ;  /* 0x0000000e3732723e */ /* 0x000fe200000010ff */
[----:B------:R-:W-:Y:S01]  /*6a30*/  IMAD.MOV.U32 R13, RZ, RZ, R36 ;  /* 0x000000ffff0d7224 */ /* 0x000fe200078e0024 */
[----:B------:R-:W-:Y:S01]  /*6a40*/  F2FP.BF16.F32.PACK_AB R15, R48, R47 ;  /* 0x0000002f300f723e */ /* 0x000fe200000010ff */
[----:B------:R-:W-:-:S02]  /*6a50*/  IMAD.MOV.U32 R14, RZ, RZ, R38 ;  /* 0x000000ffff0e7224 */ /* 0x000fc400078e0026 */
[----:B------:R-:W-:Y:S02]  /*6a60*/  IMAD.MOV.U32 R42, RZ, RZ, R50 ;  /* 0x000000ffff2a7224 */ /* 0x000fe400078e0032 */
[----:B------:R-:W-:-:S07]  /*6a70*/  IMAD.MOV.U32 R43, RZ, RZ, R51 ;  /* 0x000000ffff2b7224 */ /* 0x000fce00078e0033 */
.L_x_1423:
[----:B------:R-:W-:Y:S05]  /*6a80*/  BSYNC B1 ;  /* 0x0000000000017941 */ /* 0x000fea0003800000 */
.L_x_1422:
[----:B--2---:R2:W-:Y:S01]  /*6a90*/  ST.E.128 desc[UR54][R44.64], R12 ;  /* 0x0000000c2c007985 */ /* 0x0045e2000c101d36 */
[----:B------:R-:W-:-:S13]  /*6aa0*/  ISETP.GE.AND P3, PT, R46, R11, PT ;  /* 0x0000000b2e00720c */ /* 0x000fda0003f66270 */
[----:B------:R-:W-:Y:S05]  /*6ab0*/  @P3 BRA `(.L_x_1385) ;  /* 0x0000000400583947 */ /* 0x000fea0003800000 */
[----:B------:R-:W-:-:S05]  /*6ac0*/  IMAD.WIDE R90, R46, 0x2, R90 ;  /* 0x000000022e5a7825 */ /* 0x000fca00078e025a */
[----:B---3--:R3:W-:Y:S01]  /*6ad0*/  ST.E.128 desc[UR54][R90.64], R40 ;  /* 0x000000285a007985 */ /* 0x0087e2000c101d36 */
[----:B------:R-:W-:Y:S05]  /*6ae0*/  BRA `(.L_x_1385) ;  /* 0x00000004004c7947 */ /* 0x000fea0003800000 */
.L_x_1377:
[----:B------:R-:W-:-:S06]  /*6af0*/  UISETP.NE.AND UP0, UPT, UR39, 0x3, UPT ;  /* 0x000000032700788c */ /* 0x000fcc000bf05270 */
[----:B------:R-:W-:-:S13]  /*6b00*/  PLOP3.LUT P2, PT, PT, PT, UP0, 0x80, 0x0 ;  /* 0x000000000000781c */ /* 0x000fda0003f4f008 */
[----:B------:R-:W-:Y:S05]  /*6b10*/  @!P2 BRA `(.L_x_1424) ;  /* 0x000000000004a947 */ /* 0x000fea0003800000 */
[----:B------:R-:W-:Y:S01]  /*6b20*/  BPT.TRAP 0x1 ;  /* 0x000000040000795c */ /* 0x000fe20000300000 */
.L_x_1424:
[----:B------:R-:W2:Y:S01]  /*6b30*/  LDL R11, [R1+0x38] ;  /* 0x00003800010b7983 */ /* 0x000ea20000100800 */
[----:B------:R-:W-:Y:S01]  /*6b40*/  IMAD R35, R19, 0x8, R2 ;  /* 0x0000000813237824 */ /* 0x000fe200078e0202 */
[----:B------:R-:W-:Y:S01]  /*6b50*/  BSSY B1, `(.L_x_1425) ;  /* 0x0000005000017945 */ /* 0x000fe20003800000 */
[----:B------:R-:W-:Y:S02]  /*6b60*/  SHF.R.S32.HI R83, RZ, 0x1f, R82 ;  /* 0x0000001fff537819 */ /* 0x000fe40000011452 */
[----:B--2---:R-:W-:-:S04]  /*6b70*/  SHF.L.U32 R86, R11, 0x1f, RZ ;  /* 0x0000001f0b567819 */ /* 0x004fc800000006ff */
[----:B------:R-:W0:Y:S02]  /*6b80*/  SYNCS.PHASECHK.TRANS64.TRYWAIT P3, [R35+URZ+0x2d890], R86 ;  /* 0x02d89056230075a7 */ /* 0x000e24000806017f */
[----:B0-----:R-:W-:Y:S05]  /*6b90*/  @!P3 BRA `(.L_x_1426) ;  /* 0x000001e4003cb947 */ /* 0x001fea0003800000 */
.L_x_1724:
[----:B------:R-:W-:Y:S05]  /*6ba0*/  BSYNC B1 ;  /* 0x0000000000017941 */ /* 0x000fea0003800000 */
.L_x_1425:
[----:B------:R-:W1:Y:S01]  /*6bb0*/  S2R R36, SR_TID.X ;  /* 0x0000000000247919 */ /* 0x000e620000002100 */
        /* <DEDUP_REMOVED lines=18> */
[----:B-1----:R-:W-:Y:S01]  /*6ce0*/  VIADD R36, R36, 0xffffff80 ;  /* 0xffffff8024247836 */ /* 0x002fe20000000000 */
[----:B------:R-:W-:Y:S01]  /*6cf0*/  LEA R42, P3, R12, UR4, 0x1 ;  /* 0x000000040c2a7c11 */ /* 0x000fe2000f8608ff */
[----:B------:R-:W-:Y:S01]  /*6d00*/  IMAD.IADD R13, R13, 0x1, R15 ;  /* 0x000000010d0d7824 */ /* 0x000fe200078e020f */
[----:B------:R-:W-:Y:S02]  /*6d10*/  UMOV UR4, 0xffffffff ;  /* 0xffffffff00047882 */ /* 0x000fe40000000000 */
[----:B------:R-:W-:Y:S02]  /*6d20*/  LEA.HI R36, R36, R36, RZ, 0x1 ;  /* 0x0000002424247211 */ /* 0x000fe400078f08ff */
[----:B------:R-:W-:Y:S02]  /*6d30*/  LEA.HI.X R13, R12, UR5, R13, 0x1, P3 ;  /* 0x000000050c0d7c11 */ /* 0x000fe400098f0c0d */
[----:B------:R-:W-:-:S04]  /*6d40*/  SHF.R.S32.HI R36, RZ, 0x1, R36 ;  /* 0x00000001ff247819 */ /* 0x000fc80000011424 */
[----:B------:R-:W-:Y:S01]  /*6d50*/  ISETP.GT.AND P3, PT, R85, R36, PT ;  /* 0x000000245500720c */ /* 0x000fe20003f64270 */
[----:B------:R-:W-:-:S12]  /*6d60*/  BRA.DIV UR4, `(.L_x_1427) ;  /* 0x000001e204dc7947 */ /* 0x000fd8000b800000 */
[----:B------:R1:W2:Y:S04]  /*6d70*/  SHFL.IDX PT, R43, R13, RZ, 0x1e1f ;  /* 0x001e1fff0d2b7589 */ /* 0x0002a800000e0000 */
[----:B------:R-:W3:Y:S02]  /*6d80*/  SHFL.IDX PT, R42, R42, RZ, 0x1e1f ;  /* 0x001e1fff2a2a7589 */ /* 0x000ee400000e0000 */
.L_x_1728:
[----:B------:R-:W-:Y:S05]  /*6d90*/  @!P3 BRA `(.L_x_1385) ;  /* 0x0000000000a0b947 */ /* 0x000fea0003800000 */
[----:B-1----:R-:W4:Y:S01]  /*6da0*/  LDL R13, [R1+0x7c] ;  /* 0x00007c00010d7983 */ /* 0x002f220000100800 */
[----:B------:R-:W-:-:S03]  /*6db0*/  ULDC UR4, c[0x0][0x2f4] ;  /* 0x0000bd0000047ab9 */ /* 0x000fc60000000800 */
[----:B------:R-:W5:Y:S04]  /*6dc0*/  LDL R12, [R1+0x78] ;  /* 0x00007800010c7983 */ /* 0x000f680000100800 */
[----:B------:R-:W5:Y:S04]  /*6dd0*/  LDL R11, [R1+0x64] ;  /* 0x00006400010b7983 */ /* 0x000f680000100800 */
[----:B------:R-:W5:Y:S01]  /*6de0*/  LDL R45, [R1+0x68] ;  /* 0x00006800012d7983 */ /* 0x000f620000100800 */
[C---:B------:R-:W-:Y:S02]  /*6df0*/  ISETP.GE.AND P5, PT, R16.reuse, UR4, PT ;  /* 0x0000000410007c0c */ /* 0x040fe4000bfa6270 */
[----:B------:R-:W-:Y:S01]  /*6e00*/  ISETP.GE.AND P4, PT, R137, UR4, PT ;  /* 0x0000000489007c0c */ /* 0x000fe2000bf86270 */
[----:B------:R-:W5:Y:S10]  /*6e10*/  LDL R44, [R1+0x74] ;  /* 0x00007400012c7983 */ /* 0x000f740000100800 */
[----:B---3--:R-:W-:-:S04]  /*6e20*/  @!P5 LEA R40, P3, R16, R42, 0x1 ;  /* 0x0000002a1028d211 */ /* 0x008fc800078608ff */
[----:B--2---:R-:W-:Y:S02]  /*6e30*/  @!P5 LEA.HI.X R41, R16, R43, R17, 0x1, P3 ;  /* 0x0000002b1029d211 */ /* 0x004fe400018f0c11 */
[----:B------:R-:W-:-:S04]  /*6e40*/  @!P4 LEA R38, P3, R137, R42, 0x1 ;  /* 0x0000002a8926c211 */ /* 0x000fc800078608ff */
[----:B----4-:R-:W-:Y:S02]  /*6e50*/  @!P4 LEA.HI.X R39, R137, R43, R13, 0x1, P3 ;  /* 0x0000002b8927c211 */ /* 0x010fe400018f0c0d */
[----:B------:R-:W-:-:S13]  /*6e60*/  ISETP.GE.AND P3, PT, R136, UR4, PT ;  /* 0x0000000488007c0c */ /* 0x000fda000bf66270 */
[----:B------:R-:W-:-:S04]  /*6e70*/  @!P3 LEA R36, P6, R136, R42, 0x1 ;  /* 0x0000002a8824b211 */ /* 0x000fc800078c08ff */
[----:B-----5:R-:W-:Y:S02]  /*6e80*/  @!P3 LEA.HI.X R37, R136, R43, R12, 0x1, P6 ;  /* 0x0000002b8825b211 */ /* 0x020fe400030f0c0c */
[----:B------:R-:W1:Y:S04]  /*6e90*/  @!P5 LDS.128 R12, [R65+0x15000] ;  /* 0x01500000410cd984 */ /* 0x000e680000000c00 */
        /* <DEDUP_REMOVED lines=24> */
.L_x_1385:
[----:B------:R-:W-:Y:S05]  /*7020*/  BSYNC B0 ;  /* 0x0000000000007941 */ /* 0x000fea0003800000 */
.L_x_1376:
[----:B---3--:R-:W3:Y:S01]  /*7030*/  S2R R11, SR_TID.X ;  /* 0x00000000000b7919 */ /* 0x008ee20000002100 */
[----:B------:R-:W-:Y:S01]  /*7040*/  @!PT LDS RZ, [RZ] ;  /* 0x00000000fffff984 */ /* 0x000fe20000000800 */
[----:B------:R-:W-:Y:S01]  /*7050*/  @!PT LDS RZ, [RZ] ;  /* 0x00000000fffff984 */ /* 0x000fe20000000800 */
[----:B------:R-:W-:Y:S01]  /*7060*/  @!PT LDS RZ, [RZ] ;  /* 0x00000000fffff984 */ /* 0x000fe20000000800 */
[----:B------:R-:W-:Y:S01]  /*7070*/  @!PT LDS RZ, [RZ] ;  /* 0x00000000fffff984 */ /* 0x000fe20000000800 */
[----:B------:R5:W-:Y:S06]  /*7080*/  MEMBAR.ALL.CTA ;  /* 0x0000000000007992 */ /* 0x000bec0000008000 */
[----:B-----5:R-:W5:Y:S01]  /*7090*/  FENCE.VIEW.ASYNC.S ;  /* 0x00000000000073c6 */ /* 0x020f620000000000 */
[----:B------:R-:W-:Y:S05]  /*70a0*/  WARPSYNC.ALL ;  /* 0x0000000000007948 */ /* 0x000fea0003800000 */
[----:B------:R-:W-:Y:S01]  /*70b0*/  BSSY B0, `(.L_x_1428) ;  /* 0x0000008000007945 */ /* 0x000fe20003800000 */
[----:B-----5:R0:W-:Y:S01]  /*70c0*/  BAR.SYNC.DEFER_BLOCKING R101, 0x80 ;  /* 0x000200650000751d */ /* 0x0201e20000010000 */
[----:B---3--:R-:W-:-:S13]  /*70d0*/  LOP3.LUT P3, RZ, R11, 0x7f, RZ, 0xc0, !PT ;  /* 0x0000007f0bff7812 */ /* 0x008fda000786c0ff */
[----:B------:R-:W-:-:S05]  /*70e0*/  @!P3 VIADD R11, R35, 0x2d8a0 ;  /* 0x0002d8a0230bb836 */ /* 0x000fca0000000000 */
[----:B------:R-:W-:-:S04]  /*70f0*/  @!P3 PRMT R11, RZ, 0x654, R11 ;  /* 0x00000654ff0bb816 */ /* 0x000fc8000000000b */
[----:B------:R0:W-:Y:S01]  /*7100*/  @!P3 SYNCS.ARRIVE.TRANS64.RED.A1T0 RZ, [R11+URZ], RZ ;  /* 0x000000ff0bffb9a7 */ /* 0x0001e2000810043f */
[----:B------:R-:W-:Y:S05]  /*7110*/  @!P2 BRA `(.L_x_1429) ;  /* 0x000000000004a947 */ /* 0x000fea0003800000 */
[----:B------:R-:W-:Y:S01]  /*7120*/  BPT.TRAP 0x1 ;  /* 0x000000040000795c */ /* 0x000fe20000300000 */
.L_x_1429:
[----:B------:R-:W-:Y:S05]  /*7130*/  BSYNC B0 ;  /* 0x0000000000007941 */ /* 0x000fea0003800000 */
.L_x_1428:
[----:B------:R-:W3:Y:S01]  /*7140*/  SYNCS.PHASECHK.TRANS64.TRYWAIT P2, [R35+URZ+0x2d8b0], R86 ;  /* 0x02d8b056230075a7 */ /* 0x000ee2000804017f */
[----:B------:R-:W-:Y:S04]  /*7150*/  BSSY B0, `(.L_x_1430) ;  /* 0x0000002000007945 */ /* 0x000fe80003800000 */
[----:B---3--:R-:W-:Y:S05]  /*7160*/  @!P2 BRA `(.L_x_1431) ;  /* 0x000001e00024a947 */ /* 0x008fea0003800000 */
.L_x_1729:
[----:B------:R-:W-:Y:S05]  /*7170*/  BSYNC B0 ;  /* 0x0000000000007941 */ /* 0x000fea0003800000 */
.L_x_1430:
[----:B-12-4-:R-:W1:Y:S01]  /*7180*/  S2R R14, SR_TID.X ;  /* 0x00000000000e7919 */ /* 0x016e620000002100 */
[----:B------:R-:W-:Y:S01]  /*7190*/  ULDC.64 UR4, c[0x0][0x328] ;  /* 0x0000ca0000047ab9 */ /* 0x000fe20000000a00 */
[----:B------:R-:W-:Y:S01]  /*71a0*/  BSSY B0, `(.L_x_1432) ;  /* 0x000003f000007945 */ /* 0x000fe20003800000 */
[----:B------:R-:W-:Y:S02]  /*71b0*/  IMAD R83, R83, UR4, RZ ;  /* 0x0000000453537c24 */ /* 0x000fe4000f8e02ff */
[----:B------:R-:W-:-:S04]  /*71c0*/  IMAD.WIDE.U32 R12, R82, UR4, RZ ;  /* 0x00000004520c7c25 */ /* 0x000fc8000f8e00ff */
[----:B------:R-:W-:Y:S01]  /*71d0*/  IMAD R83, R82, UR5, R83 ;  /* 0x0000000552537c24 */ /* 0x000fe2000f8e0253 */
[----:B------:R-:W-:Y:S02]  /*71e0*/  ULDC.64 UR4, c[0x0][0x338] ;  /* 0x0000ce0000047ab9 */ /* 0x000fe40000000a00 */
[----:B------:R-:W-:Y:S02]  /*71f0*/  IMAD R84, R84, UR4, RZ ;  /* 0x0000000454547c24 */ /* 0x000fe4000f8e02ff */
[----:B------:R-:W-:Y:S02]  /*7200*/  IMAD.IADD R13, R13, 0x1, R83 ;  /* 0x000000010d0d7824 */ /* 0x000fe400078e0253 */
[C---:B0-----:R-:W-:Y:S02]  /*7210*/  IMAD R11, R81.reuse, UR5, R84 ;  /* 0x00000005510b7c24 */ /* 0x041fe4000f8e0254 */
        /* <DEDUP_REMOVED lines=9> */
[----:B------:R-:W-:-:S03]  /*72b0*/  IMAD.IADD R13, R13, 0x1, R15 ;  /* 0x000000010d0d7824 */ /* 0x000fc600078e020f */
[----:B------:R-:W-:Y:S01]  /*72c0*/  LEA.HI R14, R14, R14, RZ, 0x1 ;  /* 0x0000000e0e0e7211 */ /* 0x000fe200078f08ff */
[----:B------:R0:W1:Y:S01]  /*72d0*/  SHFL.IDX PT, R40, R11, RZ, 0x1e1f ;  /* 0x001e1fff0b287589 */ /* 0x00006200000e0000 */
[----:B------:R-:W-:Y:S02]  /*72e0*/  LEA.HI.X R12, R12, UR5, R13, 0x1, P2 ;  /* 0x000000050c0c7c11 */ /* 0x000fe400090f0c0d */
[----:B------:R-:W-:-:S03]  /*72f0*/  SHF.R.S32.HI R14, RZ, 0x1, R14 ;  /* 0x00000001ff0e7819 */ /* 0x000fc6000001140e */
[----:B------:R0:W2:Y:S01]  /*7300*/  SHFL.IDX PT, R41, R12, RZ, 0x1e1f ;  /* 0x001e1fff0c297589 */ /* 0x0000a200000e0000 */
[----:B------:R-:W-:-:S13]  /*7310*/  ISETP.GT.AND P2, PT, R85, R14, PT ;  /* 0x0000000e5500720c */ /* 0x000fda0003f44270 */
[----:B0-----:R-:W-:Y:S05]  /*7320*/  @!P2 BRA `(.L_x_1433) ;  /* 0x000000000098a947 */ /* 0x001fea0003800000 */
[----:B------:R-:W4:Y:S01]  /*7330*/  LDL R36, [R1+0x7c] ;  /* 0x00007c0001247983 */ /* 0x000f220000100800 */
[----:B------:R-:W-:-:S03]  /*7340*/  ULDC UR4, c[0x0][0x2f4] ;  /* 0x0000bd0000047ab9 */ /* 0x000fc60000000800 */
[----:B------:R-:W5:Y:S04]  /*7350*/  LDL R14, [R1+0x78] ;  /* 0x00007800010e7983 */ /* 0x000f680000100800 */
[----:B------:R-:W3:Y:S04]  /*7360*/  LDL R46, [R1+0x64] ;  /* 0x00006400012e7983 */ /* 0x000ee80000100800 */
[----:B------:R-:W3:Y:S01]  /*7370*/  LDL R45, [R1+0x68] ;  /* 0x00006800012d7983 */ /* 0x000ee20000100800 */
[C---:B------:R-:W-:Y:S02]  /*7380*/  ISETP.GE.AND P5, PT, R16.reuse, UR4, PT ;  /* 0x0000000410007c0c */ /* 0x040fe4000bfa6270 */
[----:B------:R-:W-:Y:S01]  /*7390*/  ISETP.GE.AND P4, PT, R137, UR4, PT ;  /* 0x0000000489007c0c */ /* 0x000fe2000bf86270 */
[----:B------:R-:W3:Y:S10]  /*73a0*/  LDL R44, [R1+0x74] ;  /* 0x00007400012c7983 */ /* 0x000ef40000100800 */
[----:B-1----:R-:W-:-:S04]  /*73b0*/  @!P5 LEA R42, P2, R16, R40, 0x1 ;  /* 0x00000028102ad211 */ /* 0x002fc800078408ff */
[----:B--2---:R-:W-:Y:S02]  /*73c0*/  @!P5 LEA.HI.X R43, R16, R41, R17, 0x1, P2 ;  /* 0x00000029102bd211 */ /* 0x004fe400010f0c11 */
[----:B------:R-:W-:-:S04]  /*73d0*/  @!P4 LEA R38, P2, R137, R40, 0x1 ;  /* 0x000000288926c211 */ /* 0x000fc800078408ff */
[----:B----4-:R-:W-:Y:S02]  /*73e0*/  @!P4 LEA.HI.X R39, R137, R41, R36, 0x1, P2 ;  /* 0x000000298927c211 */ /* 0x010fe400010f0c24 */
[----:B------:R-:W-:-:S13]  /*73f0*/  ISETP.GE.AND P2, PT, R136, UR4, PT ;  /* 0x0000000488007c0c */ /* 0x000fda000bf46270 */
[----:B------:R-:W-:-:S04]  /*7400*/  @!P2 LEA R36, P6, R136, R40, 0x1 ;  /* 0x000000288824a211 */ /* 0x000fc800078c08ff */
[----:B-----5:R-:W-:Y:S02]  /*7410*/  @!P2 LEA.HI.X R37, R136, R41, R14, 0x1, P6 ;  /* 0x000000298825a211 */ /* 0x020fe400030f0c0e */
[----:B------:R-:W0:Y:S04]  /*7420*/  @!P5 LDS.128 R12, [R65] ;  /* 0x00000000410cd984 */ /* 0x000e280000000c00 */
[----:B0-----:R0:W-:Y:S01]  /*7430*/  @!P5 ST.E.128 desc[UR54][R42.64], R12 ;  /* 0x0000000c2a00d985 */ /* 0x0011e2000c101d36 */
[----:B------:R-:W-:-:S13]  /*7440*/  ISETP.GE.AND P5, PT, R3, UR4, PT ;  /* 0x0000000403007c0c */ /* 0x000fda000bfa6270 */
[----:B------:R-:W1:Y:S01]  /*7450*/  @!P5 LDS.128 R12, [R64] ;  /* 0x00000000400cd984 */ /* 0x000e620000000c00 */
[----:B---3--:R-:W-:-:S04]  /*7460*/  @!P5 IMAD.SHL.U32 R11, R46, 0x8, RZ ;  /* 0x000000082e0bd824 */ /* 0x008fc800078e00ff */
        /* <DEDUP_REMOVED lines=12> */
[----:B------:R-:W-:Y:S01]  /*7530*/  @!P5 LEA.HI.X R41, R138, R41, R44, 0x1, P6 ;  /* 0x000000298a29d211 */ /* 0x000fe200030f0c2c */
[----:B0-----:R-:W-:Y:S04]  /*7540*/  @!P4 ST.E.128 desc[UR54][R38.64], R12 ;  /* 0x0000000c2600c985 */ /* 0x001fe8000c101d36 */
[----:B------:R-:W0:Y:S04]  /*7550*/  @!P2 LDS.128 R12, [R65+0x4000] ;  /* 0x00400000410ca984 */ /* 0x000e280000000c00 */
[----:B0-----:R-:W-:Y:S04]  /*7560*/  @!P2 ST.E.128 desc[UR54][R36.64], R12 ;  /* 0x0000000c2400a985 */ /* 0x001fe8000c101d36 */
[----:B------:R-:W0:Y:S04]  /*7570*/  @!P5 LDS.128 R12, [R64+0x4000] ;  /* 0x00400000400cd984 */ /* 0x000e280000000c00 */
[----:B0-----:R0:W-:Y:S02]  /*7580*/  @!P5 ST.E.128 desc[UR54][R40.64], R12 ;  /* 0x0000000c2800d985 */ /* 0x0011e4000c101d36 */
.L_x_1433:
[----:B------:R-:W-:Y:S05]  /*7590*/  BSYNC B0 ;  /* 0x0000000000007941 */ /* 0x000fea0003800000 */
.L_x_1432:
[----:B0-----:R-:W4:Y:S01]  /*75a0*/  LDL.LU R12, [R1+0x38] ;  /* 0x00003800010c7983 */ /* 0x001f220000300800 */
[----:B------:R-:W-:Y:S02]  /*75b0*/  VIADD R19, R19, 0x1 ;  /* 0x0000000113137836 */ /* 0x000fe40000000000 */
[----:B---3--:R-:W-:Y:S01]  /*75c0*/  @!P3 VIADD R35, R35, 0x2d8c0 ;  /* 0x0002d8c02323b836 */ /* 0x008fe20000000000 */
[----:B------:R-:W-:Y:S01]  /*75d0*/  @!PT LDS RZ, [RZ] ;  /* 0x00000000fffff984 */ /* 0x000fe20000000800 */
[----:B------:R-:W-:Y:S01]  /*75e0*/  @!PT LDS RZ, [RZ] ;  /* 0x00000000fffff984 */ /* 0x000fe20000000800 */
[----:B------:R-:W-:Y:S01]  /*75f0*/  @!PT LDS RZ, [RZ] ;  /* 0x00000000fffff984 */ /* 0x000fe20000000800 */
[----:B------:R-:W-:Y:S01]  /*7600*/  @!PT LDS RZ, [RZ] ;  /* 0x00000000fffff984 */ /* 0x000fe20000000800 */
[----:B------:R0:W-:Y:S06]  /*7610*/  MEMBAR.ALL.CTA ;  /* 0x0000000000007992 */ /* 0x0001ec0000008000 */
[----:B0-----:R-:W0:Y:S02]  /*7620*/  FENCE.VIEW.ASYNC.S ;  /* 0x00000000000073c6 */ /* 0x001e240000000000 */
[----:B0-----:R0:W-:Y:S01]  /*7630*/  BAR.SYNC.DEFER_BLOCKING R101, 0x80 ;  /* 0x000200650000751d */ /* 0x0011e20000010000 */
[----:B------:R-:W-:-:S02]  /*7640*/  ISETP.NE.AND P2, PT, R19, 0x2, PT ;  /* 0x000000021300780c */ /* 0x000fc40003f45270 */
[----:B------:R-:W-:Y:S02]  /*7650*/  @!P3 PRMT R35, RZ, 0x654, R35 ;  /* 0x00000654ff23b816 */ /* 0x000fe40000000023 */
[----:B------:R-:W-:Y:S02]  /*7660*/  SEL R11, RZ, 0x1, P2 ;  /* 0x00000001ff0b7807 */ /* 0x000fe40001000000 */
[----:B------:R-:W-:Y:S01]  /*7670*/  SEL R19, R19, RZ, P2 ;  /* 0x000000ff13137207 */ /* 0x000fe20001000000 */
[----:B------:R0:W-:Y:S01]  /*7680*/  @!P3 SYNCS.ARRIVE.TRANS64.RED.A1T0 RZ, [R35+URZ], RZ ;  /* 0x000000ff23ffb9a7 */ /* 0x0001e2000810043f */
[----:B----4-:R-:W-:-:S05]  /*7690*/  LOP3.LUT R12, R12, R11, RZ, 0x3c, !PT ;  /* 0x0000000b0c0c7212 */ /* 0x010fca00078e3cff */
[----:B------:R0:W-:Y:S01]  /*76a0*/  STL [R1+0x38], R12 ;  /* 0x0000380c01007387 */ /* 0x0001e20000100800 */
[----:B------:R-:W-:Y:S05]  /*76b0*/  @P1 BRA `(.L_x_1434) ;  /* 0xffffffb0007c1947 */ /* 0x000fea000383ffff */
[----:B0-----:R-:W0:Y:S01]  /*76c0*/  S2R R12, SR_TID.X ;  /* 0x00000000000c7919 */ /* 0x001e220000002100 */
[----:B------:R-:W-:Y:S02]  /*76d0*/  PLOP3.LUT P0, PT, PT, PT, PT, 0x8, 0x0 ;  /* 0x000000000000781c */ /* 0x000fe40003f0e170 */
[----:B0-----:R-:W-:-:S04]  /*76e0*/  SHF.R.U32.HI R12, RZ, 0x7, R12 ;  /* 0x00000007ff0c7819 */ /* 0x001fc8000001160c */
[----:B------:R-:W-:-:S13]  /*76f0*/  ISETP.NE.AND P4, PT, R12, 0x1, PT ;  /* 0x000000010c00780c */ /* 0x000fda0003f85270 */
[----:B------:R-:W-:Y:S06]  /*7700*/  @!P4 BAR.ARV 0x9, 0x100 ;  /* 0x024400000000cb1d */ /* 0x000fec0000002000 */
.L_x_1371:
[----:B------:R-:W3:Y:S01]  /*7710*/  LDL R8, [R1+0x60] ;  /* 0x0000600001087983 */ /* 0x000ee20000100800 */
[----:B------:R-:W0:Y:S01]  /*7720*/  LDC R0, c[0x0][0x448] ;  /* 0x00011200ff007b82 */ /* 0x000e220000000800 */
[----:B------:R-:W-:-:S07]  /*7730*/  IADD3 R7, R155, 0x1, -R154 ;  /* 0x000000019b077810 */ /* 0x000fce0007ffe89a */
[----:B------:R-:W4:Y:S01]  /*7740*/  LDC.64 R4, c[0x0][0x9e0] ;  /* 0x00027800ff047b82 */ /* 0x000f220000000a00 */
[----:B0-----:R-:W-:Y:S02]  /*7750*/  ISETP.NE.AND P1, PT, R0, 0x1, PT ;  /* 0x000000010000780c */ /* 0x001fe40003f25270 */
[----:B----4-:R-:W-:-:S11]  /*7760*/  ISETP.GE.AND P2, PT, R5, 0x1, PT ;  /* 0x000000010500780c */ /* 0x010fd60003f46270 */
[----:B------:R-:W0:Y:S08]  /*7770*/  @P1 LDC R3, c[0x0][0x44c] ;  /* 0x00011300ff031b82 */ /* 0x000e300000000800 */
[----:B------:R-:W4:Y:S01]  /*7780*/  @P1 LDC R6, c[0x0][0x450] ;  /* 0x00011400ff061b82 */ /* 0x000f220000000800 */
[----:B---3--:R-:W-:-:S04]  /*7790*/  VIADD R0, R8, 0xbf ;  /* 0x000000bf08007836 */ /* 0x008fc80000000000 */
[----:B0-----:R-:W-:-:S05]  /*77a0*/  @P1 IMAD.HI.U32 R3, R0, R3, RZ ;  /* 0x0000000300031227 */ /* 0x001fca00078e00ff */
[----:B----4-:R-:W-:-:S05]  /*77b0*/  @P1 SHF.R.U32.HI R0, RZ, R6, R3 ;  /* 0x00000006ff001219 */ /* 0x010fca0000011603 */
[----:B------:R-:W-:Y:S01]  /*77c0*/  IMAD.IADD R3, R7, 0x1, R0 ;  /* 0x0000000107037824 */ /* 0x000fe200078e0200 */
[----:B------:R-:W-:Y:S06]  /*77d0*/  @P0 BRA `(.L_x_1435) ;  /* 0x00000000000c0947 */ /* 0x000fec0003800000 */
[----:B------:R-:W0:Y:S01]  /*77e0*/  FENCE.VIEW.ASYNC.G ;  /* 0x00000000000073c6 */ /* 0x000e220000000100 */
[----:B------:R-:W-:Y:S05]  /*77f0*/  WARPSYNC.ALL ;  /* 0x0000000000007948 */ /* 0x000fea0003800000 */
[----:B0-----:R-:W-:Y:S06]  /*7800*/  BAR.ARV 0xc, 0x200 ;  /* 0x0308000000007b1d */ /* 0x001fec0000002000 */
.L_x_1435:
[----:B------:R-:W-:Y:S01]  /*7810*/  IMAD.IADD R4, R3, 0x1, R4 ;  /* 0x0000000103047824 */ /* 0x000fe200078e0204 */
[----:B------:R-:W-:Y:S06]  /*7820*/  @!P2 BRA `(.L_x_1436) ;  /* 0x000000000048a947 */ /* 0x000fec0003800000 */
        /* <DEDUP_REMOVED lines=11> */
.L_x_1438:
[----:B------:R-:W-:-:S13]  /*78e0*/  ISETP.NE.AND P0, PT, R5, 0x1, PT ;  /* 0x000000010500780c */ /* 0x000fda0003f05270 */
[----:B------:R-:W0:Y:S02]  /*78f0*/  @P0 LDC.64 R6, c[0x0][0x9e8] ;  /* 0x00027a00ff060b82 */ /* 0x000e240000000a00 */
[----:B0-----:R-:W-:-:S05]  /*7900*/  @P0 IMAD.HI.U32 R6, R0, R6, RZ ;  /* 0x0000000600060227 */ /* 0x001fca00078e00ff */
[----:B------:R-:W-:-:S07]  /*7910*/  @P0 SHF.R.U32.HI R0, RZ, R7, R6 ;  /* 0x00000007ff000219 */ /* 0x000fce0000011606 */
.L_x_1439:
[----:B------:R-:W-:Y:S05]  /*7920*/  BSYNC B0 ;  /* 0x0000000000007941 */ /* 0x000fea0003800000 */
.L_x_1437:
[----:B------:R-:W-:-:S05]  /*7930*/  IMAD R3, R0, R5, R5 ;  /* 0x0000000500037224 */ /* 0x000fca00078e0205 */
[----:B------:R-:W-:-:S07]  /*7940*/  VIMNMX R4, R4, R3, PT ;  /* 0x0000000304047248 */ /* 0x000fce0003fe0100 */
.L_x_1436:
[----:B------:R-:W0:Y:S01]  /*7950*/  @P1 LDC R0, c[0x0][0x44c] ;  /* 0x00011300ff001b82 */ /* 0x000e220000000800 */
[----:B------:R-:W-:Y:S01]  /*7960*/  VIADD R4, R4, 0x7f ;  /* 0x0000007f04047836 */ /* 0x000fe20000000000 */
[----:B------:R-:W-:-:S04]  /*7970*/  ULDC UR4, c[0x0][0x9dc] ;  /* 0x0002770000047ab9 */ /* 0x000fc80000000800 */
[----:B------:R-:W-:Y:S02]  /*7980*/  SHF.R.S32.HI R3, RZ, 0x1f, R4 ;  /* 0x0000001fff037819 */ /* 0x000fe40000011404 */
[----:B------:R-:W3:Y:S02]  /*7990*/  @P1 LDC R7, c[0x0][0x450] ;  /* 0x00011400ff071b82 */ /* 0x000ee40000000800 */
[----:B------:R-:W-:-:S04]  /*79a0*/  LEA.HI R3, R3, R4, RZ, 0x7 ;  /* 0x0000000403037211 */ /* 0x000fc800078f38ff */
[----:B------:R-:W-:-:S04]  /*79b0*/  SHF.R.S32.HI R3, RZ, 0x7, R3 ;  /* 0x00000007ff037819 */ /* 0x000fc80000011403 */
[----:B------:R-:W-:Y:S01]  /*79c0*/  VIMNMX R88, R102, R3, PT ;  /* 0x0000000366587248 */ /* 0x000fe20003fe0100 */
[----:B0-----:R-:W-:-:S04]  /*79d0*/  @P1 IMAD.HI.U32 R6, R8, R0, RZ ;  /* 0x0000000008061227 */ /* 0x001fc800078e00ff */
[----:B------:R-:W-:Y:S01]  /*79e0*/  IMAD.MOV.U32 R0, RZ, RZ, R8 ;  /* 0x000000ffff007224 */ /* 0x000fe200078e0008 */
[----:B---3--:R-:W-:-:S05]  /*79f0*/  @P1 SHF.R.U32.HI R0, RZ, R7, R6 ;  /* 0x00000007ff001219 */ /* 0x008fca0000011606 */
        /* <DEDUP_REMOVED lines=13> */
.L_x_1442:
[----:B------:R-:W-:-:S13]  /*7ad0*/  ISETP.NE.AND P0, PT, R5, 0x1, PT ;  /* 0x000000010500780c */ /* 0x000fda0003f05270 */
[----:B------:R-:W0:Y:S02]  /*7ae0*/  @P0 LDC.64 R6, c[0x0][0x9e8] ;  /* 0x00027a00ff060b82 */ /* 0x000e240000000a00 */
[----:B0-----:R-:W-:-:S05]  /*7af0*/  @P0 IMAD.HI.U32 R6, R0, R6, RZ ;  /* 0x0000000600060227 */ /* 0x001fca00078e00ff */
[----:B------:R-:W-:-:S07]  /*7b00*/  @P0 SHF.R.U32.HI R0, RZ, R7, R6 ;  /* 0x00000007ff000219 */ /* 0x000fce0000011606 */
.L_x_1443:
[----:B------:R-:W-:Y:S05]  /*7b10*/  BSYNC B0 ;  /* 0x0000000000007941 */ /* 0x000fea0003800000 */
.L_x_1441:
[----:B------:R-:W-:-:S05]  /*7b20*/  IMAD R5, R0, R5, RZ ;  /* 0x0000000500057224 */ /* 0x000fca00078e02ff */
[----:B------:R-:W-:-:S07]  /*7b30*/  VIMNMX R4, R4, R5, !PT ;  /* 0x0000000504047248 */ /* 0x000fce0007fe0100 */
.L_x_1440:
[----:B------:R-:W-:Y:S01]  /*7b40*/  SHF.R.S32.HI R5, RZ, 0x1f, R4 ;  /* 0x0000001fff057819 */ /* 0x000fe20000011404 */
[----:B------:R-:W-:Y:S01]  /*7b50*/  IMAD.MOV.U32 R3, RZ, RZ, RZ ;  /* 0x000000ffff037224 */ /* 0x000fe200078e00ff */
[----:B------:R-:W-:Y:S01]  /*7b60*/  PLOP3.LUT P0, PT, PT, PT, PT, 0x80, 0x0 ;  /* 0x000000000000781c */ /* 0x000fe20003f0f070 */
[----:B------:R-:W-:Y:S01]  /*7b70*/  IMAD.MOV.U32 R0, RZ, RZ, RZ ;  /* 0x000000ffff007224 */ /* 0x000fe200078e00ff */
[----:B------:R-:W-:Y:S02]  /*7b80*/  LEA.HI R5, R5, R4, RZ, 0x7 ;  /* 0x0000000405057211 */ /* 0x000fe400078f38ff */
[----:B------:R-:W-:Y:S02]  /*7b90*/  CS2R R134, SRZ ;  /* 0x0000000000867805 */ /* 0x000fe4000001ff00 */
[----:B------:R-:W-:Y:S02]  /*7ba0*/  CS2R R132, SRZ ;  /* 0x0000000000847805 */ /* 0x000fe4000001ff00 */
[----:B------:R-:W-:-:S02]  /*7bb0*/  CS2R R130, SRZ ;  /* 0x0000000000827805 */ /* 0x000fc4000001ff00 */
[----:B------:R-:W-:Y:S02]  /*7bc0*/  SHF.R.S32.HI R5, RZ, 0x7, R5 ;  /* 0x00000007ff057819 */ /* 0x000fe40000011405 */
[----:B------:R-:W-:Y:S02]  /*7bd0*/  CS2R R128, SRZ ;  /* 0x0000000000807805 */ /* 0x000fe4000001ff00 */
[----:B------:R-:W-:Y:S02]  /*7be0*/  CS2R R126, SRZ ;  /* 0x00000000007e7805 */ /* 0x000fe4000001ff00 */
[----:B------:R-:W-:Y:S02]  /*7bf0*/  CS2R R124, SRZ ;  /* 0x00000000007c7805 */ /* 0x000fe4000001ff00 */
[----:B------:R-:W-:Y:S02]  /*7c00*/  VIMNMX R6, RZ, R5, !PT ;  /* 0x00000005ff067248 */ /* 0x000fe40007fe0100 */
[----:B------:R-:W-:-:S02]  /*7c10*/  CS2R R122, SRZ ;  /* 0x00000000007a7805 */ /* 0x000fc4000001ff00 */
[----:B------:R-:W-:Y:S02]  /*7c20*/  CS2R R120, SRZ ;  /* 0x0000000000787805 */ /* 0x000fe4000001ff00 */
[----:B------:R-:W-:Y:S02]  /*7c30*/  CS2R R118, SRZ ;  /* 0x0000000000767805 */ /* 0x000fe4000001ff00 */
[----:B------:R-:W-:Y:S01]  /*7c40*/  ISETP.GT.AND P1, PT, R88, R6, PT ;  /* 0x000000065800720c */ /* 0x000fe20003f24270 */
[----:B------:R0:W-:Y:S01]  /*7c50*/  STL [R1+0x9c], R6 ;  /* 0x00009c0601007387 */ /* 0x0001e20000100800 */
[----:B------:R-:W-:Y:S02]  /*7c60*/  CS2R R116, SRZ ;  /* 0x0000000000747805 */ /* 0x000fe4000001ff00 */
[----:B------:R-:W-:Y:S02]  /*7c70*/  CS2R R114, SRZ ;  /* 0x0000000000727805 */ /* 0x000fe4000001ff00 */
[----:B------:R-:W-:Y:S01]  /*7c80*/  CS2R R112, SRZ ;  /* 0x0000000000707805 */ /* 0x000fe2000001ff00 */
[----:B------:R-:W-:Y:S01]  /*7c90*/  IMAD.MOV.U32 R36, RZ, RZ, RZ ;  /* 0x000000ffff247224 */ /* 0x000fe200078e00ff */
[----:B------:R-:W-:Y:S01]  /*7ca0*/  CS2R R26, SRZ ;  /* 0x00000000001a7805 */ /* 0x000fe2000001ff00 */
[----:B------:R-:W-:Y:S01]  /*7cb0*/  IMAD.MOV.U32 R109, RZ, RZ, RZ ;  /* 0x000000ffff6d7224 */ /* 0x000fe200078e00ff */
[----:B------:R-:W-:-:S02]  /*7cc0*/  CS2R R106, SRZ ;  /* 0x00000000006a7805 */ /* 0x000fc4000001ff00 */
[----:B------:R-:W-:Y:S02]  /*7cd0*/  CS2R R104, SRZ ;  /* 0x0000000000687805 */ /* 0x000fe4000001ff00 */
[----:B------:R-:W-:Y:S01]  /*7ce0*/  CS2R R28, SRZ ;  /* 0x00000000001c7805 */ /* 0x000fe2000001ff00 */
[----:B------:R-:W-:Y:S01]  /*7cf0*/  IMAD.MOV.U32 R102, RZ, RZ, RZ ;  /* 0x000000ffff667224 */ /* 0x000fe200078e00ff */
[----:B------:R-:W-:Y:S01]  /*7d00*/  CS2R R100, SRZ ;  /* 0x0000000000647805 */ /* 0x000fe2000001ff00 */
[----:B------:R-:W-:Y:S01]  /*7d10*/  IMAD.MOV.U32 R38, RZ, RZ, RZ ;  /* 0x000000ffff267224 */ /* 0x000fe200078e00ff */
[----:B------:R-:W-:Y:S01]  /*7d20*/  CS2R R96, SRZ ;  /* 0x0000000000607805 */ /* 0x000fe2000001ff00 */
[----:B------:R-:W-:Y:S01]  /*7d30*/  IMAD.MOV.U32 R31, RZ, RZ, RZ ;  /* 0x000000ffff1f7224 */ /* 0x000fe200078e00ff */
[----:B------:R-:W-:Y:S01]  /*7d40*/  CS2R R94, SRZ ;  /* 0x00000000005e7805 */ /* 0x000fe2000001ff00 */
[----:B------:R-:W-:Y:S01]  /*7d50*/  IMAD.MOV.U32 R93, RZ, RZ, RZ ;  /* 0x000000ffff5d7224 */ /* 0x000fe200078e00ff */
[----:B0-----:R-:W-:-:S02]  /*7d60*/  CS2R R6, SRZ ;  /* 0x0000000000067805 */ /* 0x001fc4000001ff00 */
[----:B------:R-:W-:Y:S01]  /*7d70*/  CS2R R90, SRZ ;  /* 0x00000000005a7805 */ /* 0x000fe2000001ff00 */
        /* <DEDUP_REMOVED lines=10> */
.L_x_1732:
[----:B------:R-:W3:Y:S01]  /*7e20*/  LDL R3, [R1+0x44] ;  /* 0x0000440001037983 */ /* 0x000ee20000100800 */
[----:B------:R-:W-:Y:S01]  /*7e30*/  VIADD R4, R2, 0x21800 ;  /* 0x0002180002047836 */ /* 0x000fe20000000000 */
[----:B------:R-:W-:Y:S04]  /*7e40*/  BSSY B6, `(.L_x_1446) ;  /* 0x000001e000067945 */ /* 0x000fe80003800000 */
[----:B------:R-:W-:Y:S01]  /*7e50*/  LOP3.LUT P0, RZ, R4, 0x3ff, RZ, 0xc0, !PT ;  /* 0x000003ff04ff7812 */ /* 0x000fe2000780c0ff */
[----:B---3--:R-:W-:-:S05]  /*7e60*/  IMAD.HI R0, R3, 0x55555556, RZ ;  /* 0x5555555603007827 */ /* 0x008fca00078e02ff */
[----:B------:R-:W-:-:S05]  /*7e70*/  LEA.HI R141, R0, R0, RZ, 0x1 ;  /* 0x00000000008d7211 */ /* 0x000fca00078f08ff */
[----:B------:R-:W-:-:S04]  /*7e80*/  IMAD R141, R141, -0x3, R3 ;  /* 0xfffffffd8d8d7824 */ /* 0x000fc800078e0203 */
[C---:B------:R-:W-:Y:S02]  /*7e90*/  IMAD R3, R141.reuse, 0x2000, R4 ;  /* 0x000020008d037824 */ /* 0x040fe400078e0204 */
[----:B------:R-:W-:-:S03]  /*7ea0*/  IMAD R0, R141, 0x1000, R2 ;  /* 0x000010008d007824 */ /* 0x000fc600078e0202 */
[----:B------:R-:W-:Y:S01]  /*7eb0*/  SHF.R.U32.HI R3, RZ, 0x4, R3 ;  /* 0x00000004ff037819 */ /* 0x000fe20000011603 */
[----:B------:R-:W-:-:S03]  /*7ec0*/  VIADD R0, R0, 0xc400 ;  /* 0x0000c40000007836 */ /* 0x000fc60000000000 */
[----:B------:R-:W-:Y:S02]  /*7ed0*/  LOP3.LUT R3, R3, 0x3fff, RZ, 0xc0, !PT ;  /* 0x00003fff03037812 */ /* 0x000fe400078ec0ff */
[----:B------:R-:W-:-:S03]  /*7ee0*/  SHF.R.U32.HI R0, RZ, 0x4, R0 ;  /* 0x00000004ff007819 */ /* 0x000fc60000011600 */
[----:B------:R3:W-:Y:S01]  /*7ef0*/  STL [R1+0x90], R3 ;  /* 0x0000900301007387 */ /* 0x0007e20000100800 */
[----:B------:R-:W-:Y:S01]  /*7f00*/  LOP3.LUT R44, R0, 0x3fff, RZ, 0xc0, !PT ;  /* 0x00003fff002c7812 */ /* 0x000fe200078ec0ff */
[----:B------:R-:W-:Y:S06]  /*7f10*/  @!P0 BRA `(.L_x_1447) ;  /* 0x0000000000408947 */ /* 0x000fec0003800000 */
[----:B------:R-:W-:Y:S01]  /*7f20*/  MOV R0, 0x0 ;  /* 0x0000000000007802 */ /* 0x000fe20000000f00 */
[----:B------:R-:W-:Y:S01]  /*7f30*/  ULDC.64 UR4, c[0x4][0x88] ;  /* 0x0100220000047ab9 */ /* 0x000fe20000000a00 */
[----:B------:R-:W-:Y:S01]  /*7f40*/  ULDC.64 UR6, c[0x4][0x90] ;  /* 0x0100240000067ab9 */ /* 0x000fe20000000a00 */
[----:B------:R-:W-:Y:S01]  /*7f50*/  IMAD.U32 R4, RZ, RZ, UR4 ;  /* 0x00000004ff047e24 */ /* 0x000fe2000f8e00ff */
[----:B0-----:R0:W4:Y:S01]  /*7f60*/  LDC.64 R14, c[0x4][R0] ;  /* 0x01000000000e7b82 */ /* 0x0011220000000a00 */
        /* <DEDUP_REMOVED lines=10> */
[----:B-12345:R-:W-:Y:S05]  /*8010*/  CALL.ABS.NOINC R14 ;  /* 0x000000000e007343 */ /* 0x03efea0003c00000 */
.L_x_1447:
[----:B------:R-:W-:Y:S05]  /*8020*/  BSYNC B6 ;  /* 0x0000000000067941 */ /* 0x000fea0003800000 */
.L_x_1446:
[----:B------:R-:W-:Y:S02]  /*8030*/  ULDC UR4, c[0x0][0x3f4] ;  /* 0x0000fd0000047ab9 */ /* 0x000fe40000000800 */
[----:B------:R-:W-:-:S13]  /*8040*/  ISETP.LT.AND P0, PT, RZ, UR4, PT ;  /* 0x00000004ff007c0c */ /* 0x000fda000bf01270 */
[----:B------:R-:W-:Y:S05]  /*8050*/  @P0 BRA `(.L_x_1448) ;  /* 0x0000000000400947 */ /* 0x000fea0003800000 */
[----:B------:R-:W-:-:S04]  /*8060*/  ULEA.HI UR4, UR37, UR37, URZ, 0x1 ;  /* 0x0000002525047291 */ /* 0x000fc8000f8f083f */
[----:B------:R-:W-:-:S04]  /*8070*/  ULOP3.LUT UR4, UR4, 0xfffffffe, URZ, 0xc0, !UPT ;  /* 0xfffffffe04047892 */ /* 0x000fc8000f8ec03f */
[----:B------:R-:W-:-:S06]  /*8080*/  UIADD3 UR4, UR37, -UR4, URZ ;  /* 0x8000000425047290 */ /* 0x000fcc000fffe03f */
[----:B---3--:R-:W-:-:S05]  /*8090*/  IMAD.U32 R3, RZ, RZ, UR4 ;  /* 0x00000004ff037e24 */ /* 0x008fca000f8e00ff */
[----:B------:R-:W-:-:S04]  /*80a0*/  SHF.L.U32 R3, R3, 0x1f, RZ ;  /* 0x0000001f03037819 */ /* 0x000fc800000006ff */
[----:B------:R3:W4:Y:S03]  /*80b0*/  SYNCS.PHASECHK.TRANS64.TRYWAIT P0, [R2+URZ+0x2d800], R3 ;  /* 0x02d80003020075a7 */ /* 0x000726000800017f */
[----:B----4-:R-:W-:Y:S05]  /*80c0*/  @!P0 NANOSLEEP.SYNCS 0x989680 ;  /* 0x009896800000895d */ /* 0x010fea0003900000 */
[----:B------:R-:W4:Y:S01]  /*80d0*/  @!P0 SYNCS.PHASECHK.TRANS64 P0, [R2+URZ+0x2d800], R3 ;  /* 0x02d80003020085a7 */ /* 0x000f22000800007f */
[----:B------:R-:W-:Y:S04]  /*80e0*/  BSSY B0, `(.L_x_1449) ;  /* 0x0000006000007945 */ /* 0x000fe80003800000 */
[----:B----4-:R-:W-:Y:S05]  /*80f0*/  @P0 BRA `(.L_x_1450) ;  /* 0x0000000000100947 */ /* 0x010fea0003800000 */
.L_x_1451:
[----:B----4-:R4:W0:Y:S02]  /*8100*/  SYNCS.PHASECHK.TRANS64.TRYWAIT P0, [R2+URZ+0x2d800], R3 ;  /* 0x02d80003020075a7 */ /* 0x010824000800017f */
[----:B0-----:R-:W-:Y:S05]  /*8110*/  @!P0 NANOSLEEP.SYNCS 0x989680 ;  /* 0x009896800000895d */ /* 0x001fea0003900000 */
[----:B------:R-:W0:Y:S02]  /*8120*/  @!P0 SYNCS.PHASECHK.TRANS64 P0, [R2+URZ+0x2d800], R3 ;  /* 0x02d80003020085a7 */ /* 0x000e24000800007f */
[----:B0-----:R-:W-:Y:S05]  /*8130*/  @!P0 BRA `(.L_x_1451) ;  /* 0xfffffffc00f08947 */ /* 0x001fea000383ffff */
.L_x_1450:
[----:B------:R-:W-:Y:S05]  /*8140*/  BSYNC B0 ;  /* 0x0000000000007941 */ /* 0x000fea0003800000 */
.L_x_1449:
[----:B------:R-:W-:Y:S05]  /*8150*/  BRA `(.L_x_1452) ;  /* 0x0000004000b87947 */ /* 0x000fea0003800000 */
.L_x_1448:
[----:B------:R-:W-:Y:S01]  /*8160*/  ULOP3.LUT UP0, URZ, UR40, 0x1bf, URZ, 0xc0, !UPT ;  /* 0x000001bf283f7892 */ /* 0x000fe2000f80c03f */
[----:B-----5:R-:W-:Y:S01]  /*8170*/  SHF.R.S32.HI R0, RZ, 0x1f, R98 ;  /* 0x0000001fff007819 */ /* 0x020fe20000011462 */
[----:B------:R-:W-:Y:S01]  /*8180*/  ULDC.64 UR4, c[0x0][0x3f8] ;  /* 0x0000fe0000047ab9 */ /* 0x000fe20000000a00 */
[----:B------:R-:W-:Y:S01]  /*8190*/  ULDC.64 UR6, c[0x0][0x408] ;  /* 0x0001020000067ab9 */ /* 0x000fe20000000a00 */
[----:B------:R-:W-:Y:S02]  /*81a0*/  IMAD.WIDE.U32 R24, R98, UR4, RZ ;  /* 0x0000000462187c25 */ /* 0x000fe4000f8e00ff */
[----:B------:R-:W-:Y:S02]  /*81b0*/  PLOP3.LUT P0, PT, PT, PT, UP0, 0x80, 0x0 ;  /* 0x000000000000781c */ /* 0x000fe40003f0f008 */
[C---:B---3--:R-:W-:Y:S02]  /*81c0*/  IMAD R3, R0.reuse, UR4, RZ ;  /* 0x0000000400037c24 */ /* 0x048fe4000f8e02ff */
[----:B------:R-:W-:-:S02]  /*81d0*/  IMAD R5, R0, UR6, RZ ;  /* 0x0000000600057c24 */ /* 0x000fc4000f8e02ff */
[C---:B------:R-:W-:Y:S02]  /*81e0*/  IMAD R3, R98.reuse, UR5, R3 ;  /* 0x0000000562037c24 */ /* 0x040fe4000f8e0203 */
[C---:B------:R-:W-:Y:S02]  /*81f0*/  IMAD R5, R98.reuse, UR7, R5 ;  /* 0x0000000762057c24 */ /* 0x040fe4000f8e0205 */
[----:B------:R-:W-:-:S04]  /*8200*/  IMAD.WIDE.U32 R98, R98, UR6, RZ ;  /* 0x0000000662627c25 */ /* 0x000fc8000f8e00ff */
[----:B------:R-:W-:Y:S02]  /*8210*/  IMAD.IADD R27, R3, 0x1, R25 ;  /* 0x00000001031b7824 */ /* 0x000fe400078e0219 */
[----:B------:R-:W-:Y:S01]  /*8220*/  IMAD.IADD R29, R5, 0x1, R99 ;  /* 0x00000001051d7824 */ /* 0x000fe200078e0263 */
[----:B------:R-:W-:Y:S06]  /*8230*/  @!P0 BRA `(.L_x_1453) ;  /* 0x0000000000408947 */ /* 0x000fec0003800000 */
[----:B------:R-:W-:Y:S01]  /*8240*/  MOV R0, 0x0 ;  /* 0x0000000000007802 */ /* 0x000fe20000000f00 */
[----:B------:R-:W-:Y:S01]  /*8250*/  ULDC.64 UR4, c[0x4][0x88] ;  /* 0x0100220000047ab9 */ /* 0x000fe20000000a00 */
[----:B------:R-:W-:Y:S01]  /*8260*/  ULDC.64 UR6, c[0x4][0x90] ;  /* 0x0100240000067ab9 */ /* 0x000fe20000000a00 */
[----:B------:R-:W-:Y:S01]  /*8270*/  IMAD.U32 R4, RZ, RZ, UR4 ;  /* 0x00000004ff047e24 */ /* 0x000fe2000f8e00ff */
[----:B0-----:R0:W3:Y:S01]  /*8280*/  LDC.64 R14, c[0x4][R0] ;  /* 0x01000000000e7b82 */ /* 0x0010e20000000a00 */
        /* <DEDUP_REMOVED lines=10> */
[----:B-123--:R-:W-:Y:S05]  /*8330*/  CALL.ABS.NOINC R14 ;  /* 0x000000000e007343 */ /* 0x00efea0003c00000 */
.L_x_1453:
[----:B------:R-:W3:Y:S01]  /*8340*/  S2R R20, SR_TID.X ;  /* 0x0000000000147919 */ /* 0x000ee20000002100 */
[----:B------:R-:W-:Y:S01]  /*8350*/  ULDC.U8 UR4, c[0x0][0x410] ;  /* 0x0001040000047ab9 */ /* 0x000fe20000000000 */
[----:B---3--:R-:W-:Y:S02]  /*8360*/  VIADD R21, R20, 0xffffff80 ;  /* 0xffffff8014157836 */ /* 0x008fe40000000000 */
[----:B------:R-:W3:Y:S01]  /*8370*/  LDL R20, [R1+0x60] ;  /* 0x0000600001147983 */ /* 0x000ee20000100800 */
[----:B------:R-:W-:Y:S01]  /*8380*/  ISETP.NE.AND P0, PT, RZ, UR4, PT ;  /* 0x00000004ff007c0c */ /* 0x000fe2000bf05270 */
[----:B------:R-:W-:Y:S01]  /*8390*/  BSSY B0, `(.L_x_1454) ;  /* 0x0000402000007945 */ /* 0x000fe20003800000 */
[----:B------:R-:W-:-:S04]  /*83a0*/  LEA.HI R55, R21, R21, RZ, 0x1 ;  /* 0x0000001515377211 */ /* 0x000fc800078f08ff */
[----:B------:R-:W-:-:S05]  /*83b0*/  SHF.R.S32.HI R55, RZ, 0x1, R55 ;  /* 0x00000001ff377819 */ /* 0x000fca0000011437 */
[----:B---3--:R-:W-:Y:S02]  /*83c0*/  IMAD.IADD R10, R55, 0x1, R20 ;  /* 0x00000001370a7824 */ /* 0x008fe400078e0214 */
[----:B------:R-:W-:Y:S05]  /*83d0*/  @!P0 BRA `(.L_x_1455) ;  /* 0x0000001c00f08947 */ /* 0x000fea0003800000 */
[----:B------:R-:W3:Y:S01]  /*83e0*/  LDC R45, c[0x0][0x448] ;  /* 0x00011200ff2d7b82 */ /* 0x000ee20000000800 */
[----:B------:R-:W-:Y:S01]  /*83f0*/  ULDC.64 UR4, c[0x0][0x3f8] ;  /* 0x0000fe0000047ab9 */ /* 0x000fe20000000a00 */
[----:B------:R-:W-:Y:S01]  /*8400*/  ULDC.64 UR6, c[0x0][0x408] ;  /* 0x0001020000067ab9 */ /* 0x000fe20000000a00 */
[----:B------:R-:W-:Y:S02]  /*8410*/  IMAD.MOV.U32 R6, RZ, RZ, R24 ;  /* 0x000000ffff067224 */ /* 0x000fe400078e0018 */
[----:B------:R-:W-:Y:S02]  /*8420*/  IMAD.MOV.U32 R7, RZ, RZ, R27 ;  /* 0x000000ffff077224 */ /* 0x000fe400078e001b */
[----:B------:R-:W-:Y:S02]  /*8430*/  IMAD.MOV.U32 R8, RZ, RZ, R98 ;  /* 0x000000ffff087224 */ /* 0x000fe400078e0062 */
[----:B------:R-:W-:Y:S01]  /*8440*/  IMAD.MOV.U32 R9, RZ, RZ, R29 ;  /* 0x000000ffff097224 */ /* 0x000fe200078e001d */
[----:B---3--:R-:W-:-:S13]  /*8450*/  ISETP.NE.AND P0, PT, R45, 0x1, PT ;  /* 0x000000012d00780c */ /* 0x008fda0003f05270 */
[----:B------:R-:W3:Y:S08]  /*8460*/  @P0 LDC R3, c[0x0][0x44c] ;  /* 0x00011300ff030b82 */ /* 0x000ef00000000800 */
[----:B------:R-:W4:Y:S01]  /*8470*/  @P0 LDC R5, c[0x0][0x450] ;  /* 0x00011400ff050b82 */ /* 0x000f220000000800 */
[----:B---3--:R-:W-:-:S04]  /*8480*/  @P0 IMAD.HI.U32 R0, R10, R3, RZ ;  /* 0x000000030a000227 */ /* 0x008fc800078e00ff */
[----:B------:R-:W-:Y:S01]  /*8490*/  IMAD.MOV.U32 R3, RZ, RZ, R10 ;  /* 0x000000ffff037224 */ /* 0x000fe200078e000a */
[----:B----4-:R-:W-:-:S04]  /*84a0*/  @P0 SHF.R.U32.HI R3, RZ, R5, R0 ;  /* 0x00000005ff030219 */ /* 0x010fc80000011600 */
[----:B------:R-:W-:Y:S01]  /*84b0*/  SHF.R.S32.HI R0, RZ, 0x1f, R3 ;  /* 0x0000001fff007819 */ /* 0x000fe20000011403 */
[----:B------:R-:W-:-:S04]  /*84c0*/  IMAD.WIDE.U32 R6, R3, UR4, R6 ;  /* 0x0000000403067c25 */ /* 0x000fc8000f8e0006 */
[C---:B------:R-:W-:Y:S02]  /*84d0*/  IMAD R4, R0.reuse, UR4, RZ ;  /* 0x0000000400047c24 */ /* 0x040fe4000f8e02ff */
[----:B------:R-:W-:Y:S02]  /*84e0*/  IMAD R0, R0, UR6, RZ ;  /* 0x0000000600007c24 */ /* 0x000fe4000f8e02ff */
[C---:B------:R-:W-:Y:S01]  /*84f0*/  IMAD R13, R3.reuse, UR5, R4 ;  /* 0x00000005030d7c24 */ /* 0x040fe2000f8e0204 */
[----:B------:R-:W-:Y:S01]  /*8500*/  ULDC.64 UR4, c[0x0][0x3e8] ;  /* 0x0000fa0000047ab9 */ /* 0x000fe20000000a00 */
[----:B------:R-:W-:-:S04]  /*8510*/  IMAD.WIDE.U32 R8, R3, UR6, R8 ;  /* 0x0000000603087c25 */ /* 0x000fc8000f8e0008 */
[----:B------:R-:W-:Y:S01]  /*8520*/  IMAD R5, R3, UR7, R0 ;  /* 0x0000000703057c24 */ /* 0x000fe2000f8e0200 */
[----:B------:R-:W-:Y:S01]  /*8530*/  ULDC.64 UR6, c[0x0][0x400] ;  /* 0x0001000000067ab9 */ /* 0x000fe20000000a00 */
[----:B------:R-:W-:Y:S01]  /*8540*/  IMAD.IADD R13, R7, 0x1, R13 ;  /* 0x00000001070d7824 */ /* 0x000fe200078e020d */
[----:B------:R-:W-:Y:S01]  /*8550*/  LEA R0, P0, R6, UR4, 0x1 ;  /* 0x0000000406007c11 */ /* 0x000fe2000f8008ff */
[----:B------:R-:W-:Y:S01]  /*8560*/  IMAD.IADD R5, R9, 0x1, R5 ;  /* 0x0000000109057824 */ /* 0x000fe200078e0205 */
[----:B------:R-:W-:Y:S01]  /*8570*/  LEA R4, P1, R8, UR6, 0x1 ;  /* 0x0000000608047c11 */ /* 0x000fe2000f8208ff */
[----:B------:R-:W-:Y:S01]  /*8580*/  UMOV UR4, 0xffffffff ;  /* 0xffffffff00047882 */ /* 0x000fe20000000000 */
[----:B------:R-:W-:Y:S02]  /*8590*/  LEA.HI.X R13, R6, UR5, R13, 0x1, P0 ;  /* 0x00000005060d7c11 */ /* 0x000fe400080f0c0d */
[----:B------:R-:W-:Y:S01]  /*85a0*/  LEA.HI.X R5, R8, UR7, R5, 0x1, P1 ;  /* 0x0000000708057c11 */ /* 0x000fe200088f0c05 */
[----:B------:R-:W-:Y:S08]  /*85b0*/  BRA.DIV UR4, `(.L_x_1456) ;  /* 0x000001ce04647947 */ /* 0x000ff0000b800000 */
[----:B------:R3:W4:Y:S04]  /*85c0*/  SHFL.IDX PT, R3, R13, RZ, 0x1e1f ;  /* 0x001e1fff0d037589 */ /* 0x00072800000e0000 */
[----:B------:R-:W1:Y:S04]  /*85d0*/  SHFL.IDX PT, R0, R0, RZ, 0x1e1f ;  /* 0x001e1fff00007589 */ /* 0x000e6800000e0000 */
[----:B------:R-:W1:Y:S04]  /*85e0*/  SHFL.IDX PT, R5, R5, RZ, 0x1e1f ;  /* 0x001e1fff05057589 */ /* 0x000e6800000e0000 */
[----:B0-----:R3:W0:Y:S02]  /*85f0*/  SHFL.IDX PT, R14, R4, RZ, 0x1e1f ;  /* 0x001e1fff040e7589 */ /* 0x00162400000e0000 */
.L_x_1738:
[----:B------:R-:W-:Y:S01]  /*8600*/  IMAD R45, R154, R45, RZ ;  /* 0x0000002d9a2d7224 */ /* 0x000fe200078e02ff */
[----:B------:R-:W-:Y:S01]  /*8610*/  BSSY B1, `(.L_x_1457) ;  /* 0x000005d000017945 */ /* 0x000fe20003800000 */
[----:B------:R-:W-:Y:S02]  /*8620*/  CS2R R36, SRZ ;  /* 0x0000000000247805 */ /* 0x000fe4000001ff00 */
[----:B------:R-:W-:Y:S02]  /*8630*/  CS2R R34, SRZ ;  /* 0x0000000000227805 */ /* 0x000fe4000001ff00 */
[----:B------:R-:W-:Y:S02]  /*8640*/  CS2R R28, SRZ ;  /* 0x00000000001c7805 */ /* 0x000fe4000001ff00 */
[----:B------:R-:W-:Y:S01]  /*8650*/  ISETP.GE.AND P0, PT, R10, R45, PT ;  /* 0x0000002d0a00720c */ /* 0x000fe20003f06270 */
[----:B------:R-:W-:Y:S01]  /*8660*/  IMAD R45, R33, -0xc0, R45 ;  /* 0xffffff40212d7824 */ /* 0x000fe200078e022d */
[----:B------:R-:W-:-:S02]  /*8670*/  CS2R R24, SRZ ;  /* 0x0000000000187805 */ /* 0x000fc4000001ff00 */
[----:B---3--:R-:W-:Y:S02]  /*8680*/  CS2R R12, SRZ ;  /* 0x00000000000c7805 */ /* 0x008fe4000001ff00 */
[----:B------:R-:W-:Y:S02]  /*8690*/  CS2R R8, SRZ ;  /* 0x0000000000087805 */ /* 0x000fe4000001ff00 */
[----:B------:R-:W-:Y:S02]  /*86a0*/  CS2R R38, SRZ ;  /* 0x0000000000267805 */ /* 0x000fe4000001ff00 */
[----:B------:R-:W-:Y:S02]  /*86b0*/  CS2R R32, SRZ ;  /* 0x0000000000207805 */ /* 0x000fe4000001ff00 */
[----:B------:R-:W-:Y:S02]  /*86c0*/  CS2R R30, SRZ ;  /* 0x00000000001e7805 */ /* 0x000fe4000001ff00 */
[----:B------:R-:W-:-:S02]  /*86d0*/  CS2R R26, SRZ ;  /* 0x00000000001a7805 */ /* 0x000fc4000001ff00 */
[----:B------:R-:W-:Y:S02]  /*86e0*/  CS2R R20, SRZ ;  /* 0x0000000000147805 */ /* 0x000fe4000001ff00 */
[----:B------:R-:W-:Y:S01]  /*86f0*/  CS2R R10, SRZ ;  /* 0x00000000000a7805 */ /* 0x000fe2000001ff00 */
[----:B------:R-:W-:Y:S06]  /*8700*/  @P0 BRA `(.L_x_1458) ;  /* 0x0000000400340947 */ /* 0x000fec0003800000 */
[----:B------:R-:W3:Y:S01]  /*8710*/  LDL R42, [R1+0x8c] ;  /* 0x00008c00012a7983 */ /* 0x000ee20000100800 */
[----:B------:R-:W-:-:S03]  /*8720*/  ULDC UR4, c[0x0][0x3f4] ;  /* 0x0000fd0000047ab9 */ /* 0x000fc60000000800 */
[----:B--2---:R-:W2:Y:S04]  /*8730*/  LDL R41, [R1+0x84] ;  /* 0x0000840001297983 */ /* 0x004ea80000100800 */
[----:B-1----:R-:W4:Y:S04]  /*8740*/  LDL R40, [R1+0x88] ;  /* 0x0000880001287983 */ /* 0x002f280000100800 */
[----:B------:R-:W4:Y:S04]  /*8750*/  LDL R15, [R1+0x80] ;  /* 0x00008000010f7983 */ /* 0x000f280000100800 */
[----:B------:R-:W4:Y:S04]  /*8760*/  LDL.64 R56, [R1+0x58] ;  /* 0x0000580001387983 */ /* 0x000f280000100a00 */
        /* <DEDUP_REMOVED lines=9> */
[C---:B---3--:R-:W-:Y:S01]  /*8800*/  ISETP.GE.AND P3, PT, R42.reuse, UR4, PT ;  /* 0x000000042a007c0c */ /* 0x048fe2000bf66270 */
[----:B------:R-:W-:Y:S01]  /*8810*/  IMAD.SHL.U32 R9, R42, 0x2, RZ ;  /* 0x000000022a097824 */ /* 0x000fe200078e00ff */
[----:B------:R-:W-:Y:S02]  /*8820*/  SHF.R.S32.HI R4, RZ, 0x1f, R42 ;  /* 0x0000001fff047819 */ /* 0x000fe4000001142a */
[C---:B--2---:R-:W-:Y:S01]  /*8830*/  ISETP.GE.AND P2, PT, R41.reuse, UR4, PT ;  /* 0x0000000429007c0c */ /* 0x044fe2000bf46270 */
[C---:B------:R-:W-:Y:S01]  /*8840*/  IMAD.SHL.U32 R49, R41.reuse, 0x2, RZ ;  /* 0x0000000229317824 */ /* 0x040fe200078e00ff */
[----:B------:R-:W-:Y:S02]  /*8850*/  SHF.R.S32.HI R8, RZ, 0x1f, R41 ;  /* 0x0000001fff087819 */ /* 0x000fe40000011429 */
[C---:B----4-:R-:W-:Y:S01]  /*8860*/  ISETP.GE.AND P1, PT, R40.reuse, UR4, PT ;  /* 0x0000000428007c0c */ /* 0x050fe2000bf26270 */
[----:B------:R-:W-:Y:S01]  /*8870*/  IMAD.SHL.U32 R43, R40, 0x2, RZ ;  /* 0x00000002282b7824 */ /* 0x000fe200078e00ff */
[----:B------:R-:W-:-:S02]  /*8880*/  SHF.L.U64.HI R20, R41, 0x1, R8 ;  /* 0x0000000129147819 */ /* 0x000fc40000010208 */
[----:B------:R-:W-:Y:S01]  /*8890*/  SHF.L.U64.HI R4, R42, 0x1, R4 ;  /* 0x000000012a047819 */ /* 0x000fe20000010204 */
[C---:B------:R-:W-:Y:S01]  /*88a0*/  IMAD.SHL.U32 R7, R15.reuse, 0x2, RZ ;  /* 0x000000020f077824 */ /* 0x040fe200078e00ff */
[-C--:B0-----:R-:W-:Y:S02]  /*88b0*/  @!P3 IADD3 R8, P5, R14, R9.reuse, RZ ;  /* 0x000000090e08b210 */ /* 0x081fe40007fbe0ff */
[----:B------:R-:W-:Y:S02]  /*88c0*/  @!P3 IADD3 R10, P4, R0, R9, RZ ;  /* 0x00000009000ab210 */ /* 0x000fe40007f9e0ff */
[----:B------:R-:W-:Y:S01]  /*88d0*/  ISETP.GE.AND P0, PT, R15, UR4, PT ;  /* 0x000000040f007c0c */ /* 0x000fe2000bf06270 */
[--C-:B------:R-:W-:Y:S01]  /*88e0*/  @!P3 IMAD.X R9, R5, 0x1, R4.reuse, P5 ;  /* 0x000000010509b824 */ /* 0x100fe200028e0604 */
[----:B------:R-:W-:Y:S01]  /*88f0*/  @!P2 IADD3 R48, P5, R14, R49, RZ ;  /* 0x000000310e30a210 */ /* 0x000fe20007fbe0ff */
[----:B------:R-:W-:Y:S01]  /*8900*/  @!P3 IMAD.X R11, R3, 0x1, R4, P4 ;  /* 0x00000001030bb824 */ /* 0x000fe200020e0604 */
[----:B------:R-:W-:-:S02]  /*8910*/  SHF.R.S32.HI R6, RZ, 0x1f, R40 ;  /* 0x0000001fff067819 */ /* 0x000fc40000011428 */
[----:B------:R-:W-:Y:S01]  /*8920*/  @!P2 IADD3 R50, P4, R0, R49, RZ ;  /* 0x000000310032a210 */ /* 0x000fe20007f9e0ff */
[----:B------:R-:W-:Y:S01]  /*8930*/  @!P2 IMAD.X R49, R5, 0x1, R20, P5 ;  /* 0x000000010531a824 */ /* 0x000fe200028e0614 */
[----:B------:R-:W-:Y:S01]  /*8940*/  SHF.L.U64.HI R6, R40, 0x1, R6 ;  /* 0x0000000128067819 */ /* 0x000fe20000010206 */
[----:B------:R0:W5:Y:S01]  /*8950*/  @!P3 LD.E.64 R32, desc[UR54][R10.64] ;  /* 0x000000360a20b980 */ /* 0x000162000c101b00 */
[-C--:B------:R-:W-:Y:S01]  /*8960*/  @!P1 IADD3 R42, P5, R14, R43.reuse, RZ ;  /* 0x0000002b0e2a9210 */ /* 0x080fe20007fbe0ff */
[----:B------:R-:W-:Y:S01]  /*8970*/  @!P2 IMAD.X R51, R3, 0x1, R20, P4 ;  /* 0x000000010333a824 */ /* 0x000fe200020e0614 */
[----:B------:R-:W-:Y:S01]  /*8980*/  SHF.R.S32.HI R12, RZ, 0x1f, R15 ;  /* 0x0000001fff0c7819 */ /* 0x000fe2000001140f */
[----:B------:R1:W5:Y:S01]  /*8990*/  @!P3 LD.E.64 R34, desc[UR54][R8.64] ;  /* 0x000000360822b980 */ /* 0x000362000c101b00 */
[----:B------:R-:W-:Y:S01]  /*89a0*/  @!P1 IADD3 R46, P4, R0, R43, RZ ;  /* 0x0000002b002e9210 */ /* 0x000fe20007f9e0ff */
[----:B------:R-:W-:Y:S01]  /*89b0*/  @!P1 IMAD.X R43, R5, 0x1, R6, P5 ;  /* 0x00000001052b9824 */ /* 0x000fe200028e0606 */
[----:B------:R-:W-:Y:S01]  /*89c0*/  SHF.L.U64.HI R12, R15, 0x1, R12 ;  /* 0x000000010f0c7819 */ /* 0x000fe2000001020c */
[----:B------:R-:W-:Y:S01]  /*89d0*/  IMAD.SHL.U32 R15, R52, 0x2, RZ ;  /* 0x00000002340f7824 */ /* 0x000fe200078e00ff */
[----:B------:R-:W-:Y:S01]  /*89e0*/  @!P0 IADD3 R40, P5, R0, R7, RZ ;  /* 0x0000000700288210 */ /* 0x000fe20007fbe0ff */
[----:B------:R-:W-:Y:S01]  /*89f0*/  @!P1 IMAD.X R47, R3, 0x1, R6, P4 ;  /* 0x00000001032f9824 */ /* 0x000fe200020e0606 */
[----:B------:R-:W-:-:S02]  /*8a00*/  ISETP.GE.AND P4, PT, R56, UR4, PT ;  /* 0x0000000438007c0c */ /* 0x000fc4000bf86270 */
[----:B0-----:R-:W-:Y:S01]  /*8a10*/  CS2R R10, SRZ ;  /* 0x00000000000a7805 */ /* 0x001fe2000001ff00 */
[----:B------:R-:W5:Y:S01]  /*8a20*/  @!P2 LD.E.64 R30, desc[UR54][R50.64] ;  /* 0x00000036321ea980 */ /* 0x000f62000c101b00 */
[--C-:B------:R-:W-:Y:S01]  /*8a30*/  @!P0 IMAD.X R41, R3, 0x1, R12.reuse, P5 ;  /* 0x0000000103298824 */ /* 0x100fe200028e060c */
[----:B------:R-:W-:Y:S02]  /*8a40*/  @!P0 IADD3 R6, P5, R14, R7, RZ ;  /* 0x000000070e068210 */ /* 0x000fe40007fbe0ff */
[----:B-1----:R-:W-:Y:S01]  /*8a50*/  CS2R R8, SRZ ;  /* 0x0000000000087805 */ /* 0x002fe2000001ff00 */
[----:B------:R-:W5:Y:S02]  /*8a60*/  @!P2 LD.E.64 R28, desc[UR54][R48.64] ;  /* 0x00000036301ca980 */ /* 0x000f64000c101b00 */
[----:B------:R-:W-:Y:S01]  /*8a70*/  @!P0 IMAD.X R7, R5, 0x1, R12, P5 ;  /* 0x0000000105078824 */ /* 0x000fe200028e060c */
[----:B------:R-:W-:Y:S01]  /*8a80*/  ISETP.GE.AND P5, PT, R52, UR4, PT ;  /* 0x0000000434007c0c */ /* 0x000fe2000bfa6270 */
[----:B------:R-:W5:Y:S01]  /*8a90*/  @!P1 LD.E.64 R26, desc[UR54][R46.64] ;  /* 0x000000362e1a9980 */ /* 0x000f62000c101b00 */
[----:B------:R-:W-:-:S02]  /*8aa0*/  @!P4 IMAD.MOV.U32 R12, RZ, RZ, R0 ;  /* 0x000000ffff0cc224 */ /* 0x000fc400078e0000 */
[----:B------:R-:W-:Y:S01]  /*8ab0*/  @!P4 IMAD.MOV.U32 R13, RZ, RZ, R3 ;  /* 0x000000ffff0dc224 */ /* 0x000fe200078e0003 */
[----:B------:R-:W5:Y:S01]  /*8ac0*/  @!P1 LD.E.64 R24, desc[UR54][R42.64] ;  /* 0x000000362a189980 */ /* 0x000f62000c101b00 */
[----:B------:R-:W-:Y:S02]  /*8ad0*/  @!P4 IMAD.MOV.U32 R4, RZ, RZ, R14 ;  /* 0x000000ffff04c224 */ /* 0x000fe400078e000e */
[----:B------:R-:W-:-:S04]  /*8ae0*/  @!P4 IMAD.WIDE R12, R56, 0x2, R12 ;  /* 0x00000002380cc825 */ /* 0x000fc800078e020c */
[----:B------:R-:W-:Y:S01]  /*8af0*/  @!P4 IMAD.WIDE R20, R56, 0x2, R4 ;  /* 0x000000023814c825 */ /* 0x000fe200078e0204 */
[----:B------:R-:W-:Y:S01]  /*8b00*/  SHF.R.S32.HI R4, RZ, 0x1f, R52 ;  /* 0x0000001fff047819 */ /* 0x000fe20000011434 */
[----:B------:R0:W5:Y:S03]  /*8b10*/  @!P4 LD.E.64 R38, desc[UR54][R12.64] ;  /* 0x000000360c26c980 */ /* 0x000166000c101b00 */
[----:B------:R-:W-:Y:S01]  /*8b20*/  SHF.L.U64.HI R4, R52, 0x1, R4 ;  /* 0x0000000134047819 */ /* 0x000fe20000010204 */
[----:B------:R1:W5:Y:S01]  /*8b30*/  @!P4 LD.E.64 R36, desc[UR54][R20.64] ;  /* 0x000000361424c980 */ /* 0x000362000c101b00 */
[----:B------:R-:W-:-:S05]  /*8b40*/  @!P5 IADD3 R52, P4, R0, R15, RZ ;  /* 0x0000000f0034d210 */ /* 0x000fca0007f9e0ff */
[--C-:B------:R-:W-:Y:S01]  /*8b50*/  @!P5 IMAD.X R53, R3, 0x1, R4.reuse, P4 ;  /* 0x000000010335d824 */ /* 0x100fe200020e0604 */
[----:B------:R-:W-:Y:S02]  /*8b60*/  @!P5 IADD3 R14, P4, R14, R15, RZ ;  /* 0x0000000f0e0ed210 */ /* 0x000fe40007f9e0ff */
[----:B0-----:R-:W-:Y:S02]  /*8b70*/  CS2R R12, SRZ ;  /* 0x00000000000c7805 */ /* 0x001fe4000001ff00 */
[----:B-1----:R-:W-:Y:S01]  /*8b80*/  CS2R R20, SRZ ;  /* 0x0000000000147805 */ /* 0x002fe2000001ff00 */
[----:B------:R3:W5:Y:S01]  /*8b90*/  @!P5 LD.E.64 R10, desc[UR54][R52.64] ;  /* 0x00000036340ad980 */ /* 0x000762000c101b00 */
[----:B------:R-:W-:-:S03]  /*8ba0*/  @!P5 IMAD.X R15, R5, 0x1, R4, P4 ;  /* 0x00000001050fd824 */ /* 0x000fc600020e0604 */
[----:B------:R3:W5:Y:S04]  /*8bb0*/  @!P0 LD.E.64 R12, desc[UR54][R6.64] ;  /* 0x00000036060c8980 */ /* 0x000768000c101b00 */
[----:B------:R3:W5:Y:S04]  /*8bc0*/  @!P0 LD.E.64 R20, desc[UR54][R40.64] ;  /* 0x0000003628148980 */ /* 0x000768000c101b00 */
[----:B------:R3:W5:Y:S02]  /*8bd0*/  @!P5 LD.E.64 R8, desc[UR54][R14.64] ;  /* 0x000000360e08d980 */ /* 0x000764000c101b00 */
.L_x_1458:
[----:B------:R-:W-:Y:S05]  /*8be0*/  BSYNC B1 ;  /* 0x0000000000017941 */ /* 0x000fea0003800000 */
.L_x_1457:
[----:B------:R-:W-:Y:S01]  /*8bf0*/  ULEA.HI UR4, UR37, UR37, URZ, 0x1 ;  /* 0x0000002525047291 */ /* 0x000fe2000f8f083f */
[----:B----45:R-:W-:Y:S01]  /*8c00*/  IMAD.MOV.U32 R3, RZ, RZ, R37 ;  /* 0x000000ffff037224 */ /* 0x030fe200078e0025 */
[----:B------:R-:W-:Y:S01]  /*8c10*/  VIMNMX R45, R45, 0xc0, PT ;  /* 0x000000c02d2d7848 */ /* 0x000fe20003fe0100 */
[----:B-1----:R-:W-:Y:S01]  /*8c20*/  IMAD.MOV.U32 R0, RZ, RZ, R36 ;  /* 0x000000ffff007224 */ /* 0x002fe200078e0024 */
[----:B------:R-:W-:Y:S01]  /*8c30*/  ULOP3.LUT UR4, UR4, 0xfffffffe, URZ, 0xc0, !UPT ;  /* 0xfffffffe04047892 */ /* 0x000fe2000f8ec03f */
[----:B------:R-:W-:Y:S01]  /*8c40*/  IMAD.MOV.U32 R4, RZ, RZ, R34 ;  /* 0x000000ffff047224 */ /* 0x000fe200078e0022 */
[----:B------:R-:W-:Y:S01]  /*8c50*/  PRMT R57, R3, 0x7610, R57 ;  /* 0x0000761003397816 */ /* 0x000fe20000000039 */
[----:B------:R-:W-:Y:S01]  /*8c60*/  IMAD.MOV.U32 R5, RZ, RZ, R29 ;  /* 0x000000ffff057224 */ /* 0x000fe200078e001d */
[----:B------:R-:W-:Y:S01]  /*8c70*/  UIADD3 UR4, UR37, -UR4, URZ ;  /* 0x8000000425047290 */ /* 0x000fe2000fffe03f */
[----:B0--3--:R-:W-:Y:S01]  /*8c80*/  PRMT R14, R14, 0x5410, R0 ;  /* 0x000054100e0e7816 */ /* 0x009fe20000000000 */
        /* <DEDUP_REMOVED lines=8> */
[----:B------:R-:W-:Y:S01]  /*8d10*/  IMAD.MOV.U32 R4, RZ, RZ, R25 ;  /* 0x000000ffff047224 */ /* 0x000fe200078e0019 */
        /* <DEDUP_REMOVED lines=36> */
.L_x_1739:
[----:B------:R-:W-:Y:S05]  /*8f60*/  BSYNC B1 ;  /* 0x0000000000017941 */ /* 0x000fea0003800000 */
.L_x_1459:
[----:B------:R-:W-:Y:S02]  /*8f70*/  PRMT R40, R0, 0x7610, R40 ;  /* 0x0000761000287816 */ /* 0x000fe40000000028 */
[----:B--2---:R-:W-:Y:S01]  /*8f80*/  PRMT R41, R4, 0x7610, R41 ;  /* 0x0000761004297816 */ /* 0x004fe20000000029 */
[----:B------:R-:W-:Y:S06]  /*8f90*/  @P1 BRA `(.L_x_1461) ;  /* 0x0000003400041947 */ /* 0x000fec0003800000 */
[----:B------:R-:W2:Y:S01]  /*8fa0*/  LDL.64 R62, [R1+0x58] ;  /* 0x00005800013e7983 */ /* 0x000ea20000100a00 */
[----:B------:R-:W2:Y:S03]  /*8fb0*/  LDC R4, c[0x0][0x3f4] ;  /* 0x0000fd00ff047b82 */ /* 0x000ea60000000800 */
[----:B------:R-:W0:Y:S04]  /*8fc0*/  LDL R59, [R1+0xa0] ;  /* 0x0000a000013b7983 */ /* 0x000e280000100800 */
[----:B------:R-:W3:Y:S04]  /*8fd0*/  LDL R58, [R1+0x8c] ;  /* 0x00008c00013a7983 */ /* 0x000ee80000100800 */
[----:B------:R-:W4:Y:S04]  /*8fe0*/  LDL R56, [R1+0x84] ;  /* 0x0000840001387983 */ /* 0x000f280000100800 */
[----:B------:R-:W5:Y:S04]  /*8ff0*/  LDL R55, [R1+0x88] ;  /* 0x0000880001377983 */ /* 0x000f680000100800 */
[----:B------:R-:W5:Y:S04]  /*9000*/  LDL R7, [R1+0x80] ;  /* 0x0000800001077983 */ /* 0x000f680000100800 */
[----:B------:R-:W5:Y:S01]  /*9010*/  LDL R6, [R1+0x94] ;  /* 0x0000940001067983 */ /* 0x000f620000100800 */
[----:B------:R-:W1:Y:S01]  /*9020*/  S2R R5, SR_TID.X ;  /* 0x0000000000057919 */ /* 0x000e620000002100 */
[----:B------:R-:W-:Y:S01]  /*9030*/  BSSY B1, `(.L_x_1462) ;  /* 0x0000041000017945 */ /* 0x000fe20003800000 */
[----:B-1----:R-:W-:-:S05]  /*9040*/  VIADD R5, R5, 0xffffff80 ;  /* 0xffffff8005057836 */ /* 0x002fca0000000000 */
[----:B------:R-:W-:-:S04]  /*9050*/  SHF.R.S32.HI R0, RZ, 0x1f, R5 ;  /* 0x0000001fff007819 */ /* 0x000fc80000011405 */
[----:B------:R-:W-:-:S04]  /*9060*/  LEA.HI R0, R0, R5, RZ, 0x2 ;  /* 0x0000000500007211 */ /* 0x000fc800078f10ff */
[--C-:B------:R-:W-:Y:S02]  /*9070*/  SHF.R.S32.HI R5, RZ, 0x2, R0.reuse ;  /* 0x00000002ff057819 */ /* 0x100fe40000011400 */
[----:B------:R-:W-:-:S04]  /*9080*/  SHF.R.S32.HI R0, RZ, 0x1f, R0 ;  /* 0x0000001fff007819 */ /* 0x000fc80000011400 */
[----:B------:R-:W-:-:S04]  /*9090*/  LEA.HI R0, R0, R5, RZ, 0x2 ;  /* 0x0000000500007211 */ /* 0x000fc800078f10ff */
[----:B------:R-:W-:-:S05]  /*90a0*/  LOP3.LUT R0, R0, 0xfffffffc, RZ, 0xc0, !PT ;  /* 0xfffffffc00007812 */ /* 0x000fca00078ec0ff */
[----:B------:R-:W-:-:S05]  /*90b0*/  IMAD.IADD R5, R5, 0x1, -R0 ;  /* 0x0000000105057824 */ /* 0x000fca00078e0a00 */
[----:B------:R-:W-:Y:S02]  /*90c0*/  LOP3.LUT P0, RZ, R5, 0x2, RZ, 0xc0, !PT ;  /* 0x0000000205ff7812 */ /* 0x000fe4000780c0ff */
[----:B--2---:R-:W-:Y:S01]  /*90d0*/  ISETP.GE.AND P6, PT, R62, R4, PT ;  /* 0x000000043e00720c */ /* 0x004fe20003fc6270 */
[----:B0-----:R-:W-:-:S04]  /*90e0*/  IMAD R3, R59, 0x2, R2 ;  /* 0x000000023b037824 */ /* 0x001fc800078e0202 */
[----:B------:R-:W-:Y:S01]  /*90f0*/  VIADD R0, R3, 0x20 ;  /* 0x0000002003007836 */ /* 0x000fe20000000000 */
[-C--:B---3--:R-:W-:Y:S02]  /*9100*/  ISETP.GE.AND P1, PT, R58, R4.reuse, PT ;  /* 0x000000043a00720c */ /* 0x088fe40003f26270 */
[-C--:B----4-:R-:W-:Y:S02]  /*9110*/  ISETP.GE.AND P2, PT, R56, R4.reuse, PT ;  /* 0x000000043800720c */ /* 0x090fe40003f46270 */
[-C--:B-----5:R-:W-:Y:S02]  /*9120*/  ISETP.GE.AND P3, PT, R55, R4.reuse, PT ;  /* 0x000000043700720c */ /* 0x0a0fe40003f66270 */
[-C--:B------:R-:W-:Y:S02]  /*9130*/  ISETP.GE.AND P4, PT, R7, R4.reuse, PT ;  /* 0x000000040700720c */ /* 0x080fe40003f86270 */
[----:B------:R-:W-:Y:S01]  /*9140*/  ISETP.GE.AND P5, PT, R6, R4, PT ;  /* 0x000000040600720c */ /* 0x000fe20003fa6270 */
        /* <DEDUP_REMOVED lines=47> */
.L_x_1463:
[----:B------:R-:W-:Y:S05]  /*9440*/  BSYNC B1 ;  /* 0x0000000000017941 */ /* 0x000fea0003800000 */
.L_x_1462:
        /* <DEDUP_REMOVED lines=12> */
[----:B------:R-:W-:-:S02]  /*9510*/  PRMT R36, R40, 0x5432, R36 ;  /* 0x0000543228247816 */ /* 0x000fc40000000024 */
[----:B------:R-:W-:Y:S02]  /*9520*/  LOP3.LUT R55, R55, 0xffff0000, RZ, 0xc0, !PT ;  /* 0xffff000037377812 */ /* 0x000fe400078ec0ff */
        /* <DEDUP_REMOVED lines=35> */
.L_x_1465:
[----:B------:R-:W-:Y:S05]  /*9760*/  BSYNC B1 ;  /* 0x0000000000017941 */ /* 0x000fea0003800000 */
.L_x_1464:
[----:B------:R-:W-:Y:S04]  /*9770*/  BSSY B1, `(.L_x_1466) ;  /* 0x0000030000017945 */ /* 0x000fe80003800000 */
[----:B------:R-:W-:Y:S05]  /*9780*/  @P2 BRA `(.L_x_1467) ;  /* 0x0000000000b82947 */ /* 0x000fea0003800000 */
[----:B01----:R-:W0:Y:S01]  /*9790*/  LDS.128 R4, [R3+0xf400] ;  /* 0x00f4000003047984 */ /* 0x003e220000000c00 */
[--C-:B------:R-:W-:Y:S02]  /*97a0*/  SHF.R.U64 R33, R30, 0x10, R31.reuse ;  /* 0x000000101e217819 */ /* 0x100fe4000000121f */
[----:B------:R-:W-:Y:S02]  /*97b0*/  SHF.R.U32.HI R30, RZ, 0x10, R31 ;  /* 0x00000010ff1e7819 */ /* 0x000fe4000001161f */
[--C-:B------:R-:W-:Y:S02]  /*97c0*/  SHF.R.U64 R31, R28, 0x10, R29.reuse ;  /* 0x000000101c1f7819 */ /* 0x100fe4000000121d */
[----:B------:R-:W-:Y:S02]  /*97d0*/  SHF.R.U32.HI R28, RZ, 0x10, R29 ;  /* 0x00000010ff1c7819 */ /* 0x000fe4000001161d */
[----:B------:R-:W-:Y:S02]  /*97e0*/  PRMT R53, R53, 0x5410, R30 ;  /* 0x0000541035357816 */ /* 0x000fe4000000001e */
[----:B------:R-:W-:-:S02]  /*97f0*/  PRMT R51, R51, 0x5410, R28 ;  /* 0x0000541033337816 */ /* 0x000fc4000000001c */
[----:B------:R-:W-:Y:S01]  /*9800*/  PRMT R54, R54, 0x5410, R33 ;  /* 0x0000541036367816 */ /* 0x000fe20000000021 */
[----:B------:R-:W-:Y:S01]  /*9810*/  IMAD.U32 R32, R53, 0x10000, RZ ;  /* 0x0001000035207824 */ /* 0x000fe200078e00ff */
[----:B------:R-:W-:Y:S01]  /*9820*/  PRMT R52, R52, 0x5410, R31 ;  /* 0x0000541034347816 */ /* 0x000fe2000000001f */
[C---:B------:R-:W-:Y:S01]  /*9830*/  IMAD.U32 R33, R51.reuse, 0x10000, RZ ;  /* 0x0001000033217824 */ /* 0x040fe200078e00ff */
[----:B------:R-:W-:Y:S02]  /*9840*/  LOP3.LUT R51, R51, 0xffff0000, RZ, 0xc0, !PT ;  /* 0xffff000033337812 */ /* 0x000fe400078ec0ff */
[----:B------:R-:W-:Y:S02]  /*9850*/  LOP3.LUT R53, R53, 0xffff0000, RZ, 0xc0, !PT ;  /* 0xffff000035357812 */ /* 0x000fe400078ec0ff */
[C---:B0-----:R-:W-:Y:S01]  /*9860*/  LOP3.LUT R29, R6.reuse, 0xffff0000, RZ, 0xc0, !PT ;  /* 0xffff0000061d7812 */ /* 0x041fe200078ec0ff */
[----:B------:R-:W-:Y:S01]  /*9870*/  IMAD.U32 R28, R6, 0x10000, RZ ;  /* 0x00010000061c7824 */ /* 0x000fe200078e00ff */
[C---:B------:R-:W-:Y:S01]  /*9880*/  LOP3.LUT R31, R7.reuse, 0xffff0000, RZ, 0xc0, !PT ;  /* 0xffff0000071f7812 */ /* 0x040fe200078ec0ff */
[----:B------:R-:W-:-:S02]  /*9890*/  IMAD.U32 R30, R7, 0x10000, RZ ;  /* 0x00010000071e7824 */ /* 0x000fc400078e00ff */
[CC--:B------:R-:W-:Y:S01]  /*98a0*/  FMUL.FTZ R34, R29.reuse, R32.reuse ;  /* 0x000000201d227220 */ /* 0x0c0fe20000410000 */
[----:B------:R-:W-:Y:S01]  /*98b0*/  FMUL.FTZ R35, R29, R33 ;  /* 0x000000211d237220 */ /* 0x000fe20000410000 */
[C---:B------:R-:W-:Y:S01]  /*98c0*/  FMUL.FTZ R29, R31.reuse, R51 ;  /* 0x000000331f1d7220 */ /* 0x040fe20000410000 */
[----:B------:R-:W-:Y:S02]  /*98d0*/  IMAD.U32 R6, R4, 0x10000, RZ ;  /* 0x0001000004067824 */ /* 0x000fe400078e00ff */
[----:B------:R-:W-:Y:S01]  /*98e0*/  FFMA.FTZ R37, R28, R33, R34 ;  /* 0x000000211c257223 */ /* 0x000fe20000010022 */
[-C--:B------:R-:W-:Y:S01]  /*98f0*/  FMUL.FTZ R33, R31, R53.reuse ;  /* 0x000000351f217220 */ /* 0x080fe20000410000 */
[----:B------:R-:W-:Y:S01]  /*9900*/  FFMA.FTZ R53, R30, R53, -R29 ;  /* 0x000000351e357223 */ /* 0x000fe2000001081d */
        /* <DEDUP_REMOVED lines=22> */
.L_x_1467:
[----:B------:R-:W-:Y:S05]  /*9a70*/  BSYNC B1 ;  /* 0x0000000000017941 */ /* 0x000fea0003800000 */
.L_x_1466:
        /* <DEDUP_REMOVED lines=48> */
.L_x_1469:
[----:B------:R-:W-:Y:S05]  /*9d80*/  BSYNC B1 ;  /* 0x0000000000017941 */ /* 0x000fea0003800000 */
.L_x_1468:
        /* <DEDUP_REMOVED lines=48> */
.L_x_1471:
[----:B------:R-:W-:Y:S05]  /*a090*/  BSYNC B1 ;  /* 0x0000000000017941 */ /* 0x000fea0003800000 */
.L_x_1470:
        /* <DEDUP_REMOVED lines=48> */
.L_x_1455:
[----:B------:R-:W3:Y:S01]  /*a3a0*/  LDC R9, c[0x0][0x448] ;  /* 0x00011200ff097b82 */ /* 0x000ee20000000800 */
[----:B------:R-:W-:Y:S01]  /*a3b0*/  ULDC.64 UR4, c[0x0][0x3f8] ;  /* 0x0000fe0000047ab9 */ /* 0x000fe20000000a00 */
[----:B------:R-:W-:Y:S01]  /*a3c0*/  ULDC.64 UR6, c[0x0][0x408] ;  /* 0x0001020000067ab9 */ /* 0x000fe20000000a00 */
        /* <DEDUP_REMOVED lines=8> */
[----:B----4-:R-:W-:Y:S01]  /*a450*/  @P0 SHF.R.U32.HI R3, RZ, R5, R0 ;  /* 0x00000005ff030219 */ /* 0x010fe20000011600 */
[----:B------:R-:W-:-:S03]  /*a460*/  IMAD.MOV.U32 R5, RZ, RZ, R27 ;  /* 0x000000ffff057224 */ /* 0x000fc600078e001b */
        /* <DEDUP_REMOVED lines=18> */
[----:B------:R-:W0:Y:S04]  /*a590*/  SHFL.IDX PT, R0, R0, RZ, 0x1e1f ;  /* 0x001e1fff00007589 */ /* 0x000e2800000e0000 */
[----:B------:R-:W0:Y:S04]  /*a5a0*/  SHFL.IDX PT, R21, R21, RZ, 0x1e1f ;  /* 0x001e1fff15157589 */ /* 0x000e2800000e0000 */
[----:B---3--:R-:W0:Y:S02]  /*a5b0*/  SHFL.IDX PT, R20, R20, RZ, 0x1e1f ;  /* 0x001e1fff14147589 */ /* 0x008e2400000e0000 */
.L_x_1745:
[----:B------:R-:W-:Y:S01]  /*a5c0*/  IMAD R9, R154, R9, RZ ;  /* 0x000000099a097224 */ /* 0x000fe200078e02ff */
[----:B------:R-:W-:Y:S01]  /*a5d0*/  BSSY B1, `(.L_x_1473) ;  /* 0x0000038000017945 */ /* 0x000fe20003800000 */
[----:B------:R-:W-:Y:S02]  /*a5e0*/  CS2R R4, SRZ ;  /* 0x0000000000047805 */ /* 0x000fe4000001ff00 */
[----:B------:R-:W-:Y:S01]  /*a5f0*/  CS2R R6, SRZ ;  /* 0x0000000000067805 */ /* 0x000fe2000001ff00 */
[----:B------:R-:W-:Y:S01]  /*a600*/  IMAD R45, R33, -0xc0, R9 ;  /* 0xffffff40212d7824 */ /* 0x000fe200078e0209 */
[----:B------:R-:W-:Y:S02]  /*a610*/  ISETP.GE.AND P0, PT, R10, R9, PT ;  /* 0x000000090a00720c */ /* 0x000fe40003f06270 */
[----:B------:R-:W-:Y:S02]  /*a620*/  CS2R R8, SRZ ;  /* 0x0000000000087805 */ /* 0x000fe4000001ff00 */
[----:B------:R-:W-:-:S02]  /*a630*/  CS2R R10, SRZ ;  /* 0x00000000000a7805 */ /* 0x000fc4000001ff00 */
[----:B------:R-:W-:Y:S02]  /*a640*/  CS2R R12, SRZ ;  /* 0x00000000000c7805 */ /* 0x000fe4000001ff00 */
[----:B0-----:R-:W-:Y:S02]  /*a650*/  CS2R R14, SRZ ;  /* 0x00000000000e7805 */ /* 0x001fe4000001ff00 */
        /* <DEDUP_REMOVED lines=9> */
[----:B------:R-:W2:Y:S01]  /*a6f0*/  LDL R37, [R1+0x64] ;  /* 0x0000640001257983 */ /* 0x000ea20000100800 */
[C---:B------:R-:W-:Y:S01]  /*a700*/  VIADD R5, R16.reuse, 0x20 ;  /* 0x0000002010057836 */ /* 0x040fe20000000000 */
[C---:B------:R-:W-:Y:S01]  /*a710*/  ISETP.GE.AND P2, PT, R16.reuse, UR4, PT ;  /* 0x0000000410007c0c */ /* 0x040fe2000bf46270 */
[----:B------:R-:W-:-:S03]  /*a720*/  VIADD R4, R16, 0x10 ;  /* 0x0000001010047836 */ /* 0x000fc60000000000 */
[----:B------:R-:W-:Y:S02]  /*a730*/  ISETP.GE.AND P4, PT, R5, UR4, PT ;  /* 0x0000000405007c0c */ /* 0x000fe4000bf86270 */
[----:B------:R-:W-:Y:S01]  /*a740*/  ISETP.GE.AND P3, PT, R4, UR4, PT ;  /* 0x0000000404007c0c */ /* 0x000fe2000bf66270 */
[----:B------:R-:W-:-:S06]  /*a750*/  IMAD.MOV.U32 R4, RZ, RZ, R0 ;  /* 0x000000ffff047224 */ /* 0x000fcc00078e0000 */
[----:B------:R-:W-:Y:S02]  /*a760*/  @!P2 IMAD.SHL.U32 R39, R16, 0x2, RZ ;  /* 0x000000021027a824 */ /* 0x000fe400078e00ff */
[----:B----4-:R-:W-:-:S03]  /*a770*/  IMAD.MOV.U32 R5, RZ, RZ, R3 ;  /* 0x000000ffff057224 */ /* 0x010fc600078e0003 */
[----:B------:R-:W-:Y:S02]  /*a780*/  @!P2 IADD3 R38, P1, R20, R39, RZ ;  /* 0x000000271426a210 */ /* 0x000fe40007f3e0ff */
        /* <DEDUP_REMOVED lines=11> */
[----:B---3--:R-:W-:Y:S01]  /*a840*/  @!P4 IMAD.SHL.U32 R49, R36, 0x8, RZ ;  /* 0x000000082431c824 */ /* 0x008fe200078e00ff */
[----:B------:R-:W-:-:S02]  /*a850*/  @!P2 IADD3 R36, P0, R0, R39, RZ ;  /* 0x000000270024a210 */ /* 0x000fc40007f1e0ff */
[----:B------:R-:W-:Y:S01]  /*a860*/  @!P2 SHF.L.U64.HI R0, R16, 0x1, R17 ;  /* 0x000000011000a819 */ /* 0x000fe20000010211 */
[----:B--2---:R-:W-:Y:S02]  /*a870*/  @!P3 IMAD.SHL.U32 R43, R37, 0x8, RZ ;  /* 0x00000008252bb824 */ /* 0x004fe400078e00ff */
[----:B------:R-:W-:-:S04]  /*a880*/  @!P4 IMAD.WIDE R46, R49, 0x2, R4 ;  /* 0x00000002312ec825 */ /* 0x000fc800078e0204 */
[C---:B-1----:R-:W-:Y:S01]  /*a890*/  @!P3 IMAD.WIDE R40, R43.reuse, 0x2, R4 ;  /* 0x000000022b28b825 */ /* 0x042fe200078e0204 */
[----:B------:R-:W-:Y:S01]  /*a8a0*/  CS2R R4, SRZ ;  /* 0x0000000000047805 */ /* 0x000fe2000001ff00 */
[----:B------:R0:W5:Y:S02]  /*a8b0*/  @!P4 LD.E.128 R32, desc[UR54][R46.64] ;  /* 0x000000362e20c980 */ /* 0x000164000c101d00 */
[--C-:B------:R-:W-:Y:S02]  /*a8c0*/  @!P3 IMAD.WIDE R42, R43, 0x2, R20.reuse ;  /* 0x000000022b2ab825 */ /* 0x100fe400078e0214 */
[----:B------:R0:W5:Y:S02]  /*a8d0*/  @!P3 LD.E.128 R28, desc[UR54][R40.64] ;  /* 0x00000036281cb980 */ /* 0x000164000c101d00 */
[----:B------:R-:W-:Y:S02]  /*a8e0*/  @!P4 IMAD.WIDE R48, R49, 0x2, R20 ;  /* 0x000000023130c825 */ /* 0x000fe400078e0214 */
[----:B------:R0:W5:Y:S02]  /*a8f0*/  @!P3 LD.E.128 R8, desc[UR54][R42.64] ;  /* 0x000000362a08b980 */ /* 0x000164000c101d00 */
[----:B------:R-:W-:-:S02]  /*a900*/  @!P2 IMAD.X R37, R3, 0x1, R0, P0 ;  /* 0x000000010325a824 */ /* 0x000fc400000e0600 */
[----:B------:R-:W-:Y:S01]  /*a910*/  @!P2 IMAD.X R39, R21, 0x1, R0, P1 ;  /* 0x000000011527a824 */ /* 0x000fe200008e0600 */
[----:B------:R0:W5:Y:S04]  /*a920*/  @!P4 LD.E.128 R12, desc[UR54][R48.64] ;  /* 0x00000036300cc980 */ /* 0x000168000c101d00 */
[----:B------:R0:W5:Y:S04]  /*a930*/  @!P2 LD.E.128 R24, desc[UR54][R36.64] ;  /* 0x000000362418a980 */ /* 0x000168000c101d00 */
[----:B------:R0:W5:Y:S02]  /*a940*/  @!P2 LD.E.128 R4, desc[UR54][R38.64] ;  /* 0x000000362604a980 */ /* 0x000164000c101d00 */
.L_x_1474:
[----:B------:R-:W-:Y:S05]  /*a950*/  BSYNC B1 ;  /* 0x0000000000017941 */ /* 0x000fea0003800000 */
.L_x_1473:
[----:B------:R-:W4:Y:S01]  /*a960*/  S2R R0, SR_TID.X ;  /* 0x0000000000007919 */ /* 0x000f220000002100 */
[----:B------:R-:W-:Y:S01]  /*a970*/  ULEA.HI UR4, UR37, UR37, URZ, 0x1 ;  /* 0x0000002525047291 */ /* 0x000fe2000f8f083f */
[----:B-----5:R-:W-:Y:S01]  /*a980*/  IMAD.MOV.U32 R20, RZ, RZ, R6 ;  /* 0x000000ffff147224 */ /* 0x020fe200078e0006 */
[----:B------:R-:W-:Y:S01]  /*a990*/  VIMNMX R45, R45, 0xc0, PT ;  /* 0x000000c02d2d7848 */ /* 0x000fe20003fe0100 */
[----:B0-----:R-:W-:Y:S01]  /*a9a0*/  IMAD.MOV.U32 R37, RZ, RZ, R13 ;  /* 0x000000ffff257224 */ /* 0x001fe200078e000d */
[----:B------:R-:W-:Y:S01]  /*a9b0*/  ULOP3.LUT UR4, UR4, 0xfffffffe, URZ, 0xc0, !UPT ;  /* 0xfffffffe04047892 */ /* 0x000fe2000f8ec03f */
[----:B------:R-:W-:Y:S01]  /*a9c0*/  BSSY B1, `(.L_x_1475) ;  /* 0x0000034000017945 */ /* 0x000fe20003800000 */
[----:B------:R-:W-:Y:S01]  /*a9d0*/  PRMT R21, R21, 0x5410, R20 ;  /* 0x0000541015157816 */ /* 0x000fe20000000014 */
[----:B------:R-:W-:Y:S01]  /*a9e0*/  IMAD.MOV.U32 R20, RZ, RZ, R8 ;  /* 0x000000ffff147224 */ /* 0x000fe200078e0008 */
[----:B------:R-:W-:-:S04]  /*a9f0*/  UIADD3 UR4, UR37, -UR4, URZ ;  /* 0x8000000425047290 */ /* 0x000fc8000fffe03f */
[----:B------:R-:W-:Y:S01]  /*aa00*/  PRMT R52, R20, 0x7610, R52 ;  /* 0x0000761014347816 */ /* 0x000fe20000000034 */
[----:B------:R-:W-:-:S05]  /*aa10*/  IMAD.MOV.U32 R20, RZ, RZ, R11 ;  /* 0x000000ffff147224 */ /* 0x000fca00078e000b */
[----:B------:R-:W-:Y:S01]  /*aa20*/  PRMT R55, R20, 0x7610, R55 ;  /* 0x0000761014377816 */ /* 0x000fe20000000037 */
[----:B------:R-:W-:Y:S02]  /*aa30*/  IMAD.MOV.U32 R20, RZ, RZ, R15 ;  /* 0x000000ffff147224 */ /* 0x000fe400078e000f */
[----:B----4-:R-:W-:Y:S02]  /*aa40*/  VIADD R3, R0, 0xffffff80 ;  /* 0xffffff8000037836 */ /* 0x010fe40000000000 */
[----:B------:R-:W-:-:S03]  /*aa50*/  IMAD.MOV.U32 R0, RZ, RZ, R4 ;  /* 0x000000ffff007224 */ /* 0x000fc600078e0004 */
[----:B------:R-:W-:Y:S01]  /*aa60*/  LEA.HI R36, R3, R3, RZ, 0x1 ;  /* 0x0000000303247211 */ /* 0x000fe200078f08ff */
[----:B------:R-:W-:Y:S01]  /*aa70*/  IMAD.MOV.U32 R3, RZ, RZ, R5 ;  /* 0x000000ffff037224 */ /* 0x000fe200078e0005 */
[----:B------:R-:W-:Y:S01]  /*aa80*/  PRMT R60, R0, 0x7610, R60 ;  /* 0x00007610003c7816 */ /* 0x000fe2000000003c */
[----:B------:R-:W-:Y:S01]  /*aa90*/  IMAD.MOV.U32 R0, RZ, RZ, R7 ;  /* 0x000000ffff007224 */ /* 0x000fe200078e0007 */
[----:B------:R-:W-:Y:S02]  /*aaa0*/  SHF.R.S32.HI R36, RZ, 0x1, R36 ;  /* 0x00000001ff247819 */ /* 0x000fe40000011424 */
[----:B------:R-:W-:Y:S01]  /*aab0*/  PRMT R61, R3, 0x7610, R61 ;  /* 0x00007610033d7816 */ /* 0x000fe2000000003d */
[----:B------:R-:W-:Y:S01]  /*aac0*/  IMAD.U32 R3, RZ, RZ, UR4 ;  /* 0x00000004ff037e24 */ /* 0x000fe2000f8e00ff */
[----:B------:R-:W-:Y:S01]  /*aad0*/  ISETP.GE.AND P1, PT, R36, R45, PT ;  /* 0x0000002d2400720c */ /* 0x000fe20003f26270 */
[----:B------:R-:W-:Y:S01]  /*aae0*/  IMAD.MOV.U32 R36, RZ, RZ, R9 ;  /* 0x000000ffff247224 */ /* 0x000fe200078e0009 */
[----:B------:R-:W-:Y:S01]  /*aaf0*/  PRMT R45, R45, 0x5410, R0 ;  /* 0x000054102d2d7816 */ /* 0x000fe20000000000 */
[----:B------:R-:W-:Y:S01]  /*ab00*/  IMAD.MOV.U32 R0, RZ, RZ, R10 ;  /* 0x000000ffff007224 */ /* 0x000fe200078e000a */
[----:B------:R-:W-:-:S02]  /*ab10*/  SHF.L.U32 R3, R3, 0x1f, RZ ;  /* 0x0000001f03037819 */ /* 0x000fc400000006ff */
        /* <DEDUP_REMOVED lines=8> */
[----:B------:R-:W-:-:S03]  /*aba0*/  IMAD.MOV.U32 R36, RZ, RZ, R24 ;  /* 0x000000ffff247224 */ /* 0x000fc600078e0018 */
[----:B------:R-:W-:Y:S01]  /*abb0*/  PRMT R47, R20, 0x5410, R37 ;  /* 0x00005410142f7816 */ /* 0x000fe20000000025 */
[----:B------:R-:W-:Y:S01]  /*abc0*/  IMAD.MOV.U32 R20, RZ, RZ, R27 ;  /* 0x000000ffff147224 */ /* 0x000fe200078e001b */
[----:B------:R-:W-:Y:S01]  /*abd0*/  PRMT R46, R0, 0x5410, R36 ;  /* 0x00005410002e7816 */ /* 0x000fe20000000024 */
[----:B------:R-:W-:Y:S02]  /*abe0*/  IMAD.MOV.U32 R0, RZ, RZ, R26 ;  /* 0x000000ffff007224 */ /* 0x000fe400078e001a */
        /* <DEDUP_REMOVED lines=16> */
[----:B0-----:R-:W-:Y:S06]  /*acf0*/  @!P0 BRA `(.L_x_1476) ;  /* 0x000001a800848947 */ /* 0x001fec0003800000 */
.L_x_1746:
[----:B------:R-:W-:Y:S05]  /*ad00*/  BSYNC B1 ;  /* 0x0000000000017941 */ /* 0x000fea0003800000 */
.L_x_1475:
[----:B------:R-:W-:Y:S02]  /*ad10*/  PRMT R50, R0, 0x7610, R50 ;  /* 0x0000761000327816 */ /* 0x000fe40000000032 */
[----:B------:R-:W-:Y:S01]  /*ad20*/  PRMT R51, R20, 0x7610, R51 ;  /* 0x0000761014337816 */ /* 0x000fe20000000033 */
[----:B------:R-:W-:Y:S06]  /*ad30*/  @P1 BRA `(.L_x_1461) ;  /* 0x00000014009c1947 */ /* 0x000fec0003800000 */
[----:B------:R3:W5:Y:S01]  /*ad40*/  LDL R76, [R1+0x4c] ;  /* 0x00004c00014c7983 */ /* 0x0007620000100800 */
[----:B0-----:R-:W0:Y:S03]  /*ad50*/  LDC R3, c[0x0][0x3f4] ;  /* 0x0000fd00ff037b82 */ /* 0x001e260000000800 */
[----:B------:R3:W5:Y:S04]  /*ad60*/  LDL R75, [R1+0x50] ;  /* 0x00005000014b7983 */ /* 0x0007680000100800 */
[----:B------:R3:W5:Y:S01]  /*ad70*/  LDL R74, [R1+0x54] ;  /* 0x00005400014a7983 */ /* 0x0007620000100800 */
[C---:B------:R-:W-:Y:S01]  /*ad80*/  VIADD R0, R16.reuse, 0x10 ;  /* 0x0000001010007836 */ /* 0x040fe20000000000 */
[----:B------:R-:W-:Y:S01]  /*ad90*/  BSSY B1, `(.L_x_1477) ;  /* 0x0000075000017945 */ /* 0x000fe20003800000 */
[C---:B------:R-:W-:Y:S01]  /*ada0*/  VIADD R20, R16.reuse, 0x20 ;  /* 0x0000002010147836 */ /* 0x040fe20000000000 */
[----:B0-----:R-:W-:-:S02]  /*adb0*/  ISETP.GE.AND P0, PT, R16, R3, PT ;  /* 0x000000031000720c */ /* 0x001fc40003f06270 */
[-C--:B------:R-:W-:Y:S02]  /*adc0*/  ISETP.GE.AND P1, PT, R0, R3.reuse, PT ;  /* 0x000000030000720c */ /* 0x080fe40003f26270 */
[----:B------:R-:W-:-:S09]  /*add0*/  ISETP.GE.AND P2, PT, R20, R3, PT ;  /* 0x000000031400720c */ /* 0x000fd20003f46270 */
[----:B---3--:R-:W-:Y:S05]  /*ade0*/  @P0 BRA `(.L_x_1478) ;  /* 0x0000000400bc0947 */ /* 0x008fea0003800000 */
[----:B------:R-:W0:Y:S01]  /*adf0*/  S2R R36, SR_TID.X ;  /* 0x0000000000247919 */ /* 0x000e220000002100 */
[----:B------:R-:W-:Y:S02]  /*ae00*/  SHF.R.U64 R67, R4, 0x10, R5 ;  /* 0x0000001004437819 */ /* 0x000fe40000001205 */
[----:B------:R-:W-:Y:S02]  /*ae10*/  SHF.R.U64 R64, R24, 0x10, R25 ;  /* 0x0000001018407819 */ /* 0x000fe40000001219 */
[----:B------:R-:W-:Y:S02]  /*ae20*/  PRMT R67, R60, 0x5410, R67 ;  /* 0x000054103c437816 */ /* 0x000fe40000000043 */
[----:B------:R-:W-:Y:S02]  /*ae30*/  SHF.R.U32.HI R66, RZ, 0x10, R25 ;  /* 0x00000010ff427819 */ /* 0x000fe40000011619 */
[----:B------:R-:W-:Y:S01]  /*ae40*/  SHF.R.U64 R25, R26, 0x10, R27 ;  /* 0x000000101a197819 */ /* 0x000fe2000000121b */
[----:B------:R-:W-:Y:S01]  /*ae50*/  IMAD.U32 R68, R67, 0x10000, RZ ;  /* 0x0001000043447824 */ /* 0x000fe200078e00ff */
[----:B------:R-:W-:-:S02]  /*ae60*/  PRMT R64, R46, 0x5432, R64 ;  /* 0x000054322e407816 */ /* 0x000fc40000000040 */
[----:B------:R-:W-:Y:S02]  /*ae70*/  SHF.R.U32.HI R27, RZ, 0x10, R27 ;  /* 0x00000010ff1b7819 */ /* 0x000fe4000001161b */
[----:B------:R-:W-:Y:S01]  /*ae80*/  SHF.R.U32.HI R69, RZ, 0x10, R5 ;  /* 0x00000010ff457819 */ /* 0x000fe20000011605 */
[----:B------:R-:W-:Y:S01]  /*ae90*/  IMAD.U32 R65, R64, 0x10000, RZ ;  /* 0x0001000040417824 */ /* 0x000fe200078e00ff */
[--C-:B------:R-:W-:Y:S02]  /*aea0*/  SHF.R.U64 R26, R6, 0x10, R7.reuse ;  /* 0x00000010061a7819 */ /* 0x100fe40000001207 */
[----:B------:R-:W-:Y:S02]  /*aeb0*/  SHF.R.U32.HI R6, RZ, 0x10, R7 ;  /* 0x00000010ff067819 */ /* 0x000fe40000011607 */
[----:B------:R-:W-:Y:S02]  /*aec0*/  PRMT R5, R63, 0x5410, R27 ;  /* 0x000054103f057816 */ /* 0x000fe4000000001b */
[----:B------:R-:W-:-:S02]  /*aed0*/  PRMT R66, R47, 0x5432, R66 ;  /* 0x000054322f427816 */ /* 0x000fc40000000042 */
[----:B------:R-:W-:Y:S02]  /*aee0*/  PRMT R69, R61, 0x5410, R69 ;  /* 0x000054103d457816 */ /* 0x000fe40000000045 */
[----:B------:R-:W-:Y:S02]  /*aef0*/  PRMT R6, R45, 0x5432, R6 ;  /* 0x000054322d067816 */ /* 0x000fe40000000006 */
[----:B------:R-:W-:Y:S01]  /*af00*/  PRMT R25, R62, 0x5410, R25 ;  /* 0x000054103e197816 */ /* 0x000fe20000000019 */
[----:B------:R-:W-:Y:S01]  /*af10*/  IMAD.U32 R71, R69, 0x10000, RZ ;  /* 0x0001000045477824 */ /* 0x000fe200078e00ff */
[----:B------:R-:W-:Y:S01]  /*af20*/  LOP3.LUT R67, R67, 0xffff0000, RZ, 0xc0, !PT ;  /* 0xffff000043437812 */ /* 0x000fe200078ec0ff */
[----:B0-----:R-:W-:Y:S01]  /*af30*/  VIADD R37, R36, 0xffffff80 ;  /* 0xffffff8024257836 */ /* 0x001fe20000000000 */
[----:B------:R-:W-:Y:S02]  /*af40*/  LOP3.LUT R64, R64, 0xffff0000, RZ, 0xc0, !PT ;  /* 0xffff000040407812 */ /* 0x000fe400078ec0ff */
[----:B------:R-:W-:-:S02]  /*af50*/  LOP3.LUT R69, R69, 0xffff0000, RZ, 0xc0, !PT ;  /* 0xffff000045457812 */ /* 0x000fc400078ec0ff */
[----:B------:R-:W-:Y:S02]  /*af60*/  LEA.HI R36, R37, R37, RZ, 0x1 ;  /* 0x0000002525247211 */ /* 0x000fe400078f08ff */
[----:B------:R-:W-:Y:S02]  /*af70*/  PRMT R26, R21, 0x5432, R26 ;  /* 0x00005432151a7816 */ /* 0x000fe4000000001a */
[----:B------:R-:W-:-:S05]  /*af80*/  LOP3.LUT R36, R36, 0xfffffffe, RZ, 0xc0, !PT ;  /* 0xfffffffe24247812 */ /* 0x000fca00078ec0ff */
[----:B------:R-:W-:-:S05]  /*af90*/  IMAD.IADD R36, R37, 0x1, -R36 ;  /* 0x0000000125247824 */ /* 0x000fca00078e0a24 */
[----:B------:R-:W-:Y:S02]  /*afa0*/  LEA.HI R0, R3, R36, RZ, 0x1d ;  /* 0x0000002403007211 */ /* 0x000fe400078fe8ff */
[----:B-----5:R-:W-:Y:S02]  /*afb0*/  LOP3.LUT R36, R76, 0x18, R16, 0xf8, !PT ;  /* 0x000000184c247812 */ /* 0x020fe400078ef810 */
[----:B------:R-:W-:Y:S01]  /*afc0*/  SHF.R.S32.HI R37, RZ, 0x1f, R0 ;  /* 0x0000001fff257819 */ /* 0x000fe20000011400 */
[----:B------:R-:W-:Y:S01]  /*afd0*/  IMAD.SHL.U32 R20, R0, 0x8, RZ ;  /* 0x0000000800147824 */ /* 0x000fe200078e00ff */
[----:B------:R-:W-:Y:S02]  /*afe0*/  LOP3.LUT R36, R36, R75, RZ, 0x3c, !PT ;  /* 0x0000004b24247212 */ /* 0x000fe400078e3cff */
[----:B------:R-:W-:Y:S02]  /*aff0*/  LEA.HI R37, R37, R0, RZ, 0x2 ;  /* 0x0000000025257211 */ /* 0x000fe400078f10ff */
[----:B------:R-:W-:Y:S01]  /*b000*/  LOP3.LUT R20, R76, 0x18, R20, 0xf8, !PT ;  /* 0x000000184c147812 */ /* 0x000fe200078ef814 */
[----:B------:R-:W-:Y:S01]  /*b010*/  IMAD.IADD R0, R74, 0x1, R36 ;  /* 0x000000014a007824 */ /* 0x000fe200078e0224 */
[----:B------:R-:W-:-:S02]  /*b020*/  SHF.R.S32.HI R37, RZ, 0x2, R37 ;  /* 0x00000002ff257819 */ /* 0x000fc40000011425 */
[----:B------:R-:W-:Y:S02]  /*b030*/  LOP3.LUT R20, R20, R75, RZ, 0x3c, !PT ;  /* 0x0000004b14147212 */ /* 0x000fe400078e3cff */
[----:B------:R-:W-:Y:S01]  /*b040*/  LEA R0, R0, UR40, 0x1 ;  /* 0x0000002800007c11 */ /* 0x000fe2000f8e08ff */
[----:B------:R-:W-:-:S04]  /*b050*/  IMAD R37, R37, 0x1800, R74 ;  /* 0x0000180025257824 */ /* 0x000fc800078e024a */
[----:B--2---:R-:W-:Y:S02]  /*b060*/  IMAD.IADD R41, R37, 0x1, R20 ;  /* 0x0000000125297824 */ /* 0x004fe400078e0214 */
[----:B------:R-:W0:Y:S02]  /*b070*/  LDS.128 R36, [R0] ;  /* 0x0000000000247984 */ /* 0x000e240000000c00 */
[----:B------:R-:W-:-:S05]  /*b080*/  IMAD R20, R41, 0x2, R2 ;  /* 0x0000000229147824 */ /* 0x000fca00078e0202 */
[----:B-1----:R-:W1:Y:S01]  /*b090*/  LDS.128 R40, [R20+0xc400] ;  /* 0x00c4000014287984 */ /* 0x002e620000000c00 */
[----:B0-----:R-:W-:Y:S01]  /*b0a0*/  IMAD.U32 R27, R36, 0x10000, RZ ;  /* 0x00010000241b7824 */ /* 0x001fe200078e00ff */
[C---:B------:R-:W-:Y:S01]  /*b0b0*/  LOP3.LUT R4, R38.reuse, 0xffff0000, RZ, 0xc0, !PT ;  /* 0xffff000026047812 */ /* 0x040fe200078ec0ff */
[----:B------:R-:W-:Y:S01]  /*b0c0*/  IMAD.U32 R7, R38, 0x10000, RZ ;  /* 0x0001000026077824 */ /* 0x000fe200078e00ff */
[C---:B------:R-:W-:Y:S01]  /*b0d0*/  LOP3.LUT R38, R39.reuse, 0xffff0000, RZ, 0xc0, !PT ;  /* 0xffff000027267812 */ /* 0x040fe200078ec0ff */
[----:B------:R-:W-:Y:S01]  /*b0e0*/  IMAD.U32 R61, R39, 0x10000, RZ ;  /* 0x00010000273d7824 */ /* 0x000fe200078e00ff */
[----:B------:R-:W-:Y:S01]  /*b0f0*/  LOP3.LUT R36, R36, 0xffff0000, RZ, 0xc0, !PT ;  /* 0xffff000024247812 */ /* 0x000fe200078ec0ff */
[----:B------:R-:W-:Y:S01]  /*b100*/  IMAD.U32 R60, R37, 0x10000, RZ ;  /* 0x00010000253c7824 */ /* 0x000fe200078e00ff */
[C---:B-1----:R-:W-:Y:S01]  /*b110*/  LOP3.LUT R39, R40.reuse, 0xffff0000, RZ, 0xc0, !PT ;  /* 0xffff000028277812 */ /* 0x042fe200078ec0ff */
[----:B------:R-:W-:Y:S01]  /*b120*/  IMAD.U32 R24, R40, 0x10000, RZ ;  /* 0x0001000028187824 */ /* 0x000fe200078e00ff */
[C---:B------:R-:W-:Y:S01]  /*b130*/  LOP3.LUT R40, R41.reuse, 0xffff0000, RZ, 0xc0, !PT ;  /* 0xffff000029287812 */ /* 0x040fe200078ec0ff */
[----:B------:R-:W-:Y:S01]  /*b140*/  IMAD.U32 R62, R41, 0x10000, RZ ;  /* 0x00010000293e7824 */ /* 0x000fe200078e00ff */
[----:B------:R-:W-:Y:S01]  /*b150*/  LOP3.LUT R37, R37, 0xffff0000, RZ, 0xc0, !PT ;  /* 0xffff000025257812 */ /* 0x000fe200078ec0ff */
[C---:B------:R-:W-:Y:S01]  /*b160*/  FMUL.FTZ R70, R24.reuse, R68 ;  /* 0x0000004418467220 */ /* 0x040fe20000410000 */
[----:B------:R-:W-:Y:S01]  /*b170*/  FMUL.FTZ R72, R24, R65 ;  /* 0x0000004118487220 */ /* 0x000fe20000410000 */
[----:B------:R-:W-:-:S02]  /*b180*/  IMAD.U32 R63, R43, 0x10000, RZ ;  /* 0x000100002b3f7824 */ /* 0x000fc400078e00ff */
[----:B------:R-:W-:Y:S01]  /*b190*/  FMUL.FTZ R73, R62, R71 ;  /* 0x000000473e497220 */ /* 0x000fe20000410000 */
[C---:B------:R-:W-:Y:S01]  /*b1a0*/  FFMA.FTZ R24, R27.reuse, R65, -R70 ;  /* 0x000000411b187223 */ /* 0x040fe20000010846 */
[----:B------:R-:W-:Y:S02]  /*b1b0*/  IMAD.U32 R65, R66, 0x10000, RZ ;  /* 0x0001000042417824 */ /* 0x000fe400078e00ff */
[----:B------:R-:W-:Y:S01]  /*b1c0*/  FFMA.FTZ R72, R27, R68, R72 ;  /* 0x000000441b487223 */ /* 0x000fe20000010048 */
[----:B------:R-:W-:Y:S01]  /*b1d0*/  IMAD.U32 R70, R6, 0x10000, RZ ;  /* 0x0001000006467824 */ /* 0x000fe200078e00ff */
[----:B------:R-:W-:Y:S01]  /*b1e0*/  LOP3.LUT R66, R66, 0xffff0000, RZ, 0xc0, !PT ;  /* 0xffff000042427812 */ /* 0x000fe200078ec0ff */
[----:B------:R-:W-:Y:S02]  /*b1f0*/  IMAD.U32 R68, R5, 0x10000, RZ ;  /* 0x0001000005447824 */ /* 0x000fe400078e00ff */
[-C--:B------:R-:W-:Y:S01]  /*b200*/  FMUL.FTZ R27, R62, R65.reuse ;  /* 0x000000413e1b7220 */ /* 0x080fe20000410000 */
[C---:B------:R-:W-:Y:S01]  /*b210*/  FMUL.FTZ R62, R63.reuse, R70 ;  /* 0x000000463f3e7220 */ /* 0x040fe20000410000 */
[C---:B------:R-:W-:Y:S01]  /*b220*/  FFMA.FTZ R73, R60.reuse, R65, -R73 ;  /* 0x000000413c497223 */ /* 0x040fe20000010849 */
[-C--:B------:R-:W-:Y:S01]  /*b230*/  FMUL.FTZ R63, R63, R68.reuse ;  /* 0x000000443f3f7220 */ /* 0x080fe20000410000 */
[----:B------:R-:W-:Y:S01]  /*b240*/  FFMA.FTZ R71, R60, R71, R27 ;  /* 0x000000473c477223 */ /* 0x000fe2000001001b */
[----:B------:R-:W-:Y:S01]  /*b250*/  FMUL.FTZ R27, R39, R67 ;  /* 0x00000043271b7220 */ /* 0x000fe20000410000 */
[C---:B------:R-:W-:Y:S01]  /*b260*/  FFMA.FTZ R68, R61.reuse, R68, -R62 ;  /* 0x000000443d447223 */ /* 0x040fe2000001083e */
[----:B------:R-:W-:Y:S01]  /*b270*/  FFMA.FTZ R63, R61, R70, R63 ;  /* 0x000000463d3f7223 */ /* 0x000fe2000001003f */
[-C--:B------:R-:W-:Y:S01]  /*b280*/  FMUL.FTZ R61, R39, R64.reuse ;  /* 0x00000040273d7220 */ /* 0x080fe20000410000 */
[----:B------:R-:W-:Y:S01]  /*b290*/  FFMA.FTZ R39, R36, R64, -R27 ;  /* 0x0000004024277223 */ /* 0x000fe2000001081b */
[----:B------:R-:W-:Y:S01]  /*b2a0*/  FMUL.FTZ R64, R40, R69 ;  /* 0x0000004528407220 */ /* 0x000fe20000410000 */
[----:B------:R-:W-:-:S02]  /*b2b0*/  IMAD.U32 R41, R42, 0x10000, RZ ;  /* 0x000100002a297824 */ /* 0x000fc400078e00ff */
[-C--:B------:R-:W-:Y:S01]  /*b2c0*/  FMUL.FTZ R40, R40, R66.reuse ;  /* 0x0000004228287220 */ /* 0x080fe20000410000 */
[----:B------:R-:W-:Y:S02]  /*b2d0*/  IMAD.U32 R62, R26, 0x10000, RZ ;  /* 0x000100001a3e7824 */ /* 0x000fe400078e00ff */
[----:B------:R-:W-:Y:S01]  /*b2e0*/  FFMA.FTZ R61, R36, R67, R61 ;  /* 0x00000043243d7223 */ /* 0x000fe2000001003d */
[----:B------:R-:W-:Y:S02]  /*b2f0*/  IMAD.U32 R60, R25, 0x10000, RZ ;  /* 0x00010000193c7824 */ /* 0x000fe400078e00ff */
[----:B------:R-:W-:Y:S01]  /*b300*/  FFMA.FTZ R64, R37, R66, -R64 ;  /* 0x0000004225407223 */ /* 0x000fe20000010840 */
[----:B------:R-:W-:Y:S01]  /*b310*/  LOP3.LUT R42, R42, 0xffff0000, RZ, 0xc0, !PT ;  /* 0xffff00002a2a7812 */ /* 0x000fe200078ec0ff */
[C---:B------:R-:W-:Y:S01]  /*b320*/  FMUL.FTZ R36, R41.reuse, R62 ;  /* 0x0000003e29247220 */ /* 0x040fe20000410000 */
[-C--:B------:R-:W-:Y:S01]  /*b330*/  FMUL.FTZ R66, R41, R60.reuse ;  /* 0x0000003c29427220 */ /* 0x080fe20000410000 */
[----:B------:R-:W-:Y:S01]  /*b340*/  LOP3.LUT R27, R26, 0xffff0000, RZ, 0xc0, !PT ;  /* 0xffff00001a1b7812 */ /* 0x000fe200078ec0ff */
[----:B------:R-:W-:Y:S01]  /*b350*/  FFMA.FTZ R40, R37, R69, R40 ;  /* 0x0000004525287223 */ /* 0x000fe20000010028 */
[----:B------:R-:W-:Y:S01]  /*b360*/  LOP3.LUT R43, R43, 0xffff0000, RZ, 0xc0, !PT ;  /* 0xffff00002b2b7812 */ /* 0x000fe200078ec0ff */
[----:B------:R-:W-:Y:S01]  /*b370*/  FFMA.FTZ R36, R7, R60, -R36 ;  /* 0x0000003c07247223 */ /* 0x000fe20000010824 */
[----:B------:R-:W-:Y:S01]  /*b380*/  LOP3.LUT R25, R25, 0xffff0000, RZ, 0xc0, !PT ;  /* 0xffff000019197812 */ /* 0x000fe200078ec0ff */
[----:B------:R-:W-:Y:S01]  /*b390*/  FFMA.FTZ R26, R7, R62, R66 ;  /* 0x0000003e071a7223 */ /* 0x000fe20000010042 */
[----:B------:R-:W-:Y:S01]  /*b3a0*/  LOP3.LUT R6, R6, 0xffff0000, RZ, 0xc0, !PT ;  /* 0xffff000006067812 */ /* 0x000fe200078ec0ff */
[C---:B------:R-:W-:Y:S01]  /*b3b0*/  FMUL.FTZ R7, R42.reuse, R27 ;  /* 0x0000001b2a077220 */ /* 0x040fe20000410000 */
[----:B------:R-:W-:Y:S01]  /*b3c0*/  LOP3.LUT R5, R5, 0xffff0000, RZ, 0xc0, !PT ;  /* 0xffff000005057812 */ /* 0x000fe200078ec0ff */
[----:B------:R-:W-:-:S02]  /*b3d0*/  FMUL.FTZ R42, R42, R25 ;  /* 0x000000192a2a7220 */ /* 0x000fc40000410000 */
[C---:B------:R-:W-:Y:S01]  /*b3e0*/  FMUL.FTZ R37, R43.reuse, R6 ;  /* 0x000000062b257220 */ /* 0x040fe20000410000 */
[C---:B------:R-:W-:Y:S01]  /*b3f0*/  FFMA.FTZ R7, R4.reuse, R25, -R7 ;  /* 0x0000001904077223 */ /* 0x040fe20000010807 */
[----:B------:R-:W-:Y:S01]  /*b400*/  FMUL.FTZ R43, R43, R5 ;  /* 0x000000052b2b7220 */ /* 0x000fe20000410000 */
[----:B------:R-:W-:Y:S01]  /*b410*/  FFMA.FTZ R27, R4, R27, R42 ;  /* 0x0000001b041b7223 */ /* 0x000fe2000001002a */
[C---:B------:R-:W-:Y:S01]  /*b420*/  FFMA.FTZ R37, R38.reuse, R5, -R37 ;  /* 0x0000000526257223 */ /* 0x040fe20000010825 */
[----:B------:R-:W-:Y:S01]  /*b430*/  F2FP.BF16.F32.PACK_AB R4, R39, R24 ;  /* 0x000000182704723e */ /* 0x000fe200000010ff */
[----:B------:R-:W-:Y:S01]  /*b440*/  FFMA.FTZ R38, R38, R6, R43 ;  /* 0x0000000626267223 */ /* 0x000fe2000001002b */
[----:B------:R-:W-:Y:S02]  /*b450*/  F2FP.BF16.F32.PACK_AB R6, R7, R36 ;  /* 0x000000240706723e */ /* 0x000fe400000010ff */
[----:B------:R-:W-:Y:S02]  /*b460*/  F2FP.BF16.F32.PACK_AB R5, R64, R73 ;  /* 0x000000494005723e */ /* 0x000fe400000010ff */
[----:B------:R-:W-:-:S02]  /*b470*/  F2FP.BF16.F32.PACK_AB R26, R27, R26 ;  /* 0x0000001a1b1a723e */ /* 0x000fc400000010ff */
[----:B------:R-:W-:Y:S02]  /*b480*/  F2FP.BF16.F32.PACK_AB R7, R37, R68 ;  /* 0x000000442507723e */ /* 0x000fe400000010ff */
[----:B------:R-:W-:Y:S02]  /*b490*/  F2FP.BF16.F32.PACK_AB R24, R61, R72 ;  /* 0x000000483d18723e */ /* 0x000fe400000010ff */
[----:B------:R-:W-:Y:S01]  /*b4a0*/  F2FP.BF16.F32.PACK_AB R25, R40, R71 ;  /* 0x000000472819723e */ /* 0x000fe200000010ff */
[----:B------:R0:W-:Y:S01]  /*b4b0*/  STS.128 [R0], R4 ;  /* 0x0000000400007388 */ /* 0x0001e20000000c00 */
[----:B------:R-:W-:-:S05]  /*b4c0*/  F2FP.BF16.F32.PACK_AB R27, R38, R63 ;  /* 0x0000003f261b723e */ /* 0x000fca00000010ff */
[----:B------:R0:W-:Y:S02]  /*b4d0*/  STS.128 [R20+0xc400], R24 ;  /* 0x00c4001814007388 */ /* 0x0001e40000000c00 */
.L_x_1478:
[----:B------:R-:W-:Y:S05]  /*b4e0*/  BSYNC B1 ;  /* 0x0000000000017941 */ /* 0x000fea0003800000 */
.L_x_1477:
[----:B------:R-:W-:Y:S04]  /*b4f0*/  BSSY B1, `(.L_x_1479) ;  /* 0x0000075000017945 */ /* 0x000fe80003800000 */
[----:B------:R-:W-:Y:S05]  /*b500*/  @P1 BRA `(.L_x_1480) ;  /* 0x0000000400cc1947 */ /* 0x000fea0003800000 */
[----:B0-----:R-:W3:Y:S04]  /*b510*/  LDL R6, [R1+0x84] ;  /* 0x0000840001067983 */ /* 0x001ee80000100800 */
[----:B------:R-:W3:Y:S04]  /*b520*/  LDL.64 R4, [R1+0x58] ;  /* 0x0000580001047983 */ /* 0x000ee80000100a00 */
[----:B------:R-:W4:Y:S01]  /*b530*/  LDL R0, [R1+0x64] ;  /* 0x0000640001007983 */ /* 0x000f220000100800 */
[--C-:B------:R-:W-:Y:S02]  /*b540*/  SHF.R.U64 R39, R28, 0x10, R29.reuse ;  /* 0x000000101c277819 */ /* 0x100fe4000000121d */
[----:B------:R-:W-:-:S02]  /*b550*/  SHF.R.U32.HI R28, RZ, 0x10, R29 ;  /* 0x00000010ff1c7819 */ /* 0x000fc4000001161d */
[--C-:B------:R-:W-:Y:S02]  /*b560*/  SHF.R.U64 R29, R8, 0x10, R9.reuse ;  /* 0x00000010081d7819 */ /* 0x100fe40000001209 */
[----:B------:R-:W-:Y:S02]  /*b570*/  SHF.R.U32.HI R8, RZ, 0x10, R9 ;  /* 0x00000010ff087819 */ /* 0x000fe40000011609 */
[----:B------:R-:W-:Y:S02]  /*b580*/  SHF.R.U64 R37, R30, 0x10, R31 ;  /* 0x000000101e257819 */ /* 0x000fe4000000121f */
[----:B------:R-:W-:Y:S02]  /*b590*/  PRMT R56, R56, 0x5410, R39 ;  /* 0x0000541038387816 */ /* 0x000fe40000000027 */
[----:B------:R-:W-:Y:S02]  /*b5a0*/  PRMT R52, R52, 0x5410, R29 ;  /* 0x0000541034347816 */ /* 0x000fe4000000001d */
[----:B------:R-:W-:-:S02]  /*b5b0*/  SHF.R.U64 R9, R10, 0x10, R11 ;  /* 0x000000100a097819 */ /* 0x000fc4000000120b */
[----:B------:R-:W-:Y:S01]  /*b5c0*/  PRMT R53, R53, 0x5410, R8 ;  /* 0x0000541035357816 */ /* 0x000fe20000000008 */
[----:B------:R-:W-:Y:S01]  /*b5d0*/  IMAD.U32 R39, R52, 0x10000, RZ ;  /* 0x0001000034277824 */ /* 0x000fe200078e00ff */
[----:B------:R-:W-:Y:S02]  /*b5e0*/  SHF.R.U32.HI R10, RZ, 0x10, R11 ;  /* 0x00000010ff0a7819 */ /* 0x000fe4000001160b */
[----:B------:R-:W-:Y:S01]  /*b5f0*/  PRMT R57, R57, 0x5410, R28 ;  /* 0x0000541039397816 */ /* 0x000fe2000000001c */
[----:B------:R-:W-:Y:S01]  /*b600*/  IMAD.U32 R36, R53, 0x10000, RZ ;  /* 0x0001000035247824 */ /* 0x000fe200078e00ff */
[----:B------:R-:W-:Y:S01]  /*b610*/  PRMT R58, R58, 0x5410, R37 ;  /* 0x000054103a3a7816 */ /* 0x000fe20000000025 */
[----:B------:R-:W-:Y:S01]  /*b620*/  IMAD.U32 R37, R56, 0x10000, RZ ;  /* 0x0001000038257824 */ /* 0x000fe200078e00ff */
[----:B------:R-:W-:Y:S02]  /*b630*/  SHF.R.U32.HI R30, RZ, 0x10, R31 ;  /* 0x00000010ff1e7819 */ /* 0x000fe4000001161f */
[----:B------:R-:W-:-:S02]  /*b640*/  PRMT R55, R55, 0x5410, R10 ;  /* 0x0000541037377816 */ /* 0x000fc4000000000a */
[----:B------:R-:W-:Y:S02]  /*b650*/  PRMT R59, R59, 0x5410, R30 ;  /* 0x000054103b3b7816 */ /* 0x000fe4000000001e */
[----:B------:R-:W-:Y:S01]  /*b660*/  PRMT R54, R54, 0x5410, R9 ;  /* 0x0000541036367816 */ /* 0x000fe20000000009 */
[----:B------:R-:W-:Y:S02]  /*b670*/  IMAD.U32 R38, R55, 0x10000, RZ ;  /* 0x0001000037267824 */ /* 0x000fe400078e00ff */
[----:B---3--:R-:W-:Y:S01]  /*b680*/  IMAD.IADD R4, R4, 0x1, R6 ;  /* 0x0000000104047824 */ /* 0x008fe200078e0206 */
[----:B----4-:R-:W-:-:S04]  /*b690*/  LEA.HI R0, R3, R0, RZ, 0x1d ;  /* 0x0000000003007211 */ /* 0x010fc800078fe8ff */
[----:B------:R-:W-:-:S04]  /*b6a0*/  SHF.R.S32.HI R5, RZ, 0x1f, R4 ;  /* 0x0000001fff057819 */ /* 0x000fc80000011404 */
[CC--:B------:R-:W-:Y:S02]  /*b6b0*/  LEA.HI R6, R5.reuse, R4.reuse, RZ, 0x5 ;  /* 0x0000000405067211 */ /* 0x0c0fe400078f28ff */
[----:B------:R-:W-:Y:S02]  /*b6c0*/  LEA.HI R4, R5, R4, RZ, 0x3 ;  /* 0x0000000405047211 */ /* 0x000fe400078f18ff */
[----:B------:R-:W-:Y:S02]  /*b6d0*/  SHF.R.S32.HI R5, RZ, 0x1f, R0 ;  /* 0x0000001fff057819 */ /* 0x000fe40000011400 */
[----:B------:R-:W-:Y:S02]  /*b6e0*/  SHF.R.S32.HI R7, RZ, 0x5, R6 ;  /* 0x00000005ff077819 */ /* 0x000fe40000011406 */
[----:B-----5:R-:W-:Y:S01]  /*b6f0*/  LOP3.LUT R6, R76, 0x18, R4, 0xf8, !PT ;  /* 0x000000184c067812 */ /* 0x020fe200078ef804 */
[----:B------:R-:W-:Y:S01]  /*b700*/  IMAD.SHL.U32 R4, R0, 0x8, RZ ;  /* 0x0000000800047824 */ /* 0x000fe200078e00ff */
[----:B------:R-:W-:Y:S01]  /*b710*/  LEA.HI R5, R5, R0, RZ, 0x2 ;  /* 0x0000000005057211 */ /* 0x000fe200078f10ff */
[----:B------:R-:W-:Y:S01]  /*b720*/  IMAD R7, R7, 0x1800, R74 ;  /* 0x0000180007077824 */ /* 0x000fe200078e024a */
[----:B------:R-:W-:-:S02]  /*b730*/  LOP3.LUT R6, R6, R75, RZ, 0x3c, !PT ;  /* 0x0000004b06067212 */ /* 0x000fc400078e3cff */
[----:B------:R-:W-:Y:S02]  /*b740*/  LOP3.LUT R4, R76, 0x18, R4, 0xf8, !PT ;  /* 0x000000184c047812 */ /* 0x000fe400078ef804 */
[----:B------:R-:W-:Y:S01]  /*b750*/  SHF.R.S32.HI R5, RZ, 0x2, R5 ;  /* 0x00000002ff057819 */ /* 0x000fe20000011405 */
[----:B------:R-:W-:Y:S01]  /*b760*/  IMAD.IADD R0, R7, 0x1, R6 ;  /* 0x0000000107007824 */ /* 0x000fe200078e0206 */
[----:B------:R-:W-:-:S03]  /*b770*/  LOP3.LUT R4, R4, R75, RZ, 0x3c, !PT ;  /* 0x0000004b04047212 */ /* 0x000fc600078e3cff */
[----:B------:R-:W-:Y:S01]  /*b780*/  IMAD R5, R5, 0x1800, R74 ;  /* 0x0000180005057824 */ /* 0x000fe200078e024a */
[----:B------:R-:W-:-:S03]  /*b790*/  LEA R0, R0, UR40, 0x1 ;  /* 0x0000002800007c11 */ /* 0x000fc6000f8e08ff */
[----:B------:R-:W-:Y:S02]  /*b7a0*/  IMAD.IADD R25, R5, 0x1, R4 ;  /* 0x0000000105197824 */ /* 0x000fe400078e0204 */
[----:B------:R-:W0:Y:S02]  /*b7b0*/  LDS.128 R4, [R0] ;  /* 0x0000000000047984 */ /* 0x000e240000000c00 */
[----:B------:R-:W-:-:S05]  /*b7c0*/  IMAD R20, R25, 0x2, R2 ;  /* 0x0000000219147824 */ /* 0x000fca00078e0202 */
[----:B------:R-:W3:Y:S01]  /*b7d0*/  LDS.128 R24, [R20+0xc400] ;  /* 0x00c4000014187984 */ /* 0x000ee20000000c00 */
[C---:B0-----:R-:W-:Y:S01]  /*b7e0*/  IMAD.U32 R8, R4.reuse, 0x10000, RZ ;  /* 0x0001000004087824 */ /* 0x041fe200078e00ff */
[----:B------:R-:W-:Y:S01]  /*b7f0*/  LOP3.LUT R4, R4, 0xffff0000, RZ, 0xc0, !PT ;  /* 0xffff000004047812 */ /* 0x000fe200078ec0ff */
[C---:B------:R-:W-:Y:S01]  /*b800*/  IMAD.U32 R9, R5.reuse, 0x10000, RZ ;  /* 0x0001000005097824 */ /* 0x040fe200078e00ff */
[----:B------:R-:W-:Y:S01]  /*b810*/  LOP3.LUT R5, R5, 0xffff0000, RZ, 0xc0, !PT ;  /* 0xffff000005057812 */ /* 0x000fe200078ec0ff */
[C---:B------:R-:W-:Y:S01]  /*b820*/  IMAD.U32 R11, R7.reuse, 0x10000, RZ ;  /* 0x00010000070b7824 */ /* 0x040fe200078e00ff */
[----:B------:R-:W-:Y:S01]  /*b830*/  LOP3.LUT R7, R7, 0xffff0000, RZ, 0xc0, !PT ;  /* 0xffff000007077812 */ /* 0x000fe200078ec0ff */
[C---:B------:R-:W-:Y:S01]  /*b840*/  IMAD.U32 R10, R6.reuse, 0x10000, RZ ;  /* 0x00010000060a7824 */ /* 0x040fe200078e00ff */
[----:B------:R-:W-:Y:S01]  /*b850*/  LOP3.LUT R6, R6, 0xffff0000, RZ, 0xc0, !PT ;  /* 0xffff000006067812 */ /* 0x000fe200078ec0ff */
[C---:B---3--:R-:W-:Y:S01]  /*b860*/  IMAD.U32 R28, R24.reuse, 0x10000, RZ ;  /* 0x00010000181c7824 */ /* 0x048fe200078e00ff */
[----:B------:R-:W-:Y:S01]  /*b870*/  LOP3.LUT R24, R24, 0xffff0000, RZ, 0xc0, !PT ;  /* 0xffff000018187812 */ /* 0x000fe200078ec0ff */
[C---:B------:R-:W-:Y:S01]  /*b880*/  IMAD.U32 R29, R25.reuse, 0x10000, RZ ;  /* 0x00010000191d7824 */ /* 0x040fe200078e00ff */
[----:B------:R-:W-:Y:S01]  /*b890*/  LOP3.LUT R25, R25, 0xffff0000, RZ, 0xc0, !PT ;  /* 0xffff000019197812 */ /* 0x000fe200078ec0ff */
[C---:B--2---:R-:W-:Y:S01]  /*b8a0*/  FMUL.FTZ R41, R28.reuse, R39 ;  /* 0x000000271c297220 */ /* 0x044fe20000410000 */
[----:B------:R-:W-:Y:S01]  /*b8b0*/  FMUL.FTZ R43, R28, R37 ;  /* 0x000000251c2b7220 */ /* 0x000fe20000410000 */
[----:B------:R-:W-:-:S02]  /*b8c0*/  IMAD.U32 R28, R57, 0x10000, RZ ;  /* 0x00010000391c7824 */ /* 0x000fc400078e00ff */
[----:B-1----:R-:W-:Y:S01]  /*b8d0*/  FMUL.FTZ R40, R29, R36 ;  /* 0x000000241d287220 */ /* 0x002fe20000410000 */
[----:B------:R-:W-:Y:S02]  /*b8e0*/  IMAD.U32 R31, R27, 0x10000, RZ ;  /* 0x000100001b1f7824 */ /* 0x000fe400078e00ff */
[C---:B------:R-:W-:Y:S01]  /*b8f0*/  FFMA.FTZ R41, R8.reuse, R37, -R41 ;  /* 0x0000002508297223 */ /* 0x040fe20000010829 */
[----:B------:R-:W-:Y:S01]  /*b900*/  FFMA.FTZ R43, R8, R39, R43 ;  /* 0x00000027082b7223 */ /* 0x000fe2000001002b */
[----:B------:R-:W-:Y:S02]  /*b910*/  IMAD.U32 R8, R59, 0x10000, RZ ;  /* 0x000100003b087824 */ /* 0x000fe400078e00ff */
[-C--:B------:R-:W-:Y:S01]  /*b920*/  FMUL.FTZ R42, R29, R28.reuse ;  /* 0x0000001c1d2a7220 */ /* 0x080fe20000410000 */
[----:B------:R-:W-:Y:S01]  /*b930*/  FFMA.FTZ R40, R9, R28, -R40 ;  /* 0x0000001c09287223 */ /* 0x000fe20000010828 */
[C---:B------:R-:W-:Y:S01]  /*b940*/  FMUL.FTZ R28, R31.reuse, R38 ;  /* 0x000000261f1c7220 */ /* 0x040fe20000410000 */
[----:B------:R-:W-:Y:S01]  /*b950*/  LOP3.LUT R29, R52, 0xffff0000, RZ, 0xc0, !PT ;  /* 0xffff0000341d7812 */ /* 0x000fe200078ec0ff */
[----:B------:R-:W-:Y:S01]  /*b960*/  FMUL.FTZ R31, R31, R8 ;  /* 0x000000081f1f7220 */ /* 0x000fe20000410000 */
[----:B------:R-:W-:Y:S01]  /*b970*/  FFMA.FTZ R42, R9, R36, R42 ;  /* 0x00000024092a7223 */ /* 0x000fe2000001002a */
[----:B------:R-:W-:Y:S01]  /*b980*/  LOP3.LUT R9, R56, 0xffff0000, RZ, 0xc0, !PT ;  /* 0xffff000038097812 */ /* 0x000fe200078ec0ff */
[C---:B------:R-:W-:Y:S01]  /*b990*/  FFMA.FTZ R39, R11.reuse, R8, -R28 ;  /* 0x000000080b277223 */ /* 0x040fe2000001081c */
[----:B------:R-:W-:Y:S01]  /*b9a0*/  FFMA.FTZ R52, R11, R38, R31 ;  /* 0x000000260b347223 */ /* 0x000fe2000001001f */
[----:B------:R-:W-:Y:S01]  /*b9b0*/  FMUL.FTZ R11, R24, R29 ;  /* 0x0000001d180b7220 */ /* 0x000fe20000410000 */
[----:B------:R-:W-:-:S02]  /*b9c0*/  IMAD.U32 R30, R26, 0x10000, RZ ;  /* 0x000100001a1e7824 */ /* 0x000fc400078e00ff */
[-C--:B------:R-:W-:Y:S01]  /*b9d0*/  FMUL.FTZ R31, R24, R9.reuse ;  /* 0x00000009181f7220 */ /* 0x080fe20000410000 */
[----:B------:R-:W-:Y:S01]  /*b9e0*/  LOP3.LUT R8, R57, 0xffff0000, RZ, 0xc0, !PT ;  /* 0xffff000039087812 */ /* 0x000fe200078ec0ff */
[----:B------:R-:W-:Y:S01]  /*b9f0*/  FFMA.FTZ R24, R4, R9, -R11 ;  /* 0x0000000904187223 */ /* 0x000fe2000001080b */
[----:B------:R-:W-:Y:S01]  /*ba00*/  LOP3.LUT R28, R53, 0xffff0000, RZ, 0xc0, !PT ;  /* 0xffff0000351c7812 */ /* 0x000fe200078ec0ff */
[----:B------:R-:W-:Y:S02]  /*ba10*/  IMAD.U32 R11, R54, 0x10000, RZ ;  /* 0x00010000360b7824 */ /* 0x000fe400078e00ff */
[----:B------:R-:W-:Y:S01]  /*ba20*/  FFMA.FTZ R36, R4, R29, R31 ;  /* 0x0000001d04247223 */ /* 0x000fe2000001001f */
[----:B------:R-:W-:Y:S02]  /*ba30*/  IMAD.U32 R9, R58, 0x10000, RZ ;  /* 0x000100003a097824 */ /* 0x000fe400078e00ff */
[C---:B------:R-:W-:Y:S01]  /*ba40*/  FMUL.FTZ R37, R25.reuse, R8 ;  /* 0x0000000819257220 */ /* 0x040fe20000410000 */
[C---:B------:R-:W-:Y:S01]  /*ba50*/  FMUL.FTZ R29, R30.reuse, R11 ;  /* 0x0000000b1e1d7220 */ /* 0x040fe20000410000 */
[----:B------:R-:W-:Y:S01]  /*ba60*/  FMUL.FTZ R38, R25, R28 ;  /* 0x0000001c19267220 */ /* 0x000fe20000410000 */
[-C--:B------:R-:W-:Y:S01]  /*ba70*/  FMUL.FTZ R31, R30, R9.reuse ;  /* 0x000000091e1f7220 */ /* 0x080fe20000410000 */
[----:B------:R-:W-:Y:S01]  /*ba80*/  LOP3.LUT R26, R26, 0xffff0000, RZ, 0xc0, !PT ;  /* 0xffff00001a1a7812 */ /* 0x000fe200078ec0ff */
[----:B------:R-:W-:Y:S01]  /*ba90*/  FFMA.FTZ R29, R10, R9, -R29 ;  /* 0x000000090a1d7223 */ /* 0x000fe2000001081d */
[C---:B------:R-:W-:Y:S01]  /*baa0*/  FFMA.FTZ R25, R5.reuse, R8, -R38 ;  /* 0x0000000805197223 */ /* 0x040fe20000010826 */
[----:B------:R-:W-:Y:S01]  /*bab0*/  FFMA.FTZ R37, R5, R28, R37 ;  /* 0x0000001c05257223 */ /* 0x000fe20000010025 */
[----:B------:R-:W-:Y:S01]  /*bac0*/  LOP3.LUT R9, R54, 0xffff0000, RZ, 0xc0, !PT ;  /* 0xffff000036097812 */ /* 0x000fe200078ec0ff */
[----:B------:R-:W-:Y:S01]  /*bad0*/  FFMA.FTZ R10, R10, R11, R31 ;  /* 0x0000000b0a0a7223 */ /* 0x000fe2000001001f */
[----:B------:R-:W-:-:S02]  /*bae0*/  LOP3.LUT R27, R27, 0xffff0000, RZ, 0xc0, !PT ;  /* 0xffff00001b1b7812 */ /* 0x000fc400078ec0ff */
[----:B------:R-:W-:Y:S01]  /*baf0*/  LOP3.LUT R5, R58, 0xffff0000, RZ, 0xc0, !PT ;  /* 0xffff00003a057812 */ /* 0x000fe200078ec0ff */
[C---:B------:R-:W-:Y:S01]  /*bb00*/  FMUL.FTZ R11, R26.reuse, R9 ;  /* 0x000000091a0b7220 */ /* 0x040fe20000410000 */
[----:B------:R-:W-:Y:S02]  /*bb10*/  LOP3.LUT R8, R55, 0xffff0000, RZ, 0xc0, !PT ;  /* 0xffff000037087812 */ /* 0x000fe400078ec0ff */
[----:B------:R-:W-:Y:S01]  /*bb20*/  LOP3.LUT R4, R59, 0xffff0000, RZ, 0xc0, !PT ;  /* 0xffff00003b047812 */ /* 0x000fe200078ec0ff */
[-C--:B------:R-:W-:Y:S01]  /*bb30*/  FMUL.FTZ R28, R26, R5.reuse ;  /* 0x000000051a1c7220 */ /* 0x080fe20000410000 */
[C---:B------:R-:W-:Y:S01]  /*bb40*/  FFMA.FTZ R26, R6.reuse, R5, -R11 ;  /* 0x00000005061a7223 */ /* 0x040fe2000001080b */
[----:B------:R-:W-:Y:S01]  /*bb50*/  FMUL.FTZ R30, R27, R8 ;  /* 0x000000081b1e7220 */ /* 0x000fe20000410000 */
[----:B------:R-:W-:Y:S01]  /*bb60*/  F2FP.BF16.F32.PACK_AB R5, R25, R40 ;  /* 0x000000281905723e */ /* 0x000fe200000010ff */
[-C--:B------:R-:W-:Y:S01]  /*bb70*/  FMUL.FTZ R27, R27, R4.reuse ;  /* 0x000000041b1b7220 */ /* 0x080fe20000410000 */
[----:B------:R-:W-:Y:S01]  /*bb80*/  FFMA.FTZ R11, R6, R9, R28 ;  /* 0x00000009060b7223 */ /* 0x000fe2000001001c */
[C---:B------:R-:W-:Y:S01]  /*bb90*/  FFMA.FTZ R30, R7.reuse, R4, -R30 ;  /* 0x00000004071e7223 */ /* 0x040fe2000001081e */
[----:B------:R-:W-:Y:S01]  /*bba0*/  F2FP.BF16.F32.PACK_AB R4, R24, R41 ;  /* 0x000000291804723e */ /* 0x000fe200000010ff */
[----:B------:R-:W-:Y:S01]  /*bbb0*/  FFMA.FTZ R27, R7, R8, R27 ;  /* 0x00000008071b7223 */ /* 0x000fe2000001001b */
[----:B------:R-:W-:-:S02]  /*bbc0*/  F2FP.BF16.F32.PACK_AB R6, R26, R29 ;  /* 0x0000001d1a06723e */ /* 0x000fc400000010ff */
[----:B------:R-:W-:Y:S02]  /*bbd0*/  F2FP.BF16.F32.PACK_AB R10, R11, R10 ;  /* 0x0000000a0b0a723e */ /* 0x000fe400000010ff */
[----:B------:R-:W-:Y:S02]  /*bbe0*/  F2FP.BF16.F32.PACK_AB R7, R30, R39 ;  /* 0x000000271e07723e */ /* 0x000fe400000010ff */
[----:B------:R-:W-:Y:S02]  /*bbf0*/  F2FP.BF16.F32.PACK_AB R8, R36, R43 ;  /* 0x0000002b2408723e */ /* 0x000fe400000010ff */
[----:B------:R-:W-:Y:S01]  /*bc00*/  F2FP.BF16.F32.PACK_AB R9, R37, R42 ;  /* 0x0000002a2509723e */ /* 0x000fe200000010ff */
[----:B------:R3:W-:Y:S01]  /*bc10*/  STS.128 [R0], R4 ;  /* 0x0000000400007388 */ /* 0x0007e20000000c00 */
[----:B------:R-:W-:-:S05]  /*bc20*/  F2FP.BF16.F32.PACK_AB R11, R27, R52 ;  /* 0x000000341b0b723e */ /* 0x000fca00000010ff */
[----:B------:R3:W-:Y:S02]  /*bc30*/  STS.128 [R20+0xc400], R8 ;  /* 0x00c4000814007388 */ /* 0x0007e40000000c00 */
.L_x_1480:
[----:B------:R-:W-:Y:S05]  /*bc40*/  BSYNC B1 ;  /* 0x0000000000017941 */ /* 0x000fea0003800000 */
.L_x_1479:
[----:B------:R-:W-:Y:S05]  /*bc50*/  @P2 BRA `(.L_x_1461) ;  /* 0x0000000400d42947 */ /* 0x000fea0003800000 */
[----:B0--3--:R-:W3:Y:S04]  /*bc60*/  LDL.64 R4, [R1+0x58] ;  /* 0x0000580001047983 */ /* 0x009ee80000100a00 */
[----:B------:R-:W4:Y:S01]  /*bc70*/  LDL R0, [R1+0x80] ;  /* 0x0000800001007983 */ /* 0x000f220000100800 */
[----:B---3--:R-:W-:-:S03]  /*bc80*/  IMAD.MOV.U32 R6, RZ, RZ, R4 ;  /* 0x000000ffff067224 */ /* 0x008fc600078e0004 */
[----:B------:R-:W3:Y:S01]  /*bc90*/  LDL R4, [R1+0x68] ;  /* 0x0000680001047983 */ /* 0x000ee20000100800 */
[----:B------:R-:W-:Y:S02]  /*bca0*/  IMAD.MOV.U32 R7, RZ, RZ, R5 ;  /* 0x000000ffff077224 */ /* 0x000fe400078e0005 */
[----:B----4-:R-:W-:-:S05]  /*bcb0*/  IMAD.IADD R0, R6, 0x1, R0 ;  /* 0x0000000106007824 */ /* 0x010fca00078e0200 */
[----:B------:R-:W-:-:S04]  /*bcc0*/  SHF.R.S32.HI R5, RZ, 0x1f, R0 ;  /* 0x0000001fff057819 */ /* 0x000fc80000011400 */
[CC--:B------:R-:W-:Y:S02]  /*bcd0*/  LEA.HI R6, R5.reuse, R0.reuse, RZ, 0x5 ;  /* 0x0000000005067211 */ /* 0x0c0fe400078f28ff */
[----:B------:R-:W-:-:S04]  /*bce0*/  LEA.HI R0, R5, R0, RZ, 0x3 ;  /* 0x0000000005007211 */ /* 0x000fc800078f18ff */
[----:B-----5:R-:W-:Y:S02]  /*bcf0*/  LOP3.LUT R5, R76, 0x18, R0, 0xf8, !PT ;  /* 0x000000184c057812 */ /* 0x020fe400078ef800 */
[----:B------:R-:W-:Y:S02]  /*bd00*/  SHF.R.S32.HI R6, RZ, 0x5, R6 ;  /* 0x00000005ff067819 */ /* 0x000fe40000011406 */
[----:B------:R-:W-:-:S03]  /*bd10*/  LOP3.LUT R5, R5, R75, RZ, 0x3c, !PT ;  /* 0x0000004b05057212 */ /* 0x000fc600078e3cff */
[----:B------:R-:W-:-:S04]  /*bd20*/  IMAD R6, R6, 0x1800, R74 ;  /* 0x0000180006067824 */ /* 0x000fc800078e024a */
[----:B------:R-:W-:Y:S01]  /*bd30*/  IMAD.IADD R5, R6, 0x1, R5 ;  /* 0x0000000106057824 */ /* 0x000fe200078e0205 */
[----:B------:R-:W-:Y:S02]  /*bd40*/  SHF.R.U64 R27, R32, 0x10, R33 ;  /* 0x00000010201b7819 */ /* 0x000fe40000001221 */
[--C-:B------:R-:W-:Y:S02]  /*bd50*/  SHF.R.U64 R26, R12, 0x10, R13.reuse ;  /* 0x000000100c1a7819 */ /* 0x100fe4000000120d */
[----:B------:R-:W-:Y:S02]  /*bd60*/  SHF.R.U32.HI R12, RZ, 0x10, R13 ;  /* 0x00000010ff0c7819 */ /* 0x000fe4000001160d */
[----:B------:R-:W-:Y:S02]  /*bd70*/  PRMT R48, R48, 0x5410, R27 ;  /* 0x0000541030307816 */ /* 0x000fe4000000001b */
[----:B------:R-:W-:Y:S02]  /*bd80*/  PRMT R26, R21, 0x5410, R26 ;  /* 0x00005410151a7816 */ /* 0x000fe4000000001a */
[----:B------:R-:W-:-:S02]  /*bd90*/  SHF.R.U32.HI R32, RZ, 0x10, R33 ;  /* 0x00000010ff207819 */ /* 0x000fc40000011621 */
[--C-:B------:R-:W-:Y:S02]  /*bda0*/  SHF.R.U64 R13, R14, 0x10, R15.reuse ;  /* 0x000000100e0d7819 */ /* 0x100fe4000000120f */
[----:B------:R-:W-:Y:S02]  /*bdb0*/  PRMT R45, R45, 0x5410, R12 ;  /* 0x000054102d2d7816 */ /* 0x000fe4000000000c */
[----:B------:R-:W-:Y:S01]  /*bdc0*/  SHF.R.U32.HI R14, RZ, 0x10, R15 ;  /* 0x00000010ff0e7819 */ /* 0x000fe2000001160f */
[----:B------:R-:W-:Y:S01]  /*bdd0*/  IMAD.U32 R29, R26, 0x10000, RZ ;  /* 0x000100001a1d7824 */ /* 0x000fe200078e00ff */
[--C-:B------:R-:W-:Y:S01]  /*bde0*/  SHF.R.U64 R25, R34, 0x10, R35.reuse ;  /* 0x0000001022197819 */ /* 0x100fe20000001223 */
[----:B------:R-:W-:Y:S01]  /*bdf0*/  IMAD.U32 R27, R48, 0x10000, RZ ;  /* 0x00010000301b7824 */ /* 0x000fe200078e00ff */
[----:B------:R-:W-:Y:S01]  /*be00*/  SHF.R.U32.HI R34, RZ, 0x10, R35 ;  /* 0x00000010ff227819 */ /* 0x000fe20000011623 */
[----:B------:R-:W-:Y:S01]  /*be10*/  IMAD.U32 R28, R45, 0x10000, RZ ;  /* 0x000100002d1c7824 */ /* 0x000fe200078e00ff */
[----:B------:R-:W-:-:S02]  /*be20*/  PRMT R49, R49, 0x5410, R32 ;  /* 0x0000541031317816 */ /* 0x000fc40000000020 */
[----:B------:R-:W-:Y:S02]  /*be30*/  PRMT R47, R47, 0x5410, R14 ;  /* 0x000054102f2f7816 */ /* 0x000fe4000000000e */
[----:B------:R-:W-:Y:S02]  /*be40*/  PRMT R51, R51, 0x5410, R34 ;  /* 0x0000541033337816 */ /* 0x000fe40000000022 */
[----:B------:R-:W-:Y:S01]  /*be50*/  PRMT R46, R46, 0x5410, R13 ;  /* 0x000054102e2e7816 */ /* 0x000fe2000000000d */
[----:B------:R-:W-:Y:S01]  /*be60*/  IMAD.U32 R30, R47, 0x10000, RZ ;  /* 0x000100002f1e7824 */ /* 0x000fe200078e00ff */
[----:B------:R-:W-:Y:S02]  /*be70*/  PRMT R50, R50, 0x5410, R25 ;  /* 0x0000541032327816 */ /* 0x000fe40000000019 */
[----:B---3--:R-:W-:-:S04]  /*be80*/  LEA.HI R3, R3, R4, RZ, 0x1d ;  /* 0x0000000403037211 */ /* 0x008fc800078fe8ff */
[----:B------:R-:W-:Y:S01]  /*be90*/  SHF.R.S32.HI R4, RZ, 0x1f, R3 ;  /* 0x0000001fff047819 */ /* 0x000fe20000011403 */
[----:B------:R-:W-:-:S03]  /*bea0*/  IMAD.SHL.U32 R0, R3, 0x8, RZ ;  /* 0x0000000803007824 */ /* 0x000fc600078e00ff */
[----:B------:R-:W-:Y:S02]  /*beb0*/  LEA.HI R4, R4, R3, RZ, 0x2 ;  /* 0x0000000304047211 */ /* 0x000fe400078f10ff */
[----:B------:R-:W-:Y:S02]  /*bec0*/  LOP3.LUT R0, R76, 0x18, R0, 0xf8, !PT ;  /* 0x000000184c007812 */ /* 0x000fe400078ef800 */
[----:B------:R-:W-:Y:S02]  /*bed0*/  SHF.R.S32.HI R4, RZ, 0x2, R4 ;  /* 0x00000002ff047819 */ /* 0x000fe40000011404 */
[----:B------:R-:W-:-:S03]  /*bee0*/  LOP3.LUT R3, R0, R75, RZ, 0x3c, !PT ;  /* 0x0000004b00037212 */ /* 0x000fc600078e3cff */
[----:B------:R-:W-:-:S04]  /*bef0*/  IMAD R4, R4, 0x1800, R74 ;  /* 0x0000180004047824 */ /* 0x000fc800078e024a */
[----:B------:R-:W-:-:S04]  /*bf00*/  IMAD.IADD R3, R4, 0x1, R3 ;  /* 0x0000000104037824 */ /* 0x000fc800078e0203 */
[----:B------:R-:W-:Y:S01]  /*bf10*/  IMAD R3, R3, 0x2, R2 ;  /* 0x0000000203037824 */ /* 0x000fe200078e0202 */
[----:B------:R-:W-:-:S04]  /*bf20*/  LEA R0, R5, UR40, 0x1 ;  /* 0x0000002805007c11 */ /* 0x000fc8000f8e08ff */
[----:B------:R-:W0:Y:S04]  /*bf30*/  LDS.128 R8, [R3+0xc400] ;  /* 0x00c4000003087984 */ /* 0x000e280000000c00 */
[----:B------:R-:W3:Y:S01]  /*bf40*/  LDS.128 R4, [R0] ;  /* 0x0000000000047984 */ /* 0x000ee20000000c00 */
[----:B0-----:R-:W-:Y:S02]  /*bf50*/  IMAD.U32 R20, R8, 0x10000, RZ ;  /* 0x0001000008147824 */ /* 0x001fe400078e00ff */
[----:B------:R-:W-:Y:S02]  /*bf60*/  IMAD.U32 R21, R9, 0x10000, RZ ;  /* 0x0001000009157824 */ /* 0x000fe400078e00ff */
[----:B---3--:R-:W-:Y:S02]  /*bf70*/  IMAD.U32 R12, R4, 0x10000, RZ ;  /* 0x00010000040c7824 */ /* 0x008fe400078e00ff */
[C---:B------:R-:W-:Y:S01]  /*bf80*/  FMUL.FTZ R31, R20.reuse, R29 ;  /* 0x0000001d141f7220 */ /* 0x040fe20000410000 */
[----:B------:R-:W-:Y:S01]  /*bf90*/  FMUL.FTZ R33, R20, R27 ;  /* 0x0000001b14217220 */ /* 0x000fe20000410000 */
[----:B------:R-:W-:-:S02]  /*bfa0*/  IMAD.U32 R13, R5, 0x10000, RZ ;  /* 0x00010000050d7824 */ /* 0x000fc400078e00ff */
[----:B------:R-:W-:Y:S01]  /*bfb0*/  FMUL.FTZ R32, R21, R28 ;  /* 0x0000001c15207220 */ /* 0x000fe20000410000 */
[----:B------:R-:W-:Y:S02]  /*bfc0*/  IMAD.U32 R20, R49, 0x10000, RZ ;  /* 0x0001000031147824 */ /* 0x000fe400078e00ff */
[C---:B------:R-:W-:Y:S01]  /*bfd0*/  FFMA.FTZ R31, R12.reuse, R27, -R31 ;  /* 0x0000001b0c1f7223 */ /* 0x040fe2000001081f */
[----:B------:R-:W-:Y:S02]  /*bfe0*/  IMAD.U32 R25, R11, 0x10000, RZ ;  /* 0x000100000b197824 */ /* 0x000fe400078e00ff */
[----:B------:R-:W-:Y:S01]  /*bff0*/  FFMA.FTZ R33, R12, R29, R33 ;  /* 0x0000001d0c217223 */ /* 0x000fe20000010021 */
[----:B------:R-:W-:Y:S02]  /*c000*/  IMAD.U32 R12, R51, 0x10000, RZ ;  /* 0x00010000330c7824 */ /* 0x000fe400078e00ff */
[-C--:B------:R-:W-:Y:S01]  /*c010*/  FMUL.FTZ R34, R21, R20.reuse ;  /* 0x0000001415227220 */ /* 0x080fe20000410000 */
[----:B------:R-:W-:Y:S01]  /*c020*/  FFMA.FTZ R32, R13, R20, -R32 ;  /* 0x000000140d207223 */ /* 0x000fe20000010820 */
[----:B------:R-:W-:-:S02]  /*c030*/  IMAD.U32 R15, R7, 0x10000, RZ ;  /* 0x00010000070f7824 */ /* 0x000fc400078e00ff */
[C---:B------:R-:W-:Y:S01]  /*c040*/  FMUL.FTZ R20, R25.reuse, R30 ;  /* 0x0000001e19147220 */ /* 0x040fe20000410000 */
[----:B------:R-:W-:Y:S01]  /*c050*/  LOP3.LUT R8, R8, 0xffff0000, RZ, 0xc0, !PT ;  /* 0xffff000008087812 */ /* 0x000fe200078ec0ff */
[----:B------:R-:W-:Y:S01]  /*c060*/  FMUL.FTZ R25, R25, R12 ;  /* 0x0000000c19197220 */ /* 0x000fe20000410000 */
[----:B------:R-:W-:Y:S01]  /*c070*/  LOP3.LUT R21, R26, 0xffff0000, RZ, 0xc0, !PT ;  /* 0xffff00001a157812 */ /* 0x000fe200078ec0ff */
[----:B------:R-:W-:Y:S01]  /*c080*/  FFMA.FTZ R34, R13, R28, R34 ;  /* 0x0000001c0d227223 */ /* 0x000fe20000010022 */
[C---:B------:R-:W-:Y:S01]  /*c090*/  FFMA.FTZ R35, R15.reuse, R12, -R20 ;  /* 0x0000000c0f237223 */ /* 0x040fe20000010814 */
[----:B------:R-:W-:Y:S01]  /*c0a0*/  LOP3.LUT R13, R48, 0xffff0000, RZ, 0xc0, !PT ;  /* 0xffff0000300d7812 */ /* 0x000fe200078ec0ff */
[----:B------:R-:W-:Y:S01]  /*c0b0*/  FFMA.FTZ R30, R15, R30, R25 ;  /* 0x0000001e0f1e7223 */ /* 0x000fe20000010019 */
[----:B------:R-:W-:Y:S02]  /*c0c0*/  LOP3.LUT R9, R9, 0xffff0000, RZ, 0xc0, !PT ;  /* 0xffff000009097812 */ /* 0x000fe400078ec0ff */
[----:B------:R-:W-:Y:S01]  /*c0d0*/  LOP3.LUT R20, R45, 0xffff0000, RZ, 0xc0, !PT ;  /* 0xffff00002d147812 */ /* 0x000fe200078ec0ff */
[----:B------:R-:W-:Y:S01]  /*c0e0*/  FMUL.FTZ R15, R8, R21 ;  /* 0x00000015080f7220 */ /* 0x000fe20000410000 */
[----:B------:R-:W-:-:S02]  /*c0f0*/  LOP3.LUT R4, R4, 0xffff0000, RZ, 0xc0, !PT ;  /* 0xffff000004047812 */ /* 0x000fc400078ec0ff */
[----:B------:R-:W-:Y:S01]  /*c100*/  LOP3.LUT R12, R49, 0xffff0000, RZ, 0xc0, !PT ;  /* 0xffff0000310c7812 */ /* 0x000fe200078ec0ff */
[-C--:B------:R-:W-:Y:S01]  /*c110*/  FMUL.FTZ R25, R8, R13.reuse ;  /* 0x0000000d08197220 */ /* 0x080fe20000410000 */
[----:B------:R-:W-:Y:S01]  /*c120*/  LOP3.LUT R5, R5, 0xffff0000, RZ, 0xc0, !PT ;  /* 0xffff000005057812 */ /* 0x000fe200078ec0ff */
[C---:B------:R-:W-:Y:S01]  /*c130*/  FMUL.FTZ R8, R9.reuse, R20 ;  /* 0x0000001409087220 */ /* 0x040fe20000410000 */
[----:B------:R-:W-:Y:S01]  /*c140*/  FFMA.FTZ R26, R4, R13, -R15 ;  /* 0x0000000d041a7223 */ /* 0x000fe2000001080f */
[----:B------:R-:W-:Y:S01]  /*c150*/  FMUL.FTZ R9, R9, R12 ;  /* 0x0000000c09097220 */ /* 0x000fe20000410000 */
[----:B------:R-:W-:Y:S02]  /*c160*/  IMAD.U32 R24, R10, 0x10000, RZ ;  /* 0x000100000a187824 */ /* 0x000fe400078e00ff */
[----:B------:R-:W-:Y:S02]  /*c170*/  IMAD.U32 R15, R46, 0x10000, RZ ;  /* 0x000100002e0f7824 */ /* 0x000fe400078e00ff */
[----:B------:R-:W-:-:S02]  /*c180*/  IMAD.U32 R13, R50, 0x10000, RZ ;  /* 0x00010000320d7824 */ /* 0x000fc400078e00ff */
[----:B------:R-:W-:Y:S01]  /*c190*/  FFMA.FTZ R28, R4, R21, R25 ;  /* 0x00000015041c7223 */ /* 0x000fe20000010019 */
[C---:B------:R-:W-:Y:S01]  /*c1a0*/  FFMA.FTZ R21, R5.reuse, R12, -R8 ;  /* 0x0000000c05157223 */ /* 0x040fe20000010808 */
[----:B------:R-:W-:Y:S01]  /*c1b0*/  FFMA.FTZ R25, R5, R20, R9 ;  /* 0x0000001405197223 */ /* 0x000fe20000010009 */
[----:B------:R-:W-:Y:S01]  /*c1c0*/  IMAD.U32 R14, R6, 0x10000, RZ ;  /* 0x00010000060e7824 */ /* 0x000fe200078e00ff */
[----:B------:R-:W-:Y:S01]  /*c1d0*/  LOP3.LUT R10, R10, 0xffff0000, RZ, 0xc0, !PT ;  /* 0xffff00000a0a7812 */ /* 0x000fe200078ec0ff */
[C---:B------:R-:W-:Y:S01]  /*c1e0*/  FMUL.FTZ R27, R24.reuse, R15 ;  /* 0x0000000f181b7220 */ /* 0x040fe20000410000 */
[----:B------:R-:W-:Y:S01]  /*c1f0*/  LOP3.LUT R11, R11, 0xffff0000, RZ, 0xc0, !PT ;  /* 0xffff00000b0b7812 */ /* 0x000fe200078ec0ff */
[----:B------:R-:W-:Y:S01]  /*c200*/  FMUL.FTZ R29, R24, R13 ;  /* 0x0000000d181d7220 */ /* 0x000fe20000410000 */
[----:B------:R-:W-:Y:S02]  /*c210*/  LOP3.LUT R9, R46, 0xffff0000, RZ, 0xc0, !PT ;  /* 0xffff00002e097812 */ /* 0x000fe400078ec0ff */
[----:B------:R-:W-:-:S02]  /*c220*/  LOP3.LUT R8, R47, 0xffff0000, RZ, 0xc0, !PT ;  /* 0xffff00002f087812 */ /* 0x000fc400078ec0ff */
[----:B------:R-:W-:Y:S02]  /*c230*/  LOP3.LUT R5, R50, 0xffff0000, RZ, 0xc0, !PT ;  /* 0xffff000032057812 */ /* 0x000fe400078ec0ff */
[----:B------:R-:W-:Y:S01]  /*c240*/  LOP3.LUT R4, R51, 0xffff0000, RZ, 0xc0, !PT ;  /* 0xffff000033047812 */ /* 0x000fe200078ec0ff */
[----:B------:R-:W-:Y:S01]  /*c250*/  FFMA.FTZ R27, R14, R13, -R27 ;  /* 0x0000000d0e1b7223 */ /* 0x000fe2000001081b */
[----:B------:R-:W-:Y:S01]  /*c260*/  LOP3.LUT R6, R6, 0xffff0000, RZ, 0xc0, !PT ;  /* 0xffff000006067812 */ /* 0x000fe200078ec0ff */
[----:B------:R-:W-:Y:S01]  /*c270*/  FFMA.FTZ R29, R14, R15, R29 ;  /* 0x0000000f0e1d7223 */ /* 0x000fe2000001001d */
[----:B------:R-:W-:Y:S01]  /*c280*/  LOP3.LUT R7, R7, 0xffff0000, RZ, 0xc0, !PT ;  /* 0xffff000007077812 */ /* 0x000fe200078ec0ff */
[C---:B------:R-:W-:Y:S01]  /*c290*/  FMUL.FTZ R13, R10.reuse, R9 ;  /* 0x000000090a0d7220 */ /* 0x040fe20000410000 */
[C---:B------:R-:W-:Y:S01]  /*c2a0*/  FMUL.FTZ R14, R11.reuse, R8 ;  /* 0x000000080b0e7220 */ /* 0x040fe20000410000 */
[-C--:B------:R-:W-:Y:S01]  /*c2b0*/  FMUL.FTZ R12, R10, R5.reuse ;  /* 0x000000050a0c7220 */ /* 0x080fe20000410000 */
[-C--:B------:R-:W-:Y:S01]  /*c2c0*/  FMUL.FTZ R11, R11, R4.reuse ;  /* 0x000000040b0b7220 */ /* 0x080fe20000410000 */
        /* <DEDUP_REMOVED lines=14> */
.L_x_1461:
[----:B------:R-:W-:Y:S05]  /*c3b0*/  BSYNC B0 ;  /* 0x0000000000007941 */ /* 0x000fea0003800000 */
.L_x_1454:
[----:B------:R-:W-:Y:S01]  /*c3c0*/  @!PT LDS RZ, [RZ] ;  /* 0x00000000fffff984 */ /* 0x000fe20000000800 */
[----:B------:R-:W-:Y:S01]  /*c3d0*/  @!PT LDS RZ, [RZ] ;  /* 0x00000000fffff984 */ /* 0x000fe20000000800 */
[----:B------:R-:W-:Y:S01]  /*c3e0*/  @!PT LDS RZ, [RZ] ;  /* 0x00000000fffff984 */ /* 0x000fe20000000800 */
[----:B------:R-:W-:Y:S01]  /*c3f0*/  @!PT LDS RZ, [RZ] ;  /* 0x00000000fffff984 */ /* 0x000fe20000000800 */
[----:B------:R1:W-:Y:S06]  /*c400*/  MEMBAR.ALL.CTA ;  /* 0x0000000000007992 */ /* 0x0003ec0000008000 */
[----:B-1----:R-:W1:Y:S01]  /*c410*/  FENCE.VIEW.ASYNC.S ;  /* 0x00000000000073c6 */ /* 0x002e620000000000 */
[----:B------:R-:W-:Y:S05]  /*c420*/  WARPSYNC.ALL ;  /* 0x0000000000007948 */ /* 0x000fea0003800000 */
[----:B-1----:R-:W-:Y:S06]  /*c430*/  BAR.SYNC.DEFER_BLOCKING 0xd, 0x180 ;  /* 0x0346000000007b1d */ /* 0x002fec0000010000 */
.L_x_1452:
[----:B0--3--:R-:W-:-:S05]  /*c440*/  IMAD.U32 R0, RZ, RZ, UR39 ;  /* 0x00000027ff007e24 */ /* 0x009fca000f8e00ff */
[----:B------:R-:W-:-:S13]  /*c450*/  ISETP.NE.AND P0, PT, R0, 0x3, PT ;  /* 0x000000030000780c */ /* 0x000fda0003f05270 */
[----:B------:R-:W-:Y:S05]  /*c460*/  @!P0 BRA `(.L_x_1481) ;  /* 0x0000000000048947 */ /* 0x000fea0003800000 */
[----:B------:R-:W-:Y:S01]  /*c470*/  BPT.TRAP 0x1 ;  /* 0x000000040000795c */ /* 0x000fe20000300000 */
.L_x_1481:
[----:B------:R-:W-:Y:S01]  /*c480*/  IMAD R0, R18, 0x8, R2 ;  /* 0x0000000812007824 */ /* 0x000fe200078e0202 */
[----:B--2-4-:R-:W-:-:S04]  /*c490*/  SHF.L.U32 R5, R23, 0x1f, RZ ;  /* 0x0000001f17057819 */ /* 0x014fc800000006ff */
[----:B------:R0:W2:Y:S01]  /*c4a0*/  SYNCS.PHASECHK.TRANS64.TRYWAIT P1, [R0+URZ+0x2d830], R5 ;  /* 0x02d83005000075a7 */ /* 0x0000a2000802017f */
[----:B------:R-:W-:Y:S05]  /*c4b0*/  @!P0 BRA `(.L_x_1482) ;  /* 0x0000000000048947 */ /* 0x000fea0003800000 */
[----:B------:R-:W-:Y:S01]  /*c4c0*/  BPT.TRAP 0x1 ;  /* 0x000000040000795c */ /* 0x000fe20000300000 */
.L_x_1482:
[----:B------:R-:W-:Y:S01]  /*c4d0*/  VIADD R3, R2, 0x15400 ;  /* 0x0001540002037836 */ /* 0x000fe20000000000 */
[----:B------:R-:W-:Y:S01]  /*c4e0*/  LOP3.LUT R6, R44, 0x10000, RZ, 0xfc, !PT ;  /* 0x000100002c067812 */ /* 0x000fe200078efcff */
[----:B------:R-:W-:-:S03]  /*c4f0*/  IMAD.MOV.U32 R7, RZ, RZ, -0x7fffffe0 ;  /* 0x80000020ff077424 */ /* 0x000fc600078e00ff */
[----:B------:R-:W-:Y:S02]  /*c500*/  SHF.R.U32.HI R3, RZ, 0x4, R3 ;  /* 0x00000004ff037819 */ /* 0x000fe40000011603 */
[----:B------:R3:W-:Y:S02]  /*c510*/  STL.64 [R1+0x8], R6 ;  /* 0x0000080601007387 */ /* 0x0007e40000100a00 */
[----:B------:R-:W-:-:S04]  /*c520*/  LOP3.LUT R3, R3, 0x3fff, RZ, 0xc0, !PT ;  /* 0x00003fff03037812 */ /* 0x000fc800078ec0ff */
[----:B------:R-:W-:-:S05]  /*c530*/  LOP3.LUT R3, R3, 0x10000, RZ, 0xfc, !PT ;  /* 0x0001000003037812 */ /* 0x000fca00078efcff */
[----:B------:R3:W-:Y:S01]  /*c540*/  STL [R1+0x48], R3 ;  /* 0x0000480301007387 */ /* 0x0007e20000100800 */
[----:B--2---:R-:W-:Y:S05]  /*c550*/  @P1 BRA `(.L_x_1483) ;  /* 0x0000000000081947 */ /* 0x004fea0003800000 */
[----:B------:R-:W2:Y:S02]  /*c560*/  SYNCS.PHASECHK.TRANS64.TRYWAIT P1, [R0+URZ+0x2d830], R5 ;  /* 0x02d83005000075a7 */ /* 0x000ea4000802017f */
[----:B--2---:R-:W-:Y:S05]  /*c570*/  @!P1 BRA `(.L_x_1484) ;  /* 0x0000019000789947 */ /* 0x004fea0003800000 */
.L_x_1483:
[----:B---3--:R-:W3:Y:S04]  /*c580*/  LDL R3, [R1+0x48] ;  /* 0x0000480001037983 */ /* 0x008ee80000100800 */
[----:B------:R-:W4:Y:S01]  /*c590*/  LDL.64 R10, [R1+0x8] ;  /* 0x00000800010a7983 */ /* 0x000f220000100a00 */
[----:B0-2---:R-:W-:Y:S01]  /*c5a0*/  IMAD.MOV.U32 R5, RZ, RZ, -0x7fffffe0 ;  /* 0x80000020ff057424 */ /* 0x005fe200078e00ff */
[----:B------:R-:W-:Y:S05]  /*c5b0*/  WARPSYNC.ALL ;  /* 0x0000000000007948 */ /* 0x000fea0003800000 */
[----:B------:R-:W-:Y:S01]  /*c5c0*/  R2UR UR7, R5 ;  /* 0x00000000050772ca */ /* 0x000fe200000e0000 */
[----:B-1---5:R-:W-:Y:S01]  /*c5d0*/  WARPGROUP.ARRIVE ;  /* 0x00000000000079c5 */ /* 0x022fe20000000000 */
[----:B------:R-:W-:-:S02]  /*c5e0*/  IMAD.MOV.U32 R91, RZ, RZ, -0x7fffffe0 ;  /* 0x80000020ff5b7424 */ /* 0x000fc400078e00ff */
[----:B------:R-:W-:Y:S02]  /*c5f0*/  IMAD.MOV.U32 R7, RZ, RZ, -0x7fffffe0 ;  /* 0x80000020ff077424 */ /* 0x000fe400078e00ff */
[----:B------:R-:W-:Y:S02]  /*c600*/  IMAD.MOV.U32 R21, RZ, RZ, -0x7fffffe0 ;  /* 0x80000020ff157424 */ /* 0x000fe400078e00ff */
[----:B------:R-:W-:Y:S02]  /*c610*/  IMAD.MOV.U32 R15, RZ, RZ, -0x7fffffe0 ;  /* 0x80000020ff0f7424 */ /* 0x000fe400078e00ff */
[----:B------:R-:W-:Y:S02]  /*c620*/  IMAD.MOV.U32 R13, RZ, RZ, -0x7fffffe0 ;  /* 0x80000020ff0d7424 */ /* 0x000fe400078e00ff */
[----:B------:R-:W-:Y:S02]  /*c630*/  IMAD.MOV.U32 R9, RZ, RZ, -0x7fffffe0 ;  /* 0x80000020ff097424 */ /* 0x000fe400078e00ff */
[----:B------:R-:W-:-:S02]  /*c640*/  IMAD.MOV.U32 R5, RZ, RZ, -0x7fffffe0 ;  /* 0x80000020ff057424 */ /* 0x000fc400078e00ff */
[----:B---3--:R-:W-:Y:S01]  /*c650*/  IMAD R4, R18, 0x600, R3 ;  /* 0x0000060012047824 */ /* 0x008fe200078e0203 */
[C---:B----4-:R-:W-:Y:S01]  /*c660*/  R2UR UR4, R10.reuse ;  /* 0x000000000a0472ca */ /* 0x050fe200000e0000 */
[----:B------:R-:W-:Y:S01]  /*c670*/  VIADD R90, R10, 0x2 ;  /* 0x000000020a5a7836 */ /* 0x000fe20000000000 */
[----:B------:R-:W-:Y:S01]  /*c680*/  R2UR UR5, R11 ;  /* 0x000000000b0572ca */ /* 0x000fe200000e0000 */
[C---:B------:R-:W-:Y:S01]  /*c690*/  VIADD R6, R4.reuse, 0x2 ;  /* 0x0000000204067836 */ /* 0x040fe20000000000 */
[----:B------:R-:W-:Y:S01]  /*c6a0*/  R2UR UR6, R4 ;  /* 0x00000000040672ca */ /* 0x000fe200000e0000 */
[C---:B------:R-:W-:Y:S01]  /*c6b0*/  VIADD R20, R10.reuse, 0x300 ;  /* 0x000003000a147836 */ /* 0x040fe20000000000 */
[----:B------:R0:W-:Y:S01]  /*c6c0*/  STL.64 [R1+0x30], R90 ;  /* 0x0000305a01007387 */ /* 0x0001e20000100a00 */
[C---:B------:R-:W-:Y:S02]  /*c6d0*/  VIADD R14, R10.reuse, 0x302 ;  /* 0x000003020a0e7836 */ /* 0x040fe40000000000 */
[C---:B------:R-:W-:Y:S01]  /*c6e0*/  VIADD R12, R10.reuse, 0x600 ;  /* 0x000006000a0c7836 */ /* 0x040fe20000000000 */
[----:B------:R0:W-:Y:S01]  /*c6f0*/  STL.64 [R1+0x28], R20 ;  /* 0x0000281401007387 */ /* 0x0001e20000100a00 */
[----:B------:R-:W-:-:S03]  /*c700*/  VIADD R8, R10, 0x602 ;  /* 0x000006020a087836 */ /* 0x000fc60000000000 */
[----:B------:R0:W-:Y:S03]  /*c710*/  STL.64 [R1+0x20], R14 ;  /* 0x0000200e01007387 */ /* 0x0001e60000100a00 */
[----:B------:R-:W-:Y:S01]  /*c720*/  HGMMA.64x128x16.F32.BF16 R24, gdesc[UR4], RZ, !UPT, gsb0 ;  /* 0x01e00000041879f0 */ /* 0x000fe2000c0018ff */
[----:B------:R-:W-:Y:S01]  /*c730*/  R2UR UR4, R90 ;  /* 0x000000005a0472ca */ /* 0x000fe200000e0000 */
[----:B------:R0:W-:Y:S01]  /*c740*/  STL.64 [R1+0x18], R12 ;  /* 0x0000180c01007387 */ /* 0x0001e20000100a00 */
[----:B------:R-:W-:Y:S02]  /*c750*/  R2UR UR5, R91 ;  /* 0x000000005b0572ca */ /* 0x000fe400000e0000 */
[----:B------:R-:W-:Y:S01]  /*c760*/  R2UR UR6, R6 ;  /* 0x00000000060672ca */ /* 0x000fe200000e0000 */
[----:B------:R-:W-:Y:S01]  /*c770*/  VIADD R6, R4, 0x200 ;  /* 0x0000020004067836 */ /* 0x000fe20000000000 */
[----:B------:R-:W-:Y:S01]  /*c780*/  R2UR UR7, R7 ;  /* 0x00000000070772ca */ /* 0x000fe200000e0000 */
[----:B------:R-:W-:Y:S01]  /*c790*/  IMAD.MOV.U32 R7, RZ, RZ, -0x7fffffe0 ;  /* 0x80000020ff077424 */ /* 0x000fe200078e00ff */
[----:B------:R0:W-:Y:S01]  /*c7a0*/  STL.64 [R1+0x10], R8 ;  /* 0x0000100801007387 */ /* 0x0001e20000100a00 */
[----:B------:R-:W-:-:S02]  /*c7b0*/  WARPGROUP.DEPBAR.LE gsb0, 0x0 ;  /* 0x00008000000079c5 */ /* 0x000fc40000010000 */
[----:B------:R-:W-:-:S08]  /*c7c0*/  WARPGROUP.ARRIVE ;  /* 0x00000000000079c5 */ /* 0x000fd00000000000 */
[----:B------:R-:W-:Y:S01]  /*c7d0*/  HGMMA.64x128x16.F32.BF16 R24, gdesc[UR4], R24, gsb0 ;  /* 0x01e00000041879f0 */ /* 0x000fe20008001818 */
[----:B------:R-:W-:Y:S02]  /*c7e0*/  R2UR UR4, R20 ;  /* 0x00000000140472ca */ /* 0x000fe400000e0000 */
[----:B------:R-:W-:Y:S02]  /*c7f0*/  R2UR UR5, R21 ;  /* 0x00000000150572ca */ /* 0x000fe400000e0000 */
[----:B------:R-:W-:Y:S01]  /*c800*/  R2UR UR6, R6 ;  /* 0x00000000060672ca */ /* 0x000fe200000e0000 */
[----:B------:R-:W-:Y:S01]  /*c810*/  VIADD R6, R4, 0x202 ;  /* 0x0000020204067836 */ /* 0x000fe20000000000 */
[----:B------:R-:W-:Y:S01]  /*c820*/  R2UR UR7, R7 ;  /* 0x00000000070772ca */ /* 0x000fe200000e0000 */
[----:B------:R-:W-:Y:S01]  /*c830*/  IMAD.MOV.U32 R7, RZ, RZ, -0x7fffffe0 ;  /* 0x80000020ff077424 */ /* 0x000fe200078e00ff */
[----:B------:R-:W-:Y:S02]  /*c840*/  WARPGROUP.DEPBAR.LE gsb0, 0x0 ;  /* 0x00008000000079c5 */ /* 0x000fe40000010000 */
[----:B------:R-:W-:-:S09]  /*c850*/  WARPGROUP.ARRIVE ;  /* 0x00000000000079c5 */ /* 0x000fd20000000000 */
[----:B------:R-:W-:Y:S01]  /*c860*/  HGMMA.64x128x16.F32.BF16 R24, gdesc[UR4], R24, gsb0 ;  /* 0x01e00000041879f0 */ /* 0x000fe20008001818 */
[----:B------:R-:W-:Y:S02]  /*c870*/  R2UR UR4, R14 ;  /* 0x000000000e0472ca */ /* 0x000fe400000e0000 */
[----:B------:R-:W-:Y:S02]  /*c880*/  R2UR UR5, R15 ;  /* 0x000000000f0572ca */ /* 0x000fe400000e0000 */
[----:B------:R-:W-:Y:S01]  /*c890*/  R2UR UR6, R6 ;  /* 0x00000000060672ca */ /* 0x000fe200000e0000 */
[C---:B------:R-:W-:Y:S01]  /*c8a0*/  VIADD R6, R4.reuse, 0x400 ;  /* 0x0000040004067836 */ /* 0x040fe20000000000 */
[----:B------:R-:W-:Y:S01]  /*c8b0*/  R2UR UR7, R7 ;  /* 0x00000000070772ca */ /* 0x000fe200000e0000 */
[----:B------:R-:W-:Y:S02]  /*c8c0*/  IMAD.MOV.U32 R7, RZ, RZ, -0x7fffffe0 ;  /* 0x80000020ff077424 */ /* 0x000fe400078e00ff */
[----:B------:R-:W-:Y:S01]  /*c8d0*/  VIADD R4, R4, 0x402 ;  /* 0x0000040204047836 */ /* 0x000fe20000000000 */
[----:B------:R-:W-:-:S02]  /*c8e0*/  WARPGROUP.DEPBAR.LE gsb0, 0x0 ;  /* 0x00008000000079c5 */ /* 0x000fc40000010000 */
[----:B------:R-:W-:-:S07]  /*c8f0*/  WARPGROUP.ARRIVE ;  /* 0x00000000000079c5 */ /* 0x000fce0000000000 */
[----:B------:R-:W-:Y:S01]  /*c900*/  HGMMA.64x128x16.F32.BF16 R24, gdesc[UR4], R24, gsb0 ;  /* 0x01e00000041879f0 */ /* 0x000fe20008001818 */
[----:B------:R-:W-:Y:S02]  /*c910*/  R2UR UR4, R12 ;  /* 0x000000000c0472ca */ /* 0x000fe400000e0000 */
[----:B------:R-:W-:Y:S02]  /*c920*/  R2UR UR5, R13 ;  /* 0x000000000d0572ca */ /* 0x000fe400000e0000 */
[----:B------:R-:W-:Y:S02]  /*c930*/  R2UR UR6, R6 ;  /* 0x00000000060672ca */ /* 0x000fe400000e0000 */
[----:B------:R-:W-:Y:S01]  /*c940*/  R2UR UR7, R7 ;  /* 0x00000000070772ca */ /* 0x000fe200000e0000 */
[----:B------:R-:W-:Y:S02]  /*c950*/  WARPGROUP.DEPBAR.LE gsb0, 0x0 ;  /* 0x00008000000079c5 */ /* 0x000fe40000010000 */
[----:B------:R-:W-:-:S10]  /*c960*/  WARPGROUP.ARRIVE ;  /* 0x00000000000079c5 */ /* 0x000fd40000000000 */
        /* <DEDUP_REMOVED lines=11> */
.L_x_1485:
[----:B------:R-:W2:Y:S01]  /*ca20*/  LDL R90, [R1+0x98] ;  /* 0x00009800015a7983 */ /* 0x000ea20000100800 */
[----:B------:R-:W0:Y:S01]  /*ca30*/  LDC R142, c[0x0][0x448] ;  /* 0x00011200ff8e7b82 */ /* 0x000e220000000800 */
[----:B------:R-:W-:Y:S02]  /*ca40*/  ULDC UR4, c[0x0][0x9d8] ;  /* 0x0002760000047ab9 */ /* 0x000fe40000000800 */
[----:B------:R-:W2:Y:S01]  /*ca50*/  LDL R89, [R1+0x60] ;  /* 0x0000600001597983 */ /* 0x000ea20000100800 */
        /* <DEDUP_REMOVED lines=20> */
[----:B0-----:R-:W-:Y:S01]  /*cba0*/  ISETP.NE.AND P1, PT, R142, 0x1, PT ;  /* 0x000000018e00780c */ /* 0x001fe20003f25270 */
[----:B------:R-:W-:Y:S01]  /*cbb0*/  FMUL.FTZ R45, R60, UR4 ;  /* 0x000000043c2d7c20 */ /* 0x000fe20008410000 */
[----:B------:R-:W-:-:S02]  /*cbc0*/  IMAD.MOV.U32 R73, RZ, RZ, -0x80 ;  /* 0xffffff80ff497424 */ /* 0x000fc400078e00ff */
[----:B------:R-:W-:Y:S01]  /*cbd0*/  FMUL.FTZ R52, R67, UR4 ;  /* 0x0000000443347c20 */ /* 0x000fe20008410000 */
[----:B------:R-:W-:Y:S01]  /*cbe0*/  FMUL.FTZ R60, R75, UR4 ;  /* 0x000000044b3c7c20 */ /* 0x000fe20008410000 */
[----:B------:R-:W-:Y:S01]  /*cbf0*/  FMUL.FTZ R67, R81, UR4 ;  /* 0x0000000451437c20 */ /* 0x000fe20008410000 */
[----:B------:R-:W-:Y:S01]  /*cc00*/  VIADD R0, R0, 0x2d840 ;  /* 0x0002d84000007836 */ /* 0x000fe20000000000 */
[----:B------:R-:W-:Y:S01]  /*cc10*/  ULDC.64 UR6, c[0x0][0x9e0] ;  /* 0x0002780000067ab9 */ /* 0x000fe20000000a00 */
[----:B------:R-:W-:Y:S02]  /*cc20*/  IMAD.U32 R75, RZ, RZ, UR38 ;  /* 0x00000026ff4b7e24 */ /* 0x000fe4000f8e00ff */
[----:B------:R-:W-:Y:S01]  /*cc30*/  FMUL.FTZ R3, R24, UR4 ;  /* 0x0000000418037c20 */ /* 0x000fe20008410000 */
[----:B------:R-:W-:Y:S01]  /*cc40*/  FMUL.FTZ R8, R29, UR4 ;  /* 0x000000041d087c20 */ /* 0x000fe20008410000 */
[----:B------:R-:W-:Y:S01]  /*cc50*/  FMUL.FTZ R10, R31, UR4 ;  /* 0x000000041f0a7c20 */ /* 0x000fe20008410000 */
[----:B------:R-:W-:Y:S01]  /*cc60*/  FMUL.FTZ R11, R32, UR4 ;  /* 0x00000004200b7c20 */ /* 0x000fe20008410000 */
[----:B------:R-:W0:Y:S01]  /*cc70*/  @P1 LDC R71, c[0x0][0x44c] ;  /* 0x00011300ff471b82 */ /* 0x000e220000000800 */
[----:B------:R-:W-:Y:S01]  /*cc80*/  FMUL.FTZ R12, R33, UR4 ;  /* 0x00000004210c7c20 */ /* 0x000fe20008410000 */
[----:B------:R-:W-:Y:S01]  /*cc90*/  FMUL.FTZ R13, R34, UR4 ;  /* 0x00000004220d7c20 */ /* 0x000fe20008410000 */
[----:B------:R-:W-:Y:S01]  /*cca0*/  FMUL.FTZ R14, R35, UR4 ;  /* 0x00000004230e7c20 */ /* 0x000fe20008410000 */
[----:B------:R-:W-:Y:S01]  /*ccb0*/  FMUL.FTZ R15, R36, UR4 ;  /* 0x00000004240f7c20 */ /* 0x000fe20008410000 */
[----:B------:R-:W-:Y:S01]  /*ccc0*/  FMUL.FTZ R21, R38, UR4 ;  /* 0x0000000426157c20 */ /* 0x000fe20008410000 */
[----:B------:R-:W-:Y:S01]  /*ccd0*/  FMUL.FTZ R24, R39, UR4 ;  /* 0x0000000427187c20 */ /* 0x000fe20008410000 */
[----:B------:R-:W-:Y:S01]  /*cce0*/  UISETP.GE.AND UP0, UPT, UR7, 0x1, UPT ;  /* 0x000000010700788c */ /* 0x000fe2000bf06270 */
[----:B------:R-:W1:Y:S01]  /*ccf0*/  @P1 LDC R72, c[0x0][0x450] ;  /* 0x00011400ff481b82 */ /* 0x000e620000000800 */
        /* <DEDUP_REMOVED lines=9> */
[----:B------:R-:W-:Y:S01]  /*cd90*/  LOP3.LUT R22, R22, 0xffffffdf, RZ, 0xc0, !PT ;  /* 0xffffffdf16167812 */ /* 0x000fe200078ec0ff */
[----:B------:R-:W-:Y:S01]  /*cda0*/  FMUL.FTZ R44, R59, UR4 ;  /* 0x000000043b2c7c20 */ /* 0x000fe20008410000 */
[----:B------:R-:W-:Y:S01]  /*cdb0*/  PRMT R0, R75, 0x654, R0 ;  /* 0x000006544b007816 */ /* 0x000fe20000000000 */
        /* <DEDUP_REMOVED lines=17> */
[----:B------:R-:W-:Y:S01]  /*ced0*/  @P1 LOP3.LUT R22, R22, 0x20, RZ, 0xfc, !PT ;  /* 0x0000002016161812 */ /* 0x000fe200078efcff */
[----:B------:R-:W-:Y:S01]  /*cee0*/  FMUL.FTZ R86, R86, UR4 ;  /* 0x0000000456567c20 */ /* 0x000fe20008410000 */
[----:B------:R3:W-:Y:S01]  /*cef0*/  SYNCS.ARRIVE.TRANS64.RED.A1T0 RZ, [R0+URZ], RZ ;  /* 0x000000ff00ff79a7 */ /* 0x0007e2000810043f */
[----:B------:R-:W4:Y:S01]  /*cf00*/  MUFU.TANH R3, R3 ;  /* 0x0000000300037308 */ /* 0x000f220000002400 */
[----:B------:R-:W-:Y:S01]  /*cf10*/  ULDC UR52, c[0x0][0x9dc] ;  /* 0x0002770000347ab9 */ /* 0x000fe20000000800 */
[----:B------:R-:W-:Y:S01]  /*cf20*/  LEA R77, R88, 0xffffff80, 0x7 ;  /* 0xffffff80584d7811 */ /* 0x000fe200078e38ff */
[----:B------:R-:W-:-:S05]  /*cf30*/  ULOP3.LUT UR52, URZ, UR52, URZ, 0x33, !UPT ;  /* 0x000000343f347292 */ /* 0x000fca000f8e333f */
        /* <DEDUP_REMOVED lines=26> */
[----:B------:R-:W1:Y:S08]  /*d0e0*/  MUFU.TANH R36, R36 ;  /* 0x0000002400247308 */ /* 0x000e700000002400 */
[----:B------:R-:W3:Y:S01]  /*d0f0*/  MUFU.TANH R37, R37 ;  /* 0x0000002500257308 */ /* 0x000ee20000002400 */
[----:B--2---:R-:W-:-:S04]  /*d100*/  IMAD.IADD R70, R90, 0x1, R89 ;  /* 0x000000015a467824 */ /* 0x004fc800078e0259 */
[----:B0-----:R-:W-:-:S03]  /*d110*/  @P1 IMAD.HI.U32 R71, R70, R71, RZ ;  /* 0x0000004746471227 */ /* 0x001fc600078e00ff */
[----:B------:R-:W0:Y:S02]  /*d120*/  MUFU.TANH R38, R38 ;  /* 0x0000002600267308 */ /* 0x000e240000002400 */
[----:B-1----:R-:W-:Y:S01]  /*d130*/  @P1 SHF.R.U32.HI R70, RZ, R72, R71 ;  /* 0x00000048ff461219 */ /* 0x002fe20000011647 */
[----:B------:R-:W-:Y:S02]  /*d140*/  IMAD R72, R88, R73, 0x80 ;  /* 0x0000008058487424 */ /* 0x000fe400078e0249 */
[----:B------:R-:W-:Y:S01]  /*d150*/  FMUL.FTZ R71, R85, UR4 ;  /* 0x0000000455477c20 */ /* 0x000fe20008410000 */
[----:B------:R-:W-:Y:S01]  /*d160*/  FMUL.FTZ R73, R87, UR4 ;  /* 0x0000000457497c20 */ /* 0x000fe20008410000 */
[----:B------:R-:W-:Y:S01]  /*d170*/  PLOP3.LUT P1, PT, PT, PT, UP0, 0x40, 0x0 ;  /* 0x000000000000781c */ /* 0x000fe20003f2e808 */
[----:B------:R-:W1:Y:S01]  /*d180*/  SHFL.IDX PT, R81, R70, RZ, 0x1c1f ;  /* 0x001c1fff46517589 */ /* 0x000e6200000e0000 */
[----:B------:R-:W-:Y:S01]  /*d190*/  VIADD R75, R72, 0x1 ;  /* 0x00000001484b7836 */ /* 0x000fe20000000000 */
[----:B------:R-:W2:Y:S03]  /*d1a0*/  MUFU.TANH R39, R39 ;  /* 0x0000002700277308 */ /* 0x000ea60000002400 */
[----:B------:R-:W-:-:S02]  /*d1b0*/  IMAD R74, R156, -0x2, R75 ;  /* 0xfffffffe9c4a7824 */ /* 0x000fc400078e024b */
[----:B------:R-:W-:-:S03]  /*d1c0*/  IMAD.IADD R75, R155, 0x1, R72 ;  /* 0x000000019b4b7824 */ /* 0x000fc600078e0248 */
[----:B------:R-:W0:Y:S01]  /*d1d0*/  MUFU.TANH R40, R40 ;  /* 0x0000002800287308 */ /* 0x000e220000002400 */
[----:B------:R-:W-:Y:S01]  /*d1e0*/  IADD3 R74, -R154, R74, R155 ;  /* 0x0000004a9a4a7210 */ /* 0x000fe20007ffe19b */
[----:B------:R-:W-:-:S04]  /*d1f0*/  IMAD R80, R156, -0x2, R75 ;  /* 0xfffffffe9c507824 */ /* 0x000fc800078e024b */
[C---:B------:R-:W-:Y:S02]  /*d200*/  VIADD R79, R74.reuse, UR6 ;  /* 0x000000064a4f7c36 */ /* 0x040fe40008000000 */
[----:B------:R-:W0:Y:S01]  /*d210*/  MUFU.TANH R41, R41 ;  /* 0x0000002900297308 */ /* 0x000e220000002400 */
[----:B------:R-:W-:Y:S02]  /*d220*/  VIADD R78, R74, UR52 ;  /* 0x000000344a4e7c36 */ /* 0x000fe40008000000 */
[----:B-1----:R-:W-:Y:S02]  /*d230*/  VIADDMNMX R76, R81, R79, R80, PT ;  /* 0x0000004f514c7246 */ /* 0x002fe40003800150 */
[----:B------:R-:W-:-:S03]  /*d240*/  IMAD.IADD R75, R78, 0x1, R81 ;  /* 0x000000014e4b7824 */ /* 0x000fc600078e0251 */
[----:B------:R-:W1:Y:S08]  /*d250*/  MUFU.TANH R42, R42 ;  /* 0x0000002a002a7308 */ /* 0x000e700000002400 */
        /* <DEDUP_REMOVED lines=28> */
[----:B---3--:R3:W0:Y:S08]  /*d420*/  MUFU.TANH R0, R86 ;  /* 0x0000005600007308 */ /* 0x0086300000002400 */
[----:B------:R-:W0:Y:S01]  /*d430*/  MUFU.TANH R73, R73 ;  /* 0x0000004900497308 */ /* 0x000e220000002400 */
[----:B-1234-:R-:W-:Y:S05]  /*d440*/  @P1 BRA `(.L_x_1486) ;  /* 0x0000000000581947 */ /* 0x01efea0003800000 */
[----:B------:R-:W-:Y:S01]  /*d450*/  IADD3 R74, -R154, R155, R81 ;  /* 0x0000009b9a4a7210 */ /* 0x000fe20007ffe151 */
[----:B------:R-:W-:Y:S03]  /*d460*/  BSSY B0, `(.L_x_1487) ;  /* 0x0000010000007945 */ /* 0x000fe60003800000 */
[----:B------:R-:W-:-:S13]  /*d470*/  ISETP.GT.AND P1, PT, R74, -0x1, PT ;  /* 0xffffffff4a00780c */ /* 0x000fda0003f24270 */
[----:B------:R-:W-:Y:S05]  /*d480*/  @P1 BRA `(.L_x_1488) ;  /* 0x0000000000201947 */ /* 0x000fea0003800000 */
[----:B------:R-:W-:Y:S01]  /*d490*/  UISETP.NE.AND UP1, UPT, UR7, 0x1, UPT ;  /* 0x000000010700788c */ /* 0x000fe2000bf25270 */
[----:B------:R-:W-:-:S05]  /*d4a0*/  LOP3.LUT R74, RZ, R74, RZ, 0x33, !PT ;  /* 0x0000004aff4a7212 */ /* 0x000fca00078e33ff */
[----:B------:R-:W-:-:S05]  /*d4b0*/  PLOP3.LUT P1, PT, PT, PT, UP1, 0x80, 0x0 ;  /* 0x000000000000781c */ /* 0x000fca0003f2f018 */
[----:B------:R-:W-:-:S08]  /*d4c0*/  @UP1 ULDC.64 UR4, c[0x0][0x9e8] ;  /* 0x00027a0000041ab9 */ /* 0x000fd00000000a00 */
[----:B------:R-:W-:-:S05]  /*d4d0*/  @P1 IMAD.HI.U32 R81, R74, UR4, RZ ;  /* 0x000000044a511c27 */ /* 0x000fca000f8e00ff */
[----:B------:R-:W-:-:S04]  /*d4e0*/  @P1 SHF.R.U32.HI R74, RZ, UR5, R81 ;  /* 0x00000005ff4a1c19 */ /* 0x000fc80008011651 */
[----:B------:R-:W-:Y:S01]  /*d4f0*/  LOP3.LUT R74, RZ, R74, RZ, 0x33, !PT ;  /* 0x0000004aff4a7212 */ /* 0x000fe200078e33ff */
[----:B------:R-:W-:Y:S06]  /*d500*/  BRA `(.L_x_1489) ;  /* 0x0000000000147947 */ /* 0x000fec0003800000 */
.L_x_1488:
[----:B------:R-:W-:-:S06]  /*d510*/  UISETP.NE.AND UP1, UPT, UR7, 0x1, UPT ;  /* 0x000000010700788c */ /* 0x000fcc000bf25270 */
[----:B------:R-:W-:-:S05]  /*d520*/  PLOP3.LUT P1, PT, PT, PT, UP1, 0x80, 0x0 ;  /* 0x000000000000781c */ /* 0x000fca0003f2f018 */
[----:B------:R-:W-:-:S08]  /*d530*/  @UP1 ULDC.64 UR4, c[0x0][0x9e8] ;  /* 0x00027a0000041ab9 */ /* 0x000fd00000000a00 */
[----:B------:R-:W-:-:S05]  /*d540*/  @P1 IMAD.HI.U32 R81, R74, UR4, RZ ;  /* 0x000000044a511c27 */ /* 0x000fca000f8e00ff */
[----:B------:R-:W-:-:S07]  /*d550*/  @P1 SHF.R.U32.HI R74, RZ, UR5, R81 ;  /* 0x00000005ff4a1c19 */ /* 0x000fce0008011651 */
.L_x_1489:
[----:B------:R-:W-:Y:S05]  /*d560*/  BSYNC B0 ;  /* 0x0000000000007941 */ /* 0x000fea0003800000 */
.L_x_1487:
[----:B------:R-:W-:-:S04]  /*d570*/  IMAD R81, R74, UR7, -R77 ;  /* 0x000000074a517c24 */ /* 0x000fc8000f8e0a4d */
[----:B------:R-:W-:-:S05]  /*d580*/  IMAD R81, R156, -0x2, R81 ;  /* 0xfffffffe9c517824 */ /* 0x000fca00078e0251 */
[----:B------:R-:W-:Y:S02]  /*d590*/  VIMNMX R75, R75, R81, !PT ;  /* 0x000000514b4b7248 */ /* 0x000fe40007fe0100 */
[----:B------:R-:W-:-:S07]  /*d5a0*/  VIADDMNMX R76, R81, UR7, R76, PT ;  /* 0x00000007514c7c46 */ /* 0x000fce000b80014c */
.L_x_1486:
[C---:B------:R-:W-:Y:S02]  /*d5b0*/  ISETP.GE.AND P2, PT, R72.reuse, 0x9, PT ;  /* 0x000000094800780c */ /* 0x040fe40003f46270 */
[----:B------:R-:W-:Y:S02]  /*d5c0*/  ISETP.GE.AND P1, PT, R72, 0x2, PT ;  /* 0x000000024800780c */ /* 0x000fe40003f26270 */
[----:B------:R-:W-:Y:S02]  /*d5d0*/  LOP3.LUT R22, R22, 0xfffffffe, RZ, 0xc0, !PT ;  /* 0xfffffffe16167812 */ /* 0x000fe400078ec0ff */
[----:B------:R-:W-:Y:S02]  /*d5e0*/  ISETP.GT.AND P3, PT, R75, 0x1, !P1 ;  /* 0x000000014b00780c */ /* 0x000fe40004f64270 */
[----:B------:R-:W-:Y:S02]  /*d5f0*/  ISETP.GE.AND P4, PT, R72, 0xa, PT ;  /* 0x0000000a4800780c */ /* 0x000fe40003f86270 */
[----:B------:R-:W-:-:S02]  /*d600*/  ISETP.LT.OR P3, PT, R76, 0x2, P3 ;  /* 0x000000024c00780c */ /* 0x000fc40001f61670 */
[----:B------:R-:W-:Y:S02]  /*d610*/  ISETP.GE.AND P6, PT, R72, 0x1, PT ;  /* 0x000000014800780c */ /* 0x000fe40003fc6270 */
[----:B------:R-:W-:Y:S02]  /*d620*/  @P2 LOP3.LUT R22, R22, 0x1, RZ, 0xfc, !PT ;  /* 0x0000000116162812 */ /* 0x000fe400078efcff */
[----:B------:R-:W-:Y:S02]  /*d630*/  ISETP.GT.AND P2, PT, R75, 0x8, !P2 ;  /* 0x000000084b00780c */ /* 0x000fe40005744270 */
[----:B------:R-:W-:Y:S02]  /*d640*/  FSEL R74, R5, -INF , !P3 ;  /* 0xff800000054a7808 */ /* 0x000fe40005800000 */
[----:B------:R-:W-:Y:S01]  /*d650*/  ISETP.LT.OR P2, PT, R76, 0x9, P2 ;  /* 0x000000094c00780c */ /* 0x000fe20001741670 */
[----:B------:R-:W1:Y:S01]  /*d660*/  SHFL.IDX PT, R5, R70, 0x1, 0x1c1f ;  /* 0x003c1f0046057f89 */ /* 0x000e6200000e0000 */
[----:B------:R-:W-:-:S02]  /*d670*/  ISETP.GE.AND P3, PT, R72, 0x11, PT ;  /* 0x000000114800780c */ /* 0x000fc40003f66270 */
[----:B------:R-:W-:Y:S02]  /*d680*/  LOP3.LUT R22, R22, 0xfffffffd, RZ, 0xc0, !PT ;  /* 0xfffffffd16167812 */ /* 0x000fe400078ec0ff */
[----:B------:R-:W-:Y:S02]  /*d690*/  FSEL R7, R7, -INF , !P2 ;  /* 0xff80000007077808 */ /* 0x000fe40005000000 */
[----:B------:R-:W-:Y:S02]  /*d6a0*/  ISETP.GT.AND P2, PT, R75, 0x9, !P4 ;  /* 0x000000094b00780c */ /* 0x000fe40006744270 */
[----:B------:R-:W-:Y:S02]  /*d6b0*/  @P4 LOP3.LUT R22, R22, 0x2, RZ, 0xfc, !PT ;  /* 0x0000000216164812 */ /* 0x000fe400078efcff */
[----:B------:R-:W-:Y:S02]  /*d6c0*/  ISETP.LT.OR P2, PT, R76, 0xa, P2 ;  /* 0x0000000a4c00780c */ /* 0x000fe40001741670 */
[----:B------:R-:W-:-:S02]  /*d6d0*/  LOP3.LUT R22, R22, 0xfffffffb, RZ, 0xc0, !PT ;  /* 0xfffffffb16167812 */ /* 0x000fc400078ec0ff */
[----:B------:R-:W-:Y:S02]  /*d6e0*/  FSEL R8, R8, -INF , !P2 ;  /* 0xff80000008087808 */ /* 0x000fe40005000000 */
[----:B------:R-:W-:Y:S02]  /*d6f0*/  @P3 LOP3.LUT R22, R22, 0x4, RZ, 0xfc, !PT ;  /* 0x0000000416163812 */ /* 0x000fe400078efcff */
[----:B------:R-:W-:Y:S02]  /*d700*/  ISETP.GT.AND P2, PT, R75, 0x10, !P3 ;  /* 0x000000104b00780c */ /* 0x000fe40005f44270 */
[----:B------:R-:W-:Y:S02]  /*d710*/  ISETP.GE.AND P3, PT, R72, 0x12, PT ;  /* 0x000000124800780c */ /* 0x000fe40003f66270 */
[----:B------:R-:W-:Y:S01]  /*d720*/  ISETP.LT.OR P2, PT, R76, 0x11, P2 ;  /* 0x000000114c00780c */ /* 0x000fe20001741670 */
[----:B-1----:R-:W-:Y:S01]  /*d730*/  IMAD.IADD R78, R78, 0x1, R5 ;  /* 0x000000014e4e7824 */ /* 0x002fe200078e0205 */
[----:B------:R-:W-:-:S02]  /*d740*/  LOP3.LUT R22, R22, 0xfbffffff, RZ, 0xc0, !PT ;  /* 0xfbffffff16167812 */ /* 0x000fc400078ec0ff */
[----:B------:R-:W-:Y:S02]  /*d750*/  FSEL R11, R11, -INF , !P2 ;  /* 0xff8000000b0b7808 */ /* 0x000fe40005000000 */
[----:B------:R-:W-:Y:S02]  /*d760*/  ISETP.GT.AND P2, PT, R75, 0x11, !P3 ;  /* 0x000000114b00780c */ /* 0x000fe40005f44270 */
[----:B------:R-:W-:Y:S02]  /*d770*/  VIADDMNMX R79, R5, R79, R80, PT ;  /* 0x0000004f054f7246 */ /* 0x000fe40003800150 */
[----:B------:R-:W-:Y:S02]  /*d780*/  ISETP.LT.OR P2, PT, R76, 0x12, P2 ;  /* 0x000000124c00780c */ /* 0x000fe40001741670 */
[----:B------:R-:W-:Y:S02]  /*d790*/  @P3 LOP3.LUT R22, R22, 0x4000000, RZ, 0xfc, !PT ;  /* 0x0400000016163812 */ /* 0x000fe400078efcff */
[----:B------:R-:W-:-:S02]  /*d7a0*/  ISETP.GE.AND P3, PT, R72, 0x19, PT ;  /* 0x000000194800780c */ /* 0x000fc40003f66270 */
        /* <DEDUP_REMOVED lines=61> */
[----:B0-----:R-:W-:Y:S02]  /*db80*/  FSEL R38, R38, -INF , !P2 ;  /* 0xff80000026267808 */ /* 0x001fe40005000000 */
        /* <DEDUP_REMOVED lines=83> */
[----:B------:R-:W-:-:S04]  /*e0c0*/  ISETP.GT.AND P5, PT, R75, RZ, !P6 ;  /* 0x000000ff4b00720c */ /* 0x000fc800077a4270 */
        /* <DEDUP_REMOVED lines=17> */
[----:B------:R-:W-:Y:S01]  /*e1e0*/  @P5 IMAD.HI.U32 R5, R70, UR4, RZ ;  /* 0x0000000446055c27 */ /* 0x000fe2000f8e00ff */
[----:B------:R-:W-:-:S13]  /*e1f0*/  PLOP3.LUT P5, PT, PT, PT, UP1, 0x80, 0x0 ;  /* 0x000000000000781c */ /* 0x000fda0003faf018 */
[----:B------:R-:W-:-:S04]  /*e200*/  @P5 SHF.R.U32.HI R70, RZ, UR5, R5 ;  /* 0x00000005ff465c19 */ /* 0x000fc80008011605 */
[----:B------:R-:W-:Y:S01]  /*e210*/  LOP3.LUT R70, RZ, R70, RZ, 0x33, !PT ;  /* 0x00000046ff467212 */ /* 0x000fe200078e33ff */
[----:B------:R-:W-:Y:S06]  /*e220*/  BRA `(.L_x_1493) ;  /* 0x0000000000187947 */ /* 0x000fec0003800000 */
.L_x_1492:
[----:B------:R-:W-:-:S06]  /*e230*/  UISETP.NE.AND UP1, UPT, UR7, 0x1, UPT ;  /* 0x000000010700788c */ /* 0x000fcc000bf25270 */
[----:B------:R-:W-:-:S05]  /*e240*/  PLOP3.LUT P5, PT, PT, PT, UP1, 0x80, 0x0 ;  /* 0x000000000000781c */ /* 0x000fca0003faf018 */
[----:B------:R-:W-:-:S08]  /*e250*/  @UP1 ULDC.64 UR4, c[0x0][0x9e8] ;  /* 0x00027a0000041ab9 */ /* 0x000fd00000000a00 */
[----:B------:R-:W-:Y:S01]  /*e260*/  @P5 IMAD.HI.U32 R5, R70, UR4, RZ ;  /* 0x0000000446055c27 */ /* 0x000fe2000f8e00ff */
[----:B------:R-:W-:-:S13]  /*e270*/  PLOP3.LUT P5, PT, PT, PT, UP1, 0x80, 0x0 ;  /* 0x000000000000781c */ /* 0x000fda0003faf018 */
[----:B------:R-:W-:-:S07]  /*e280*/  @P5 SHF.R.U32.HI R70, RZ, UR5, R5 ;  /* 0x00000005ff465c19 */ /* 0x000fce0008011605 */
.L_x_1493:
[----:B------:R-:W-:Y:S05]  /*e290*/  BSYNC B0 ;  /* 0x0000000000007941 */ /* 0x000fea0003800000 */
.L_x_1491:
[----:B------:R-:W-:-:S04]  /*e2a0*/  IMAD R77, R70, UR7, -R77 ;  /* 0x00000007464d7c24 */ /* 0x000fc8000f8e0a4d */
[----:B------:R-:W-:-:S05]  /*e2b0*/  IMAD R77, R156, -0x2, R77 ;  /* 0xfffffffe9c4d7824 */ /* 0x000fca00078e024d */
[----:B------:R-:W-:Y:S02]  /*e2c0*/  VIMNMX R78, R78, R77, !PT ;  /* 0x0000004d4e4e7248 */ /* 0x000fe40007fe0100 */
[----:B------:R-:W-:-:S07]  /*e2d0*/  VIADDMNMX R79, R77, UR7, R79, PT ;  /* 0x000000074d4f7c46 */ /* 0x000fce000b80014f */
.L_x_1490:
[----:B------:R-:W-:Y:S01]  /*e2e0*/  ISETP.GT.AND P1, PT, R78, 0x1, !P1 ;  /* 0x000000014e00780c */ /* 0x000fe20004f24270 */
[----:B------:R-:W-:Y:S01]  /*e2f0*/  ULDC UR51, c[0x0][0x988] ;  /* 0x0002620000337ab9 */ /* 0x000fe20000000800 */
[----:B------:R-:W2:Y:S02]  /*e300*/  LDL R86, [R1+0x6c] ;  /* 0x00006c0001567983 */ /* 0x000ea40000100800 */
[----:B------:R-:W-:Y:S02]  /*e310*/  ISETP.LT.OR P1, PT, R79, 0x2, P1 ;  /* 0x000000024f00780c */ /* 0x000fe40000f21670 */
[----:B------:R-:W3:Y:S02]  /*e320*/  LDL R85, [R1+0x4] ;  /* 0x0000040001557983 */ /* 0x000ee40000100800 */
[----:B------:R-:W-:Y:S02]  /*e330*/  FSEL R70, R6, -INF , !P1 ;  /* 0xff80000006467808 */ /* 0x000fe40004800000 */
[C---:B------:R-:W-:Y:S01]  /*e340*/  LOP3.LUT P1, RZ, R22.reuse, 0x1, RZ, 0xc0, !PT ;  /* 0x0000000116ff7812 */ /* 0x040fe2000782c0ff */
[----:B------:R-:W4:Y:S01]  /*e350*/  LDL R84, [R1] ;  /* 0x0000000001547983 */ /* 0x000f220000100800 */
[----:B------:R-:W-:-:S02]  /*e360*/  LOP3.LUT P5, RZ, R22, 0x4000000, RZ, 0xc0, !PT ;  /* 0x0400000016ff7812 */ /* 0x000fc400078ac0ff */
        /* <DEDUP_REMOVED lines=20> */
[----:B------:R-:W-:Y:S02]  /*e4b0*/  LOP3.LUT P5, RZ, R22, 0x8000, RZ, 0xc0, !PT ;  /* 0x0000800016ff7812 */ /* 0x000fe400078ac0ff */
        /* <DEDUP_REMOVED lines=10> */
[----:B------:R-:W-:Y:S02]  /*e560*/  LOP3.LUT P1, RZ, R22, 0x1000000, RZ, 0xc0, !PT ;  /* 0x0100000016ff7812 */ /* 0x000fe4000782c0ff */
[----:B------:R-:W-:Y:S02]  /*e570*/  FMNMX.FTZ R6, R34, R5, !PT ;  /* 0x0000000522067209 */ /* 0x000fe40007810000 */
[----:B------:R-:W-:Y:S02]  /*e580*/  ISETP.GT.AND P1, PT, R78, 0x19, !P1 ;  /* 0x000000194e00780c */ /* 0x000fe40004f24270 */
[----:B------:R-:W-:Y:S02]  /*e590*/  FMNMX.FTZ R5, R37, R6, !PT ;  /* 0x0000000625057209 */ /* 0x000fe40007810000 */
        /* <DEDUP_REMOVED lines=40> */
[C---:B------:R-:W-:Y:S02]  /*e820*/  ISETP.GT.AND P1, PT, R78.reuse, 0x31, !P1 ;  /* 0x000000314e00780c */ /* 0x040fe40004f24270 */
[----:B------:R-:W-:Y:S01]  /*e830*/  ISETP.GT.AND P6, PT, R78, RZ, !P6 ;  /* 0x000000ff4e00720c */ /* 0x000fe200077c4270 */
[----:B------:R-:W0:Y:S01]  /*e840*/  SHFL.BFLY PT, R5, R6, 0x2, 0x1f ;  /* 0x0c401f0006057f89 */ /* 0x000e2200000e0000 */
[----:B------:R-:W-:-:S02]  /*e850*/  ISETP.LT.OR P1, PT, R79, 0x32, P1 ;  /* 0x000000324f00780c */ /* 0x000fc40000f21670 */
[----:B------:R-:W-:Y:S02]  /*e860*/  ISETP.LT.OR P6, PT, R79, 0x1, P6 ;  /* 0x000000014f00780c */ /* 0x000fe400037c1670 */
[----:B------:R-:W-:Y:S02]  /*e870*/  FSEL R36, R36, -INF , !P1 ;  /* 0xff80000024247808 */ /* 0x000fe40004800000 */
[----:B------:R-:W-:Y:S02]  /*e880*/  LOP3.LUT P1, RZ, R22, 0x20000, RZ, 0xc0, !PT ;  /* 0x0002000016ff7812 */ /* 0x000fe4000782c0ff */
[----:B------:R-:W-:Y:S02]  /*e890*/  FSEL R75, R4, -INF , !P6 ;  /* 0xff800000044b7808 */ /* 0x000fe40007000000 */
[----:B------:R-:W-:Y:S02]  /*e8a0*/  ISETP.GT.AND P1, PT, R78, 0x38, !P1 ;  /* 0x000000384e00780c */ /* 0x000fe40004f24270 */
[----:B------:R-:W-:-:S02]  /*e8b0*/  FMNMX.FTZ R4, R75, R70, !PT ;  /* 0x000000464b047209 */ /* 0x000fc40007810000 */
[----:B------:R-:W-:Y:S02]  /*e8c0*/  ISETP.LT.OR P1, PT, R79, 0x39, P1 ;  /* 0x000000394f00780c */ /* 0x000fe40000f21670 */
[----:B------:R-:W-:Y:S02]  /*e8d0*/  ISETP.GT.AND P2, PT, R78, 0x70, !P2 ;  /* 0x000000704e00780c */ /* 0x000fe40005744270 */
[----:B------:R-:W-:Y:S02]  /*e8e0*/  FSEL R39, R39, -INF , !P1 ;  /* 0xff80000027277808 */ /* 0x000fe40004800000 */
[----:B------:R-:W-:Y:S02]  /*e8f0*/  LOP3.LUT P1, RZ, R22, 0x10000, RZ, 0xc0, !PT ;  /* 0x0001000016ff7812 */ /* 0x000fe4000782c0ff */
[C---:B------:R-:W-:Y:S02]  /*e900*/  ISETP.GT.AND P3, PT, R78.reuse, 0x71, !P3 ;  /* 0x000000714e00780c */ /* 0x040fe40005f64270 */
[----:B------:R-:W-:-:S02]  /*e910*/  ISETP.GT.AND P1, PT, R78, 0x39, !P1 ;  /* 0x000000394e00780c */ /* 0x000fc40004f24270 */
[----:B0-----:R-:W-:Y:S02]  /*e920*/  FMNMX.FTZ R76, R6, R5, !PT ;  /* 0x00000005064c7209 */ /* 0x001fe40007810000 */
[C---:B------:R-:W-:Y:S02]  /*e930*/  ISETP.LT.OR P1, PT, R79.reuse, 0x3a, P1 ;  /* 0x0000003a4f00780c */ /* 0x040fe40000f21670 */
[----:B------:R-:W-:Y:S01]  /*e940*/  ISETP.LT.OR P2, PT, R79, 0x71, P2 ;  /* 0x000000714f00780c */ /* 0x000fe20001741670 */
[----:B------:R-:W0:Y:S01]  /*e950*/  SHFL.BFLY PT, R5, R76, 0x1, 0x1f ;  /* 0x0c201f004c057f89 */ /* 0x000e2200000e0000 */
[----:B------:R-:W-:Y:S02]  /*e960*/  FSEL R40, R40, -INF , !P1 ;  /* 0xff80000028287808 */ /* 0x000fe40004800000 */
[----:B------:R-:W-:Y:S02]  /*e970*/  ISETP.GT.AND P1, PT, R78, 0x40, !P5 ;  /* 0x000000404e00780c */ /* 0x000fe40006f24270 */
[----:B------:R-:W-:-:S02]  /*e980*/  LOP3.LUT P5, RZ, R22, 0x8, RZ, 0xc0, !PT ;  /* 0x0000000816ff7812 */ /* 0x000fc400078ac0ff */
[----:B------:R-:W-:Y:S02]  /*e990*/  ISETP.LT.OR P1, PT, R79, 0x41, P1 ;  /* 0x000000414f00780c */ /* 0x000fe40000f21670 */
[----:B------:R-:W-:Y:S02]  /*e9a0*/  ISETP.GT.AND P4, PT, R78, 0x78, !P4 ;  /* 0x000000784e00780c */ /* 0x000fe40006784270 */
[----:B------:R-:W-:Y:S02]  /*e9b0*/  FSEL R43, R43, -INF , !P1 ;  /* 0xff8000002b2b7808 */ /* 0x000fe40004800000 */
[----:B------:R-:W-:Y:S02]  /*e9c0*/  LOP3.LUT P1, RZ, R22, 0x4000, RZ, 0xc0, !PT ;  /* 0x0000400016ff7812 */ /* 0x000fe4000782c0ff */
[----:B------:R-:W-:Y:S02]  /*e9d0*/  ISETP.LT.OR P3, PT, R79, 0x72, P3 ;  /* 0x000000724f00780c */ /* 0x000fe40001f61670 */
[----:B------:R-:W-:-:S02]  /*e9e0*/  ISETP.GT.AND P1, PT, R78, 0x41, !P1 ;  /* 0x000000414e00780c */ /* 0x000fc40004f24270 */
[C---:B------:R-:W-:Y:S02]  /*e9f0*/  ISETP.LT.OR P4, PT, R79.reuse, 0x79, P4 ;  /* 0x000000794f00780c */ /* 0x040fe40002781670 */
[----:B------:R-:W-:Y:S02]  /*ea00*/  ISETP.LT.OR P1, PT, R79, 0x42, P1 ;  /* 0x000000424f00780c */ /* 0x000fe40000f21670 */
[----:B------:R-:W-:Y:S02]  /*ea10*/  FSEL R68, R68, -INF , !P3 ;  /* 0xff80000044447808 */ /* 0x000fe40005800000 */
[----:B------:R-:W-:Y:S02]  /*ea20*/  FSEL R44, R44, -INF , !P1 ;  /* 0xff8000002c2c7808 */ /* 0x000fe40004800000 */
[----:B------:R-:W-:Y:S02]  /*ea30*/  LOP3.LUT P1, RZ, R22, 0x2000, RZ, 0xc0, !PT ;  /* 0x0000200016ff7812 */ /* 0x000fe4000782c0ff */
[----:B0-----:R-:W-:-:S02]  /*ea40*/  FMNMX.FTZ R5, R76, R5, !PT ;  /* 0x000000054c057209 */ /* 0x001fc40007810000 */
        /* <DEDUP_REMOVED lines=38> */
[----:B------:R-:W-:Y:S01]  /*ecb0*/  FSEL R72, R64, -INF , !P1 ;  /* 0xff80000040487808 */ /* 0x000fe20004800000 */
[C---:B------:R-:W-:Y:S01]  /*ecc0*/  FMUL.FTZ R64, R5.reuse, UR51 ;  /* 0x0000003305407c20 */ /* 0x040fe20008410000 */
[----:B------:R-:W-:-:S04]  /*ecd0*/  FSETP.NEU.FTZ.AND P1, PT, R5, -INF , PT ;  /* 0xff8000000500780b */ /* 0x000fc80003f3d000 */
[----:B------:R-:W-:Y:S02]  /*ece0*/  FSEL R64, R64, RZ, P1 ;  /* 0x000000ff40407208 */ /* 0x000fe40000800000 */
[----:B------:R-:W-:Y:S02]  /*ecf0*/  ISETP.GT.AND P1, PT, R78, 0x79, !P5 ;  /* 0x000000794e00780c */ /* 0x000fe40006f24270 */
        /* <DEDUP_REMOVED lines=28> */
[--C-:B------:R-:W-:Y:S01]  /*eec0*/  FFMA.FTZ R30, R37, UR51, -R64.reuse ;  /* 0x00000033251e7c23 */ /* 0x100fe20008010840 */
[--C-:B------:R-:W-:Y:S01]  /*eed0*/  FFMA.FTZ R37, R49, UR51, -R64.reuse ;  /* 0x0000003331257c23 */ /* 0x100fe20008010840 */
[----:B------:R-:W-:Y:S01]  /*eee0*/  FMNMX.FTZ R4, R28, R7, !PT ;  /* 0x000000071c047209 */ /* 0x000fe20007810000 */
[----:B------:R-:W0:Y:S01]  /*eef0*/  MUFU.EX2 R74, R74 ;  /* 0x0000004a004a7308 */ /* 0x000e220000000800 */
[--C-:B------:R-:W-:Y:S01]  /*ef00*/  FFMA.FTZ R49, R58, UR51, -R64.reuse ;  /* 0x000000333a317c23 */ /* 0x100fe20008010840 */
[--C-:B------:R-:W-:Y:S01]  /*ef10*/  FFMA.FTZ R15, R15, UR51, -R64.reuse ;  /* 0x000000330f0f7c23 */ /* 0x100fe20008010840 */
[----:B------:R-:W-:Y:S01]  /*ef20*/  FMNMX.FTZ R7, R31, R4, !PT ;  /* 0x000000041f077209 */ /* 0x000fe20007810000 */
[--C-:B------:R-:W-:Y:S01]  /*ef30*/  FFMA.FTZ R42, R42, UR51, -R64.reuse ;  /* 0x000000332a2a7c23 */ /* 0x100fe20008010840 */
[--C-:B------:R-:W-:Y:S01]  /*ef40*/  FFMA.FTZ R25, R25, UR51, -R64.reuse ;  /* 0x0000003319197c23 */ /* 0x100fe20008010840 */
[----:B------:R-:W-:Y:S01]  /*ef50*/  FFMA.FTZ R26, R26, UR51, -R64 ;  /* 0x000000331a1a7c23 */ /* 0x000fe20008010840 */
[----:B------:R-:W-:Y:S01]  /*ef60*/  FMNMX.FTZ R4, R32, R7, !PT ;  /* 0x0000000720047209 */ /* 0x000fe20007810000 */
[----:B------:R-:W1:Y:S03]  /*ef70*/  MUFU.EX2 R77, R77 ;  /* 0x0000004d004d7308 */ /* 0x000e660000000800 */
[----:B------:R-:W-:-:S04]  /*ef80*/  FMNMX.FTZ R7, R35, R4, !PT ;  /* 0x0000000423077209 */ /* 0x000fc80007810000 */
[----:B------:R-:W-:Y:S01]  /*ef90*/  FMNMX.FTZ R4, R36, R7, !PT ;  /* 0x0000000724047209 */ /* 0x000fe20007810000 */
[----:B------:R-:W5:Y:S03]  /*efa0*/  MUFU.EX2 R11, R11 ;  /* 0x0000000b000b7308 */ /* 0x000f660000000800 */
[----:B------:R-:W-:-:S04]  /*efb0*/  FMNMX.FTZ R7, R39, R4, !PT ;  /* 0x0000000427077209 */ /* 0x000fc80007810000 */
[----:B------:R-:W-:Y:S01]  /*efc0*/  FMNMX.FTZ R4, R40, R7, !PT ;  /* 0x0000000728047209 */ /* 0x000fe20007810000 */
[----:B------:R-:W2:Y:S03]  /*efd0*/  MUFU.EX2 R12, R12 ;  /* 0x0000000c000c7308 */ /* 0x000ea60000000800 */
[----:B------:R-:W-:-:S04]  /*efe0*/  FMNMX.FTZ R7, R43, R4, !PT ;  /* 0x000000042b077209 */ /* 0x000fc80007810000 */
[----:B------:R-:W-:Y:S01]  /*eff0*/  FMNMX.FTZ R4, R44, R7, !PT ;  /* 0x000000072c047209 */ /* 0x000fe20007810000 */
[----:B------:R-:W-:Y:S03]  /*f000*/  MUFU.EX2 R15, R15 ;  /* 0x0000000f000f7308 */ /* 0x000fe60000000800 */
[----:B------:R-:W-:-:S04]  /*f010*/  FMNMX.FTZ R7, R47, R4, !PT ;  /* 0x000000042f077209 */ /* 0x000fc80007810000 */
[----:B------:R-:W-:Y:S01]  /*f020*/  FMNMX.FTZ R6, R48, R7, !PT ;  /* 0x0000000730067209 */ /* 0x000fe20007810000 */
[----:B------:R3:W-:Y:S01]  /*f030*/  MUFU.EX2 R4, R33 ;  /* 0x0000002100047308 */ /* 0x0007e20000000800 */
[----:B------:R-:W-:Y:S02]  /*f040*/  FFMA.FTZ R7, R34, UR51, -R64 ;  /* 0x0000003322077c23 */ /* 0x000fe40008010840 */
[----:B------:R-:W-:-:S04]  /*f050*/  FMNMX.FTZ R29, R51, R6, !PT ;  /* 0x00000006331d7209 */ /* 0x000fc80007810000 */
[----:B------:R-:W-:Y:S01]  /*f060*/  FMNMX.FTZ R6, R52, R29, !PT ;  /* 0x0000001d34067209 */ /* 0x000fe20007810000 */
[----:B------:R4:W-:Y:S03]  /*f070*/  MUFU.EX2 R79, R42 ;  /* 0x0000002a004f7308 */ /* 0x0009e60000000800 */
[----:B------:R-:W-:-:S04]  /*f080*/  FMNMX.FTZ R29, R55, R6, !PT ;  /* 0x00000006371d7209 */ /* 0x000fc80007810000 */
[----:B------:R-:W-:Y:S01]  /*f090*/  FMNMX.FTZ R6, R56, R29, !PT ;  /* 0x0000001d38067209 */ /* 0x000fe20007810000 */
[--C-:B------:R-:W-:Y:S01]  /*f0a0*/  FFMA.FTZ R29, R38, UR51, -R64.reuse ;  /* 0x00000033261d7c23 */ /* 0x100fe20008010840 */
[--C-:B------:R-:W-:Y:S01]  /*f0b0*/  FFMA.FTZ R38, R50, UR51, -R64.reuse ;  /* 0x0000003332267c23 */ /* 0x100fe20008010840 */
[--C-:B------:R-:W-:Y:S01]  /*f0c0*/  FFMA.FTZ R50, R61, UR51, -R64.reuse ;  /* 0x000000333d327c23 */ /* 0x100fe20008010840 */
[----:B---3--:R-:W-:Y:S01]  /*f0d0*/  FMNMX.FTZ R33, R59, R6, !PT ;  /* 0x000000063b217209 */ /* 0x008fe20007810000 */
[--C-:B----4-:R-:W-:Y:S01]  /*f0e0*/  FFMA.FTZ R42, R53, UR51, -R64.reuse ;  /* 0x00000033352a7c23 */ /* 0x110fe20008010840 */
[----:B------:R-:W-:Y:S01]  /*f0f0*/  MUFU.EX2 R80, R80 ;  /* 0x0000005000507308 */ /* 0x000fe20000000800 */
[----:B------:R-:W-:Y:S01]  /*f100*/  FFMA.FTZ R53, R62, UR51, -R64 ;  /* 0x000000333e357c23 */ /* 0x000fe20008010840 */
[----:B------:R-:W-:-:S04]  /*f110*/  FMNMX.FTZ R6, R60, R33, !PT ;  /* 0x000000213c067209 */ /* 0x000fc80007810000 */
[----:B------:R-:W-:Y:S02]  /*f120*/  FMNMX.FTZ R33, R63, R6, !PT ;  /* 0x000000063f217209 */ /* 0x000fe40007810000 */
[----:B------:R-:W-:Y:S02]  /*f130*/  MUFU.EX2 R25, R25 ;  /* 0x0000001900197308 */ /* 0x000fe40000000800 */
[----:B------:R-:W-:-:S04]  /*f140*/  FMNMX.FTZ R33, R72, R33, !PT ;  /* 0x0000002148217209 */ /* 0x000fc80007810000 */
[----:B------:R-:W-:Y:S02]  /*f150*/  FMNMX.FTZ R33, R8, R33, !PT ;  /* 0x0000002108217209 */ /* 0x000fe40007810000 */
[----:B------:R-:W-:Y:S02]  /*f160*/  MUFU.EX2 R26, R26 ;  /* 0x0000001a001a7308 */ /* 0x000fe40000000800 */
[----:B------:R-:W-:-:S04]  /*f170*/  FMNMX.FTZ R33, R68, R33, !PT ;  /* 0x0000002144217209 */ /* 0x000fc80007810000 */
[----:B------:R-:W-:Y:S02]  /*f180*/  FMNMX.FTZ R0, R78, R33, !PT ;  /* 0x000000214e007209 */ /* 0x000fe40007810000 */
[----:B------:R-:W-:Y:S02]  /*f190*/  MUFU.EX2 R81, R81 ;  /* 0x0000005100517308 */ /* 0x000fe40000000800 */
[----:B------:R-:W-:-:S05]  /*f1a0*/  FMNMX.FTZ R0, R83, R0, !PT ;  /* 0x0000000053007209 */ /* 0x000fca0007810000 */
[----:B------:R-:W3:Y:S01]  /*f1b0*/  SHFL.BFLY PT, R33, R0, 0x2, 0x1f ;  /* 0x0c401f0000217f89 */ /* 0x000ee200000e0000 */
[----:B------:R-:W-:Y:S08]  /*f1c0*/  MUFU.EX2 R82, R82 ;  /* 0x0000005200527308 */ /* 0x000ff00000000800 */
[----:B------:R-:W-:Y:S08]  /*f1d0*/  MUFU.EX2 R7, R7 ;  /* 0x0000000700077308 */ /* 0x000ff00000000800 */
[----:B------:R-:W-:Y:S01]  /*f1e0*/  MUFU.EX2 R30, R30 ;  /* 0x0000001e001e7308 */ /* 0x000fe20000000800 */
[----:B---3--:R-:W-:Y:S01]  /*f1f0*/  FMNMX.FTZ R34, R0, R33, !PT ;  /* 0x0000002100227209 */ /* 0x008fe20007810000 */
[--C-:B------:R-:W-:Y:S01]  /*f200*/  FFMA.FTZ R0, R65, UR51, -R64.reuse ;  /* 0x0000003341007c23 */ /* 0x100fe20008010840 */
[----:B------:R-:W-:-:S05]  /*f210*/  FFMA.FTZ R33, R67, UR51, -R64 ;  /* 0x0000003343217c23 */ /* 0x000fca0008010840 */
[----:B------:R-:W-:Y:S01]  /*f220*/  MUFU.EX2 R29, R29 ;  /* 0x0000001d001d7308 */ /* 0x000fe20000000800 */
[----:B------:R-:W3:Y:S07]  /*f230*/  SHFL.BFLY PT, R41, R34, 0x1, 0x1f ;  /* 0x0c201f0022297f89 */ /* 0x000eee00000e0000 */
[----:B------:R-:W-:Y:S08]  /*f240*/  MUFU.EX2 R20, R20 ;  /* 0x0000001400147308 */ /* 0x000ff00000000800 */
[----:B------:R-:W-:Y:S08]  /*f250*/  MUFU.EX2 R66, R66 ;  /* 0x0000004200427308 */ /* 0x000ff00000000800 */
[----:B------:R-:W-:Y:S01]  /*f260*/  MUFU.EX2 R73, R73 ;  /* 0x0000004900497308 */ /* 0x000fe20000000800 */
[----:B---3--:R-:W-:Y:S01]  /*f270*/  FMNMX.FTZ R6, R34, R41, !PT ;  /* 0x0000002922067209 */ /* 0x008fe20007810000 */
[--C-:B------:R-:W-:Y:S01]  /*f280*/  FFMA.FTZ R34, R69, UR51, -R64.reuse ;  /* 0x0000003345227c23 */ /* 0x100fe20008010840 */
[----:B------:R-:W-:-:S02]  /*f290*/  FFMA.FTZ R41, R71, UR51, -R64 ;  /* 0x0000003347297c23 */ /* 0x000fc40008010840 */
[C---:B------:R-:W-:Y:S01]  /*f2a0*/  FSETP.NEU.FTZ.AND P1, PT, R6.reuse, -INF , PT ;  /* 0xff8000000600780b */ /* 0x040fe20003f3d000 */
[----:B------:R-:W-:Y:S02]  /*f2b0*/  FMUL.FTZ R69, R6, UR51 ;  /* 0x0000003306457c20 */ /* 0x000fe40008410000 */
[----:B------:R-:W-:Y:S03]  /*f2c0*/  MUFU.EX2 R37, R37 ;  /* 0x0000002500257308 */ /* 0x000fe60000000800 */
[----:B------:R-:W-:-:S05]  /*f2d0*/  FSEL R69, R69, RZ, P1 ;  /* 0x000000ff45457208 */ /* 0x000fca0000800000 */
[----:B------:R-:W-:Y:S01]  /*f2e0*/  MUFU.EX2 R38, R38 ;  /* 0x0000002600267308 */ /* 0x000fe20000000800 */
[--C-:B------:R-:W-:Y:S01]  /*f2f0*/  FFMA.FTZ R54, R75, UR51, -R69.reuse ;  /* 0x000000334b367c23 */ /* 0x100fe20008010845 */
[--C-:B------:R-:W-:Y:S01]  /*f300*/  FFMA.FTZ R57, R70, UR51, -R69.reuse ;  /* 0x0000003346397c23 */ /* 0x100fe20008010845 */
[--C-:B------:R-:W-:Y:S01]  /*f310*/  FFMA.FTZ R58, R9, UR51, -R69.reuse ;  /* 0x00000033093a7c23 */ /* 0x100fe20008010845 */
[--C-:B------:R-:W-:Y:S01]  /*f320*/  FFMA.FTZ R61, R10, UR51, -R69.reuse ;  /* 0x000000330a3d7c23 */ /* 0x100fe20008010845 */
[----:B0-----:R-:W-:Y:S01]  /*f330*/  FADD.FTZ R9, R3, R74 ;  /* 0x0000004a03097221 */ /* 0x001fe20000010000 */
[--C-:B------:R-:W-:Y:S01]  /*f340*/  FFMA.FTZ R13, R13, UR51, -R69.reuse ;  /* 0x000000330d0d7c23 */ /* 0x100fe20008010845 */
[----:B------:R-:W-:Y:S01]  /*f350*/  FFMA.FTZ R62, R14, UR51, -R69 ;  /* 0x000000330e3e7c23 */ /* 0x000fe20008010845 */
[----:B------:R-:W-:Y:S01]  /*f360*/  MUFU.EX2 R54, R54 ;  /* 0x0000003600367308 */ /* 0x000fe20000000800 */
[----:B------:R-:W-:Y:S01]  /*f370*/  FADD.FTZ R10, R76, R9 ;  /* 0x000000094c0a7221 */ /* 0x000fe20000010000 */
[--C-:B------:R-:W-:Y:S01]  /*f380*/  FFMA.FTZ R64, R21, UR51, -R69.reuse ;  /* 0x0000003315407c23 */ /* 0x100fe20008010845 */
[--C-:B------:R-:W-:Y:S01]  /*f390*/  FFMA.FTZ R21, R35, UR51, -R69.reuse ;  /* 0x0000003323157c23 */ /* 0x100fe20008010845 */
[--C-:B------:R-:W-:Y:S01]  /*f3a0*/  FFMA.FTZ R35, R43, UR51, -R69.reuse ;  /* 0x000000332b237c23 */ /* 0x100fe20008010845 */
[----:B-1----:R-:W-:Y:S01]  /*f3b0*/  FADD.FTZ R10, R77, R10 ;  /* 0x0000000a4d0a7221 */ /* 0x002fe20000010000 */
[--C-:B------:R-:W-:Y:S01]  /*f3c0*/  FFMA.FTZ R43, R51, UR51, -R69.reuse ;  /* 0x00000033332b7c23 */ /* 0x100fe20008010845 */
[--C-:B------:R-:W-:Y:S01]  /*f3d0*/  FFMA.FTZ R65, R24, UR51, -R69.reuse ;  /* 0x0000003318417c23 */ /* 0x100fe20008010845 */
[----:B------:R-:W0:Y:S01]  /*f3e0*/  MUFU.EX2 R57, R57 ;  /* 0x0000003900397308 */ /* 0x000e220000000800 */
[----:B-----5:R-:W-:Y:S01]  /*f3f0*/  FADD.FTZ R51, R11, R10 ;  /* 0x0000000a0b337221 */ /* 0x020fe20000010000 */
[--C-:B------:R-:W-:Y:S01]  /*f400*/  FFMA.FTZ R27, R27, UR51, -R69.reuse ;  /* 0x000000331b1b7c23 */ /* 0x100fe20008010845 */
[--C-:B------:R-:W-:Y:S01]  /*f410*/  FFMA.FTZ R67, R31, UR51, -R69.reuse ;  /* 0x000000331f437c23 */ /* 0x100fe20008010845 */
[----:B------:R-:W-:Y:S01]  /*f420*/  FFMA.FTZ R31, R39, UR51, -R69 ;  /* 0x00000033271f7c23 */ /* 0x000fe20008010845 */
[----:B--2---:R-:W-:Y:S01]  /*f430*/  FADD.FTZ R10, R12, R51 ;  /* 0x000000330c0a7221 */ /* 0x004fe20000010000 */
        /* <DEDUP_REMOVED lines=11> */
[----:B0-----:R-:W-:Y:S01]  /*f4f0*/  FADD.FTZ R9, R54, R57 ;  /* 0x0000003936097221 */ /* 0x001fe20000010000 */
[--C-:B------:R-:W-:Y:S01]  /*f500*/  FFMA.FTZ R52, R56, UR51, -R69.reuse ;  /* 0x0000003338347c23 */ /* 0x100fe20008010845 */
[--C-:B------:R-:W-:Y:S01]  /*f510*/  FFMA.FTZ R28, R28, UR51, -R69.reuse ;  /* 0x000000331c1c7c23 */ /* 0x100fe20008010845 */
[----:B------:R-:W-:Y:S01]  /*f520*/  F2FP.BF16.F32.PACK_AB R12, R12, R11 ;  /* 0x0000000b0c0c723e */ /* 0x000fe200000010ff */
[--C-:B------:R-:W-:Y:S01]  /*f530*/  FFMA.FTZ R59, R59, UR51, -R69.reuse ;  /* 0x000000333b3b7c23 */ /* 0x100fe20008010845 */
[--C-:B------:R-:W-:Y:S01]  /*f540*/  FFMA.FTZ R60, R60, UR51, -R69.reuse ;  /* 0x000000333c3c7c23 */ /* 0x100fe20008010845 */
[----:B------:R-:W-:Y:S01]  /*f550*/  FFMA.FTZ R63, R63, UR51, -R69 ;  /* 0x000000333f3f7c23 */ /* 0x000fe20008010845 */
[----:B------:R-:W0:Y:S01]  /*f560*/  MUFU.EX2 R13, R13 ;  /* 0x0000000d000d7308 */ /* 0x000e220000000800 */
[----:B-1----:R-:W-:Y:S01]  /*f570*/  FADD.FTZ R8, R58, R9 ;  /* 0x000000093a087221 */ /* 0x002fe20000010000 */
[----:B------:R-:W-:Y:S01]  /*f580*/  FADD.FTZ R9, R15, R10 ;  /* 0x0000000a0f097221 */ /* 0x000fe20000010000 */
[--C-:B------:R-:W-:Y:S01]  /*f590*/  FFMA.FTZ R72, R72, UR51, -R69.reuse ;  /* 0x0000003348487c23 */ /* 0x100fe20008010845 */
[--C-:B------:R-:W-:Y:S01]  /*f5a0*/  FFMA.FTZ R68, R68, UR51, -R69.reuse ;  /* 0x0000003344447c23 */ /* 0x100fe20008010845 */
[----:B------:R-:W-:Y:S01]  /*f5b0*/  FFMA.FTZ R78, R78, UR51, -R69 ;  /* 0x000000334e4e7c23 */ /* 0x000fe20008010845 */
[----:B------:R-:W-:Y:S01]  /*f5c0*/  FADD.FTZ R10, R80, R9 ;  /* 0x00000009500a7221 */ /* 0x000fe20000010000 */
[----:B------:R-:W-:Y:S01]  /*f5d0*/  FFMA.FTZ R69, R83, UR51, -R69 ;  /* 0x0000003353457c23 */ /* 0x000fe20008010845 */
[----:B------:R-:W1:Y:S01]  /*f5e0*/  MUFU.EX2 R62, R62 ;  /* 0x0000003e003e7308 */ /* 0x000e620000000800 */
[----:B--2---:R-:W-:Y:S01]  /*f5f0*/  FADD.FTZ R8, R61, R8 ;  /* 0x000000083d087221 */ /* 0x004fe20000010000 */
[----:B------:R-:W-:Y:S01]  /*f600*/  FADD.FTZ R55, R25, R10 ;  /* 0x0000000a19377221 */ /* 0x000fe20000010000 */
[----:B------:R-:W-:-:S02]  /*f610*/  F2FP.BF16.F32.PACK_AB R10, R77, R76 ;  /* 0x0000004c4d0a723e */ /* 0x000fc400000010ff */
[----:B------:R-:W-:Y:S01]  /*f620*/  F2FP.BF16.F32.PACK_AB R11, R61, R58 ;  /* 0x0000003a3d0b723e */ /* 0x000fe200000010ff */
[----:B------:R-:W-:Y:S02]  /*f630*/  FADD.FTZ R14, R26, R55 ;  /* 0x000000371a0e7221 */ /* 0x000fe40000010000 */
[----:B------:R-:W2:Y:S01]  /*f640*/  MUFU.EX2 R64, R64 ;  /* 0x0000004000407308 */ /* 0x000ea20000000800 */
[----:B0-----:R-:W-:Y:S01]  /*f650*/  FADD.FTZ R9, R13, R8 ;  /* 0x000000080d097221 */ /* 0x001fe20000010000 */
[----:B------:R-:W-:Y:S01]  /*f660*/  F2FP.BF16.F32.PACK_AB R8, R74, R3 ;  /* 0x000000034a08723e */ /* 0x000fe200000010ff */
[----:B------:R-:W-:Y:S01]  /*f670*/  FADD.FTZ R3, R81, R14 ;  /* 0x0000000e51037221 */ /* 0x000fe20000010000 */
[----:B------:R-:W-:-:S04]  /*f680*/  F2FP.BF16.F32.PACK_AB R14, R80, R15 ;  /* 0x0000000f500e723e */ /* 0x000fc800000010ff */
[----:B------:R-:W0:Y:S01]  /*f690*/  MUFU.EX2 R65, R65 ;  /* 0x0000004100417308 */ /* 0x000e220000000800 */
[C---:B-1----:R-:W-:Y:S01]  /*f6a0*/  FADD.FTZ R9, R62.reuse, R9 ;  /* 0x000000093e097221 */ /* 0x042fe20000010000 */
[----:B------:R-:W-:-:S06]  /*f6b0*/  F2FP.BF16.F32.PACK_AB R13, R62, R13 ;  /* 0x0000000d3e0d723e */ /* 0x000fcc00000010ff */
[----:B------:R-:W1:Y:S01]  /*f6c0*/  MUFU.EX2 R27, R27 ;  /* 0x0000001b001b7308 */ /* 0x000e620000000800 */
[----:B--2---:R-:W-:Y:S01]  /*f6d0*/  FADD.FTZ R24, R64, R9 ;  /* 0x0000000940187221 */ /* 0x004fe20000010000 */
[----:B------:R-:W-:-:S06]  /*f6e0*/  FADD.FTZ R9, R82, R3 ;  /* 0x0000000352097221 */ /* 0x000fcc0000010000 */
[----:B------:R-:W2:Y:S01]  /*f6f0*/  MUFU.EX2 R28, R28 ;  /* 0x0000001c001c7308 */ /* 0x000ea20000000800 */
[----:B0-----:R-:W-:Y:S01]  /*f700*/  FADD.FTZ R56, R65, R24 ;  /* 0x0000001841387221 */ /* 0x001fe20000010000 */
[----:B------:R-:W-:Y:S02]  /*f710*/  F2FP.BF16.F32.PACK_AB R24, R26, R25 ;  /* 0x000000191a18723e */ /* 0x000fe400000010ff */
[----:B------:R-:W-:Y:S02]  /*f720*/  ISETP.NE.AND P5, PT, R142, 0x1, PT ;  /* 0x000000018e00780c */ /* 0x000fe40003fa5270 */
[----:B------:R-:W-:Y:S02]  /*f730*/  F2FP.BF16.F32.PACK_AB R26, R82, R81 ;  /* 0x00000051521a723e */ /* 0x000fe400000010ff */
[----:B------:R-:W0:Y:S01]  /*f740*/  MUFU.EX2 R67, R67 ;  /* 0x0000004300437308 */ /* 0x000e220000000800 */
[----:B-1----:R-:W-:Y:S01]  /*f750*/  FADD.FTZ R3, R27, R56 ;  /* 0x000000381b037221 */ /* 0x002fe20000010000 */
[----:B------:R-:W-:Y:S01]  /*f760*/  FADD.FTZ R56, R4, R9 ;  /* 0x0000000904387221 */ /* 0x000fe20000010000 */
[----:B------:R-:W-:-:S03]  /*f770*/  F2FP.BF16.F32.PACK_AB R9, R57, R54 ;  /* 0x000000363909723e */ /* 0x000fc600000010ff */
[----:B------:R-:W-:Y:S02]  /*f780*/  FADD.FTZ R15, R7, R56 ;  /* 0x00000038070f7221 */ /* 0x000fe40000010000 */
[----:B------:R-:W1:Y:S01]  /*f790*/  MUFU.EX2 R70, R70 ;  /* 0x0000004600467308 */ /* 0x000e620000000800 */
[----:B--2---:R-:W-:Y:S01]  /*f7a0*/  FADD.FTZ R54, R28, R3 ;  /* 0x000000031c367221 */ /* 0x004fe20000010000 */
[----:B------:R-:W-:Y:S01]  /*f7b0*/  FADD.FTZ R56, R30, R15 ;  /* 0x0000000f1e387221 */ /* 0x000fe20000010000 */
[----:B------:R-:W-:Y:S01]  /*f7c0*/  F2FP.BF16.F32.PACK_AB R25, R28, R27 ;  /* 0x0000001b1c19723e */ /* 0x000fe200000010ff */
[----:B------:R-:W-:Y:S01]  /*f7d0*/  STSM.16.M88.4 [R157+0x21800], R8 ;  /* 0x021800089d007844 */ /* 0x000fe20000000200 */
[----:B------:R-:W-:Y:S01]  /*f7e0*/  F2FP.BF16.F32.PACK_AB R15, R65, R64 ;  /* 0x00000040410f723e */ /* 0x000fe200000010ff */
[----:B------:R-:W-:Y:S02]  /*f7f0*/  FADD.FTZ R55, R29, R56 ;  /* 0x000000381d377221 */ /* 0x000fe40000010000 */
[----:B------:R-:W2:Y:S01]  /*f800*/  LDL R56, [R1+0x70] ;  /* 0x0000700001387983 */ /* 0x000ea20000100800 */
[----:B------:R-:W3:Y:S01]  /*f810*/  MUFU.EX2 R21, R21 ;  /* 0x0000001500157308 */ /* 0x000ee20000000800 */
[----:B0-----:R-:W-:-:S02]  /*f820*/  FADD.FTZ R3, R67, R54 ;  /* 0x0000003643037221 */ /* 0x001fc40000010000 */
[----:B------:R0:W-:Y:S05]  /*f830*/  STSM.16.M88.4 [R86], R12 ;  /* 0x0000000c56007844 */ /* 0x0001ea0000000200 */
[----:B------:R-:W4:Y:S01]  /*f840*/  MUFU.EX2 R32, R32 ;  /* 0x0000002000207308 */ /* 0x000f220000000800 */
[C---:B-1----:R-:W-:Y:S01]  /*f850*/  FADD.FTZ R54, R70.reuse, R3 ;  /* 0x0000000346367221 */ /* 0x042fe20000010000 */
[----:B------:R-:W-:-:S06]  /*f860*/  F2FP.BF16.F32.PACK_AB R27, R70, R67 ;  /* 0x00000043461b723e */ /* 0x000fcc00000010ff */
[----:B------:R-:W1:Y:S01]  /*f870*/  MUFU.EX2 R31, R31 ;  /* 0x0000001f001f7308 */ /* 0x000e620000000800 */
[----:B---3--:R-:W-:Y:S01]  /*f880*/  FADD.FTZ R3, R21, R54 ;  /* 0x0000003615037221 */ /* 0x008fe20000010000 */
[----:B------:R-:W-:-:S06]  /*f890*/  FADD.FTZ R54, R20, R55 ;  /* 0x0000003714367221 */ /* 0x000fcc0000010000 */
[----:B------:R-:W3:Y:S01]  /*f8a0*/  MUFU.EX2 R36, R36 ;  /* 0x0000002400247308 */ /* 0x000ee20000000800 */
[----:B------:R-:W-:Y:S01]  /*f8b0*/  FADD.FTZ R55, R79, R54 ;  /* 0x000000364f377221 */ /* 0x000fe20000010000 */
[----:B----4-:R-:W-:-:S06]  /*f8c0*/  FADD.FTZ R28, R32, R3 ;  /* 0x00000003201c7221 */ /* 0x010fcc0000010000 */
[----:B------:R-:W4:Y:S01]  /*f8d0*/  MUFU.EX2 R35, R35 ;  /* 0x0000002300237308 */ /* 0x000f220000000800 */
[----:B------:R-:W-:Y:S01]  /*f8e0*/  FADD.FTZ R54, R66, R55 ;  /* 0x0000003742367221 */ /* 0x000fe20000010000 */
[----:B-1----:R-:W-:-:S06]  /*f8f0*/  FADD.FTZ R3, R31, R28 ;  /* 0x0000001c1f037221 */ /* 0x002fcc0000010000 */
[----:B------:R-:W1:Y:S01]  /*f900*/  MUFU.EX2 R40, R40 ;  /* 0x0000002800287308 */ /* 0x000e620000000800 */
[----:B------:R-:W-:-:S07]  /*f910*/  FADD.FTZ R54, R73, R54 ;  /* 0x0000003649367221 */ /* 0x000fce0000010000 */
[----:B------:R-:W0:Y:S01]  /*f920*/  MUFU.EX2 R42, R42 ;  /* 0x0000002a002a7308 */ /* 0x000e220000000800 */
[----:B------:R-:W-:Y:S01]  /*f930*/  F2FP.BF16.F32.PACK_AB R28, R7, R4 ;  /* 0x00000004071c723e */ /* 0x000fe200000010ff */
[----:B---3--:R-:W-:-:S06]  /*f940*/  FADD.FTZ R4, R36, R3 ;  /* 0x0000000324047221 */ /* 0x008fcc0000010000 */
[----:B------:R-:W3:Y:S01]  /*f950*/  MUFU.EX2 R39, R39 ;  /* 0x0000002700277308 */ /* 0x000ee20000000800 */
[----:B------:R-:W-:-:S07]  /*f960*/  FADD.FTZ R7, R37, R54 ;  /* 0x0000003625077221 */ /* 0x000fce0000010000 */
[----:B------:R-:W5:Y:S01]  /*f970*/  MUFU.EX2 R45, R45 ;  /* 0x0000002d002d7308 */ /* 0x000f620000000800 */
[----:B----4-:R-:W-:Y:S01]  /*f980*/  FADD.FTZ R3, R35, R4 ;  /* 0x0000000423037221 */ /* 0x010fe20000010000 */
[----:B------:R-:W-:-:S06]  /*f990*/  FADD.FTZ R7, R38, R7 ;  /* 0x0000000726077221 */ /* 0x000fcc0000010000 */
[----:B------:R-:W4:Y:S08]  /*f9a0*/  MUFU.EX2 R44, R44 ;  /* 0x0000002c002c7308 */ /* 0x000f300000000800 */
[----:B------:R-:W4:Y:S01]  /*f9b0*/  MUFU.EX2 R46, R46 ;  /* 0x0000002e002e7308 */ /* 0x000f220000000800 */
[----:B-1----:R-:W-:Y:S01]  /*f9c0*/  FADD.FTZ R4, R40, R3 ;  /* 0x0000000328047221 */ /* 0x002fe20000010000 */
[----:B0-----:R-:W-:-:S06]  /*f9d0*/  FADD.FTZ R12, R42, R7 ;  /* 0x000000072a0c7221 */ /* 0x001fcc0000010000 */
[----:B------:R-:W0:Y:S08]  /*f9e0*/  MUFU.EX2 R43, R43 ;  /* 0x0000002b002b7308 */ /* 0x000e300000000800 */
[----:B------:R-:W1:Y:S01]  /*f9f0*/  MUFU.EX2 R49, R49 ;  /* 0x0000003100317308 */ /* 0x000e620000000800 */
[----:B---3--:R-:W-:Y:S01]  /*fa00*/  FADD.FTZ R3, R39, R4 ;  /* 0x0000000427037221 */ /* 0x008fe20000010000 */
[----:B-----5:R-:W-:-:S06]  /*fa10*/  FADD.FTZ R7, R45, R12 ;  /* 0x0000000c2d077221 */ /* 0x020fcc0000010000 */
[----:B------:R-:W3:Y:S08]  /*fa20*/  MUFU.EX2 R48, R48 ;  /* 0x0000003000307308 */ /* 0x000ef00000000800 */
[----:B------:R-:W5:Y:S01]  /*fa30*/  MUFU.EX2 R50, R50 ;  /* 0x0000003200327308 */ /* 0x000f620000000800 */
[----:B----4-:R-:W-:Y:S01]  /*fa40*/  FADD.FTZ R4, R44, R3 ;  /* 0x000000032c047221 */ /* 0x010fe20000010000 */
[----:B------:R-:W-:-:S06]  /*fa50*/  FADD.FTZ R12, R46, R7 ;  /* 0x000000072e0c7221 */ /* 0x000fcc0000010000 */
[----:B------:R-:W4:Y:S08]  /*fa60*/  MUFU.EX2 R47, R47 ;  /* 0x0000002f002f7308 */ /* 0x000f300000000800 */
[----:B------:R-:W4:Y:S08]  /*fa70*/  MUFU.EX2 R53, R53 ;  /* 0x0000003500357308 */ /* 0x000f300000000800 */
[----:B------:R-:W-:Y:S01]  /*fa80*/  MUFU.EX2 R52, R52 ;  /* 0x0000003400347308 */ /* 0x000fe20000000800 */
[----:B0-----:R-:W-:-:S07]  /*fa90*/  FADD.FTZ R3, R43, R4 ;  /* 0x000000042b037221 */ /* 0x001fce0000010000 */
[----:B------:R-:W-:Y:S08]  /*faa0*/  MUFU.EX2 R59, R59 ;  /* 0x0000003b003b7308 */ /* 0x000ff00000000800 */
[----:B------:R-:W0:Y:S08]  /*fab0*/  MUFU.EX2 R60, R60 ;  /* 0x0000003c003c7308 */ /* 0x000e300000000800 */
[----:B------:R-:W-:Y:S08]  /*fac0*/  MUFU.EX2 R63, R63 ;  /* 0x0000003f003f7308 */ /* 0x000ff00000000800 */
[----:B------:R-:W0:Y:S01]  /*fad0*/  MUFU.EX2 R72, R72 ;  /* 0x0000004800487308 */ /* 0x000e220000000800 */
[----:B------:R-:W-:-:S07]  /*fae0*/  F2FP.BF16.F32.PACK_AB R30, R29, R30 ;  /* 0x0000001e1d1e723e */ /* 0x000fce00000010ff */
[----:B------:R-:W-:Y:S01]  /*faf0*/  MUFU.EX2 R0, R0 ;  /* 0x0000000000007308 */ /* 0x000fe20000000800 */
[----:B-1----:R-:W-:-:S07]  /*fb00*/  FADD.FTZ R7, R49, R12 ;  /* 0x0000000c31077221 */ /* 0x002fce0000010000 */
[----:B------:R-:W1:Y:S08]  /*fb10*/  MUFU.EX2 R33, R33 ;  /* 0x0000002100217308 */ /* 0x000e700000000800 */
[----:B------:R-:W-:Y:S08]  /*fb20*/  MUFU.EX2 R34, R34 ;  /* 0x0000002200227308 */ /* 0x000ff00000000800 */
[----:B------:R-:W1:Y:S08]  /*fb30*/  MUFU.EX2 R41, R41 ;  /* 0x0000002900297308 */ /* 0x000e700000000800 */
[----:B------:R-:W-:Y:S08]  /*fb40*/  MUFU.EX2 R51, R51 ;  /* 0x0000003300337308 */ /* 0x000ff00000000800 */
[----:B------:R-:W1:Y:S08]  /*fb50*/  MUFU.EX2 R68, R68 ;  /* 0x0000004400447308 */ /* 0x000e700000000800 */
[----:B------:R-:W-:Y:S08]  /*fb60*/  MUFU.EX2 R78, R78 ;  /* 0x0000004e004e7308 */ /* 0x000ff00000000800 */
[----:B------:R-:W1:Y:S01]  /*fb70*/  MUFU.EX2 R69, R69 ;  /* 0x0000004500457308 */ /* 0x000e620000000800 */
[----:B------:R-:W-:-:S02]  /*fb80*/  F2FP.BF16.F32.PACK_AB R29, R32, R21 ;  /* 0x00000015201d723e */ /* 0x000fc400000010ff */
[----:B------:R-:W-:Y:S01]  /*fb90*/  F2FP.BF16.F32.PACK_AB R31, R36, R31 ;  /* 0x0000001f241f723e */ /* 0x000fe200000010ff */
[----:B---3--:R-:W-:Y:S01]  /*fba0*/  FADD.FTZ R4, R48, R3 ;  /* 0x0000000330047221 */ /* 0x008fe20000010000 */
[----:B------:R-:W-:Y:S02]  /*fbb0*/  F2FP.BF16.F32.PACK_AB R8, R79, R20 ;  /* 0x000000144f08723e */ /* 0x000fe400000010ff */
[----:B------:R-:W-:Y:S02]  /*fbc0*/  F2FP.BF16.F32.PACK_AB R10, R73, R66 ;  /* 0x00000042490a723e */ /* 0x000fe400000010ff */
[----:B------:R-:W-:Y:S02]  /*fbd0*/  F2FP.BF16.F32.PACK_AB R9, R40, R35 ;  /* 0x000000232809723e */ /* 0x000fe400000010ff */
[----:B------:R-:W-:Y:S01]  /*fbe0*/  F2FP.BF16.F32.PACK_AB R11, R44, R39 ;  /* 0x000000272c0b723e */ /* 0x000fe200000010ff */
[----:B-----5:R-:W-:Y:S01]  /*fbf0*/  FADD.FTZ R14, R50, R7 ;  /* 0x00000007320e7221 */ /* 0x020fe20000010000 */
[----:B------:R1:W-:Y:S01]  /*fc00*/  STSM.16.M88.4 [R85], R24 ;  /* 0x0000001855007844 */ /* 0x0003e20000000200 */
[----:B------:R-:W3:Y:S01]  /*fc10*/  @P5 LDC R20, c[0x0][0x44c] ;  /* 0x00011300ff145b82 */ /* 0x000ee20000000800 */
[----:B----4-:R-:W-:-:S02]  /*fc20*/  FADD.FTZ R3, R47, R4 ;  /* 0x000000042f037221 */ /* 0x010fc40000010000 */
[----:B------:R-:W-:Y:S01]  /*fc30*/  STSM.16.M88.4 [R84], R28 ;  /* 0x0000001c54007844 */ /* 0x000fe20000000200 */
[----:B------:R-:W-:Y:S01]  /*fc40*/  FADD.FTZ R7, R53, R14 ;  /* 0x0000000e35077221 */ /* 0x000fe20000010000 */
[----:B------:R-:W-:Y:S02]  /*fc50*/  F2FP.BF16.F32.PACK_AB R12, R49, R46 ;  /* 0x0000002e310c723e */ /* 0x000fe400000010ff */
[----:B------:R4:W-:Y:S01]  /*fc60*/  STSM.16.M88.4 [R157+0x27800], R8 ;  /* 0x027800089d007844 */ /* 0x0009e20000000200 */
[----:B------:R-:W-:Y:S01]  /*fc70*/  F2FP.BF16.F32.PACK_AB R14, R53, R50 ;  /* 0x00000032350e723e */ /* 0x000fe200000010ff */
[----:B------:R-:W5:Y:S01]  /*fc80*/  @P5 LDC R21, c[0x0][0x450] ;  /* 0x00011400ff155b82 */ /* 0x000f620000000800 */
[----:B0-----:R-:W-:Y:S02]  /*fc90*/  F2FP.BF16.F32.PACK_AB R13, R60, R59 ;  /* 0x0000003b3c0d723e */ /* 0x001fe400000010ff */
[----:B------:R-:W-:Y:S01]  /*fca0*/  F2FP.BF16.F32.PACK_AB R15, R72, R63 ;  /* 0x0000003f480f723e */ /* 0x000fe200000010ff */
[----:B------:R-:W-:Y:S01]  /*fcb0*/  FADD.FTZ R4, R52, R3 ;  /* 0x0000000334047221 */ /* 0x000fe20000010000 */
[----:B-1----:R-:W-:-:S02]  /*fcc0*/  F2FP.BF16.F32.PACK_AB R24, R33, R0 ;  /* 0x000000002118723e */ /* 0x002fc400000010ff */
[----:B------:R-:W-:Y:S02]  /*fcd0*/  F2FP.BF16.F32.PACK_AB R26, R41, R34 ;  /* 0x00000022291a723e */ /* 0x000fe400000010ff */
[----:B------:R-:W-:Y:S02]  /*fce0*/  F2FP.BF16.F32.PACK_AB R25, R68, R51 ;  /* 0x000000334419723e */ /* 0x000fe400000010ff */
[----:B------:R-:W-:Y:S02]  /*fcf0*/  F2FP.BF16.F32.PACK_AB R27, R69, R78 ;  /* 0x0000004e451b723e */ /* 0x000fe400000010ff */
[----:B----4-:R-:W-:Y:S02]  /*fd00*/  F2FP.BF16.F32.PACK_AB R8, R38, R37 ;  /* 0x000000252608723e */ /* 0x010fe400000010ff */
[----:B------:R-:W-:Y:S02]  /*fd10*/  F2FP.BF16.F32.PACK_AB R10, R45, R42 ;  /* 0x0000002a2d0a723e */ /* 0x000fe400000010ff */
[----:B------:R-:W-:-:S02]  /*fd20*/  F2FP.BF16.F32.PACK_AB R9, R48, R43 ;  /* 0x0000002b3009723e */ /* 0x000fc400000010ff */
[----:B------:R-:W-:Y:S01]  /*fd30*/  F2FP.BF16.F32.PACK_AB R11, R52, R47 ;  /* 0x0000002f340b723e */ /* 0x000fe200000010ff */
[----:B------:R-:W-:-:S04]  /*fd40*/  FADD.FTZ R3, R59, R4 ;  /* 0x000000043b037221 */ /* 0x000fc80000010000 */
[----:B------:R-:W-:-:S04]  /*fd50*/  FADD.FTZ R4, R60, R3 ;  /* 0x000000033c047221 */ /* 0x000fc80000010000 */
[----:B------:R-:W-:Y:S01]  /*fd60*/  FADD.FTZ R3, R63, R4 ;  /* 0x000000043f037221 */ /* 0x000fe20000010000 */
[----:B--2---:R0:W-:Y:S04]  /*fd70*/  STSM.16.M88.4 [R56], R8 ;  /* 0x0000000838007844 */ /* 0x0041e80000000200 */
[----:B------:R0:W-:Y:S04]  /*fd80*/  STSM.16.M88.4 [R85+0x6000], R12 ;  /* 0x0060000c55007844 */ /* 0x0001e80000000200 */
[----:B------:R0:W-:Y:S01]  /*fd90*/  STSM.16.M88.4 [R84+0x6000], R24 ;  /* 0x0060001854007844 */ /* 0x0001e20000000200 */
[----:B------:R1:W-:Y:S06]  /*fda0*/  MEMBAR.ALL.CTA ;  /* 0x0000000000007992 */ /* 0x0003ec0000008000 */
[----:B-1----:R-:W1:Y:S01]  /*fdb0*/  FENCE.VIEW.ASYNC.S ;  /* 0x00000000000073c6 */ /* 0x002e620000000000 */
[----:B------:R-:W-:Y:S01]  /*fdc0*/  FADD.FTZ R72, R72, R3 ;  /* 0x0000000348487221 */ /* 0x000fe20000010000 */
[----:B------:R-:W-:Y:S01]  /*fdd0*/  FADD.FTZ R0, R0, R7 ;  /* 0x0000000700007221 */ /* 0x000fe20000010000 */
[----:B------:R-:W-:Y:S01]  /*fde0*/  PLOP3.LUT P1, PT, PT, PT, UP0, 0x40, 0x0 ;  /* 0x000000000000781c */ /* 0x000fe20003f2e808 */
[----:B---3--:R-:W-:-:S04]  /*fdf0*/  @P5 IMAD.HI.U32 R20, R89, R20, RZ ;  /* 0x0000001459145227 */ /* 0x008fc800078e00ff */
[----:B------:R-:W-:Y:S01]  /*fe00*/  FADD.FTZ R51, R51, R72 ;  /* 0x0000004833337221 */ /* 0x000fe20000010000 */
[----:B------:R-:W-:Y:S01]  /*fe10*/  FADD.FTZ R33, R33, R0 ;  /* 0x0000000021217221 */ /* 0x000fe20000010000 */
[----:B------:R-:W-:Y:S01]  /*fe20*/  IMAD.MOV.U32 R0, RZ, RZ, R89 ;  /* 0x000000ffff007224 */ /* 0x000fe200078e0059 */
[----:B-----5:R-:W-:Y:S01]  /*fe30*/  @P5 SHF.R.U32.HI R0, RZ, R21, R20 ;  /* 0x00000015ff005219 */ /* 0x020fe20000011614 */
[----:B------:R-:W-:Y:S01]  /*fe40*/  FADD.FTZ R51, R68, R51 ;  /* 0x0000003344337221 */ /* 0x000fe20000010000 */
[----:B------:R-:W-:-:S03]  /*fe50*/  FADD.FTZ R4, R34, R33 ;  /* 0x0000002122047221 */ /* 0x000fc60000010000 */
[----:B------:R-:W-:Y:S01]  /*fe60*/  FADD.FTZ R78, R78, R51 ;  /* 0x000000334e4e7221 */ /* 0x000fe20000010000 */
[----:B------:R-:W-:Y:S02]  /*fe70*/  IMAD.IADD R103, R103, 0x1, R0 ;  /* 0x0000000167677824 */ /* 0x000fe400078e0200 */
[----:B------:R-:W-:Y:S01]  /*fe80*/  FADD.FTZ R4, R41, R4 ;  /* 0x0000000429047221 */ /* 0x000fe20000010000 */
[----:B------:R-:W-:Y:S02]  /*fe90*/  VIADD R0, R88, 0xfffffffe ;  /* 0xfffffffe58007836 */ /* 0x000fe40000000000 */
[----:B------:R-:W-:Y:S01]  /*fea0*/  FADD.FTZ R3, R69, R78 ;  /* 0x0000004e45037221 */ /* 0x000fe20000010000 */
[----:B------:R-:W-:Y:S01]  /*feb0*/  VIADD R7, R103, UR6 ;  /* 0x0000000667077c36 */ /* 0x000fe20008000000 */
[----:B-1----:R-:W-:Y:S01]  /*fec0*/  NOP ;  /* 0x0000000000007918 */ /* 0x002fe20000000000 */
[----:B0-----:R-:W-:Y:S05]  /*fed0*/  @P1 BRA `(.L_x_1494) ;  /* 0x0000000000541947 */ /* 0x001fea0003800000 */
[C---:B------:R-:W-:Y:S01]  /*fee0*/  ISETP.GT.AND P1, PT, R103.reuse, RZ, PT ;  /* 0x000000ff6700720c */ /* 0x040fe20003f24270 */
[----:B------:R-:W-:Y:S01]  /*fef0*/  BSSY B0, `(.L_x_1495) ;  /* 0x0000010000007945 */ /* 0x000fe20003800000 */
[----:B------:R-:W-:-:S11]  /*ff00*/  VIADD R8, R103, 0xffffffff ;  /* 0xffffffff67087836 */ /* 0x000fd60000000000 */
[----:B------:R-:W-:Y:S05]  /*ff10*/  @P1 BRA `(.L_x_1496) ;  /* 0x0000000000201947 */ /* 0x000fea0003800000 */
[----:B------:R-:W-:Y:S01]  /*ff20*/  UISETP.NE.AND UP1, UPT, UR7, 0x1, UPT ;  /* 0x000000010700788c */ /* 0x000fe2000bf25270 */
[----:B------:R-:W-:-:S05]  /*ff30*/  IMAD.MOV R8, RZ, RZ, -R103 ;  /* 0x000000ffff087224 */ /* 0x000fca00078e0a67 */
[----:B------:R-:W-:-:S05]  /*ff40*/  PLOP3.LUT P1, PT, PT, PT, UP1, 0x80, 0x0 ;  /* 0x000000000000781c */ /* 0x000fca0003f2f018 */
[----:B------:R-:W-:-:S08]  /*ff50*/  @UP1 ULDC.64 UR4, c[0x0][0x9e8] ;  /* 0x00027a0000041ab9 */ /* 0x000fd00000000a00 */
[----:B------:R-:W-:-:S05]  /*ff60*/  @P1 IMAD.HI.U32 R9, R8, UR4, RZ ;  /* 0x0000000408091c27 */ /* 0x000fca000f8e00ff */
[----:B------:R-:W-:-:S04]  /*ff70*/  @P1 SHF.R.U32.HI R8, RZ, UR5, R9 ;  /* 0x00000005ff081c19 */ /* 0x000fc80008011609 */
[----:B------:R-:W-:Y:S01]  /*ff80*/  LOP3.LUT R8, RZ, R8, RZ, 0x33, !PT ;  /* 0x00000008ff087212 */ /* 0x000fe200078e33ff */
[----:B------:R-:W-:Y:S06]  /*ff90*/  BRA `(.L_x_1497) ;  /* 0x0000000000147947 */ /* 0x000fec0003800000 */
.L_x_1496:
[----:B------:R-:W-:-:S06]  /*ffa0*/  UISETP.NE.AND UP1, UPT, UR7, 0x1, UPT ;  /* 0x000000010700788c */ /* 0x000fcc000bf25270 */
[----:B------:R-:W-:-:S05]  /*ffb0*/  PLOP3.LUT P1, PT, PT, PT, UP1, 0x80, 0x0 ;  /* 0x000000000000781c */ /* 0x000fca0003f2f018 */
[----:B------:R-:W-:-:S08]  /*ffc0*/  @UP1 ULDC.64 UR4, c[0x0][0x9e8] ;  /* 0x00027a0000041ab9 */ /* 0x000fd00000000a00 */
[----:B------:R-:W-:-:S05]  /*ffd0*/  @P1 IMAD.HI.U32 R9, R8, UR4, RZ ;  /* 0x0000000408091c27 */ /* 0x000fca000f8e00ff */
[----:B------:R-:W-:-:S07]  /*ffe0*/  @P1 SHF.R.U32.HI R8, RZ, UR5, R9 ;  /* 0x00000005ff081c19 */ /* 0x000fce0008011609 */
.L_x_1497:
[----:B------:R-:W-:Y:S05]  /*fff0*/  BSYNC B0 ;  /* 0x0000000000007941 */ /* 0x000fea0003800000 */
.L_x_1495:
[----:B------:R-:W-:-:S04]  /*10000*/  IMAD.U32 R9, RZ, RZ, UR7 ;  /* 0x00000007ff097e24 */ /* 0x000fc8000f8e00ff */
[----:B------:R-:W-:-:S05]  /*10010*/  IMAD R8, R8, R9, UR7 ;  /* 0x0000000708087e24 */ /* 0x000fca000f8e0209 */
[----:B------:R-:W-:-:S07]  /*10020*/  VIMNMX R7, R7, R8, PT ;  /* 0x0000000807077248 */ /* 0x000fce0003fe0100 */
.L_x_1494:
[----:B------:R-:W2:Y:S01]  /*10030*/  LDL R9, [R1+0x9c] ;  /* 0x00009c0001097983 */ /* 0x000ea20000100800 */
[----:B------:R-:W-:Y:S01]  /*10040*/  SHF.R.S32.HI R8, RZ, 0x1f, R7 ;  /* 0x0000001fff087819 */ /* 0x000fe20000011407 */
[----:B------:R-:W-:Y:S01]  /*10050*/  ULDC UR41, c[0x0][0x9e4] ;  /* 0x0002790000297ab9 */ /* 0x000fe20000000800 */
[----:B------:R-:W-:Y:S01]  /*10060*/  ULDC UR5, c[0x0][0x9e4] ;  /* 0x0002790000057ab9 */ /* 0x000fe20000000800 */
[----:B------:R-:W-:Y:S01]  /*10070*/  ULDC UR43, c[0x0][0x9d8] ;  /* 0x00027600002b7ab9 */ /* 0x000fe20000000800 */
[----:B------:R-:W-:Y:S01]  /*10080*/  LEA.HI R8, R8, R7, RZ, 0x7 ;  /* 0x0000000708087211 */ /* 0x000fe200078f38ff */
[----:B------:R-:W-:Y:S01]  /*10090*/  ULDC UR50, c[0x0][0x9d8] ;  /* 0x0002760000327ab9 */ /* 0x000fe20000000800 */
[----:B------:R-:W-:Y:S01]  /*100a0*/  ULDC UR48, c[0x0][0x9d8] ;  /* 0x0002760000307ab9 */ /* 0x000fe20000000800 */
[----:B------:R-:W-:Y:S01]  /*100b0*/  ULDC UR4, c[0x0][0x988] ;  /* 0x0002620000047ab9 */ /* 0x000fe20000000800 */
[----:B------:R-:W-:Y:S01]  /*100c0*/  SHF.R.S32.HI R8, RZ, 0x7, R8 ;  /* 0x00000007ff087819 */ /* 0x000fe20000011408 */
[----:B------:R-:W-:Y:S01]  /*100d0*/  ULDC UR7, c[0x0][0x988] ;  /* 0x0002620000077ab9 */ /* 0x000fe20000000800 */
[----:B------:R-:W-:Y:S01]  /*100e0*/  ULDC UR6, c[0x0][0x988] ;  /* 0x0002620000067ab9 */ /* 0x000fe20000000800 */
[----:B------:R-:W-:Y:S01]  /*100f0*/  ULDC UR49, c[0x0][0x9e0] ;  /* 0x0002780000317ab9 */ /* 0x000fe20000000800 */
[----:B------:R-:W-:Y:S01]  /*10100*/  ULDC UR42, c[0x0][0x9e0] ;  /* 0x00027800002a7ab9 */ /* 0x000fe20000000800 */
        /* <DEDUP_REMOVED lines=24> */
[----:B--2---:R-:W-:-:S04]  /*10290*/  VIMNMX R140, R9, R8, !PT ;  /* 0x00000008098c7248 */ /* 0x004fc80007fe0100 */
[----:B------:R-:W-:-:S13]  /*102a0*/  ISETP.GE.AND P1, PT, R0, R140, PT ;  /* 0x0000008c0000720c */ /* 0x000fda0003f26270 */
[----:B------:R-:W-:Y:S05]  /*102b0*/  @!P1 BRA `(.L_x_1498) ;  /* 0x0000003c00809947 */ /* 0x000fea0003800000 */
[----:B------:R-:W-:-:S07]  /*102c0*/  IMAD.MOV.U32 R135, RZ, RZ, RZ ;  /* 0x000000ffff877224 */ /* 0x000fce00078e00ff */
.L_x_1518:
[----:B------:R-:W2:Y:S01]  /*102d0*/  LDL R9, [R1+0x44] ;  /* 0x0000440001097983 */ /* 0x000ea20000100800 */
[----:B------:R-:W-:Y:S01]  /*102e0*/  VIADD R7, R18, 0x1 ;  /* 0x0000000112077836 */ /* 0x000fe20000000000 */
[----:B------:R-:W-:Y:S05]  /*102f0*/  YIELD ;  /* 0x0000000000007946 */ /* 0x000fea0003800000 */
[----:B------:R-:W-:-:S04]  /*10300*/  ISETP.NE.AND P2, PT, R7, 0x2, PT ;  /* 0x000000020700780c */ /* 0x000fc80003f45270 */
[----:B------:R-:W-:Y:S02]  /*10310*/  SEL R8, RZ, 0x1, P2 ;  /* 0x00000001ff087807 */ /* 0x000fe40001000000 */
[----:B------:R-:W-:Y:S02]  /*10320*/  SEL R7, R7, RZ, P2 ;  /* 0x000000ff07077207 */ /* 0x000fe40001000000 */
[----:B------:R-:W-:Y:S02]  /*10330*/  LOP3.LUT R139, R23, R8, RZ, 0x3c, !PT ;  /* 0x00000008178b7212 */ /* 0x000fe400078e3cff */
[----:B--2---:R-:W-:-:S13]  /*10340*/  ISETP.NE.AND P1, PT, R9, RZ, PT ;  /* 0x000000ff0900720c */ /* 0x004fda0003f25270 */
[----:B-1----:R-:W-:Y:S05]  /*10350*/  @P1 BRA `(.L_x_1499) ;  /* 0x0000000000301947 */ /* 0x002fea0003800000 */
[----:B------:R-:W-:Y:S05]  /*10360*/  @!P0 BRA `(.L_x_1500) ;  /* 0x0000000000048947 */ /* 0x000fea0003800000 */
[----:B------:R-:W-:Y:S01]  /*10370*/  BPT.TRAP 0x1 ;  /* 0x000000040000795c */ /* 0x000fe20000300000 */
.L_x_1500:
[----:B------:R-:W-:Y:S01]  /*10380*/  IMAD R9, R7, 0x8, R2 ;  /* 0x0000000807097824 */ /* 0x000fe200078e0202 */
[----:B------:R-:W-:-:S04]  /*10390*/  SHF.L.U32 R8, R139, 0x1f, RZ ;  /* 0x0000001f8b087819 */ /* 0x000fc800000006ff */
[----:B------:R0:W1:Y:S01]  /*103a0*/  SYNCS.PHASECHK.TRANS64.TRYWAIT P2, [R9+URZ+0x2d830], R8 ;  /* 0x02d83008090075a7 */ /* 0x000062000804017f */
[----:B------:R-:W-:Y:S05]  /*103b0*/  @!P0 BRA `(.L_x_1501) ;  /* 0x0000000000048947 */ /* 0x000fea0003800000 */
[----:B------:R-:W-:Y:S01]  /*103c0*/  BPT.TRAP 0x1 ;  /* 0x000000040000795c */ /* 0x000fe20000300000 */
.L_x_1501:
[----:B------:R-:W-:Y:S04]  /*103d0*/  BSSY B0, `(.L_x_1499) ;  /* 0x0000004000007945 */ /* 0x000fe80003800000 */
[----:B-1----:R-:W-:Y:S05]  /*103e0*/  @P2 BRA `(.L_x_1502) ;  /* 0x0000000000082947 */ /* 0x002fea0003800000 */
[----:B------:R-:W1:Y:S02]  /*103f0*/  SYNCS.PHASECHK.TRANS64.TRYWAIT P2, [R9+URZ+0x2d830], R8 ;  /* 0x02d83008090075a7 */ /* 0x000e64000804017f */
[----:B-1----:R-:W-:Y:S05]  /*10400*/  @!P2 BRA `(.L_x_1503) ;  /* 0x0000015000e8a947 */ /* 0x002fea0003800000 */
.L_x_1502:
[----:B------:R-:W-:Y:S05]  /*10410*/  BSYNC B0 ;  /* 0x0000000000007941 */ /* 0x000fea0003800000 */
.L_x_1499:
[----:B01----:R-:W2:Y:S04]  /*10420*/  LDL R8, [R1+0x48] ;  /* 0x0000480001087983 */ /* 0x003ea80000100800 */
[----:B------:R-:W3:Y:S04]  /*10430*/  LDL.64 R24, [R1+0x8] ;  /* 0x0000080001187983 */ /* 0x000ee80000100a00 */
[----:B------:R-:W4:Y:S04]  /*10440*/  LDL.64 R152, [R1+0x30] ;  /* 0x0000300001987983 */ /* 0x000f280000100a00 */
[----:B------:R-:W5:Y:S01]  /*10450*/  LDL.64 R150, [R1+0x28] ;  /* 0x0000280001967983 */ /* 0x000f620000100a00 */
[----:B------:R-:W0:Y:S01]  /*10460*/  S2R R10, SR_TID.X ;  /* 0x00000000000a7919 */ /* 0x000e220000002100 */
[----:B------:R-:W-:Y:S05]  /*10470*/  WARPSYNC.ALL ;  /* 0x0000000000007948 */ /* 0x000fea0003800000 */
        /* <DEDUP_REMOVED lines=9> */
[----:B------:R0:W-:Y:S01]  /*10510*/  BAR.SYNC.DEFER_BLOCKING R20, 0x100 ;  /* 0x000400140000751d */ /* 0x0001e20000010000 */
[----:B------:R-:W-:Y:S02]  /*10520*/  IMAD.MOV.U32 R11, RZ, RZ, -0x7fffffe0 ;  /* 0x80000020ff0b7424 */ /* 0x000fe400078e00ff */
[----:B--2---:R-:W-:Y:S01]  /*10530*/  IMAD R8, R7, 0x600, R8 ;  /* 0x0000060007087824 */ /* 0x004fe200078e0208 */
[----:B---3--:R-:W-:-:S04]  /*10540*/  R2UR UR8, R24 ;  /* 0x00000000180872ca */ /* 0x008fc800000e0000 */
[----:B------:R-:W-:Y:S02]  /*10550*/  R2UR UR10, R8 ;  /* 0x00000000080a72ca */ /* 0x000fe400000e0000 */
[----:B------:R-:W-:Y:S02]  /*10560*/  R2UR UR9, R25 ;  /* 0x00000000190972ca */ /* 0x000fe400000e0000 */
[----:B------:R-:W-:-:S11]  /*10570*/  WARPGROUP.ARRIVE ;  /* 0x00000000000079c5 */ /* 0x000fd60000000000 */
[----:B------:R-:W-:Y:S01]  /*10580*/  HGMMA.64x128x16.F32.BF16 R24, gdesc[UR8], RZ, !UPT, gsb0 ;  /* 0x01e00000081879f0 */ /* 0x000fe2000c0018ff */
[----:B------:R-:W-:Y:S01]  /*10590*/  VIADD R12, R8, 0x2 ;  /* 0x00000002080c7836 */ /* 0x000fe20000000000 */
[----:B----4-:R-:W-:Y:S02]  /*105a0*/  R2UR UR12, R152 ;  /* 0x00000000980c72ca */ /* 0x010fe400000e0000 */
[----:B------:R-:W-:Y:S02]  /*105b0*/  R2UR UR13, R153 ;  /* 0x00000000990d72ca */ /* 0x000fe400000e0000 */
[----:B------:R-:W-:Y:S01]  /*105c0*/  R2UR UR14, R12 ;  /* 0x000000000c0e72ca */ /* 0x000fe200000e0000 */
[----:B------:R-:W-:Y:S01]  /*105d0*/  VIADD R10, R8, 0x200 ;  /* 0x00000200080a7836 */ /* 0x000fe20000000000 */
[----:B------:R-:W-:Y:S02]  /*105e0*/  R2UR UR19, R11 ;  /* 0x000000000b1372ca */ /* 0x000fe400000e0000 */
[----:B-----5:R-:W-:-:S02]  /*105f0*/  R2UR UR16, R150 ;  /* 0x00000000961072ca */ /* 0x020fc400000e0000 */
[----:B------:R-:W-:Y:S02]  /*10600*/  R2UR UR18, R10 ;  /* 0x000000000a1272ca */ /* 0x000fe400000e0000 */
[----:B------:R-:W-:Y:S01]  /*10610*/  R2UR UR17, R151 ;  /* 0x00000000971172ca */ /* 0x000fe200000e0000 */
[----:B------:R-:W-:Y:S02]  /*10620*/  WARPGROUP.DEPBAR.LE gsb0, 0x0 ;  /* 0x00008000000079c5 */ /* 0x000fe40000010000 */
[----:B------:R-:W-:-:S06]  /*10630*/  WARPGROUP.ARRIVE ;  /* 0x00000000000079c5 */ /* 0x000fcc0000000000 */
[----:B------:R-:W-:Y:S01]  /*10640*/  HGMMA.64x128x16.F32.BF16 R24, gdesc[UR12], R24, gsb0 ;  /* 0x01e000000c1879f0 */ /* 0x000fe20008001818 */
[----:B------:R-:W-:Y:S01]  /*10650*/  VIADD R12, R8, 0x202 ;  /* 0x00000202080c7836 */ /* 0x000fe20000000000 */
[----:B------:R-:W-:Y:S02]  /*10660*/  R2UR UR23, R13 ;  /* 0x000000000d1772ca */ /* 0x000fe400000e0000 */
[----:B------:R-:W-:Y:S02]  /*10670*/  R2UR UR20, R148 ;  /* 0x00000000941472ca */ /* 0x000fe400000e0000 */
[----:B------:R-:W-:Y:S02]  /*10680*/  R2UR UR22, R12 ;  /* 0x000000000c1672ca */ /* 0x000fe400000e0000 */
[----:B------:R-:W-:Y:S01]  /*10690*/  R2UR UR21, R149 ;  /* 0x00000000951572ca */ /* 0x000fe200000e0000 */
[----:B------:R-:W-:Y:S02]  /*106a0*/  WARPGROUP.DEPBAR.LE gsb0, 0x0 ;  /* 0x00008000000079c5 */ /* 0x000fe40000010000 */
[----:B------:R-:W-:-:S06]  /*106b0*/  WARPGROUP.ARRIVE ;  /* 0x00000000000079c5 */ /* 0x000fcc0000000000 */
[----:B------:R-:W-:Y:S01]  /*106c0*/  HGMMA.64x128x16.F32.BF16 R24, gdesc[UR16], R24, gsb0 ;  /* 0x01e00000101879f0 */ /* 0x000fe20008001818 */
[----:B------:R-:W-:Y:S02]  /*106d0*/  VIADD R14, R8, 0x400 ;  /* 0x00000400080e7836 */ /* 0x000fe40000000000 */
[----:B------:R-:W-:Y:S01]  /*106e0*/  IMAD.MOV.U32 R15, RZ, RZ, -0x7fffffe0 ;  /* 0x80000020ff0f7424 */ /* 0x000fe200078e00ff */
[----:B------:R-:W-:Y:S02]  /*106f0*/  R2UR UR24, R146 ;  /* 0x00000000921872ca */ /* 0x000fe400000e0000 */
[----:B------:R-:W-:Y:S02]  /*10700*/  R2UR UR26, R14 ;  /* 0x000000000e1a72ca */ /* 0x000fe400000e0000 */
[----:B------:R-:W-:Y:S02]  /*10710*/  R2UR UR27, R15 ;  /* 0x000000000f1b72ca */ /* 0x000fe400000e0000 */
[----:B------:R-:W-:Y:S01]  /*10720*/  R2UR UR25, R147 ;  /* 0x00000000931972ca */ /* 0x000fe200000e0000 */
[----:B------:R-:W-:-:S02]  /*10730*/  WARPGROUP.DEPBAR.LE gsb0, 0x0 ;  /* 0x00008000000079c5 */ /* 0x000fc40000010000 */
        /* <DEDUP_REMOVED lines=17> */
.L_x_1505:
[----:B------:R-:W-:Y:S01]  /*10850*/  SHF.L.U32 R8, R23, 0x1f, RZ ;  /* 0x0000001f17087819 */ /* 0x000fe200000006ff */
[----:B------:R-:W-:-:S04]  /*10860*/  IMAD R9, R18, 0x8, R2 ;  /* 0x0000000812097824 */ /* 0x000fc800078e0202 */
[----:B------:R0:W1:Y:S01]  /*10870*/  SYNCS.PHASECHK.TRANS64.TRYWAIT P1, [R9+URZ+0x2d850], R8 ;  /* 0x02d85008090075a7 */ /* 0x000062000802017f */
[----:B------:R-:W-:Y:S05]  /*10880*/  @!P0 BRA `(.L_x_1506) ;  /* 0x0000000000048947 */ /* 0x000fea0003800000 */
[----:B------:R-:W-:Y:S01]  /*10890*/  BPT.TRAP 0x1 ;  /* 0x000000040000795c */ /* 0x000fe20000300000 */
.L_x_1506:
[----:B-1----:R-:W-:Y:S05]  /*108a0*/  @P1 BRA `(.L_x_1504) ;  /* 0x0000000000081947 */ /* 0x002fea0003800000 */
[----:B------:R-:W1:Y:S02]  /*108b0*/  SYNCS.PHASECHK.TRANS64.TRYWAIT P1, [R9+URZ+0x2d850], R8 ;  /* 0x02d85008090075a7 */ /* 0x000e64000802017f */
[----:B-1----:R-:W-:Y:S05]  /*108c0*/  @!P1 BRA `(.L_x_1507) ;  /* 0x0000014c00cc9947 */ /* 0x002fea0003800000 */
.L_x_1504:
[----:B01----:R-:W-:Y:S01]  /*108d0*/  VIADD R8, R2, 0x400 ;  /* 0x0000040002087836 */ /* 0x003fe20000000000 */
[----:B------:R-:W-:Y:S05]  /*108e0*/  WARPSYNC.ALL ;  /* 0x0000000000007948 */ /* 0x000fea0003800000 */
[----:B------:R-:W-:Y:S01]  /*108f0*/  SHF.R.U32.HI R8, RZ, 0x4, R8 ;  /* 0x00000004ff087819 */ /* 0x000fe20000011608 */
[----:B------:R-:W-:Y:S01]  /*10900*/  IMAD.MOV.U32 R9, RZ, RZ, -0x7fffffe0 ;  /* 0x80000020ff097424 */ /* 0x000fe200078e00ff */
[----:B------:R-:W-:Y:S01]  /*10910*/  WARPGROUP.ARRIVE ;  /* 0x00000000000079c5 */ /* 0x000fe20000000000 */
[----:B------:R-:W-:Y:S01]  /*10920*/  UMOV UR9, 0x40000040 ;  /* 0x4000004000097882 */ /* 0x000fe20000000000 */
[----:B------:R-:W-:Y:S01]  /*10930*/  LOP3.LUT R8, R8, 0x3fff, RZ, 0xc0, !PT ;  /* 0x00003fff08087812 */ /* 0x000fe200078ec0ff */
[----:B------:R-:W-:Y:S01]  /*10940*/  IMAD.MOV.U32 R11, RZ, RZ, -0x7fffffe0 ;  /* 0x80000020ff0b7424 */ /* 0x000fe200078e00ff */
[----:B------:R-:W-:Y:S01]  /*10950*/  R2UR UR11, R9 ;  /* 0x00000000090b72ca */ /* 0x000fe200000e0000 */
[----:B------:R-:W-:Y:S01]  /*10960*/  UMOV UR13, 0x40000040 ;  /* 0x40000040000d7882 */ /* 0x000fe20000000000 */
[----:B------:R-:W-:Y:S01]  /*10970*/  LOP3.LUT R8, R8, 0x2000000, RZ, 0xfc, !PT ;  /* 0x0200000008087812 */ /* 0x000fe200078efcff */
[----:B------:R-:W-:Y:S01]  /*10980*/  UMOV UR17, 0x40000040 ;  /* 0x4000004000117882 */ /* 0x000fe20000000000 */
[C---:B------:R-:W-:Y:S01]  /*10990*/  R2UR UR15, R11.reuse ;  /* 0x000000000b0f72ca */ /* 0x040fe200000e0000 */
[----:B------:R-:W-:Y:S01]  /*109a0*/  UMOV UR21, 0x40000040 ;  /* 0x4000004000157882 */ /* 0x000fe20000000000 */
[C---:B------:R-:W-:Y:S01]  /*109b0*/  R2UR UR19, R11.reuse ;  /* 0x000000000b1372ca */ /* 0x040fe200000e0000 */
[----:B------:R-:W-:Y:S01]  /*109c0*/  IMAD R8, R18, 0x600, R8 ;  /* 0x0000060012087824 */ /* 0x000fe200078e0208 */
[C---:B------:R-:W-:Y:S01]  /*109d0*/  R2UR UR23, R11.reuse ;  /* 0x000000000b1772ca */ /* 0x040fe200000e0000 */
[----:B------:R-:W-:Y:S01]  /*109e0*/  UMOV UR25, 0x40000040 ;  /* 0x4000004000197882 */ /* 0x000fe20000000000 */
[C---:B------:R-:W-:Y:S01]  /*109f0*/  R2UR UR27, R11.reuse ;  /* 0x000000000b1b72ca */ /* 0x040fe200000e0000 */
[C---:B------:R-:W-:Y:S01]  /*10a00*/  VIADD R10, R8.reuse, 0x40 ;  /* 0x00000040080a7836 */ /* 0x040fe20000000000 */
[----:B------:R-:W-:Y:S01]  /*10a10*/  R2UR UR10, R8 ;  /* 0x00000000080a72ca */ /* 0x000fe200000e0000 */
[----:B------:R-:W-:Y:S01]  /*10a20*/  UMOV UR29, 0x40000040 ;  /* 0x40000040001d7882 */ /* 0x000fe20000000000 */
[C---:B------:R-:W-:Y:S01]  /*10a30*/  R2UR UR31, R11.reuse ;  /* 0x000000000b1f72ca */ /* 0x040fe200000e0000 */
[----:B------:R-:W-:Y:S01]  /*10a40*/  UMOV UR33, 0x40000040 ;  /* 0x4000004000217882 */ /* 0x000fe20000000000 */
[----:B------:R-:W-:Y:S01]  /*10a50*/  R2UR UR14, R10 ;  /* 0x000000000a0e72ca */ /* 0x000fe200000e0000 */
[----:B------:R-:W-:Y:S01]  /*10a60*/  VIADD R10, R8, 0x80 ;  /* 0x00000080080a7836 */ /* 0x000fe20000000000 */
[----:B------:R-:W-:Y:S01]  /*10a70*/  R2UR UR35, R11 ;  /* 0x000000000b2372ca */ /* 0x000fe200000e0000 */
[----:B------:R-:W-:Y:S01]  /*10a80*/  UMOV UR45, 0x40000040 ;  /* 0x40000040002d7882 */ /* 0x000fe20000000000 */
[----:B------:R-:W-:Y:S01]  /*10a90*/  R2UR UR47, R9 ;  /* 0x00000000092f72ca */ /* 0x000fe200000e0000 */
[----:B------:R-:W0:Y:S01]  /*10aa0*/  S2R R13, SR_TID.X ;  /* 0x00000000000d7919 */ /* 0x000e220000002100 */
[----:B------:R-:W-:Y:S01]  /*10ab0*/  R2UR UR18, R10 ;  /* 0x000000000a1272ca */ /* 0x000fe200000e0000 */
[----:B------:R-:W-:-:S05]  /*10ac0*/  VIADD R10, R8, 0xc0 ;  /* 0x000000c0080a7836 */ /* 0x000fca0000000000 */
[----:B------:R-:W-:Y:S01]  /*10ad0*/  R2UR UR22, R10 ;  /* 0x000000000a1672ca */ /* 0x000fe200000e0000 */
[----:B------:R-:W-:-:S05]  /*10ae0*/  VIADD R10, R8, 0x100 ;  /* 0x00000100080a7836 */ /* 0x000fca0000000000 */
[----:B------:R-:W-:Y:S01]  /*10af0*/  R2UR UR26, R10 ;  /* 0x000000000a1a72ca */ /* 0x000fe200000e0000 */
[----:B------:R-:W-:-:S05]  /*10b00*/  VIADD R10, R8, 0x140 ;  /* 0x00000140080a7836 */ /* 0x000fca0000000000 */
[----:B------:R-:W-:Y:S01]  /*10b10*/  R2UR UR30, R10 ;  /* 0x000000000a1e72ca */ /* 0x000fe200000e0000 */
[C---:B------:R-:W-:Y:S02]  /*10b20*/  VIADD R10, R8.reuse, 0x180 ;  /* 0x00000180080a7836 */ /* 0x040fe40000000000 */
[----:B------:R-:W-:-:S03]  /*10b30*/  VIADD R8, R8, 0x1c0 ;  /* 0x000001c008087836 */ /* 0x000fc60000000000 */
[----:B------:R-:W-:Y:S02]  /*10b40*/  R2UR UR34, R10 ;  /* 0x000000000a2272ca */ /* 0x000fe400000e0000 */
[----:B------:R-:W-:Y:S01]  /*10b50*/  R2UR UR46, R8 ;  /* 0x00000000082e72ca */ /* 0x000fe200000e0000 */
[----:B------:R-:W-:Y:S01]  /*10b60*/  IMAD R8, R141, 0x2000, R2 ;  /* 0x000020008d087824 */ /* 0x000fe200078e0202 */
[----:B0-----:R-:W-:-:S04]  /*10b70*/  SHF.R.U32.HI R12, RZ, 0x7, R13 ;  /* 0x00000007ff0c7819 */ /* 0x001fc8000001160d */
[----:B------:R-:W-:Y:S02]  /*10b80*/  R2UR UR8, R8 ;  /* 0x00000000080872ca */ /* 0x000fe400000e0000 */
[----:B------:R-:W-:Y:S01]  /*10b90*/  ISETP.GE.U32.AND P1, PT, R13, 0x180, PT ;  /* 0x000001800d00780c */ /* 0x000fe20003f26070 */
[----:B------:R-:W-:-:S05]  /*10ba0*/  VIADD R8, R12, 0x9 ;  /* 0x000000090c087836 */ /* 0x000fca0000000000 */
[----:B------:R-:W-:-:S05]  /*10bb0*/  SEL R8, R8, 0x9, !P1 ;  /* 0x0000000908087807 */ /* 0x000fca0004800000 */
[----:B------:R-:W-:-:S04]  /*10bc0*/  UIADD3 UR8, UR8, 0x21800, URZ ;  /* 0x0002180008087890 */ /* 0x000fc8000fffe03f */
[----:B------:R-:W-:-:S04]  /*10bd0*/  USHF.R.U32.HI UR8, URZ, 0x4, UR8 ;  /* 0x000000043f087899 */ /* 0x000fc80008011608 */
[----:B------:R-:W-:-:S04]  /*10be0*/  ULOP3.LUT UR8, UR8, 0x3fff, URZ, 0xc0, !UPT ;  /* 0x00003fff08087892 */ /* 0x000fc8000f8ec03f */
[----:B------:R-:W-:-:S04]  /*10bf0*/  ULOP3.LUT UR8, UR8, 0x10000, URZ, 0xfc, !UPT ;  /* 0x0001000008087892 */ /* 0x000fc8000f8efc3f */
[----:B------:R-:W-:Y:S02]  /*10c00*/  UIADD3 UR12, UR8, 0x2, URZ ;  /* 0x00000002080c7890 */ /* 0x000fe4000fffe03f */
[----:B------:R-:W-:Y:S02]  /*10c10*/  UIADD3 UR16, UR8, 0x4, URZ ;  /* 0x0000000408107890 */ /* 0x000fe4000fffe03f */
[----:B------:R-:W-:Y:S02]  /*10c20*/  UIADD3 UR20, UR8, 0x6, URZ ;  /* 0x0000000608147890 */ /* 0x000fe4000fffe03f */
[----:B------:R-:W-:Y:S01]  /*10c30*/  HGMMA.64x96x16.F32.BF16 R88, gdesc[UR8].tnspB, R88, gsb0 ;  /* 0x41600000085879f0 */ /* 0x000fe20008001858 */
[----:B------:R-:W-:Y:S02]  /*10c40*/  UIADD3 UR24, UR8, 0x600, URZ ;  /* 0x0000060008187890 */ /* 0x000fe4000fffe03f */
[----:B------:R-:W-:Y:S02]  /*10c50*/  UIADD3 UR28, UR8, 0x602, URZ ;  /* 0x00000602081c7890 */ /* 0x000fe4000fffe03f */
[----:B------:R-:W-:-:S02]  /*10c60*/  UIADD3 UR32, UR8, 0x604, URZ ;  /* 0x0000060408207890 */ /* 0x000fc4000fffe03f */
[----:B------:R-:W-:Y:S01]  /*10c70*/  UIADD3 UR44, UR8, 0x606, URZ ;  /* 0x00000606082c7890 */ /* 0x000fe2000fffe03f */
        /* <DEDUP_REMOVED lines=25> */
.L_x_1508:
[----:B------:R-:W2:Y:S04]  /*10e10*/  LDL R11, [R1+0x60] ;  /* 0x00006000010b7983 */ /* 0x000ea80000100800 */
[----:B0-----:R-:W2:Y:S01]  /*10e20*/  LDL R8, [R1+0x98] ;  /* 0x0000980001087983 */ /* 0x001ea20000100800 */
[----:B------:R-:W-:Y:S01]  /*10e30*/  ISETP.NE.AND P1, PT, R142, 0x1, PT ;  /* 0x000000018e00780c */ /* 0x000fe20003f25270 */
[----:B------:R-:W-:Y:S01]  /*10e40*/  FMUL.FTZ R21, R32, UR50 ;  /* 0x0000003220157c20 */ /* 0x000fe20008410000 */
[----:B------:R-:W-:Y:S01]  /*10e50*/  FMUL.FTZ R32, R42, UR50 ;  /* 0x000000322a207c20 */ /* 0x000fe20008410000 */
[----:B------:R-:W-:Y:S01]  /*10e60*/  FMUL.FTZ R42, R52, UR50 ;  /* 0x00000032342a7c20 */ /* 0x000fe20008410000 */
[----:B------:R-:W-:Y:S02]  /*10e70*/  IMAD R52, R7, 0x8, R2 ;  /* 0x0000000807347824 */ /* 0x000fe400078e0202 */
        /* <DEDUP_REMOVED lines=8> */
[----:B------:R-:W0:Y:S01]  /*10f00*/  @P1 LDC R10, c[0x0][0x44c] ;  /* 0x00011300ff0a1b82 */ /* 0x000e220000000800 */
[----:B------:R-:W-:Y:S02]  /*10f10*/  IMAD.U32 R53, RZ, RZ, UR38 ;  /* 0x00000026ff357e24 */ /* 0x000fe4000f8e00ff */
[----:B------:R-:W-:Y:S01]  /*10f20*/  FMUL.FTZ R61, R69, UR50 ;  /* 0x00000032453d7c20 */ /* 0x000fe20008410000 */
[----:B------:R-:W-:Y:S01]  /*10f30*/  FMUL.FTZ R69, R77, UR50 ;  /* 0x000000324d457c20 */ /* 0x000fe20008410000 */
[----:B------:R-:W-:Y:S01]  /*10f40*/  FMUL.FTZ R77, R85, UR50 ;  /* 0x00000032554d7c20 */ /* 0x000fe20008410000 */
[----:B------:R-:W-:Y:S01]  /*10f50*/  FMUL.FTZ R12, R27, UR50 ;  /* 0x000000321b0c7c20 */ /* 0x000fe20008410000 */
[----:B------:R-:W-:Y:S01]  /*10f60*/  FMUL.FTZ R13, R28, UR50 ;  /* 0x000000321c0d7c20 */ /* 0x000fe20008410000 */
[----:B------:R-:W-:Y:S01]  /*10f70*/  FMUL.FTZ R14, R29, UR50 ;  /* 0x000000321d0e7c20 */ /* 0x000fe20008410000 */
[----:B------:R-:W1:Y:S01]  /*10f80*/  @P1 LDC R9, c[0x0][0x450] ;  /* 0x00011400ff091b82 */ /* 0x000e620000000800 */
        /* <DEDUP_REMOVED lines=18> */
[----:B------:R3:W-:Y:S01]  /*110b0*/  SYNCS.ARRIVE.TRANS64.RED.A1T0 RZ, [R52+URZ], RZ ;  /* 0x000000ff34ff79a7 */ /* 0x0007e2000810043f */
        /* <DEDUP_REMOVED lines=40> */
[----:B--2---:R-:W-:-:S02]  /*11340*/  IMAD.IADD R8, R8, 0x1, R11 ;  /* 0x0000000108087824 */ /* 0x004fc400078e020b */
[----:B------:R-:W-:Y:S01]  /*11350*/  FMUL.FTZ R11, R26, UR50 ;  /* 0x000000321a0b7c20 */ /* 0x000fe20008410000 */
[----:B------:R-:W-:Y:S01]  /*11360*/  FMUL.FTZ R26, R36, UR50 ;  /* 0x00000032241a7c20 */ /* 0x000fe20008410000 */
[----:B------:R-:W-:Y:S01]  /*11370*/  FMUL.FTZ R36, R46, UR50 ;  /* 0x000000322e247c20 */ /* 0x000fe20008410000 */
[----:B0-----:R-:W-:-:S04]  /*11380*/  @P1 IMAD.HI.U32 R10, R8, R10, RZ ;  /* 0x0000000a080a1227 */ /* 0x001fc800078e00ff */
[----:B------:R-:W-:Y:S01]  /*11390*/  FMUL.FTZ R46, R56, UR50 ;  /* 0x00000032382e7c20 */ /* 0x000fe20008410000 */
[----:B------:R-:W-:Y:S01]  /*113a0*/  FMUL.FTZ R56, R64, UR50 ;  /* 0x0000003240387c20 */ /* 0x000fe20008410000 */
[----:B------:R-:W-:Y:S01]  /*113b0*/  FMUL.FTZ R64, R72, UR50 ;  /* 0x0000003248407c20 */ /* 0x000fe20008410000 */
[----:B------:R-:W-:Y:S01]  /*113c0*/  FMUL.FTZ R72, R80, UR50 ;  /* 0x0000003250487c20 */ /* 0x000fe20008410000 */
[----:B-1----:R-:W-:Y:S01]  /*113d0*/  @P1 SHF.R.U32.HI R8, RZ, R9, R10 ;  /* 0x00000009ff081219 */ /* 0x002fe2000001160a */
        /* <DEDUP_REMOVED lines=9> */
[----:B------:R-:W0:Y:S01]  /*11470*/  SHFL.IDX PT, R85, R8, RZ, 0x1c1f ;  /* 0x001c1fff08557589 */ /* 0x000e2200000e0000 */
[----:B------:R-:W-:-:S02]  /*11480*/  IMAD.SHL.U32 R79, R0, 0x80, RZ ;  /* 0x00000080004f7824 */ /* 0x000fc400078e00ff */
[----:B------:R-:W-:Y:S01]  /*11490*/  FMUL.FTZ R34, R44, UR50 ;  /* 0x000000322c227c20 */ /* 0x000fe20008410000 */
[----:B------:R-:W-:Y:S01]  /*114a0*/  FMUL.FTZ R44, R54, UR50 ;  /* 0x00000032362c7c20 */ /* 0x000fe20008410000 */
[----:B------:R-:W-:Y:S01]  /*114b0*/  FMUL.FTZ R54, R62, UR50 ;  /* 0x000000323e367c20 */ /* 0x000fe20008410000 */
[----:B------:R-:W-:Y:S01]  /*114c0*/  FMUL.FTZ R62, R70, UR50 ;  /* 0x00000032463e7c20 */ /* 0x000fe20008410000 */
[----:B------:R-:W-:Y:S01]  /*114d0*/  FMUL.FTZ R70, R78, UR50 ;  /* 0x000000324e467c20 */ /* 0x000fe20008410000 */
[----:B---3--:R-:W-:Y:S01]  /*114e0*/  IADD3 R52, -R79, 0x1, RZ ;  /* 0x000000014f347810 */ /* 0x008fe20007ffe1ff */
[----:B------:R-:W-:Y:S01]  /*114f0*/  FMUL.FTZ R78, R86, UR50 ;  /* 0x00000032564e7c20 */ /* 0x000fe20008410000 */
[----:B------:R-:W-:Y:S01]  /*11500*/  FMUL.FTZ R80, R87, UR50 ;  /* 0x0000003257507c20 */ /* 0x000fe20008410000 */
[----:B------:R-:W-:Y:S01]  /*11510*/  PLOP3.LUT P1, PT, PT, PT, UP0, 0x40, 0x0 ;  /* 0x000000000000781c */ /* 0x000fe20003f2e808 */
[----:B------:R-:W1:Y:S01]  /*11520*/  MUFU.TANH R9, R9 ;  /* 0x0000000900097308 */ /* 0x000e620000002400 */
[----:B------:R-:W-:-:S05]  /*11530*/  IMAD R52, R156, -0x2, R52 ;  /* 0xfffffffe9c347824 */ /* 0x000fca00078e0234 */
[----:B------:R-:W-:Y:S02]  /*11540*/  IADD3 R52, -R154, R52, R155 ;  /* 0x000000349a347210 */ /* 0x000fe40007ffe19b */
[----:B------:R-:W2:Y:S03]  /*11550*/  MUFU.TANH R10, R10 ;  /* 0x0000000a000a7308 */ /* 0x000ea60000002400 */
[C---:B------:R-:W-:Y:S02]  /*11560*/  VIADD R84, R52.reuse, UR49 ;  /* 0x0000003134547c36 */ /* 0x040fe40008000000 */
[----:B------:R-:W-:Y:S02]  /*11570*/  VIADD R83, R52, UR52 ;  /* 0x0000003434537c36 */ /* 0x000fe40008000000 */
[C---:B0-----:R-:W-:Y:S01]  /*11580*/  IMAD.IADD R82, R85.reuse, 0x1, R84 ;  /* 0x0000000155527824 */ /* 0x041fe200078e0254 */
[----:B------:R-:W0:Y:S01]  /*11590*/  MUFU.TANH R11, R11 ;  /* 0x0000000b000b7308 */ /* 0x000e220000002400 */
[----:B------:R-:W-:-:S07]  /*115a0*/  IMAD.IADD R81, R85, 0x1, R83 ;  /* 0x0000000155517824 */ /* 0x000fce00078e0253 */
[----:B------:R-:W3:Y:S08]  /*115b0*/  MUFU.TANH R24, R24 ;  /* 0x0000001800187308 */ /* 0x000ef00000002400 */
        /* <DEDUP_REMOVED lines=29> */
[----:B------:R-:W-:Y:S01]  /*11790*/  IADD3 R85, -R154, R155, R85 ;  /* 0x0000009b9a557210 */ /* 0x000fe20007ffe155 */
[----:B------:R-:W-:Y:S03]  /*117a0*/  BSSY B0, `(.L_x_1510) ;  /* 0x0000010000007945 */ /* 0x000fe60003800000 */
        /* <DEDUP_REMOVED lines=10> */
.L_x_1511:
[----:B------:R-:W-:-:S05]  /*11850*/  IMAD.U32 R86, RZ, RZ, UR41 ;  /* 0x00000029ff567e24 */ /* 0x000fca000f8e00ff */
[----:B------:R-:W-:-:S13]  /*11860*/  ISETP.NE.AND P1, PT, R86, 0x1, PT ;  /* 0x000000015600780c */ /* 0x000fda0003f25270 */
[----:B------:R-:W1:Y:S02]  /*11870*/  @P1 LDC.64 R52, c[0x0][0x9e8] ;  /* 0x00027a00ff341b82 */ /* 0x000e640000000a00 */
[----:B-1----:R-:W-:-:S05]  /*11880*/  @P1 IMAD.HI.U32 R52, R85, R52, RZ ;  /* 0x0000003455341227 */ /* 0x002fca00078e00ff */
[----:B------:R-:W-:-:S07]  /*11890*/  @P1 SHF.R.U32.HI R85, RZ, R53, R52 ;  /* 0x00000035ff551219 */ /* 0x000fce0000011634 */
.L_x_1512:
[----:B------:R-:W-:Y:S05]  /*118a0*/  BSYNC B0 ;  /* 0x0000000000007941 */ /* 0x000fea0003800000 */
.L_x_1510:
[----:B------:R-:W-:-:S04]  /*118b0*/  IMAD R85, R85, R86, -R79 ;  /* 0x0000005655557224 */ /* 0x000fc800078e0a4f */
[----:B------:R-:W-:-:S05]  /*118c0*/  IMAD R85, R156, -0x2, R85 ;  /* 0xfffffffe9c557824 */ /* 0x000fca00078e0255 */
[----:B------:R-:W-:Y:S02]  /*118d0*/  VIMNMX R81, R81, R85, !PT ;  /* 0x0000005551517248 */ /* 0x000fe40007fe0100 */
[----:B------:R-:W-:-:S07]  /*118e0*/  VIADDMNMX R82, R85, R86, R82, PT ;  /* 0x0000005655527246 */ /* 0x000fce0003800152 */
.L_x_1509:
[----:B------:R-:W-:Y:S01]  /*118f0*/  ISETP.GT.AND P1, PT, R0, -0x1, PT ;  /* 0xffffffff0000780c */ /* 0x000fe20003f24270 */
[----:B------:R-:W1:Y:S03]  /*11900*/  SHFL.IDX PT, R8, R8, 0x1, 0x1c1f ;  /* 0x003c1f0008087f89 */ /* 0x000e6600000e0000 */
        /* <DEDUP_REMOVED lines=14> */
[----:B------:R-:W-:Y:S02]  /*119f0*/  ISETP.GT.AND P2, PT, R81, 0x10, P1 ;  /* 0x000000105100780c */ /* 0x000fe40000f44270 */
[----:B------:R-:W-:Y:S02]  /*11a00*/  FSEL R23, R23, -INF , !P4 ;  /* 0xff80000017177808 */ /* 0x000fe40006000000 */
[----:B------:R-:W-:Y:S02]  /*11a10*/  ISETP.GT.AND P4, PT, R81, 0x20, P1 ;  /* 0x000000205100780c */ /* 0x000fe40000f84270 */
[----:B------:R-:W-:-:S02]  /*11a20*/  ISETP.LT.OR P3, PT, R82, 0xa, P3 ;  /* 0x0000000a5200780c */ /* 0x000fc40001f61670 */
[C---:B------:R-:W-:Y:S02]  /*11a30*/  ISETP.LT.OR P2, PT, R82.reuse, 0x11, P2 ;  /* 0x000000115200780c */ /* 0x040fe40001741670 */
[----:B------:R-:W-:Y:S02]  /*11a40*/  ISETP.LT.OR P4, PT, R82, 0x21, P4 ;  /* 0x000000215200780c */ /* 0x000fe40002781670 */
[----:B------:R-:W-:Y:S02]  /*11a50*/  FSEL R14, R14, -INF , !P3 ;  /* 0xff8000000e0e7808 */ /* 0x000fe40005800000 */
[----:B------:R-:W-:Y:S02]  /*11a60*/  FSEL R21, R21, -INF , !P2 ;  /* 0xff80000015157808 */ /* 0x000fe40005000000 */
[C---:B------:R-:W-:Y:S02]  /*11a70*/  ISETP.GT.AND P3, PT, R81.reuse, 0x18, P1 ;  /* 0x000000185100780c */ /* 0x040fe40000f64270 */
[----:B------:R-:W-:-:S02]  /*11a80*/  ISETP.GT.AND P2, PT, R81, 0x19, P1 ;  /* 0x000000195100780c */ /* 0x000fc40000f44270 */
[----:B------:R-:W-:Y:S02]  /*11a90*/  FSEL R30, R30, -INF , !P4 ;  /* 0xff8000001e1e7808 */ /* 0x000fe40006000000 */
[----:B------:R-:W-:Y:S02]  /*11aa0*/  ISETP.GT.AND P4, PT, R81, 0x29, P1 ;  /* 0x000000295100780c */ /* 0x000fe40000f84270 */
[C---:B------:R-:W-:Y:S02]  /*11ab0*/  ISETP.LT.OR P3, PT, R82.reuse, 0x19, P3 ;  /* 0x000000195200780c */ /* 0x040fe40001f61670 */
[C---:B------:R-:W-:Y:S02]  /*11ac0*/  ISETP.LT.OR P2, PT, R82.reuse, 0x1a, P2 ;  /* 0x0000001a5200780c */ /* 0x040fe40001741670 */
[----:B------:R-:W-:Y:S02]  /*11ad0*/  ISETP.LT.OR P4, PT, R82, 0x2a, P4 ;  /* 0x0000002a5200780c */ /* 0x000fe40002781670 */
[----:B0-----:R-:W-:-:S02]  /*11ae0*/  FSEL R52, R26, -INF , !P3 ;  /* 0xff8000001a347808 */ /* 0x001fc40005800000 */
[----:B------:R-:W-:Y:S02]  /*11af0*/  FSEL R53, R27, -INF , !P2 ;  /* 0xff8000001b357808 */ /* 0x000fe40005000000 */
[C---:B------:R-:W-:Y:S02]  /*11b00*/  ISETP.GT.AND P3, PT, R81.reuse, 0x21, P1 ;  /* 0x000000215100780c */ /* 0x040fe40000f64270 */
        /* <DEDUP_REMOVED lines=15> */
[----:B------:R-:W-:-:S02]  /*11c00*/  FSEL R38, R38, -INF , !P3 ;  /* 0xff80000026267808 */ /* 0x000fc40005800000 */
        /* <DEDUP_REMOVED lines=40> */
[----:B------:R-:W-:Y:S02]  /*11e90*/  PLOP3.LUT P4, PT, PT, PT, UP0, 0x40, 0x0 ;  /* 0x000000000000781c */ /* 0x000fe40003f8e808 */
[----:B------:R-:W-:-:S02]  /*11ea0*/  ISETP.LT.OR P3, PT, R82, 0x6a, P3 ;  /* 0x0000006a5200780c */ /* 0x000fc40001f61670 */
[----:B------:R-:W-:Y:S02]  /*11eb0*/  ISETP.LT.OR P2, PT, R82, 0x71, P2 ;  /* 0x000000715200780c */ /* 0x000fe40001741670 */
[----:B------:R-:W-:Y:S02]  /*11ec0*/  FSEL R69, R69, -INF , !P3 ;  /* 0xff80000045457808 */ /* 0x000fe40005800000 */
[----:B------:R-:W-:Y:S02]  /*11ed0*/  FSEL R72, R72, -INF , !P2 ;  /* 0xff80000048487808 */ /* 0x000fe40005000000 */
[C---:B------:R-:W-:Y:S02]  /*11ee0*/  ISETP.GT.AND P3, PT, R81.reuse, 0x78, P1 ;  /* 0x000000785100780c */ /* 0x040fe40000f64270 */
[----:B------:R-:W-:Y:S02]  /*11ef0*/  ISETP.GT.AND P2, PT, R81, 0x79, P1 ;  /* 0x000000795100780c */ /* 0x000fe40000f44270 */
[----:B------:R-:W-:-:S02]  /*11f00*/  ISETP.LT.OR P3, PT, R82, 0x79, P3 ;  /* 0x000000795200780c */ /* 0x000fc40001f61670 */
[----:B------:R-:W-:Y:S02]  /*11f10*/  ISETP.LT.OR P2, PT, R82, 0x7a, P2 ;  /* 0x0000007a5200780c */ /* 0x000fe40001741670 */
[----:B------:R-:W-:Y:S02]  /*11f20*/  FSEL R76, R76, -INF , !P3 ;  /* 0xff8000004c4c7808 */ /* 0x000fe40005800000 */
[----:B------:R-:W-:Y:S01]  /*11f30*/  FSEL R77, R77, -INF , !P2 ;  /* 0xff8000004d4d7808 */ /* 0x000fe20005000000 */
[----:B------:R-:W-:Y:S08]  /*11f40*/  @P4 BRA `(.L_x_1513) ;  /* 0x0000000000584947 */ /* 0x000ff00003800000 */
[----:B------:R-:W-:Y:S01]  /*11f50*/  IADD3 R8, -R154, R155, R8 ;  /* 0x0000009b9a087210 */ /* 0x000fe20007ffe108 */
[----:B------:R-:W-:Y:S03]  /*11f60*/  BSSY B0, `(.L_x_1514) ;  /* 0x0000010000007945 */ /* 0x000fe60003800000 */
        /* <DEDUP_REMOVED lines=10> */
.L_x_1515:
[----:B------:R-:W-:-:S05]  /*12010*/  IMAD.U32 R81, RZ, RZ, UR41 ;  /* 0x00000029ff517e24 */ /* 0x000fca000f8e00ff */
[----:B------:R-:W-:-:S13]  /*12020*/  ISETP.NE.AND P2, PT, R81, 0x1, PT ;  /* 0x000000015100780c */ /* 0x000fda0003f45270 */
[----:B------:R-:W0:Y:S02]  /*12030*/  @P2 LDC.64 R26, c[0x0][0x9e8] ;  /* 0x00027a00ff1a2b82 */ /* 0x000e240000000a00 */
[----:B0-----:R-:W-:-:S05]  /*12040*/  @P2 IMAD.HI.U32 R26, R8, R26, RZ ;  /* 0x0000001a081a2227 */ /* 0x001fca00078e00ff */
[----:B------:R-:W-:-:S07]  /*12050*/  @P2 SHF.R.U32.HI R8, RZ, R27, R26 ;  /* 0x0000001bff082219 */ /* 0x000fce000001161a */
.L_x_1516:
[----:B------:R-:W-:Y:S05]  /*12060*/  BSYNC B0 ;  /* 0x0000000000007941 */ /* 0x000fea0003800000 */
.L_x_1514:
[----:B------:R-:W-:-:S04]  /*12070*/  IMAD R8, R8, R81, -R79 ;  /* 0x0000005108087224 */ /* 0x000fc800078e0a4f */
[----:B------:R-:W-:-:S05]  /*12080*/  IMAD R8, R156, -0x2, R8 ;  /* 0xfffffffe9c087824 */ /* 0x000fca00078e0208 */
[----:B------:R-:W-:Y:S02]  /*12090*/  VIMNMX R83, R83, R8, !PT ;  /* 0x0000000853537248 */ /* 0x000fe40007fe0100 */
[----:B------:R-:W-:-:S07]  /*120a0*/  VIADDMNMX R84, R8, R81, R84, PT ;  /* 0x0000005108547246 */ /* 0x000fce0003800154 */
.L_x_1513:
[----:B------:R-:W-:Y:S01]  /*120b0*/  FMNMX.FTZ R8, R9, R5, !PT ;  /* 0x0000000509087209 */ /* 0x000fe20007810000 */
[----:B------:R-:W-:Y:S01]  /*120c0*/  UMOV UR51, UR7 ;  /* 0x0000000700337c82 */ /* 0x000fe20008000000 */
[C---:B------:R-:W-:Y:S02]  /*120d0*/  ISETP.GT.AND P4, PT, R83.reuse, 0x1, P1 ;  /* 0x000000015300780c */ /* 0x040fe40000f84270 */
[C---:B------:R-:W-:Y:S02]  /*120e0*/  ISETP.GT.AND P2, PT, R83.reuse, 0x8, P1 ;  /* 0x000000085300780c */ /* 0x040fe40000f44270 */
[----:B------:R-:W-:Y:S02]  /*120f0*/  ISETP.GT.AND P3, PT, R83, 0x9, P1 ;  /* 0x000000095300780c */ /* 0x000fe40000f64270 */
[----:B------:R-:W-:Y:S02]  /*12100*/  FMNMX.FTZ R8, R10, R8, !PT ;  /* 0x000000080a087209 */ /* 0x000fe40007810000 */
[----:B------:R-:W-:-:S02]  /*12110*/  ISETP.LT.OR P4, PT, R84, 0x2, P4 ;  /* 0x000000025400780c */ /* 0x000fc40002781670 */
[C---:B------:R-:W-:Y:S02]  /*12120*/  ISETP.LT.OR P2, PT, R84.reuse, 0x9, P2 ;  /* 0x000000095400780c */ /* 0x040fe40001741670 */
[----:B------:R-:W-:Y:S02]  /*12130*/  ISETP.LT.OR P3, PT, R84, 0xa, P3 ;  /* 0x0000000a5400780c */ /* 0x000fe40001f61670 */
[----:B------:R-:W-:Y:S02]  /*12140*/  FMNMX.FTZ R8, R13, R8, !PT ;  /* 0x000000080d087209 */ /* 0x000fe40007810000 */
[----:B------:R-:W-:Y:S02]  /*12150*/  FSEL R12, R12, -INF , !P4 ;  /* 0xff8000000c0c7808 */ /* 0x000fe40006000000 */
[----:B------:R-:W-:Y:S02]  /*12160*/  FSEL R15, R15, -INF , !P2 ;  /* 0xff8000000f0f7808 */ /* 0x000fe40005000000 */
[----:B------:R-:W-:-:S02]  /*12170*/  FSEL R20, R20, -INF , !P3 ;  /* 0xff80000014147808 */ /* 0x000fc40005800000 */
[----:B------:R-:W-:Y:S02]  /*12180*/  FMNMX.FTZ R8, R14, R8, !PT ;  /* 0x000000080e087209 */ /* 0x000fe40007810000 */
        /* <DEDUP_REMOVED lines=11> */
[C---:B------:R-:W-:Y:S02]  /*12240*/  ISETP.GT.AND P4, PT, R83.reuse, 0x19, P1 ;  /* 0x000000195300780c */ /* 0x040fe40000f84270 */
[C---:B------:R-:W-:Y:S02]  /*12250*/  ISETP.GT.AND P2, PT, R83.reuse, 0x20, P1 ;  /* 0x000000205300780c */ /* 0x040fe40000f44270 */
[----:B------:R-:W-:Y:S02]  /*12260*/  ISETP.GT.AND P3, PT, R83, 0x21, P1 ;  /* 0x000000215300780c */ /* 0x000fe40000f64270 */
[----:B------:R-:W-:Y:S02]  /*12270*/  FMNMX.FTZ R8, R52, R8, !PT ;  /* 0x0000000834087209 */ /* 0x000fe40007810000 */
[C---:B------:R-:W-:Y:S02]  /*12280*/  ISETP.LT.OR P4, PT, R84.reuse, 0x1a, P4 ;  /* 0x0000001a5400780c */ /* 0x040fe40002781670 */
[----:B------:R-:W-:-:S02]  /*12290*/  ISETP.LT.OR P2, PT, R84, 0x21, P2 ;  /* 0x000000215400780c */ /* 0x000fc40001741670 */
[----:B------:R-:W-:Y:S02]  /*122a0*/  ISETP.LT.OR P3, PT, R84, 0x22, P3 ;  /* 0x000000225400780c */ /* 0x000fe40001f61670 */
[----:B------:R-:W-:Y:S02]  /*122b0*/  FMNMX.FTZ R8, R53, R8, !PT ;  /* 0x0000000835087209 */ /* 0x000fe40007810000 */
[----:B------:R-:W-:Y:S02]  /*122c0*/  FSEL R29, R29, -INF , !P4 ;  /* 0xff8000001d1d7808 */ /* 0x000fe40006000000 */
[----:B------:R-:W-:Y:S02]  /*122d0*/  FSEL R32, R32, -INF , !P2 ;  /* 0xff80000020207808 */ /* 0x000fe40005000000 */
[----:B------:R-:W-:Y:S02]  /*122e0*/  FSEL R33, R33, -INF , !P3 ;  /* 0xff80000021217808 */ /* 0x000fe40005800000 */
[----:B------:R-:W-:-:S02]  /*122f0*/  ISETP.GT.AND P4, PT, R83, 0x28, P1 ;  /* 0x000000285300780c */ /* 0x000fc40000f84270 */
[C---:B------:R-:W-:Y:S02]  /*12300*/  ISETP.GT.AND P2, PT, R83.reuse, 0x29, P1 ;  /* 0x000000295300780c */ /* 0x040fe40000f44270 */
[----:B------:R-:W-:Y:S02]  /*12310*/  ISETP.GT.AND P3, PT, R83, 0x30, P1 ;  /* 0x000000305300780c */ /* 0x000fe40000f64270 */
[----:B------:R-:W-:Y:S02]  /*12320*/  FMNMX.FTZ R8, R30, R8, !PT ;  /* 0x000000081e087209 */ /* 0x000fe40007810000 */
[C---:B------:R-:W-:Y:S02]  /*12330*/  ISETP.LT.OR P4, PT, R84.reuse, 0x29, P4 ;  /* 0x000000295400780c */ /* 0x040fe40002781670 */
[C---:B------:R-:W-:Y:S02]  /*12340*/  ISETP.LT.OR P2, PT, R84.reuse, 0x2a, P2 ;  /* 0x0000002a5400780c */ /* 0x040fe40001741670 */
[----:B------:R-:W-:-:S02]  /*12350*/  ISETP.LT.OR P3, PT, R84, 0x31, P3 ;  /* 0x000000315400780c */ /* 0x000fc40001f61670 */
[----:B------:R-:W-:Y:S02]  /*12360*/  FMNMX.FTZ R8, R31, R8, !PT ;  /* 0x000000081f087209 */ /* 0x000fe40007810000 */
[----:B------:R-:W-:Y:S02]  /*12370*/  FSEL R36, R36, -INF , !P4 ;  /* 0xff80000024247808 */ /* 0x000fe40006000000 */
[----:B------:R-:W-:Y:S02]  /*12380*/  FSEL R37, R37, -INF , !P2 ;  /* 0xff80000025257808 */ /* 0x000fe40005000000 */
[----:B------:R-:W-:Y:S02]  /*12390*/  FSEL R40, R40, -INF , !P3 ;  /* 0xff80000028287808 */ /* 0x000fe40005800000 */
[C---:B------:R-:W-:Y:S02]  /*123a0*/  ISETP.GT.AND P4, PT, R83.reuse, 0x31, P1 ;  /* 0x000000315300780c */ /* 0x040fe40000f84270 */
[----:B------:R-:W-:-:S02]  /*123b0*/  ISETP.GT.AND P2, PT, R83, 0x38, P1 ;  /* 0x000000385300780c */ /* 0x000fc40000f44270 */
[----:B------:R-:W-:Y:S02]  /*123c0*/  ISETP.GT.AND P3, PT, R83, 0x39, P1 ;  /* 0x000000395300780c */ /* 0x000fe40000f64270 */
[----:B------:R-:W-:Y:S02]  /*123d0*/  FMNMX.FTZ R8, R34, R8, !PT ;  /* 0x0000000822087209 */ /* 0x000fe40007810000 */
[C---:B------:R-:W-:Y:S02]  /*123e0*/  ISETP.LT.OR P4, PT, R84.reuse, 0x32, P4 ;  /* 0x000000325400780c */ /* 0x040fe40002781670 */
[C---:B------:R-:W-:Y:S02]  /*123f0*/  ISETP.LT.OR P2, PT, R84.reuse, 0x39, P2 ;  /* 0x000000395400780c */ /* 0x040fe40001741670 */
[----:B------:R-:W-:Y:S02]  /*12400*/  ISETP.LT.OR P3, PT, R84, 0x3a, P3 ;  /* 0x0000003a5400780c */ /* 0x000fe40001f61670 */
[----:B------:R-:W-:-:S02]  /*12410*/  FMNMX.FTZ R8, R35, R8, !PT ;  /* 0x0000000823087209 */ /* 0x000fc40007810000 */
[----:B------:R-:W-:Y:S02]  /*12420*/  FSEL R41, R41, -INF , !P4 ;  /* 0xff80000029297808 */ /* 0x000fe40006000000 */
[----:B------:R-:W-:Y:S02]  /*12430*/  FSEL R44, R44, -INF , !P2 ;  /* 0xff8000002c2c7808 */ /* 0x000fe40005000000 */
[----:B------:R-:W-:Y:S02]  /*12440*/  FSEL R45, R45, -INF , !P3 ;  /* 0xff8000002d2d7808 */ /* 0x000fe40005800000 */
[----:B------:R-:W-:Y:S02]  /*12450*/  FMNMX.FTZ R8, R38, R8, !PT ;  /* 0x0000000826087209 */ /* 0x000fe40007810000 */
[----:B------:R-:W-:Y:S02]  /*12460*/  LOP3.LUT R22, R22, 0xdfffffff, RZ, 0xc0, !PT ;  /* 0xdfffffff16167812 */ /* 0x000fe400078ec0ff */
[----:B------:R-:W-:-:S02]  /*12470*/  ISETP.GT.AND P4, PT, R83, 0x40, P1 ;  /* 0x000000405300780c */ /* 0x000fc40000f84270 */
[C---:B------:R-:W-:Y:S02]  /*12480*/  ISETP.GT.AND P2, PT, R83.reuse, 0x41, P1 ;  /* 0x000000415300780c */ /* 0x040fe40000f44270 */
[----:B------:R-:W-:Y:S02]  /*12490*/  ISETP.GT.AND P3, PT, R83, 0x48, P1 ;  /* 0x000000485300780c */ /* 0x000fe40000f64270 */
[----:B------:R-:W-:Y:S02]  /*124a0*/  FMNMX.FTZ R8, R39, R8, !PT ;  /* 0x0000000827087209 */ /* 0x000fe40007810000 */
[----:B------:R-:W-:Y:S02]  /*124b0*/  @P0 LOP3.LUT R22, R22, 0x20000000, RZ, 0xfc, !PT ;  /* 0x2000000016160812 */ /* 0x000fe400078efcff */
[C---:B------:R-:W-:Y:S02]  /*124c0*/  ISETP.LT.OR P4, PT, R84.reuse, 0x41, P4 ;  /* 0x000000415400780c */ /* 0x040fe40002781670 */
[----:B------:R-:W-:-:S02]  /*124d0*/  ISETP.LT.OR P2, PT, R84, 0x42, P2 ;  /* 0x000000425400780c */ /* 0x000fc40001741670 */
[----:B------:R-:W-:Y:S02]  /*124e0*/  ISETP.LT.OR P3, PT, R84, 0x49, P3 ;  /* 0x000000495400780c */ /* 0x000fe40001f61670 */
[----:B------:R-:W-:Y:S02]  /*124f0*/  ISETP.GT.AND P0, PT, R83, 0x61, P1 ;  /* 0x000000615300780c */ /* 0x000fe40000f04270 */
        /* <DEDUP_REMOVED lines=11> */
[----:B------:R-:W-:Y:S02]  /*125b0*/  LOP3.LUT R22, R22, 0x7fffffff, RZ, 0xc0, !PT ;  /* 0x7fffffff16167812 */ /* 0x000fe400078ec0ff */
[----:B------:R-:W-:Y:S02]  /*125c0*/  FMNMX.FTZ R8, R46, R8, !PT ;  /* 0x000000082e087209 */ /* 0x000fe40007810000 */
[----:B------:R-:W-:Y:S02]  /*125d0*/  FSEL R55, R55, -INF , !P4 ;  /* 0xff80000037377808 */ /* 0x000fe40006000000 */
[----:B------:R-:W-:Y:S02]  /*125e0*/  FSEL R58, R58, -INF , !P2 ;  /* 0xff8000003a3a7808 */ /* 0x000fe40005000000 */
[----:B------:R-:W-:-:S02]  /*125f0*/  FSEL R59, R59, -INF , !P3 ;  /* 0xff8000003b3b7808 */ /* 0x000fc40005800000 */
[C---:B------:R-:W-:Y:S02]  /*12600*/  ISETP.GT.AND P4, PT, R83.reuse, 0x58, P1 ;  /* 0x000000585300780c */ /* 0x040fe40000f84270 */
[C---:B------:R-:W-:Y:S02]  /*12610*/  ISETP.GT.AND P2, PT, R83.reuse, 0x59, P1 ;  /* 0x000000595300780c */ /* 0x040fe40000f44270 */
[C---:B------:R-:W-:Y:S02]  /*12620*/  ISETP.GT.AND P3, PT, R83.reuse, 0x60, P1 ;  /* 0x000000605300780c */ /* 0x040fe40000f64270 */
[----:B------:R-:W-:Y:S02]  /*12630*/  @P0 LOP3.LUT R22, R22, 0x80000000, RZ, 0xfc, !PT ;  /* 0x8000000016160812 */ /* 0x000fe400078efcff */
[----:B------:R-:W-:Y:S02]  /*12640*/  ISETP.GT.AND P0, PT, R83, RZ, P1 ;  /* 0x000000ff5300720c */ /* 0x000fe40000f04270 */
[----:B------:R-:W-:-:S02]  /*12650*/  FMNMX.FTZ R8, R47, R8, !PT ;  /* 0x000000082f087209 */ /* 0x000fc40007810000 */
[C---:B------:R-:W-:Y:S02]  /*12660*/  ISETP.LT.OR P4, PT, R84.reuse, 0x59, P4 ;  /* 0x000000595400780c */ /* 0x040fe40002781670 */
[C---:B------:R-:W-:Y:S02]  /*12670*/  ISETP.LT.OR P2, PT, R84.reuse, 0x5a, P2 ;  /* 0x0000005a5400780c */ /* 0x040fe40001741670 */
[----:B------:R-:W-:Y:S02]  /*12680*/  ISETP.LT.OR P3, PT, R84, 0x61, P3 ;  /* 0x000000615400780c */ /* 0x000fe40001f61670 */
[----:B------:R-:W-:Y:S02]  /*12690*/  FMNMX.FTZ R8, R50, R8, !PT ;  /* 0x0000000832087209 */ /* 0x000fe40007810000 */
[----:B------:R-:W-:Y:S02]  /*126a0*/  FSEL R62, R62, -INF , !P4 ;  /* 0xff8000003e3e7808 */ /* 0x000fe40006000000 */
[----:B------:R-:W-:-:S02]  /*126b0*/  FSEL R63, R63, -INF , !P2 ;  /* 0xff8000003f3f7808 */ /* 0x000fc40005000000 */
[----:B------:R-:W-:Y:S02]  /*126c0*/  FSEL R66, R66, -INF , !P3 ;  /* 0xff80000042427808 */ /* 0x000fe40005800000 */
[C---:B------:R-:W-:Y:S02]  /*126d0*/  ISETP.GT.AND P2, PT, R83.reuse, 0x68, P1 ;  /* 0x000000685300780c */ /* 0x040fe40000f44270 */
[C---:B------:R-:W-:Y:S02]  /*126e0*/  ISETP.GT.AND P3, PT, R83.reuse, 0x69, P1 ;  /* 0x000000695300780c */ /* 0x040fe40000f64270 */
[C---:B------:R-:W-:Y:S02]  /*126f0*/  ISETP.GT.AND P4, PT, R83.reuse, 0x70, P1 ;  /* 0x000000705300780c */ /* 0x040fe40000f84270 */
[C---:B------:R-:W-:Y:S02]  /*12700*/  ISETP.GT.AND P5, PT, R83.reuse, 0x71, P1 ;  /* 0x000000715300780c */ /* 0x040fe40000fa4270 */
[----:B------:R-:W-:-:S02]  /*12710*/  ISETP.GT.AND P6, PT, R83, 0x78, P1 ;  /* 0x000000785300780c */ /* 0x000fc40000fc4270 */
[----:B------:R-:W-:Y:S02]  /*12720*/  FMNMX.FTZ R8, R51, R8, !PT ;  /* 0x0000000833087209 */ /* 0x000fe40007810000 */
[----:B------:R-:W-:Y:S02]  /*12730*/  LOP3.LUT R22, R22, 0xfffffff7, RZ, 0xc0, !PT ;  /* 0xfffffff716167812 */ /* 0x000fe400078ec0ff */
[----:B------:R-:W-:Y:S02]  /*12740*/  ISETP.GT.AND P1, PT, R83, 0x79, P1 ;  /* 0x000000795300780c */ /* 0x000fe40000f24270 */
[----:B------:R-:W-:Y:S02]  /*12750*/  FMNMX.FTZ R8, R56, R8, !PT ;  /* 0x0000000838087209 */ /* 0x000fe40007810000 */
[----:B------:R-:W-:Y:S02]  /*12760*/  @P0 LOP3.LUT R22, R22, 0x8, RZ, 0xfc, !PT ;  /* 0x0000000816160812 */ /* 0x000fe400078efcff */
[----:B------:R-:W-:-:S02]  /*12770*/  FMNMX.FTZ R8, R57, R8, !PT ;  /* 0x0000000839087209 */ /* 0x000fc40007810000 */
[C---:B------:R-:W-:Y:S02]  /*12780*/  LOP3.LUT P0, RZ, R22.reuse, 0x80000000, RZ, 0xc0, !PT ;  /* 0x8000000016ff7812 */ /* 0x040fe4000780c0ff */
[----:B------:R-:W-:Y:S02]  /*12790*/  LOP3.LUT R22, R22, 0xfffffffd, RZ, 0xc0, !PT ;  /* 0xfffffffd16167812 */ /* 0x000fe400078ec0ff */
[----:B------:R-:W-:Y:S02]  /*127a0*/  FMNMX.FTZ R8, R60, R8, !PT ;  /* 0x000000083c087209 */ /* 0x000fe40007810000 */
[----:B------:R-:W-:Y:S02]  /*127b0*/  @P1 LOP3.LUT R22, R22, 0x2, RZ, 0xfc, !PT ;  /* 0x0000000216161812 */ /* 0x000fe400078efcff */
[----:B------:R-:W-:Y:S02]  /*127c0*/  FMNMX.FTZ R8, R61, R8, !PT ;  /* 0x000000083d087209 */ /* 0x000fe40007810000 */
[----:B------:R-:W-:-:S02]  /*127d0*/  LOP3.LUT P1, RZ, R22, 0x8, RZ, 0xc0, !PT ;  /* 0x0000000816ff7812 */ /* 0x000fc4000782c0ff */
[----:B------:R-:W-:Y:S02]  /*127e0*/  FMNMX.FTZ R8, R64, R8, !PT ;  /* 0x0000000840087209 */ /* 0x000fe40007810000 */
[----:B------:R-:W-:Y:S02]  /*127f0*/  ISETP.LT.OR P1, PT, R84, 0x1, P1 ;  /* 0x000000015400780c */ /* 0x000fe40000f21670 */
[----:B------:R-:W-:Y:S02]  /*12800*/  FMNMX.FTZ R8, R65, R8, !PT ;  /* 0x0000000841087209 */ /* 0x000fe40007810000 */
[----:B------:R-:W-:Y:S02]  /*12810*/  FSEL R11, R11, -INF , !P1 ;  /* 0xff8000000b0b7808 */ /* 0x000fe40004800000 */
[----:B------:R-:W-:Y:S02]  /*12820*/  FMNMX.FTZ R8, R68, R8, !PT ;  /* 0x0000000844087209 */ /* 0x000fe40007810000 */
[----:B------:R-:W-:-:S02]  /*12830*/  FMNMX.FTZ R27, R11, R6, !PT ;  /* 0x000000060b1b7209 */ /* 0x000fc40007810000 */
[----:B------:R-:W-:Y:S02]  /*12840*/  FMNMX.FTZ R8, R69, R8, !PT ;  /* 0x0000000845087209 */ /* 0x000fe40007810000 */
[----:B------:R-:W-:Y:S02]  /*12850*/  FMNMX.FTZ R27, R12, R27, !PT ;  /* 0x0000001b0c1b7209 */ /* 0x000fe40007810000 */
[----:B------:R-:W-:Y:S02]  /*12860*/  FMNMX.FTZ R8, R72, R8, !PT ;  /* 0x0000000848087209 */ /* 0x000fe40007810000 */
[----:B------:R-:W-:Y:S02]  /*12870*/  FMNMX.FTZ R27, R15, R27, !PT ;  /* 0x0000001b0f1b7209 */ /* 0x000fe40007810000 */
[----:B------:R-:W-:Y:S02]  /*12880*/  FMNMX.FTZ R8, R73, R8, !PT ;  /* 0x0000000849087209 */ /* 0x000fe40007810000 */
[----:B------:R-:W-:-:S02]  /*12890*/  FMNMX.FTZ R27, R20, R27, !PT ;  /* 0x0000001b141b7209 */ /* 0x000fc40007810000 */
[----:B------:R-:W-:Y:S02]  /*128a0*/  FMNMX.FTZ R8, R76, R8, !PT ;  /* 0x000000084c087209 */ /* 0x000fe40007810000 */
[----:B------:R-:W-:Y:S02]  /*128b0*/  FMNMX.FTZ R27, R24, R27, !PT ;  /* 0x0000001b181b7209 */ /* 0x000fe40007810000 */
[----:B------:R-:W-:Y:S02]  /*128c0*/  FMNMX.FTZ R8, R77, R8, !PT ;  /* 0x000000084d087209 */ /* 0x000fe40007810000 */
[----:B------:R-:W-:Y:S02]  /*128d0*/  FMNMX.FTZ R27, R25, R27, !PT ;  /* 0x0000001b191b7209 */ /* 0x000fe40007810000 */
[----:B------:R-:W-:Y:S01]  /*128e0*/  ISETP.LT.OR P0, PT, R84, 0x62, P0 ;  /* 0x000000625400780c */ /* 0x000fe20000701670 */
[----:B------:R-:W0:Y:S01]  /*128f0*/  SHFL.BFLY PT, R26, R8, 0x2, 0x1f ;  /* 0x0c401f00081a7f89 */ /* 0x000e2200000e0000 */
[----:B------:R-:W-:-:S02]  /*12900*/  FMNMX.FTZ R27, R28, R27, !PT ;  /* 0x0000001b1c1b7209 */ /* 0x000fc40007810000 */
[----:B------:R-:W-:Y:S02]  /*12910*/  LOP3.LUT R22, R22, 0xffffffef, RZ, 0xc0, !PT ;  /* 0xffffffef16167812 */ /* 0x000fe400078ec0ff */
[----:B------:R-:W-:Y:S02]  /*12920*/  FMNMX.FTZ R27, R29, R27, !PT ;  /* 0x0000001b1d1b7209 */ /* 0x000fe40007810000 */
[----:B------:R-:W-:Y:S02]  /*12930*/  ISETP.LT.OR P4, PT, R84, 0x71, P4 ;  /* 0x000000715400780c */ /* 0x000fe40002781670 */
[----:B------:R-:W-:Y:S02]  /*12940*/  FMNMX.FTZ R27, R32, R27, !PT ;  /* 0x0000001b201b7209 */ /* 0x000fe40007810000 */
[----:B------:R-:W-:Y:S02]  /*12950*/  ISETP.LT.OR P5, PT, R84, 0x72, P5 ;  /* 0x000000725400780c */ /* 0x000fe40002fa1670 */
[----:B------:R-:W-:-:S02]  /*12960*/  FMNMX.FTZ R27, R33, R27, !PT ;  /* 0x0000001b211b7209 */ /* 0x000fc40007810000 */
[----:B------:R-:W-:Y:S02]  /*12970*/  @P0 LOP3.LUT R22, R22, 0x10, RZ, 0xfc, !PT ;  /* 0x0000001016160812 */ /* 0x000fe400078efcff */
[----:B------:R-:W-:Y:S02]  /*12980*/  FMNMX.FTZ R27, R36, R27, !PT ;  /* 0x0000001b241b7209 */ /* 0x000fe40007810000 */
[----:B------:R-:W-:Y:S02]  /*12990*/  ISETP.LT.OR P0, PT, R84, 0x69, P2 ;  /* 0x000000695400780c */ /* 0x000fe40001701670 */
[----:B------:R-:W-:Y:S02]  /*129a0*/  FMNMX.FTZ R27, R37, R27, !PT ;  /* 0x0000001b251b7209 */ /* 0x000fe40007810000 */
[----:B------:R-:W-:Y:S02]  /*129b0*/  LOP3.LUT P2, RZ, R22, 0x2, RZ, 0xc0, !PT ;  /* 0x0000000216ff7812 */ /* 0x000fe4000784c0ff */
[----:B0-----:R-:W-:-:S02]  /*129c0*/  FMNMX.FTZ R8, R8, R26, !PT ;  /* 0x0000001a08087209 */ /* 0x001fc40007810000 */
[----:B------:R-:W-:Y:S02]  /*129d0*/  FMNMX.FTZ R27, R40, R27, !PT ;  /* 0x0000001b281b7209 */ /* 0x000fe40007810000 */
[----:B------:R-:W-:Y:S01]  /*129e0*/  LOP3.LUT R22, R22, 0xfffffffb, RZ, 0xc0, !PT ;  /* 0xfffffffb16167812 */ /* 0x000fe200078ec0ff */
[----:B------:R-:W0:Y:S01]  /*129f0*/  SHFL.BFLY PT, R26, R8, 0x1, 0x1f ;  /* 0x0c201f00081a7f89 */ /* 0x000e2200000e0000 */
[----:B------:R-:W-:Y:S02]  /*12a00*/  FMNMX.FTZ R27, R41, R27, !PT ;  /* 0x0000001b291b7209 */ /* 0x000fe40007810000 */
[----:B------:R-:W-:Y:S02]  /*12a10*/  @P0 LOP3.LUT R22, R22, 0x4, RZ, 0xfc, !PT ;  /* 0x0000000416160812 */ /* 0x000fe400078efcff */
[----:B------:R-:W-:Y:S02]  /*12a20*/  FMNMX.FTZ R27, R44, R27, !PT ;  /* 0x0000001b2c1b7209 */ /* 0x000fe40007810000 */
[----:B------:R-:W-:-:S02]  /*12a30*/  ISETP.LT.OR P0, PT, R84, 0x6a, P3 ;  /* 0x0000006a5400780c */ /* 0x000fc40001f01670 */
[----:B------:R-:W-:Y:S02]  /*12a40*/  FMNMX.FTZ R27, R45, R27, !PT ;  /* 0x0000001b2d1b7209 */ /* 0x000fe40007810000 */
[----:B------:R-:W-:Y:S02]  /*12a50*/  LOP3.LUT R22, R22, 0xbfffffff, RZ, 0xc0, !PT ;  /* 0xbfffffff16167812 */ /* 0x000fe400078ec0ff */
[----:B------:R-:W-:Y:S02]  /*12a60*/  FMNMX.FTZ R27, R48, R27, !PT ;  /* 0x0000001b301b7209 */ /* 0x000fe40007810000 */
[----:B------:R-:W-:Y:S02]  /*12a70*/  FSEL R74, R74, -INF , !P4 ;  /* 0xff8000004a4a7808 */ /* 0x000fe40006000000 */
[----:B------:R-:W-:Y:S02]  /*12a80*/  FMNMX.FTZ R27, R49, R27, !PT ;  /* 0x0000001b311b7209 */ /* 0x000fe40007810000 */
[----:B------:R-:W-:-:S02]  /*12a90*/  ISETP.LT.OR P6, PT, R84, 0x79, P6 ;  /* 0x000000795400780c */ /* 0x000fc400037c1670 */
[----:B------:R-:W-:Y:S02]  /*12aa0*/  FMNMX.FTZ R27, R54, R27, !PT ;  /* 0x0000001b361b7209 */ /* 0x000fe40007810000 */
[----:B------:R-:W-:Y:S02]  /*12ab0*/  @P0 LOP3.LUT R22, R22, 0x40000000, RZ, 0xfc, !PT ;  /* 0x4000000016160812 */ /* 0x000fe400078efcff */
[----:B0-----:R-:W-:Y:S02]  /*12ac0*/  FMNMX.FTZ R8, R8, R26, !PT ;  /* 0x0000001a08087209 */ /* 0x001fe40007810000 */
[----:B------:R-:W-:Y:S02]  /*12ad0*/  FMNMX.FTZ R27, R55, R27, !PT ;  /* 0x0000001b371b7209 */ /* 0x000fe40007810000 */
[----:B------:R-:W-:Y:S02]  /*12ae0*/  FSETP.NEU.FTZ.AND P3, PT, R8, -INF , PT ;  /* 0xff8000000800780b */ /* 0x000fe40003f7d000 */
[----:B------:R-:W-:-:S02]  /*12af0*/  FMNMX.FTZ R27, R58, R27, !PT ;  /* 0x0000001b3a1b7209 */ /* 0x000fc40007810000 */
[----:B------:R-:W-:Y:S02]  /*12b00*/  FSEL R26, R8, RZ, P3 ;  /* 0x000000ff081a7208 */ /* 0x000fe40001800000 */
[----:B------:R-:W-:Y:S02]  /*12b10*/  FMNMX.FTZ R27, R59, R27, !PT ;  /* 0x0000001b3b1b7209 */ /* 0x000fe40007810000 */
[----:B------:R-:W-:Y:S01]  /*12b20*/  LOP3.LUT P0, RZ, R22, 0x10, RZ, 0xc0, !PT ;  /* 0x0000001016ff7812 */ /* 0x000fe2000780c0ff */
[----:B------:R-:W-:Y:S01]  /*12b30*/  FADD.FTZ R5, -R26, R5 ;  /* 0x000000051a057221 */ /* 0x000fe20000010100 */
[----:B------:R-:W-:Y:S01]  /*12b40*/  FMNMX.FTZ R27, R62, R27, !PT ;  /* 0x0000001b3e1b7209 */ /* 0x000fe20007810000 */
[----:B------:R-:W-:Y:S01]  /*12b50*/  FMUL.FTZ R26, R8, UR51 ;  /* 0x00000033081a7c20 */ /* 0x000fe20008410000 */
[----:B------:R-:W-:Y:S01]  /*12b60*/  FSEL R67, R67, -INF , !P0 ;  /* 0xff80000043437808 */ /* 0x000fe20004000000 */
[----:B------:R-:W-:Y:S01]  /*12b70*/  FMUL.FTZ R5, R5, UR51 ;  /* 0x0000003305057c20 */ /* 0x000fe20008410000 */
[----:B------:R-:W-:-:S02]  /*12b80*/  FMNMX.FTZ R27, R63, R27, !PT ;  /* 0x0000001b3f1b7209 */ /* 0x000fc40007810000 */
[----:B------:R-:W-:Y:S02]  /*12b90*/  FSEL R26, R26, RZ, P3 ;  /* 0x000000ff1a1a7208 */ /* 0x000fe40001800000 */
[----:B------:R-:W-:Y:S01]  /*12ba0*/  LOP3.LUT P3, RZ, R22, 0x4, RZ, 0xc0, !PT ;  /* 0x0000000416ff7812 */ /* 0x000fe2000786c0ff */
[----:B------:R-:W-:Y:S01]  /*12bb0*/  MUFU.EX2 R5, R5 ;  /* 0x0000000500057308 */ /* 0x000fe20000000800 */
[----:B------:R-:W-:Y:S01]  /*12bc0*/  FMNMX.FTZ R27, R66, R27, !PT ;  /* 0x0000001b421b7209 */ /* 0x000fe20007810000 */
[--C-:B------:R-:W-:Y:S01]  /*12bd0*/  FFMA.FTZ R9, R9, UR51, -R26.reuse ;  /* 0x0000003309097c23 */ /* 0x100fe2000801081a */
[----:B------:R-:W-:Y:S01]  /*12be0*/  LOP3.LUT P0, RZ, R22, 0x40000000, RZ, 0xc0, !PT ;  /* 0x4000000016ff7812 */ /* 0x000fe2000780c0ff */
        /* <DEDUP_REMOVED lines=45> */
[----:B------:R-:W1:Y:S01]  /*12ec0*/  SHFL.BFLY PT, R77, R27, 0x2, 0x1f ;  /* 0x0c401f001b4d7f89 */ /* 0x000e6200000e0000 */
[----:B------:R-:W-:-:S06]  /*12ed0*/  LOP3.LUT P0, RZ, R22, 0x20000000, RZ, 0xc0, !PT ;  /* 0x2000000016ff7812 */ /* 0x000fcc000780c0ff */
[----:B------:R-:W2:Y:S08]  /*12ee0*/  MUFU.EX2 R10, R10 ;  /* 0x0000000a000a7308 */ /* 0x000eb00000000800 */
[----:B------:R-:W3:Y:S01]  /*12ef0*/  MUFU.EX2 R13, R13 ;  /* 0x0000000d000d7308 */ /* 0x000ee20000000800 */
[----:B0-----:R-:W-:-:S07]  /*12f00*/  FFMA.FTZ R4, R5, R4, R9 ;  /* 0x0000000405047223 */ /* 0x001fce0000010009 */
[----:B------:R-:W0:Y:S01]  /*12f10*/  MUFU.EX2 R14, R14 ;  /* 0x0000000e000e7308 */ /* 0x000e220000000800 */
[----:B-1----:R-:W-:Y:S01]  /*12f20*/  FMNMX.FTZ R27, R27, R77, !PT ;  /* 0x0000004d1b1b7209 */ /* 0x002fe20007810000 */
[----:B--2---:R-:W-:-:S04]  /*12f30*/  FADD.FTZ R4, R10, R4 ;  /* 0x000000040a047221 */ /* 0x004fc80000010000 */
[----:B------:R-:W1:Y:S02]  /*12f40*/  SHFL.BFLY PT, R79, R27, 0x1, 0x1f ;  /* 0x0c201f001b4f7f89 */ /* 0x000e6400000e0000 */
[----:B------:R1:W-:Y:S01]  /*12f50*/  MUFU.EX2 R77, R69 ;  /* 0x00000045004d7308 */ /* 0x0003e20000000800 */
[----:B---3--:R-:W-:-:S07]  /*12f60*/  FADD.FTZ R4, R13, R4 ;  /* 0x000000040d047221 */ /* 0x008fce0000010000 */
[----:B------:R-:W2:Y:S01]  /*12f70*/  MUFU.EX2 R21, R21 ;  /* 0x0000001500157308 */ /* 0x000ea20000000800 */
[----:B0-----:R-:W-:-:S07]  /*12f80*/  FADD.FTZ R4, R14, R4 ;  /* 0x000000040e047221 */ /* 0x001fce0000010000 */
[----:B------:R-:W0:Y:S01]  /*12f90*/  MUFU.EX2 R23, R23 ;  /* 0x0000001700177308 */ /* 0x000e220000000800 */
[----:B-1----:R-:W-:-:S07]  /*12fa0*/  FMNMX.FTZ R69, R27, R79, !PT ;  /* 0x0000004f1b457209 */ /* 0x002fce0007810000 */
[----:B------:R-:W1:Y:S01]  /*12fb0*/  MUFU.EX2 R52, R52 ;  /* 0x0000003400347308 */ /* 0x000e620000000800 */
[----:B--2---:R-:W-:Y:S01]  /*12fc0*/  FADD.FTZ R4, R21, R4 ;  /* 0x0000000415047221 */ /* 0x004fe20000010000 */
[C---:B------:R-:W-:Y:S01]  /*12fd0*/  FSETP.NEU.FTZ.AND P1, PT, R69.reuse, -INF , PT ;  /* 0xff8000004500780b */ /* 0x040fe20003f3d000 */
[----:B------:R-:W-:-:S03]  /*12fe0*/  FMUL.FTZ R79, R69, UR51 ;  /* 0x00000033454f7c20 */ /* 0x000fc60008410000 */
[----:B------:R-:W-:Y:S02]  /*12ff0*/  FSEL R27, R69, RZ, P1 ;  /* 0x000000ff451b7208 */ /* 0x000fe40000800000 */
[----:B------:R-:W-:Y:S01]  /*13000*/  FSEL R79, R79, RZ, P1 ;  /* 0x000000ff4f4f7208 */ /* 0x000fe20000800000 */
[----:B------:R-:W2:Y:S01]  /*13010*/  MUFU.EX2 R53, R53 ;  /* 0x0000003500357308 */ /* 0x000ea20000000800 */
[----:B0-----:R-:W-:Y:S01]  /*13020*/  FADD.FTZ R4, R23, R4 ;  /* 0x0000000417047221 */ /* 0x001fe20000010000 */
[----:B------:R-:W-:Y:S02]  /*13030*/  FADD.FTZ R27, -R27, R6 ;  /* 0x000000061b1b7221 */ /* 0x000fe40000010100 */
        /* <DEDUP_REMOVED lines=21> */
[----:B0-----:R-:W-:Y:S01]  /*13190*/  FMUL.FTZ R11, R27, UR51 ;  /* 0x000000331b0b7c20 */ /* 0x001fe20008410000 */
        /* <DEDUP_REMOVED lines=14> */
[----:B------:R-:W3:Y:S01]  /*13280*/  MUFU.EX2 R12, R15 ;  /* 0x0000000f000c7308 */ /* 0x000ee20000000800 */
[----:B------:R-:W-:Y:S01]  /*13290*/  FFMA.FTZ R80, R80, UR51, -R79 ;  /* 0x0000003350507c23 */ /* 0x000fe2000801084f */
[----:B-1----:R-:W-:-:S04]  /*132a0*/  FADD.FTZ R4, R52, R4 ;  /* 0x0000000434047221 */ /* 0x002fc80000010000 */
[----:B--2---:R-:W-:Y:S02]  /*132b0*/  FADD.FTZ R4, R53, R4 ;  /* 0x0000000435047221 */ /* 0x004fe40000010000 */
[----:B------:R-:W1:Y:S01]  /*132c0*/  MUFU.EX2 R82, R20 ;  /* 0x0000001400527308 */ /* 0x000e620000000800 */
[----:B0-----:R-:W-:-:S04]  /*132d0*/  FFMA.FTZ R3, R11, R3, R26 ;  /* 0x000000030b037223 */ /* 0x001fc8000001001a */
[----:B------:R-:W-:-:S03]  /*132e0*/  FADD.FTZ R3, R83, R3 ;  /* 0x0000000353037221 */ /* 0x000fc60000010000 */
[----:B------:R-:W0:Y:S01]  /*132f0*/  MUFU.EX2 R79, R24 ;  /* 0x00000018004f7308 */ /* 0x000e220000000800 */
[----:B---3--:R-:W-:-:S07]  /*13300*/  FADD.FTZ R3, R12, R3 ;  /* 0x000000030c037221 */ /* 0x008fce0000010000 */
        /* <DEDUP_REMOVED lines=83> */
[----:B--2---:R-:W-:-:S04]  /*13840*/  FADD.FTZ R4, R68, R4 ;  /* 0x0000000444047221 */ /* 0x004fc80000010000 */
[----:B------:R-:W-:-:S03]  /*13850*/  FADD.FTZ R4, R77, R4 ;  /* 0x000000044d047221 */ /* 0x000fc60000010000 */
        /* <DEDUP_REMOVED lines=13> */
[----:B-1----:R-:W-:-:S04]  /*13930*/  FADD.FTZ R4, R76, R4 ;  /* 0x000000044c047221 */ /* 0x002fc80000010000 */
[----:B------:R-:W-:Y:S01]  /*13940*/  FADD.FTZ R4, R6, R4 ;  /* 0x0000000406047221 */ /* 0x000fe20000010000 */
[----:B0-----:R-:W-:-:S04]  /*13950*/  FADD.FTZ R3, R78, R3 ;  /* 0x000000034e037221 */ /* 0x001fc80000010000 */
[----:B--2---:R-:W-:Y:S01]  /*13960*/  FADD.FTZ R3, R80, R3 ;  /* 0x0000000350037221 */ /* 0x004fe20000010000 */
[----:B------:R-:W-:Y:S06]  /*13970*/  @!P0 BRA `(.L_x_1517) ;  /* 0x0000000000048947 */ /* 0x000fec0003800000 */
[----:B------:R-:W-:Y:S01]  /*13980*/  BPT.TRAP 0x1 ;  /* 0x000000040000795c */ /* 0x000fe20000300000 */
.L_x_1517:
[----:B------:R-:W2:Y:S04]  /*13990*/  LDL R40, [R1+0x6c] ;  /* 0x00006c0001287983 */ /* 0x000ea80000100800 */
[----:B------:R-:W3:Y:S04]  /*139a0*/  LDL R71, [R1+0x4] ;  /* 0x0000040001477983 */ /* 0x000ee80000100800 */
[----:B------:R-:W4:Y:S04]  /*139b0*/  LDL R62, [R1] ;  /* 0x00000000013e7983 */ /* 0x000f280000100800 */
        /* <DEDUP_REMOVED lines=13> */
[----:B------:R-:W-:Y:S01]  /*13a90*/  F2FP.BF16.F32.PACK_AB R15, R29, R15 ;  /* 0x0000000f1d0f723e */ /* 0x000fe200000010ff */
[----:B------:R-:W-:Y:S01]  /*13aa0*/  STSM.16.M88.4 [R157+0x21800], R24 ;  /* 0x021800189d007844 */ /* 0x000fe20000000200 */
        /* <DEDUP_REMOVED lines=23> */
[----:B------:R-:W-:Y:S01]  /*13c20*/  ISETP.GT.AND P1, PT, R0, R140, PT ;  /* 0x0000008c0000720c */ /* 0x000fe20003f24270 */
        /* <DEDUP_REMOVED lines=51> */
[----:B------:R-:W-:Y:S02]  /*13f60*/  IMAD.MOV.U32 R23, RZ, RZ, R139 ;  /* 0x000000ffff177224 */ /* 0x000fe400078e008b */
[----:B0-----:R-:W-:Y:S01]  /*13f70*/  IMAD.MOV.U32 R18, RZ, RZ, R7 ;  /* 0x000000ffff127224 */ /* 0x001fe200078e0007 */
[----:B--2---:R0:W-:Y:S04]  /*13f80*/  STSM.16.M88.4 [R40], R12 ;  /* 0x0000000c28007844 */ /* 0x0041e80000000200 */
[----:B---3--:R1:W-:Y:S01]  /*13f90*/  STSM.16.M88.4 [R71], R32 ;  /* 0x0000002047007844 */ /* 0x0083e20000000200 */
[----:B0-----:R-:W-:-:S05]  /*13fa0*/  F2FP.BF16.F32.PACK_AB R40, R39, R38 ;  /* 0x000000262728723e */ /* 0x001fca00000010ff */
[----:B----4-:R1:W-:Y:S04]  /*13fb0*/  STSM.16.M88.4 [R62], R40 ;  /* 0x000000283e007844 */ /* 0x0103e80000000200 */
[----:B------:R1:W-:Y:S04]  /*13fc0*/  STSM.16.M88.4 [R157+0x27800], R48 ;  /* 0x027800309d007844 */ /* 0x0003e80000000200 */
[----:B-----5:R1:W-:Y:S04]  /*13fd0*/  STSM.16.M88.4 [R87], R56 ;  /* 0x0000003857007844 */ /* 0x0203e80000000200 */
[----:B------:R1:W-:Y:S04]  /*13fe0*/  STSM.16.M88.4 [R71+0x6000], R64 ;  /* 0x0060004047007844 */ /* 0x0003e80000000200 */
[----:B------:R1:W-:Y:S01]  /*13ff0*/  STSM.16.M88.4 [R62+0x6000], R72 ;  /* 0x006000483e007844 */ /* 0x0003e20000000200 */
[----:B------:R-:W-:Y:S01]  /*14000*/  @!PT LDS RZ, [RZ] ;  /* 0x00000000fffff984 */ /* 0x000fe20000000800 */
[----:B------:R-:W-:Y:S01]  /*14010*/  @!PT LDS RZ, [RZ] ;  /* 0x00000000fffff984 */ /* 0x000fe20000000800 */
[----:B------:R-:W-:Y:S01]  /*14020*/  @!PT LDS RZ, [RZ] ;  /* 0x00000000fffff984 */ /* 0x000fe20000000800 */
[----:B------:R-:W-:Y:S01]  /*14030*/  @!PT LDS RZ, [RZ] ;  /* 0x00000000fffff984 */ /* 0x000fe20000000800 */
[----:B------:R0:W-:Y:S06]  /*14040*/  MEMBAR.ALL.CTA ;  /* 0x0000000000007992 */ /* 0x0001ec0000008000 */
[----:B0-----:R-:W0:Y:S02]  /*14050*/  FENCE.VIEW.ASYNC.S ;  /* 0x00000000000073c6 */ /* 0x001e240000000000 */
[----:B0-----:R-:W-:Y:S01]  /*14060*/  NOP ;  /* 0x0000000000007918 */ /* 0x001fe20000000000 */
[----:B------:R-:W-:Y:S05]  /*14070*/  @P1 BRA `(.L_x_1518) ;  /* 0xffffffc000941947 */ /* 0x000fea000383ffff */
[----:B------:R-:W-:Y:S02]  /*14080*/  IMAD.MOV.U32 R6, RZ, RZ, R69 ;  /* 0x000000ffff067224 */ /* 0x000fe400078e0045 */
[----:B------:R-:W-:Y:S02]  /*14090*/  IMAD.MOV.U32 R5, RZ, RZ, R8 ;  /* 0x000000ffff057224 */ /* 0x000fe400078e0008 */
[----:B------:R-:W-:Y:S02]  /*140a0*/  IMAD.MOV.U32 R18, RZ, RZ, R7 ;  /* 0x000000ffff127224 */ /* 0x000fe400078e0007 */
[----:B------:R-:W-:-:S07]  /*140b0*/  IMAD.MOV.U32 R23, RZ, RZ, R139 ;  /* 0x000000ffff177224 */ /* 0x000fce00078e008b */
.L_x_1498:
[----:B------:R-:W2:Y:S01]  /*140c0*/  LDL R7, [R1+0x60] ;  /* 0x0000600001077983 */ /* 0x000ea20000100800 */
[----:B------:R-:W0:Y:S01]  /*140d0*/  LDC R8, c[0x0][0x448] ;  /* 0x00011200ff087b82 */ /* 0x000e220000000800 */
[----:B------:R-:W-:Y:S01]  /*140e0*/  LOP3.LUT R22, R22, 0xfffffffb, RZ, 0xc0, !PT ;  /* 0xfffffffb16167812 */ /* 0x000fe200078ec0ff */
[----:B------:R-:W-:Y:S01]  /*140f0*/  ULDC UR8, c[0x0][0x9dc] ;  /* 0x0002770000087ab9 */ /* 0x000fe20000000800 */
[----:B------:R-:W-:-:S05]  /*14100*/  IADD3 R10, R155, 0x1, -R154 ;  /* 0x000000019b0a7810 */ /* 0x000fca0007ffe89a */
[----:B------:R-:W3:Y:S01]  /*14110*/  LDC R11, c[0x0][0x9e4] ;  /* 0x00027900ff0b7b82 */ /* 0x000ee20000000800 */
[----:B0-----:R-:W-:-:S13]  /*14120*/  ISETP.NE.AND P1, PT, R8, 0x1, PT ;  /* 0x000000010800780c */ /* 0x001fda0003f25270 */
[----:B------:R-:W0:Y:S01]  /*14130*/  @P1 LDC R8, c[0x0][0x44c] ;  /* 0x00011300ff081b82 */ /* 0x000e220000000800 */
[----:B------:R-:W-:-:S04]  /*14140*/  @P1 LOP3.LUT R22, R22, 0x4, RZ, 0xfc, !PT ;  /* 0x0000000416161812 */ /* 0x000fc800078efcff */
[----:B------:R-:W-:-:S03]  /*14150*/  LOP3.LUT R22, R22, 0xfffffff7, RZ, 0xc0, !PT ;  /* 0xfffffff716167812 */ /* 0x000fc600078ec0ff */
[----:B------:R-:W4:Y:S01]  /*14160*/  @P1 LDC R9, c[0x0][0x450] ;  /* 0x00011400ff091b82 */ /* 0x000f220000000800 */
[----:B--2---:R-:W-:-:S04]  /*14170*/  VIADD R7, R7, 0xbf ;  /* 0x000000bf07077836 */ /* 0x004fc80000000000 */
[----:B0-----:R-:W-:-:S05]  /*14180*/  @P1 IMAD.HI.U32 R8, R7, R8, RZ ;  /* 0x0000000807081227 */ /* 0x001fca00078e00ff */
[----:B----4-:R-:W-:Y:S02]  /*14190*/  @P1 SHF.R.U32.HI R7, RZ, R9, R8 ;  /* 0x00000009ff071219 */ /* 0x010fe40000011608 */
[----:B---3--:R-:W-:-:S03]  /*141a0*/  ISETP.GE.AND P1, PT, R11, 0x1, PT ;  /* 0x000000010b00780c */ /* 0x008fc60003f26270 */
[----:B------:R-:W-:-:S04]  /*141b0*/  IMAD.IADD R7, R10, 0x1, R7 ;  /* 0x000000010a077824 */ /* 0x000fc800078e0207 */
[----:B------:R-:W-:-:S06]  /*141c0*/  VIADD R10, R7, -UR8 ;  /* 0x80000008070a7c36 */ /* 0x000fcc0008000000 */
[----:B------:R-:W-:Y:S01]  /*141d0*/  @P1 LOP3.LUT R22, R22, 0x8, RZ, 0xfc, !PT ;  /* 0x0000000816161812 */ /* 0x000fe200078efcff */
        /* <DEDUP_REMOVED lines=11> */
.L_x_1521:
[----:B------:R-:W-:-:S13]  /*14290*/  ISETP.NE.AND P1, PT, R11, 0x1, PT ;  /* 0x000000010b00780c */ /* 0x000fda0003f25270 */
[----:B------:R-:W0:Y:S02]  /*142a0*/  @P1 LDC.64 R8, c[0x0][0x9e8] ;  /* 0x00027a00ff081b82 */ /* 0x000e240000000a00 */
[----:B0-----:R-:W-:-:S05]  /*142b0*/  @P1 IMAD.HI.U32 R8, R7, R8, RZ ;  /* 0x0000000807081227 */ /* 0x001fca00078e00ff */
[----:B------:R-:W-:-:S07]  /*142c0*/  @P1 SHF.R.U32.HI R7, RZ, R9, R8 ;  /* 0x00000009ff071219 */ /* 0x000fce0000011608 */
.L_x_1522:
[----:B------:R-:W-:Y:S05]  /*142d0*/  BSYNC B0 ;  /* 0x0000000000007941 */ /* 0x000fea0003800000 */
.L_x_1520:
[----:B------:R-:W-:-:S05]  /*142e0*/  IMAD R7, R7, R11, RZ ;  /* 0x0000000b07077224 */ /* 0x000fca00078e02ff */
[----:B------:R-:W-:-:S07]  /*142f0*/  VIMNMX R10, R10, R7, !PT ;  /* 0x000000070a0a7248 */ /* 0x000fce0007fe0100 */
.L_x_1519:
[----:B------:R-:W2:Y:S01]  /*14300*/  LDL R8, [R1+0x9c] ;  /* 0x00009c0001087983 */ /* 0x000ea20000100800 */
[----:B------:R-:W-:-:S05]  /*14310*/  VIADD R10, R10, 0x7f ;  /* 0x0000007f0a0a7836 */ /* 0x000fca0000000000 */
[----:B------:R-:W-:-:S04]  /*14320*/  SHF.R.S32.HI R7, RZ, 0x1f, R10 ;  /* 0x0000001fff077819 */ /* 0x000fc8000001140a */
[----:B------:R-:W-:-:S04]  /*14330*/  LEA.HI R7, R7, R10, RZ, 0x7 ;  /* 0x0000000a07077211 */ /* 0x000fc800078f38ff */
[----:B------:R-:W-:-:S04]  /*14340*/  SHF.R.S32.HI R7, RZ, 0x7, R7 ;  /* 0x00000007ff077819 */ /* 0x000fc80000011407 */
[----:B--2---:R-:W-:-:S04]  /*14350*/  VIMNMX R8, R8, R7, !PT ;  /* 0x0000000708087248 */ /* 0x004fc80007fe0100 */
[----:B------:R-:W-:Y:S01]  /*14360*/  ISETP.GE.AND P1, PT, R0, R8, PT ;  /* 0x000000080000720c */ /* 0x000fe20003f26270 */
[----:B------:R0:W-:-:S12]  /*14370*/  STL [R1+0x40], R8 ;  /* 0x0000400801007387 */ /* 0x0001d80000100800 */
[----:B0-----:R-:W-:Y:S05]  /*14380*/  @!P1 BRA `(.L_x_1523) ;  /* 0x0000002c00409947 */ /* 0x001fea0003800000 */
[----:B------:R-:W-:Y:S02]  /*14390*/  IMAD.MOV.U32 R8, RZ, RZ, R6 ;  /* 0x000000ffff087224 */ /* 0x000fe400078e0006 */
[----:B------:R-:W-:Y:S02]  /*143a0*/  IMAD.MOV.U32 R7, RZ, RZ, R5 ;  /* 0x000000ffff077224 */ /* 0x000fe400078e0005 */
[----:B------:R-:W-:Y:S02]  /*143b0*/  IMAD.MOV.U32 R10, RZ, RZ, R23 ;  /* 0x000000ffff0a7224 */ /* 0x000fe400078e0017 */
[----:B------:R-:W-:-:S07]  /*143c0*/  IMAD.MOV.U32 R9, RZ, RZ, R18 ;  /* 0x000000ffff097224 */ /* 0x000fce00078e0012 */
.L_x_1535:
[----:B------:R-:W2:Y:S01]  /*143d0*/  LDL R5, [R1+0x44] ;  /* 0x0000440001057983 */ /* 0x000ea20000100800 */
[----:B------:R-:W-:Y:S01]  /*143e0*/  ISETP.NE.AND P1, PT, R9, 0x1, PT ;  /* 0x000000010900780c */ /* 0x000fe20003f25270 */
[----:B------:R-:W-:Y:S05]  /*143f0*/  YIELD ;  /* 0x0000000000007946 */ /* 0x000fea0003800000 */
[----:B------:R-:W-:-:S04]  /*14400*/  SEL R23, RZ, 0x1, P1 ;  /* 0x00000001ff177807 */ /* 0x000fc80000800000 */
[----:B------:R-:W-:Y:S02]  /*14410*/  LOP3.LUT R23, R10, R23, RZ, 0x3c, !PT ;  /* 0x000000170a177212 */ /* 0x000fe400078e3cff */
[----:B--2---:R-:W-:-:S13]  /*14420*/  ISETP.NE.AND P1, PT, R5, RZ, PT ;  /* 0x000000ff0500720c */ /* 0x004fda0003f25270 */
[----:B------:R-:W-:Y:S05]  /*14430*/  @P1 BRA `(.L_x_1524) ;  /* 0x00000000003c1947 */ /* 0x000fea0003800000 */
[----:B------:R-:W-:Y:S05]  /*14440*/  @!P0 BRA `(.L_x_1525) ;  /* 0x0000000000048947 */ /* 0x000fea0003800000 */
[----:B------:R-:W-:Y:S01]  /*14450*/  BPT.TRAP 0x1 ;  /* 0x000000040000795c */ /* 0x000fe20000300000 */
.L_x_1525:
[----:B------:R-:W-:Y:S01]  /*14460*/  VIADD R5, R9, 0x1 ;  /* 0x0000000109057836 */ /* 0x000fe20000000000 */
[----:B------:R-:W-:-:S04]  /*14470*/  SHF.L.U32 R6, R23, 0x1f, RZ ;  /* 0x0000001f17067819 */ /* 0x000fc800000006ff */
[----:B------:R-:W-:-:S04]  /*14480*/  ISETP.NE.AND P2, PT, R5, 0x2, PT ;  /* 0x000000020500780c */ /* 0x000fc80003f45270 */
[----:B------:R-:W-:-:S05]  /*14490*/  SEL R5, R5, RZ, P2 ;  /* 0x000000ff05057207 */ /* 0x000fca0001000000 */
[----:B------:R-:W-:-:S04]  /*144a0*/  IMAD R5, R5, 0x8, R2 ;  /* 0x0000000805057824 */ /* 0x000fc800078e0202 */
[----:B------:R0:W2:Y:S01]  /*144b0*/  SYNCS.PHASECHK.TRANS64.TRYWAIT P2, [R5+URZ+0x2d830], R6 ;  /* 0x02d83006050075a7 */ /* 0x0000a2000804017f */
[----:B------:R-:W-:Y:S05]  /*144c0*/  @!P0 BRA `(.L_x_1526) ;  /* 0x0000000000048947 */ /* 0x000fea0003800000 */
[----:B------:R-:W-:Y:S01]  /*144d0*/  BPT.TRAP 0x1 ;  /* 0x000000040000795c */ /* 0x000fe20000300000 */
.L_x_1526:
[----:B------:R-:W-:Y:S04]  /*144e0*/  BSSY B0, `(.L_x_1524) ;  /* 0x0000004000007945 */ /* 0x000fe80003800000 */
[----:B--2---:R-:W-:Y:S05]  /*144f0*/  @P2 BRA `(.L_x_1527) ;  /* 0x0000000000082947 */ /* 0x004fea0003800000 */
[----:B------:R-:W2:Y:S02]  /*14500*/  SYNCS.PHASECHK.TRANS64.TRYWAIT P2, [R5+URZ+0x2d830], R6 ;  /* 0x02d83006050075a7 */ /* 0x000ea4000804017f */
[----:B--2---:R-:W-:Y:S05]  /*14510*/  @!P2 BRA `(.L_x_1528) ;  /* 0x0000011000cca947 */ /* 0x004fea0003800000 */
.L_x_1527:
[----:B------:R-:W-:Y:S05]  /*14520*/  BSYNC B0 ;  /* 0x0000000000007941 */ /* 0x000fea0003800000 */
.L_x_1524:
[----:B0-2---:R-:W2:Y:S04]  /*14530*/  LDL R6, [R1+0x48] ;  /* 0x0000480001067983 */ /* 0x005ea80000100800 */
[----:B------:R-:W3:Y:S04]  /*14540*/  LDL.64 R26, [R1+0x8] ;  /* 0x00000800011a7983 */ /* 0x000ee80000100a00 */
[----:B------:R-:W4:Y:S04]  /*14550*/  LDL.64 R148, [R1+0x30] ;  /* 0x0000300001947983 */ /* 0x000f280000100a00 */
[----:B------:R-:W5:Y:S01]  /*14560*/  LDL.64 R146, [R1+0x28] ;  /* 0x0000280001927983 */ /* 0x000f620000100a00 */
[----:B------:R-:W0:Y:S01]  /*14570*/  S2R R5, SR_TID.X ;  /* 0x0000000000057919 */ /* 0x000e220000002100 */
[----:B------:R-:W-:Y:S01]  /*14580*/  VIADD R18, R9, 0x1 ;  /* 0x0000000109127836 */ /* 0x000fe20000000000 */
[----:B------:R-:W-:Y:S05]  /*14590*/  WARPSYNC.ALL ;  /* 0x0000000000007948 */ /* 0x000fea0003800000 */
[C---:B------:R-:W-:Y:S01]  /*145a0*/  ISETP.NE.AND P2, PT, R18.reuse, 0x2, PT ;  /* 0x000000021200780c */ /* 0x040fe20003f45270 */
[----:B------:R-:W5:Y:S03]  /*145b0*/  LDL.64 R144, [R1+0x20] ;  /* 0x0000200001907983 */ /* 0x000f660000100a00 */
[----:B------:R-:W-:Y:S01]  /*145c0*/  SEL R18, R18, RZ, P2 ;  /* 0x000000ff12127207 */ /* 0x000fe20001000000 */
[----:B------:R-:W5:Y:S04]  /*145d0*/  LDL.64 R142, [R1+0x18] ;  /* 0x00001800018e7983 */ /* 0x000f680000100a00 */
[----:B------:R-:W5:Y:S01]  /*145e0*/  LDL.64 R140, [R1+0x10] ;  /* 0x00001000018c7983 */ /* 0x000f620000100a00 */
[----:B0-----:R-:W-:-:S05]  /*145f0*/  SHF.R.U32.HI R5, RZ, 0x7, R5 ;  /* 0x00000007ff057819 */ /* 0x001fca0000011605 */
[----:B------:R-:W-:Y:S02]  /*14600*/  VIADD R5, R5, 0x8 ;  /* 0x0000000805057836 */ /* 0x000fe40000000000 */
[----:B------:R-:W-:Y:S02]  /*14610*/  IMAD.MOV.U32 R13, RZ, RZ, -0x7fffffe0 ;  /* 0x80000020ff0d7424 */ /* 0x000fe400078e00ff */
[----:B------:R-:W-:-:S03]  /*14620*/  IMAD.MOV.U32 R25, RZ, RZ, -0x7fffffe0 ;  /* 0x80000020ff197424 */ /* 0x000fc600078e00ff */
[----:B------:R-:W-:Y:S02]  /*14630*/  R2UR UR11, R13 ;  /* 0x000000000d0b72ca */ /* 0x000fe400000e0000 */
[----:B------:R-:W-:Y:S01]  /*14640*/  R2UR UR27, R25 ;  /* 0x00000000191b72ca */ /* 0x000fe200000e0000 */
[----:B------:R-:W-:-:S05]  /*14650*/  IMAD.MOV.U32 R21, RZ, RZ, -0x7fffffe0 ;  /* 0x80000020ff157424 */ /* 0x000fca00078e00ff */
[----:B------:R-:W-:Y:S01]  /*14660*/  R2UR UR15, R21 ;  /* 0x00000000150f72ca */ /* 0x000fe200000e0000 */
[----:B------:R0:W-:Y:S01]  /*14670*/  BAR.SYNC.DEFER_BLOCKING R5, 0x100 ;  /* 0x000400050000751d */ /* 0x0001e20000010000 */
[----:B------:R-:W-:Y:S02]  /*14680*/  IMAD.MOV.U32 R15, RZ, RZ, -0x7fffffe0 ;  /* 0x80000020ff0f7424 */ /* 0x000fe400078e00ff */
[----:B--2---:R-:W-:Y:S01]  /*14690*/  IMAD R12, R18, 0x600, R6 ;  /* 0x00000600120c7824 */ /* 0x004fe200078e0206 */
[----:B---3--:R-:W-:-:S03]  /*146a0*/  R2UR UR8, R26 ;  /* 0x000000001a0872ca */ /* 0x008fc600000e0000 */
[C---:B------:R-:W-:Y:S01]  /*146b0*/  VIADD R24, R12.reuse, 0x400 ;  /* 0x000004000c187836 */ /* 0x040fe20000000000 */
[----:B------:R-:W-:Y:S02]  /*146c0*/  R2UR UR10, R12 ;  /* 0x000000000c0a72ca */ /* 0x000fe400000e0000 */
[----:B------:R-:W-:Y:S02]  /*146d0*/  R2UR UR9, R27 ;  /* 0x000000001b0972ca */ /* 0x000fe400000e0000 */
[----:B------:R-:W-:Y:S02]  /*146e0*/  R2UR UR26, R24 ;  /* 0x00000000181a72ca */ /* 0x000fe400000e0000 */
[----:B-1----:R-:W-:-:S09]  /*146f0*/  WARPGROUP.ARRIVE ;  /* 0x00000000000079c5 */ /* 0x002fd20000000000 */
        /* <DEDUP_REMOVED lines=41> */
.L_x_1530:
[----:B------:R-:W-:Y:S01]  /*14990*/  SHF.L.U32 R5, R10, 0x1f, RZ ;  /* 0x0000001f0a057819 */ /* 0x000fe200000006ff */
[----:B------:R-:W-:-:S04]  /*149a0*/  IMAD R6, R9, 0x8, R2 ;  /* 0x0000000809067824 */ /* 0x000fc800078e0202 */
[----:B------:R0:W1:Y:S01]  /*149b0*/  SYNCS.PHASECHK.TRANS64.TRYWAIT P1, [R6+URZ+0x2d850], R5 ;  /* 0x02d85005060075a7 */ /* 0x000062000802017f */
[----:B------:R-:W-:Y:S05]  /*149c0*/  @!P0 BRA `(.L_x_1531) ;  /* 0x0000000000048947 */ /* 0x000fea0003800000 */
[----:B------:R-:W-:Y:S01]  /*149d0*/  BPT.TRAP 0x1 ;  /* 0x000000040000795c */ /* 0x000fe20000300000 */
.L_x_1531:
[----:B-1----:R-:W-:Y:S05]  /*149e0*/  @P1 BRA `(.L_x_1529) ;  /* 0x0000000000081947 */ /* 0x002fea0003800000 */
[----:B------:R-:W1:Y:S02]  /*149f0*/  SYNCS.PHASECHK.TRANS64.TRYWAIT P1, [R6+URZ+0x2d850], R5 ;  /* 0x02d85005060075a7 */ /* 0x000e64000802017f */
[----:B-1----:R-:W-:Y:S05]  /*14a00*/  @!P1 BRA `(.L_x_1532) ;  /* 0x0000010c00a49947 */ /* 0x002fea0003800000 */
.L_x_1529:
        /* <DEDUP_REMOVED lines=8> */
[----:B------:R-:W-:Y:S02]  /*14a90*/  R2UR UR11, R11 ;  /* 0x000000000b0b72ca */ /* 0x000fe400000e0000 */
        /* <DEDUP_REMOVED lines=55> */
[----:B------:R-:W-:Y:S01]  /*14e10*/  VIADD R12, R10, 0x604 ;  /* 0x000006040a0c7836 */ /* 0x000fe20000000000 */
[----:B------:R-:W-:Y:S01]  /*14e20*/  ISETP.GE.U32.AND P1, PT, R14, 0x180, PT ;  /* 0x000001800e00780c */ /* 0x000fe20003f26070 */
[----:B------:R-:W-:Y:S02]  /*14e30*/  VIADD R10, R10, 0x606 ;  /* 0x000006060a0a7836 */ /* 0x000fe40000000000 */
[----:B------:R-:W-:Y:S01]  /*14e40*/  VIADD R5, R5, 0x9 ;  /* 0x0000000905057836 */ /* 0x000fe20000000000 */
        /* <DEDUP_REMOVED lines=28> */
.L_x_1533:
[----:B------:R-:W-:Y:S01]  /*15010*/  FMUL.FTZ R11, R24, UR48 ;  /* 0x00000030180b7c20 */ /* 0x000fe20008410000 */
[----:B------:R-:W-:Y:S01]  /*15020*/  FMUL.FTZ R24, R25, UR48 ;  /* 0x0000003019187c20 */ /* 0x000fe20008410000 */
[----:B------:R-:W-:Y:S01]  /*15030*/  FMUL.FTZ R153, R26, UR48 ;  /* 0x000000301a997c20 */ /* 0x000fe20008410000 */
[----:B------:R-:W-:Y:S01]  /*15040*/  FMUL.FTZ R26, R28, UR48 ;  /* 0x000000301c1a7c20 */ /* 0x000fe20008410000 */
[----:B0-----:R-:W-:Y:S02]  /*15050*/  IMAD R5, R18, 0x8, R2 ;  /* 0x0000000812057824 */ /* 0x001fe400078e0202 */
[----:B------:R-:W-:Y:S01]  /*15060*/  FMUL.FTZ R28, R29, UR48 ;  /* 0x000000301d1c7c20 */ /* 0x000fe20008410000 */
[----:B------:R-:W0:Y:S01]  /*15070*/  MUFU.TANH R11, R11 ;  /* 0x0000000b000b7308 */ /* 0x000e220000002400 */
[----:B------:R-:W-:Y:S02]  /*15080*/  IMAD.U32 R6, RZ, RZ, UR38 ;  /* 0x00000026ff067e24 */ /* 0x000fe4000f8e00ff */
[----:B------:R-:W-:Y:S01]  /*15090*/  FMUL.FTZ R151, R30, UR48 ;  /* 0x000000301e977c20 */ /* 0x000fe20008410000 */
[----:B------:R-:W-:-:S02]  /*150a0*/  VIADD R5, R5, 0x2d840 ;  /* 0x0002d84005057836 */ /* 0x000fc40000000000 */
[----:B------:R-:W-:Y:S01]  /*150b0*/  FMUL.FTZ R30, R32, UR48 ;  /* 0x00000030201e7c20 */ /* 0x000fe20008410000 */
[----:B------:R-:W-:Y:S01]  /*150c0*/  FMUL.FTZ R32, R33, UR48 ;  /* 0x0000003021207c20 */ /* 0x000fe20008410000 */
[----:B------:R-:W-:Y:S01]  /*150d0*/  FMUL.FTZ R33, R36, UR48 ;  /* 0x0000003024217c20 */ /* 0x000fe20008410000 */
[----:B------:R-:W-:Y:S01]  /*150e0*/  FMUL.FTZ R149, R34, UR48 ;  /* 0x0000003022957c20 */ /* 0x000fe20008410000 */
[----:B------:R-:W1:Y:S01]  /*150f0*/  MUFU.TANH R24, R24 ;  /* 0x0000001800187308 */ /* 0x000e620000002400 */
[----:B------:R-:W-:Y:S01]  /*15100*/  PRMT R5, R6, 0x654, R5 ;  /* 0x0000065406057816 */ /* 0x000fe20000000005 */
[----:B------:R-:W-:Y:S01]  /*15110*/  FMUL.FTZ R34, R37, UR48 ;  /* 0x0000003025227c20 */ /* 0x000fe20008410000 */
[----:B------:R-:W-:Y:S01]  /*15120*/  FMUL.FTZ R10, R35, UR48 ;  /* 0x00000030230a7c20 */ /* 0x000fe20008410000 */
[----:B------:R-:W-:Y:S01]  /*15130*/  FMUL.FTZ R35, R40, UR48 ;  /* 0x0000003028237c20 */ /* 0x000fe20008410000 */
[----:B------:R0:W-:Y:S01]  /*15140*/  SYNCS.ARRIVE.TRANS64.RED.A1T0 RZ, [R5+URZ], RZ ;  /* 0x000000ff05ff79a7 */ /* 0x0001e2000810043f */
[----:B------:R-:W-:Y:S01]  /*15150*/  FMUL.FTZ R36, R41, UR48 ;  /* 0x0000003029247c20 */ /* 0x000fe20008410000 */
[----:B------:R-:W-:Y:S01]  /*15160*/  FMUL.FTZ R37, R44, UR48 ;  /* 0x000000302c257c20 */ /* 0x000fe20008410000 */
[----:B------:R-:W2:Y:S01]  /*15170*/  MUFU.TANH R26, R26 ;  /* 0x0000001a001a7308 */ /* 0x000ea20000002400 */
[----:B------:R-:W-:Y:S01]  /*15180*/  FMUL.FTZ R40, R45, UR48 ;  /* 0x000000302d287c20 */ /* 0x000fe20008410000 */
[----:B------:R-:W-:Y:S01]  /*15190*/  FMUL.FTZ R45, R48, UR48 ;  /* 0x00000030302d7c20 */ /* 0x000fe20008410000 */
[----:B------:R-:W-:Y:S01]  /*151a0*/  FMUL.FTZ R139, R49, UR48 ;  /* 0x00000030318b7c20 */ /* 0x000fe20008410000 */
[----:B------:R-:W-:Y:S01]  /*151b0*/  FMUL.FTZ R140, R52, UR48 ;  /* 0x00000030348c7c20 */ /* 0x000fe20008410000 */
[----:B0-----:R-:W-:Y:S01]  /*151c0*/  FMNMX.FTZ R5, R11, R7, !PT ;  /* 0x000000070b057209 */ /* 0x001fe20007810000 */
        /* <DEDUP_REMOVED lines=61> */
[----:B------:R-:W-:-:S05]  /*155a0*/  UMOV UR51, UR6 ;  /* 0x0000000600337c82 */ /* 0x000fca0008000000 */
        /* <DEDUP_REMOVED lines=46> */
[----:B------:R-:W1:Y:S02]  /*15890*/  SHFL.BFLY PT, R6, R5, 0x2, 0x1f ;  /* 0x0c401f0005067f89 */ /* 0x000e6400000e0000 */
[----:B------:R-:W3:Y:S08]  /*158a0*/  MUFU.TANH R151, R151 ;  /* 0x0000009700977308 */ /* 0x000ef00000002400 */
[----:B------:R-:W4:Y:S08]  /*158b0*/  MUFU.TANH R150, R150 ;  /* 0x0000009600967308 */ /* 0x000f300000002400 */
[----:B------:R-:W5:Y:S01]  /*158c0*/  MUFU.TANH R149, R149 ;  /* 0x0000009500957308 */ /* 0x000f620000002400 */
[----:B-1----:R-:W-:-:S07]  /*158d0*/  FMNMX.FTZ R5, R5, R6, !PT ;  /* 0x0000000605057209 */ /* 0x002fce0007810000 */
[----:B------:R-:W1:Y:S01]  /*158e0*/  MUFU.TANH R10, R10 ;  /* 0x0000000a000a7308 */ /* 0x000e620000002400 */
[----:B------:R-:W2:Y:S07]  /*158f0*/  SHFL.BFLY PT, R6, R5, 0x1, 0x1f ;  /* 0x0c201f0005067f89 */ /* 0x000eae00000e0000 */
[----:B------:R-:W1:Y:S08]  /*15900*/  MUFU.TANH R72, R72 ;  /* 0x0000004800487308 */ /* 0x000e700000002400 */
[----:B------:R-:W1:Y:S08]  /*15910*/  MUFU.TANH R39, R39 ;  /* 0x0000002700277308 */ /* 0x000e700000002400 */
[----:B------:R-:W1:Y:S01]  /*15920*/  MUFU.TANH R13, R13 ;  /* 0x0000000d000d7308 */ /* 0x000e620000002400 */
[----:B--2---:R-:W-:-:S02]  /*15930*/  FMNMX.FTZ R5, R5, R6, !PT ;  /* 0x0000000605057209 */ /* 0x004fc40007810000 */
[----:B------:R-:W-:-:S05]  /*15940*/  FMNMX.FTZ R6, R153, R8, !PT ;  /* 0x0000000899067209 */ /* 0x000fca0007810000 */
[----:B------:R-:W2:Y:S01]  /*15950*/  MUFU.TANH R25, R25 ;  /* 0x0000001900197308 */ /* 0x000ea20000002400 */
[----:B0-----:R-:W-:Y:S01]  /*15960*/  FMNMX.FTZ R6, R152, R6, !PT ;  /* 0x0000000698067209 */ /* 0x001fe20007810000 */
[----:B------:R-:W-:-:S03]  /*15970*/  FADD.FTZ R7, -R5, R7 ;  /* 0x0000000705077221 */ /* 0x000fc60000010100 */
[----:B---3--:R-:W-:-:S03]  /*15980*/  FMNMX.FTZ R6, R151, R6, !PT ;  /* 0x0000000697067209 */ /* 0x008fc60007810000 */
[----:B------:R-:W0:Y:S01]  /*15990*/  MUFU.TANH R68, R68 ;  /* 0x0000004400447308 */ /* 0x000e220000002400 */
[----:B----4-:R-:W-:-:S04]  /*159a0*/  FMNMX.FTZ R6, R150, R6, !PT ;  /* 0x0000000696067209 */ /* 0x010fc80007810000 */
[----:B-----5:R-:W-:-:S03]  /*159b0*/  FMNMX.FTZ R6, R149, R6, !PT ;  /* 0x0000000695067209 */ /* 0x020fc60007810000 */
[----:B------:R-:W3:Y:S01]  /*159c0*/  MUFU.TANH R27, R27 ;  /* 0x0000001b001b7308 */ /* 0x000ee20000002400 */
[----:B-1----:R-:W-:-:S04]  /*159d0*/  FMNMX.FTZ R6, R10, R6, !PT ;  /* 0x000000060a067209 */ /* 0x002fc80007810000 */
[----:B------:R-:W-:-:S03]  /*159e0*/  FMNMX.FTZ R6, R72, R6, !PT ;  /* 0x0000000648067209 */ /* 0x000fc60007810000 */
[----:B------:R-:W1:Y:S01]  /*159f0*/  MUFU.TANH R12, R12 ;  /* 0x0000000c000c7308 */ /* 0x000e620000002400 */
[----:B------:R-:W-:-:S04]  /*15a00*/  FMNMX.FTZ R6, R39, R6, !PT ;  /* 0x0000000627067209 */ /* 0x000fc80007810000 */
[----:B------:R-:W-:-:S03]  /*15a10*/  FMNMX.FTZ R6, R13, R6, !PT ;  /* 0x000000060d067209 */ /* 0x000fc60007810000 */
[----:B------:R-:W4:Y:S01]  /*15a20*/  MUFU.TANH R29, R29 ;  /* 0x0000001d001d7308 */ /* 0x000f220000002400 */
[----:B--2---:R-:W-:-:S04]  /*15a30*/  FMNMX.FTZ R6, R25, R6, !PT ;  /* 0x0000000619067209 */ /* 0x004fc80007810000 */
[----:B0-----:R-:W-:-:S03]  /*15a40*/  FMNMX.FTZ R6, R68, R6, !PT ;  /* 0x0000000644067209 */ /* 0x001fc60007810000 */
[----:B------:R-:W0:Y:S01]  /*15a50*/  MUFU.TANH R64, R64 ;  /* 0x0000004000407308 */ /* 0x000e220000002400 */
[----:B---3--:R-:W-:-:S04]  /*15a60*/  FMNMX.FTZ R6, R27, R6, !PT ;  /* 0x000000061b067209 */ /* 0x008fc80007810000 */
[----:B-1----:R-:W-:-:S03]  /*15a70*/  FMNMX.FTZ R6, R12, R6, !PT ;  /* 0x000000060c067209 */ /* 0x002fc60007810000 */
[----:B------:R-:W1:Y:S01]  /*15a80*/  MUFU.TANH R31, R31 ;  /* 0x0000001f001f7308 */ /* 0x000e620000002400 */
[----:B----4-:R-:W-:-:S07]  /*15a90*/  FMNMX.FTZ R6, R29, R6, !PT ;  /* 0x000000061d067209 */ /* 0x010fce0007810000 */
        /* <DEDUP_REMOVED lines=31> */
[----:B0-----:R-:W-:-:S04]  /*15c90*/  FMNMX.FTZ R6, R15, R6, !PT ;  /* 0x000000060f067209 */ /* 0x001fc80007810000 */
[----:B-1----:R-:W-:-:S04]  /*15ca0*/  FMNMX.FTZ R6, R20, R6, !PT ;  /* 0x0000000614067209 */ /* 0x002fc80007810000 */
[----:B--2---:R-:W-:-:S05]  /*15cb0*/  FMNMX.FTZ R6, R21, R6, !PT ;  /* 0x0000000615067209 */ /* 0x004fca0007810000 */
[----:B------:R-:W0:Y:S02]  /*15cc0*/  SHFL.BFLY PT, R38, R6, 0x2, 0x1f ;  /* 0x0c401f0006267f89 */ /* 0x000e2400000e0000 */
[----:B0-----:R-:W-:-:S05]  /*15cd0*/  FMNMX.FTZ R6, R6, R38, !PT ;  /* 0x0000002606067209 */ /* 0x001fca0007810000 */
[----:B------:R-:W0:Y:S02]  /*15ce0*/  SHFL.BFLY PT, R38, R6, 0x1, 0x1f ;  /* 0x0c201f0006267f89 */ /* 0x000e2400000e0000 */
[----:B0-----:R-:W-:Y:S01]  /*15cf0*/  FMNMX.FTZ R6, R6, R38, !PT ;  /* 0x0000002606067209 */ /* 0x001fe20007810000 */
[----:B------:R-:W-:-:S04]  /*15d00*/  FMUL.FTZ R38, R5, UR51 ;  /* 0x0000003305267c20 */ /* 0x000fc80008410000 */
[----:B------:R-:W-:Y:S01]  /*15d10*/  FADD.FTZ R42, -R6, R8 ;  /* 0x00000008062a7221 */ /* 0x000fe20000010100 */
[----:B------:R-:W-:Y:S01]  /*15d20*/  FMUL.FTZ R8, R7, UR51 ;  /* 0x0000003307087c20 */ /* 0x000fe20008410000 */
[--C-:B------:R-:W-:Y:S01]  /*15d30*/  FFMA.FTZ R33, R33, UR51, -R38.reuse ;  /* 0x0000003321217c23 */ /* 0x100fe20008010826 */
[--C-:B------:R-:W-:Y:S01]  /*15d40*/  FFMA.FTZ R79, R24, UR51, -R38.reuse ;  /* 0x00000033184f7c23 */ /* 0x100fe20008010826 */
[----:B------:R-:W-:Y:S01]  /*15d50*/  FMUL.FTZ R7, R42, UR51 ;  /* 0x000000332a077c20 */ /* 0x000fe20008410000 */
[--C-:B------:R-:W-:Y:S01]  /*15d60*/  FFMA.FTZ R42, R11, UR51, -R38.reuse ;  /* 0x000000330b2a7c23 */ /* 0x100fe20008010826 */
[--C-:B------:R-:W-:Y:S01]  /*15d70*/  FFMA.FTZ R11, R80, UR51, -R38.reuse ;  /* 0x00000033500b7c23 */ /* 0x100fe20008010826 */
[----:B------:R-:W-:Y:S01]  /*15d80*/  FMUL.FTZ R80, R6, UR51 ;  /* 0x0000003306507c20 */ /* 0x000fe20008410000 */
[--C-:B------:R-:W-:Y:S01]  /*15d90*/  FFMA.FTZ R26, R26, UR51, -R38.reuse ;  /* 0x000000331a1a7c23 */ /* 0x100fe20008010826 */
[--C-:B------:R-:W-:Y:S01]  /*15da0*/  FFMA.FTZ R28, R28, UR51, -R38.reuse ;  /* 0x000000331c1c7c23 */ /* 0x100fe20008010826 */
[----:B------:R-:W-:Y:S01]  /*15db0*/  FFMA.FTZ R30, R30, UR51, -R38 ;  /* 0x000000331e1e7c23 */ /* 0x000fe20008010826 */
[----:B------:R-:W-:Y:S01]  /*15dc0*/  FFMA.FTZ R78, R153, UR51, -R80 ;  /* 0x00000033994e7c23 */ /* 0x000fe20008010850 */
        /* <DEDUP_REMOVED lines=42> */
[--C-:B0-----:R-:W-:Y:S01]  /*16070*/  FFMA.FTZ R33, R152, UR51, -R80.reuse ;  /* 0x0000003398217c23 */ /* 0x101fe20008010850 */
        /* <DEDUP_REMOVED lines=12> */
[----:B------:R-:W-:-:S02]  /*16140*/  FFMA.FTZ R21, R21, UR51, -R80 ;  /* 0x0000003315157c23 */ /* 0x000fc40008010850 */
[----:B------:R-:W0:Y:S01]  /*16150*/  MUFU.EX2 R78, R78 ;  /* 0x0000004e004e7308 */ /* 0x000e220000000800 */
[----:B-1----:R-:W-:-:S07]  /*16160*/  FFMA.FTZ R4, R8, R4, R32 ;  /* 0x0000000408047223 */ /* 0x002fce0000010020 */
[----:B------:R1:W-:Y:S08]  /*16170*/  MUFU.EX2 R42, R76 ;  /* 0x0000004c002a7308 */ /* 0x0003f00000000800 */
[----:B------:R-:W2:Y:S01]  /*16180*/  MUFU.EX2 R79, R79 ;  /* 0x0000004f004f7308 */ /* 0x000ea20000000800 */
[----:B-1----:R-:W-:Y:S01]  /*16190*/  FFMA.FTZ R76, R151, UR51, -R80 ;  /* 0x00000033974c7c23 */ /* 0x002fe20008010850 */
[----:B0-----:R-:W-:-:S06]  /*161a0*/  FFMA.FTZ R3, R7, R3, R78 ;  /* 0x0000000307037223 */ /* 0x001fcc000001004e */
[----:B------:R-:W-:Y:S08]  /*161b0*/  MUFU.EX2 R73, R24 ;  /* 0x0000001800497308 */ /* 0x000ff00000000800 */
[----:B------:R-:W0:Y:S01]  /*161c0*/  MUFU.EX2 R33, R33 ;  /* 0x0000002100217308 */ /* 0x000e220000000800 */
[----:B--2---:R-:W-:-:S07]  /*161d0*/  FADD.FTZ R4, R79, R4 ;  /* 0x000000044f047221 */ /* 0x004fce0000010000 */
[----:B------:R1:W-:Y:S08]  /*161e0*/  MUFU.EX2 R24, R35 ;  /* 0x0000002300187308 */ /* 0x0003f00000000800 */
[----:B------:R-:W2:Y:S01]  /*161f0*/  MUFU.EX2 R34, R26 ;  /* 0x0000001a00227308 */ /* 0x000ea20000000800 */
[----:B-1----:R-:W-:-:S07]  /*16200*/  FFMA.FTZ R35, R150, UR51, -R80 ;  /* 0x0000003396237c23 */ /* 0x002fce0008010850 */
[----:B------:R-:W1:Y:S08]  /*16210*/  MUFU.EX2 R76, R76 ;  /* 0x0000004c004c7308 */ /* 0x000e700000000800 */
[----:B------:R-:W3:Y:S08]  /*16220*/  MUFU.EX2 R77, R28 ;  /* 0x0000001c004d7308 */ /* 0x000ef00000000800 */
[----:B------:R-:W4:Y:S08]  /*16230*/  MUFU.EX2 R35, R35 ;  /* 0x0000002300237308 */ /* 0x000f300000000800 */
[----:B------:R5:W-:Y:S08]  /*16240*/  MUFU.EX2 R26, R37 ;  /* 0x00000025001a7308 */ /* 0x000bf00000000800 */
[----:B------:R-:W4:Y:S01]  /*16250*/  MUFU.EX2 R36, R30 ;  /* 0x0000001e00247308 */ /* 0x000f220000000800 */
[----:B-----5:R-:W-:-:S07]  /*16260*/  FFMA.FTZ R37, R10, UR51, -R80 ;  /* 0x000000330a257c23 */ /* 0x020fce0008010850 */
[----:B------:R-:W5:Y:S08]  /*16270*/  MUFU.EX2 R74, R74 ;  /* 0x0000004a004a7308 */ /* 0x000f700000000800 */
[----:B------:R-:W-:Y:S08]  /*16280*/  MUFU.EX2 R28, R45 ;  /* 0x0000002d001c7308 */ /* 0x000ff00000000800 */
[----:B------:R-:W5:Y:S08]  /*16290*/  MUFU.EX2 R75, R75 ;  /* 0x0000004b004b7308 */ /* 0x000f700000000800 */
[----:B------:R0:W-:Y:S08]  /*162a0*/  MUFU.EX2 R45, R66 ;  /* 0x00000042002d7308 */ /* 0x0001f00000000800 */
[----:B------:R-:W5:Y:S01]  /*162b0*/  MUFU.EX2 R37, R37 ;  /* 0x0000002500257308 */ /* 0x000f620000000800 */
[----:B0-----:R-:W-:Y:S01]  /*162c0*/  FFMA.FTZ R66, R12, UR51, -R80 ;  /* 0x000000330c427c23 */ /* 0x001fe20008010850 */
[----:B------:R-:W-:Y:S01]  /*162d0*/  FADD.FTZ R80, R33, R3 ;  /* 0x0000000321507221 */ /* 0x000fe20000010000 */
[----:B--2---:R-:W-:-:S03]  /*162e0*/  FADD.FTZ R3, R34, R4 ;  /* 0x0000000422037221 */ /* 0x004fc60000010000 */
[----:B-1----:R-:W-:Y:S01]  /*162f0*/  FADD.FTZ R4, R76, R80 ;  /* 0x000000504c047221 */ /* 0x002fe20000010000 */
[----:B---3--:R-:W-:Y:S01]  /*16300*/  FADD.FTZ R3, R77, R3 ;  /* 0x000000034d037221 */ /* 0x008fe20000010000 */
[----:B------:R-:W0:Y:S02]  /*16310*/  MUFU.EX2 R72, R72 ;  /* 0x0000004800487308 */ /* 0x000e240000000800 */
[----:B----4-:R-:W-:Y:S01]  /*16320*/  FADD.FTZ R4, R35, R4 ;  /* 0x0000000423047221 */ /* 0x010fe20000010000 */
[----:B------:R-:W-:-:S03]  /*16330*/  FADD.FTZ R3, R36, R3 ;  /* 0x0000000324037221 */ /* 0x000fc60000010000 */
[----:B-----5:R-:W-:Y:S01]  /*16340*/  FADD.FTZ R4, R74, R4 ;  /* 0x000000044a047221 */ /* 0x020fe20000010000 */
[----:B------:R-:W-:Y:S01]  /*16350*/  FADD.FTZ R3, R75, R3 ;  /* 0x000000034b037221 */ /* 0x000fe20000010000 */
[----:B------:R-:W1:Y:S02]  /*16360*/  MUFU.EX2 R39, R39 ;  /* 0x0000002700277308 */ /* 0x000e640000000800 */
[----:B------:R-:W-:Y:S01]  /*16370*/  FADD.FTZ R4, R37, R4 ;  /* 0x0000000425047221 */ /* 0x000fe20000010000 */
[----:B------:R-:W-:-:S04]  /*16380*/  FADD.FTZ R3, R38, R3 ;  /* 0x0000000326037221 */ /* 0x000fc80000010000 */
[----:B------:R-:W-:Y:S01]  /*16390*/  FADD.FTZ R3, R73, R3 ;  /* 0x0000000349037221 */ /* 0x000fe20000010000 */
[----:B------:R-:W2:Y:S01]  /*163a0*/  MUFU.EX2 R70, R70 ;  /* 0x0000004600467308 */ /* 0x000ea20000000800 */
[----:B0-----:R-:W-:Y:S02]  /*163b0*/  FADD.FTZ R4, R72, R4 ;  /* 0x0000000448047221 */ /* 0x001fe40000010000 */
[----:B------:R-:W-:-:S05]  /*163c0*/  FADD.FTZ R3, R24, R3 ;  /* 0x0000000318037221 */ /* 0x000fca0000010000 */
        /* <DEDUP_REMOVED lines=92> */
.L_x_1534:
[----:B------:R-:W2:Y:S04]  /*16990*/  LDL R84, [R1+0x6c] ;  /* 0x00006c0001547983 */ /* 0x000ea80000100800 */
[----:B------:R-:W3:Y:S01]  /*169a0*/  LDL R82, [R1+0x4] ;  /* 0x0000040001527983 */ /* 0x000ee20000100800 */
[----:B------:R-:W-:-:S03]  /*169b0*/  IMAD R9, R9, 0x8, R2 ;  /* 0x0000000809097824 */ /* 0x000fc600078e0202 */
[----:B------:R-:W4:Y:S04]  /*169c0*/  LDL R81, [R1] ;  /* 0x0000000001517983 */ /* 0x000f280000100800 */
[----:B------:R-:W5:Y:S01]  /*169d0*/  LDL R83, [R1+0x70] ;  /* 0x0000700001537983 */ /* 0x000f620000100800 */
[----:B------:R-:W-:Y:S02]  /*169e0*/  VIADD R9, R9, 0x2d860 ;  /* 0x0002d86009097836 */ /* 0x000fe40000000000 */
[----:B------:R-:W-:-:S05]  /*169f0*/  IMAD.U32 R80, RZ, RZ, UR38 ;  /* 0x00000026ff507e24 */ /* 0x000fca000f8e00ff */
[----:B------:R-:W-:-:S04]  /*16a00*/  PRMT R9, R80, 0x654, R9 ;  /* 0x0000065450097816 */ /* 0x000fc80000000009 */
[----:B------:R0:W-:Y:S02]  /*16a10*/  SYNCS.ARRIVE.TRANS64.RED.A1T0 RZ, [R9+URZ], RZ ;  /* 0x000000ff09ff79a7 */ /* 0x0001e4000810043f */
[----:B0-----:R-:W5:Y:S01]  /*16a20*/  LDL R9, [R1+0x40] ;  /* 0x0000400001097983 */ /* 0x001f620000100800 */
        /* <DEDUP_REMOVED lines=12> */
[----:B------:R0:W-:Y:S01]  /*16af0*/  STSM.16.M88.4 [R157+0x21800], R32 ;  /* 0x021800209d007844 */ /* 0x0001e20000000200 */
[----:B------:R-:W-:Y:S02]  /*16b00*/  F2FP.BF16.F32.PACK_AB R28, R67, R28 ;  /* 0x0000001c431c723e */ /* 0x000fe400000010ff */
[----:B------:R-:W-:Y:S02]  /*16b10*/  F2FP.BF16.F32.PACK_AB R29, R29, R66 ;  /* 0x000000421d1d723e */ /* 0x000fe400000010ff */
[----:B------:R-:W-:Y:S02]  /*16b20*/  F2FP.BF16.F32.PACK_AB R30, R65, R30 ;  /* 0x0000001e411e723e */ /* 0x000fe400000010ff */
[----:B------:R-:W-:Y:S02]  /*16b30*/  F2FP.BF16.F32.PACK_AB R31, R31, R64 ;  /* 0x000000401f1f723e */ /* 0x000fe400000010ff */
[----:B------:R-:W-:-:S02]  /*16b40*/  F2FP.BF16.F32.PACK_AB R40, R47, R40 ;  /* 0x000000282f28723e */ /* 0x000fc400000010ff */
[----:B------:R-:W-:Y:S02]  /*16b50*/  F2FP.BF16.F32.PACK_AB R41, R41, R46 ;  /* 0x0000002e2929723e */ /* 0x000fe400000010ff */
[----:B------:R-:W-:Y:S02]  /*16b60*/  F2FP.BF16.F32.PACK_AB R42, R45, R42 ;  /* 0x0000002a2d2a723e */ /* 0x000fe400000010ff */
[----:B0-----:R-:W-:Y:S02]  /*16b70*/  F2FP.BF16.F32.PACK_AB R32, R63, R62 ;  /* 0x0000003e3f20723e */ /* 0x001fe400000010ff */
[----:B------:R-:W-:Y:S02]  /*16b80*/  F2FP.BF16.F32.PACK_AB R33, R60, R61 ;  /* 0x0000003d3c21723e */ /* 0x000fe400000010ff */
[----:B------:R-:W-:Y:S02]  /*16b90*/  F2FP.BF16.F32.PACK_AB R34, R59, R58 ;  /* 0x0000003a3b22723e */ /* 0x000fe400000010ff */
[----:B------:R-:W-:-:S02]  /*16ba0*/  F2FP.BF16.F32.PACK_AB R35, R56, R57 ;  /* 0x000000393823723e */ /* 0x000fc400000010ff */
[----:B------:R-:W-:Y:S01]  /*16bb0*/  F2FP.BF16.F32.PACK_AB R43, R43, R44 ;  /* 0x0000002c2b2b723e */ /* 0x000fe200000010ff */
        /* <DEDUP_REMOVED lines=50> */
[----:B--2---:R0:W-:Y:S04]  /*16ee0*/  STSM.16.M88.4 [R84], R36 ;  /* 0x0000002454007844 */ /* 0x0041e80000000200 */
[----:B---3--:R1:W-:Y:S04]  /*16ef0*/  STSM.16.M88.4 [R82], R24 ;  /* 0x0000001852007844 */ /* 0x0083e80000000200 */
[----:B----4-:R2:W-:Y:S04]  /*16f00*/  STSM.16.M88.4 [R81], R28 ;  /* 0x0000001c51007844 */ /* 0x0105e80000000200 */
[----:B------:R2:W-:Y:S01]  /*16f10*/  STSM.16.M88.4 [R157+0x27800], R32 ;  /* 0x027800209d007844 */ /* 0x0005e20000000200 */
[----:B0-----:R-:W-:-:S02]  /*16f20*/  F2FP.BF16.F32.PACK_AB R36, R55, R54 ;  /* 0x000000363724723e */ /* 0x001fc400000010ff */
[----:B------:R-:W-:Y:S02]  /*16f30*/  F2FP.BF16.F32.PACK_AB R37, R52, R53 ;  /* 0x000000353425723e */ /* 0x000fe400000010ff */
[----:B------:R-:W-:Y:S02]  /*16f40*/  F2FP.BF16.F32.PACK_AB R38, R51, R50 ;  /* 0x000000323326723e */ /* 0x000fe400000010ff */
[----:B------:R-:W-:Y:S02]  /*16f50*/  F2FP.BF16.F32.PACK_AB R39, R48, R49 ;  /* 0x000000313027723e */ /* 0x000fe400000010ff */
[----:B-1----:R-:W-:Y:S02]  /*16f60*/  F2FP.BF16.F32.PACK_AB R24, R10, R11 ;  /* 0x0000000b0a18723e */ /* 0x002fe400000010ff */
[----:B------:R-:W-:Y:S02]  /*16f70*/  F2FP.BF16.F32.PACK_AB R25, R15, R14 ;  /* 0x0000000e0f19723e */ /* 0x000fe400000010ff */
[----:B------:R-:W-:-:S02]  /*16f80*/  F2FP.BF16.F32.PACK_AB R26, R13, R12 ;  /* 0x0000000c0d1a723e */ /* 0x000fc400000010ff */
[----:B------:R-:W-:Y:S01]  /*16f90*/  F2FP.BF16.F32.PACK_AB R27, R21, R20 ;  /* 0x00000014151b723e */ /* 0x000fe200000010ff */
        /* <DEDUP_REMOVED lines=9> */
[C---:B------:R-:W-:Y:S01]  /*17030*/  ISETP.GT.AND P1, PT, R0.reuse, R9, PT ;  /* 0x000000090000720c */ /* 0x040fe20003f24270 */
[----:B------:R-:W-:-:S02]  /*17040*/  VIADD R0, R0, 0xffffffff ;  /* 0xffffffff00007836 */ /* 0x000fc40000000000 */
[----:B------:R-:W-:Y:S02]  /*17050*/  IMAD.MOV.U32 R10, RZ, RZ, R23 ;  /* 0x000000ffff0a7224 */ /* 0x000fe400078e0017 */
[----:B------:R-:W-:Y:S01]  /*17060*/  IMAD.MOV.U32 R9, RZ, RZ, R18 ;  /* 0x000000ffff097224 */ /* 0x000fe200078e0012 */
[----:B0-----:R-:W-:-:S07]  /*17070*/  NOP ;  /* 0x0000000000007918 */ /* 0x001fce0000000000 */
[----:B--2---:R-:W-:Y:S05]  /*17080*/  @P1 BRA `(.L_x_1535) ;  /* 0xffffffd000d01947 */ /* 0x004fea000383ffff */
.L_x_1523:
[----:B------:R-:W2:Y:S02]  /*17090*/  LDL R7, [R1+0x9c] ;  /* 0x00009c0001077983 */ /* 0x000ea40000100800 */
[----:B--2---:R-:W-:-:S13]  /*170a0*/  ISETP.GE.AND P1, PT, R0, R7, PT ;  /* 0x000000070000720c */ /* 0x004fda0003f26270 */
[----:B------:R-:W-:Y:S05]  /*170b0*/  @!P1 BRA `(.L_x_1536) ;  /* 0x0000003c00889947 */ /* 0x000fea0003800000 */
[----:B------:R-:W-:Y:S02]  /*170c0*/  IMAD.MOV.U32 R8, RZ, RZ, R6 ;  /* 0x000000ffff087224 */ /* 0x000fe400078e0006 */
[----:B------:R-:W-:Y:S02]  /*170d0*/  IMAD.MOV.U32 R9, RZ, RZ, R5 ;  /* 0x000000ffff097224 */ /* 0x000fe400078e0005 */
[----:B------:R-:W-:Y:S02]  /*170e0*/  IMAD.MOV.U32 R10, RZ, RZ, R23 ;  /* 0x000000ffff0a7224 */ /* 0x000fe400078e0017 */
[----:B------:R-:W-:-:S07]  /*170f0*/  IMAD.MOV.U32 R7, RZ, RZ, R18 ;  /* 0x000000ffff077224 */ /* 0x000fce00078e0012 */
.L_x_1556:
        /* <DEDUP_REMOVED lines=9> */
.L_x_1538:
        /* <DEDUP_REMOVED lines=8> */
.L_x_1539:
[----:B------:R-:W-:Y:S04]  /*17210*/  BSSY B0, `(.L_x_1537) ;  /* 0x0000004000007945 */ /* 0x000fe80003800000 */
[----:B--2---:R-:W-:Y:S05]  /*17220*/  @P2 BRA `(.L_x_1540) ;  /* 0x0000000000082947 */ /* 0x004fea0003800000 */
[----:B------:R-:W2:Y:S02]  /*17230*/  SYNCS.PHASECHK.TRANS64.TRYWAIT P2, [R5+URZ+0x2d830], R6 ;  /* 0x02d83006050075a7 */ /* 0x000ea4000804017f */
[----:B--2---:R-:W-:Y:S05]  /*17240*/  @!P2 BRA `(.L_x_1541) ;  /* 0x000000e400a8a947 */ /* 0x004fea0003800000 */
.L_x_1540:
[----:B------:R-:W-:Y:S05]  /*17250*/  BSYNC B0 ;  /* 0x0000000000007941 */ /* 0x000fea0003800000 */
.L_x_1537:
        /* <DEDUP_REMOVED lines=70> */
.L_x_1543:
[----:B------:R-:W-:Y:S01]  /*176c0*/  SHF.L.U32 R5, R10, 0x1f, RZ ;  /* 0x0000001f0a057819 */ /* 0x000fe200000006ff */
[----:B------:R-:W-:-:S04]  /*176d0*/  IMAD R6, R7, 0x8, R2 ;  /* 0x0000000807067824 */ /* 0x000fc800078e0202 */
[----:B------:R0:W1:Y:S01]  /*176e0*/  SYNCS.PHASECHK.TRANS64.TRYWAIT P1, [R6+URZ+0x2d850], R5 ;  /* 0x02d85005060075a7 */ /* 0x000062000802017f */
[----:B------:R-:W-:Y:S05]  /*176f0*/  @!P0 BRA `(.L_x_1544) ;  /* 0x0000000000048947 */ /* 0x000fea0003800000 */
[----:B------:R-:W-:Y:S01]  /*17700*/  BPT.TRAP 0x1 ;  /* 0x000000040000795c */ /* 0x000fe20000300000 */
.L_x_1544:
[----:B-1----:R-:W-:Y:S05]  /*17710*/  @P1 BRA `(.L_x_1542) ;  /* 0x0000000000081947 */ /* 0x002fea0003800000 */
[----:B------:R-:W1:Y:S02]  /*17720*/  SYNCS.PHASECHK.TRANS64.TRYWAIT P1, [R6+URZ+0x2d850], R5 ;  /* 0x02d85005060075a7 */ /* 0x000e64000802017f */
[----:B-1----:R-:W-:Y:S05]  /*17730*/  @!P1 BRA `(.L_x_1545) ;  /* 0x000000e000809947 */ /* 0x002fea0003800000 */
.L_x_1542:
        /* <DEDUP_REMOVED lines=96> */
.L_x_1546:
[----:B------:R-:W2:Y:S01]  /*17d40*/  LDL R11, [R1+0x60] ;  /* 0x00006000010b7983 */ /* 0x000ea20000100800 */
[----:B------:R-:W1:Y:S03]  /*17d50*/  LDC R6, c[0x0][0x448] ;  /* 0x00011200ff067b82 */ /* 0x000e660000000800 */
[----:B0-----:R-:W2:Y:S01]  /*17d60*/  LDL R5, [R1+0x98] ;  /* 0x0000980001057983 */ /* 0x001ea20000100800 */
[----:B------:R-:W-:-:S04]  /*17d70*/  FMUL.FTZ R141, R38, UR43 ;  /* 0x0000002b268d7c20 */ /* 0x000fc80008410000 */
[----:B------:R-:W0:Y:S01]  /*17d80*/  LDC R139, c[0x0][0x9e4] ;  /* 0x00027900ff8b7b82 */ /* 0x000e220000000800 */
[----:B-1----:R-:W-:-:S13]  /*17d90*/  ISETP.NE.AND P1, PT, R6, 0x1, PT ;  /* 0x000000010600780c */ /* 0x002fda0003f25270 */
[----:B------:R-:W1:Y:S08]  /*17da0*/  @P1 LDC R10, c[0x0][0x44c] ;  /* 0x00011300ff0a1b82 */ /* 0x000e700000000800 */
[----:B------:R-:W3:Y:S01]  /*17db0*/  @P1 LDC R6, c[0x0][0x450] ;  /* 0x00011400ff061b82 */ /* 0x000ee20000000800 */
[----:B------:R-:W-:Y:S02]  /*17dc0*/  IMAD.U32 R38, RZ, RZ, UR38 ;  /* 0x00000026ff267e24 */ /* 0x000fe4000f8e00ff */
[----:B------:R-:W-:Y:S01]  /*17dd0*/  FMUL.FTZ R12, R46, UR43 ;  /* 0x0000002b2e0c7c20 */ /* 0x000fe20008410000 */
[----:B------:R-:W-:Y:S01]  /*17de0*/  FMUL.FTZ R46, R74, UR43 ;  /* 0x0000002b4a2e7c20 */ /* 0x000fe20008410000 */
[----:B------:R-:W-:Y:S01]  /*17df0*/  FMUL.FTZ R74, R76, UR43 ;  /* 0x0000002b4c4a7c20 */ /* 0x000fe20008410000 */
[----:B------:R-:W-:Y:S01]  /*17e00*/  FMUL.FTZ R150, R26, UR43 ;  /* 0x0000002b1a967c20 */ /* 0x000fe20008410000 */
[----:B------:R-:W-:-:S02]  /*17e10*/  IMAD.SHL.U32 R76, R0, 0x80, RZ ;  /* 0x00000080004c7824 */ /* 0x000fc400078e00ff */
        /* <DEDUP_REMOVED lines=49> */
[----:B0-----:R-:W-:Y:S01]  /*18130*/  ISETP.GE.AND P3, PT, R139, 0x1, PT ;  /* 0x000000018b00780c */ /* 0x001fe20003f66270 */
        /* <DEDUP_REMOVED lines=22> */
[----:B--2---:R-:W-:-:S02]  /*182a0*/  IMAD.IADD R5, R5, 0x1, R11 ;  /* 0x0000000105057824 */ /* 0x004fc400078e020b */
[----:B------:R-:W-:Y:S01]  /*182b0*/  FMUL.FTZ R11, R24, UR43 ;  /* 0x0000002b180b7c20 */ /* 0x000fe20008410000 */
[----:B------:R-:W-:Y:S01]  /*182c0*/  FMUL.FTZ R24, R28, UR43 ;  /* 0x0000002b1c187c20 */ /* 0x000fe20008410000 */
[----:B------:R-:W-:Y:S01]  /*182d0*/  FMUL.FTZ R28, R32, UR43 ;  /* 0x0000002b201c7c20 */ /* 0x000fe20008410000 */
[----:B------:R-:W-:Y:S01]  /*182e0*/  FMUL.FTZ R32, R36, UR43 ;  /* 0x0000002b24207c20 */ /* 0x000fe20008410000 */
[----:B------:R-:W-:Y:S02]  /*182f0*/  IMAD R36, R18, 0x8, R2 ;  /* 0x0000000812247824 */ /* 0x000fe400078e0202 */
[----:B-1----:R-:W-:-:S04]  /*18300*/  @P1 IMAD.HI.U32 R10, R5, R10, RZ ;  /* 0x0000000a050a1227 */ /* 0x002fc800078e00ff */
[----:B------:R-:W-:Y:S01]  /*18310*/  VIADD R36, R36, 0x2d840 ;  /* 0x0002d84024247836 */ /* 0x000fe20000000000 */
[----:B---3--:R-:W-:-:S04]  /*18320*/  @P1 SHF.R.U32.HI R5, RZ, R6, R10 ;  /* 0x00000006ff051219 */ /* 0x008fc8000001160a */
[----:B------:R-:W-:-:S04]  /*18330*/  PRMT R36, R38, 0x654, R36 ;  /* 0x0000065426247816 */ /* 0x000fc80000000024 */
[----:B------:R1:W-:Y:S01]  /*18340*/  SYNCS.ARRIVE.TRANS64.RED.A1T0 RZ, [R36+URZ], RZ ;  /* 0x000000ff24ff79a7 */ /* 0x0003e2000810043f */
[----:B------:R-:W-:Y:S01]  /*18350*/  FMUL.FTZ R10, R25, UR43 ;  /* 0x0000002b190a7c20 */ /* 0x000fe20008410000 */
[----:B------:R-:W-:Y:S01]  /*18360*/  FMUL.FTZ R6, R42, UR43 ;  /* 0x0000002b2a067c20 */ /* 0x000fe20008410000 */
[----:B------:R-:W-:Y:S01]  /*18370*/  FMUL.FTZ R25, R43, UR43 ;  /* 0x0000002b2b197c20 */ /* 0x000fe20008410000 */
[----:B-1----:R-:W1:Y:S01]  /*18380*/  SHFL.IDX PT, R36, R5, RZ, 0x1c1f ;  /* 0x001c1fff05247589 */ /* 0x002e6200000e0000 */
[----:B------:R-:W-:Y:S01]  /*18390*/  FMUL.FTZ R42, R48, UR43 ;  /* 0x0000002b302a7c20 */ /* 0x000fe20008410000 */
[----:B------:R-:W-:Y:S01]  /*183a0*/  IADD3 R38, -R76, 0x1, RZ ;  /* 0x000000014c267810 */ /* 0x000fe20007ffe1ff */
[----:B------:R-:W-:Y:S01]  /*183b0*/  FMUL.FTZ R48, R71, UR43 ;  /* 0x0000002b47307c20 */ /* 0x000fe20008410000 */
[----:B------:R-:W-:Y:S01]  /*183c0*/  FMUL.FTZ R43, R79, UR43 ;  /* 0x0000002b4f2b7c20 */ /* 0x000fe20008410000 */
[----:B------:R-:W2:Y:S02]  /*183d0*/  MUFU.TANH R11, R11 ;  /* 0x0000000b000b7308 */ /* 0x000ea40000002400 */
[----:B------:R-:W-:-:S06]  /*183e0*/  IMAD R38, R156, -0x2, R38 ;  /* 0xfffffffe9c267824 */ /* 0x000fcc00078e0226 */
[----:B------:R-:W3:Y:S01]  /*183f0*/  MUFU.TANH R10, R10 ;  /* 0x0000000a000a7308 */ /* 0x000ee20000002400 */
[----:B------:R-:W-:-:S07]  /*18400*/  IADD3 R38, -R154, R38, R155 ;  /* 0x000000269a267210 */ /* 0x000fce0007ffe19b */
        /* <DEDUP_REMOVED lines=40> */
[----:B------:R-:W-:-:S02]  /*18690*/  VIADD R85, R38, UR42 ;  /* 0x0000002a26557c36 */ /* 0x000fc40008000000 */
[----:B------:R-:W-:Y:S02]  /*186a0*/  VIADD R86, R38, UR52 ;  /* 0x0000003426567c36 */ /* 0x000fe40008000000 */
[C---:B-1----:R-:W-:Y:S02]  /*186b0*/  IMAD.IADD R87, R36.reuse, 0x1, R85 ;  /* 0x0000000124577824 */ /* 0x042fe400078e0255 */
[----:B------:R-:W-:Y:S01]  /*186c0*/  IMAD.IADD R139, R36, 0x1, R86 ;  /* 0x00000001248b7824 */ /* 0x000fe200078e0256 */
[----:B--234-:R-:W-:Y:S06]  /*186d0*/  @!P3 BRA `(.L_x_1547) ;  /* 0x000000000058b947 */ /* 0x01cfec0003800000 */
        /* <DEDUP_REMOVED lines=12> */
.L_x_1549:
[----:B------:R-:W-:-:S05]  /*187a0*/  IMAD.U32 R38, RZ, RZ, UR5 ;  /* 0x00000005ff267e24 */ /* 0x000fca000f8e00ff */
[----:B------:R-:W-:-:S13]  /*187b0*/  ISETP.NE.AND P1, PT, R38, 0x1, PT ;  /* 0x000000012600780c */ /* 0x000fda0003f25270 */
[----:B------:R-:W1:Y:S02]  /*187c0*/  @P1 LDC.64 R50, c[0x0][0x9e8] ;  /* 0x00027a00ff321b82 */ /* 0x000e640000000a00 */
[----:B-1----:R-:W-:-:S05]  /*187d0*/  @P1 IMAD.HI.U32 R50, R36, R50, RZ ;  /* 0x0000003224321227 */ /* 0x002fca00078e00ff */
[----:B------:R-:W-:-:S07]  /*187e0*/  @P1 SHF.R.U32.HI R36, RZ, R51, R50 ;  /* 0x00000033ff241219 */ /* 0x000fce0000011632 */
.L_x_1550:
[----:B------:R-:W-:Y:S05]  /*187f0*/  BSYNC B0 ;  /* 0x0000000000007941 */ /* 0x000fea0003800000 */
.L_x_1548:
[----:B------:R-:W-:-:S04]  /*18800*/  IMAD R36, R36, R38, -R76 ;  /* 0x0000002624247224 */ /* 0x000fc800078e0a4c */
[----:B------:R-:W-:-:S05]  /*18810*/  IMAD R36, R156, -0x2, R36 ;  /* 0xfffffffe9c247824 */ /* 0x000fca00078e0224 */
[----:B------:R-:W-:Y:S02]  /*18820*/  VIMNMX R139, R139, R36, !PT ;  /* 0x000000248b8b7248 */ /* 0x000fe40007fe0100 */
[----:B------:R-:W-:-:S07]  /*18830*/  VIADDMNMX R87, R36, R38, R87, PT ;  /* 0x0000002624577246 */ /* 0x000fce0003800157 */
.L_x_1547:
[----:B------:R-:W-:Y:S01]  /*18840*/  ISETP.GT.AND P5, PT, R0, -0x1, PT ;  /* 0xffffffff0000780c */ /* 0x000fe20003fa4270 */
[----:B------:R-:W1:Y:S03]  /*18850*/  SHFL.IDX PT, R5, R5, 0x1, 0x1c1f ;  /* 0x003c1f0005057f89 */ /* 0x000e6600000e0000 */
[C---:B------:R-:W-:Y:S02]  /*18860*/  ISETP.GT.AND P2, PT, R139.reuse, RZ, P5 ;  /* 0x000000ff8b00720c */ /* 0x040fe40002f44270 */
[----:B------:R-:W-:Y:S02]  /*18870*/  ISETP.GT.AND P1, PT, R139, 0x1, P5 ;  /* 0x000000018b00780c */ /* 0x000fe40002f24270 */
[C---:B------:R-:W-:Y:S02]  /*18880*/  ISETP.LT.OR P2, PT, R87.reuse, 0x1, P2 ;  /* 0x000000015700780c */ /* 0x040fe40001741670 */
[----:B------:R-:W-:-:S02]  /*18890*/  ISETP.LT.OR P1, PT, R87, 0x2, P1 ;  /* 0x000000025700780c */ /* 0x000fc40000f21670 */
[----:B------:R-:W-:Y:S02]  /*188a0*/  FSEL R82, R11, -INF , !P2 ;  /* 0xff8000000b527808 */ /* 0x000fe40005000000 */
[----:B------:R-:W-:Y:S02]  /*188b0*/  FSEL R79, R10, -INF , !P1 ;  /* 0xff8000000a4f7808 */ /* 0x000fe40004800000 */
[C---:B------:R-:W-:Y:S02]  /*188c0*/  ISETP.GT.AND P2, PT, R139.reuse, 0x8, P5 ;  /* 0x000000088b00780c */ /* 0x040fe40002f44270 */
[----:B------:R-:W-:Y:S02]  /*188d0*/  ISETP.GT.AND P1, PT, R139, 0x9, P5 ;  /* 0x000000098b00780c */ /* 0x000fe40002f24270 */
[C---:B------:R-:W-:Y:S02]  /*188e0*/  ISETP.LT.OR P2, PT, R87.reuse, 0x9, P2 ;  /* 0x000000095700780c */ /* 0x040fe40001741670 */
[----:B------:R-:W-:-:S02]  /*188f0*/  ISETP.LT.OR P1, PT, R87, 0xa, P1 ;  /* 0x0000000a5700780c */ /* 0x000fc40000f21670 */
[----:B0-----:R-:W-:Y:S01]  /*18900*/  FSEL R81, R24, -INF , !P2 ;  /* 0xff80000018517808 */ /* 0x001fe20005000000 */
[--C-:B-1----:R-:W-:Y:S01]  /*18910*/  IMAD.IADD R85, R85, 0x1, R5.reuse ;  /* 0x0000000155557824 */ /* 0x102fe200078e0205 */
[----:B------:R-:W-:Y:S01]  /*18920*/  FSEL R77, R13, -INF , !P1 ;  /* 0xff8000000d4d7808 */ /* 0x000fe20004800000 */
[----:B------:R-:W-:Y:S01]  /*18930*/  IMAD.IADD R86, R86, 0x1, R5 ;  /* 0x0000000156567824 */ /* 0x000fe200078e0205 */
[C---:B------:R-:W-:Y:S02]  /*18940*/  ISETP.GT.AND P2, PT, R139.reuse, 0x10, P5 ;  /* 0x000000108b00780c */ /* 0x040fe40002f44270 */
        /* <DEDUP_REMOVED lines=82> */
[----:B------:R-:W-:Y:S01]  /*18e70*/  FSEL R80, R83, -INF , !P1 ;  /* 0xff80000053507808 */ /* 0x000fe20004800000 */
[----:B------:R-:W-:Y:S08]  /*18e80*/  @!P3 BRA `(.L_x_1551) ;  /* 0x000000000058b947 */ /* 0x000ff00003800000 */
        /* <DEDUP_REMOVED lines=12> */
.L_x_1553:
[----:B------:R-:W-:-:S05]  /*18f50*/  IMAD.U32 R35, RZ, RZ, UR5 ;  /* 0x00000005ff237e24 */ /* 0x000fca000f8e00ff */
[----:B------:R-:W-:-:S13]  /*18f60*/  ISETP.NE.AND P1, PT, R35, 0x1, PT ;  /* 0x000000012300780c */ /* 0x000fda0003f25270 */
[----:B------:R-:W0:Y:S02]  /*18f70*/  @P1 LDC.64 R32, c[0x0][0x9e8] ;  /* 0x00027a00ff201b82 */ /* 0x000e240000000a00 */
[----:B0-----:R-:W-:-:S05]  /*18f80*/  @P1 IMAD.HI.U32 R32, R5, R32, RZ ;  /* 0x0000002005201227 */ /* 0x001fca00078e00ff */
[----:B------:R-:W-:-:S07]  /*18f90*/  @P1 SHF.R.U32.HI R5, RZ, R33, R32 ;  /* 0x00000021ff051219 */ /* 0x000fce0000011620 */
.L_x_1554:
[----:B------:R-:W-:Y:S05]  /*18fa0*/  BSYNC B0 ;  /* 0x0000000000007941 */ /* 0x000fea0003800000 */
.L_x_1552:
[----:B------:R-:W-:-:S04]  /*18fb0*/  IMAD R5, R5, R35, -R76 ;  /* 0x0000002305057224 */ /* 0x000fc800078e0a4c */
[----:B------:R-:W-:-:S05]  /*18fc0*/  IMAD R5, R156, -0x2, R5 ;  /* 0xfffffffe9c057824 */ /* 0x000fca00078e0205 */
[----:B------:R-:W-:Y:S02]  /*18fd0*/  VIMNMX R86, R86, R5, !PT ;  /* 0x0000000556567248 */ /* 0x000fe40007fe0100 */
[----:B------:R-:W-:-:S07]  /*18fe0*/  VIADDMNMX R85, R5, R35, R85, PT ;  /* 0x0000002305557246 */ /* 0x000fce0003800155 */
.L_x_1551:
[----:B------:R-:W-:Y:S01]  /*18ff0*/  FMNMX.FTZ R5, R82, R9, !PT ;  /* 0x0000000952057209 */ /* 0x000fe20007810000 */
[----:B------:R-:W-:Y:S01]  /*19000*/  UMOV UR51, UR4 ;  /* 0x0000000400337c82 */ /* 0x000fe20008000000 */
        /* <DEDUP_REMOVED lines=28> */
[----:B------:R-:W-:-:S02]  /*191d0*/  LOP3.LUT R22, R22, 0xdfffffff, RZ, 0xc0, !PT ;  /* 0xdfffffff16167812 */ /* 0x000fc400078ec0ff */
[----:B------:R-:W-:Y:S02]  /*191e0*/  FMNMX.FTZ R5, R65, R5, !PT ;  /* 0x0000000541057209 */ /* 0x000fe40007810000 */
[----:B------:R-:W-:Y:S02]  /*191f0*/  @P0 LOP3.LUT R22, R22, 0x20000000, RZ, 0xfc, !PT ;  /* 0x2000000016160812 */ /* 0x000fe400078efcff */
[----:B------:R-:W-:Y:S02]  /*19200*/  FMNMX.FTZ R5, R62, R5, !PT ;  /* 0x000000053e057209 */ /* 0x000fe40007810000 */
[C---:B------:R-:W-:Y:S02]  /*19210*/  ISETP.GT.AND P1, PT, R86.reuse, 0x1, P5 ;  /* 0x000000015600780c */ /* 0x040fe40002f24270 */
[----:B------:R-:W-:Y:S02]  /*19220*/  FMNMX.FTZ R5, R63, R5, !PT ;  /* 0x000000053f057209 */ /* 0x000fe40007810000 */
[----:B------:R-:W-:-:S02]  /*19230*/  ISETP.GT.AND P2, PT, R86, 0x28, P5 ;  /* 0x000000285600780c */ /* 0x000fc40002f44270 */
[----:B------:R-:W-:Y:S02]  /*19240*/  FMNMX.FTZ R5, R58, R5, !PT ;  /* 0x000000053a057209 */ /* 0x000fe40007810000 */
[----:B------:R-:W-:Y:S02]  /*19250*/  LOP3.LUT R22, R22, 0xfffffffd, RZ, 0xc0, !PT ;  /* 0xfffffffd16167812 */ /* 0x000fe400078ec0ff */
[----:B------:R-:W-:Y:S02]  /*19260*/  FMNMX.FTZ R5, R59, R5, !PT ;  /* 0x000000053b057209 */ /* 0x000fe40007810000 */
[C---:B------:R-:W-:Y:S02]  /*19270*/  ISETP.LT.OR P1, PT, R85.reuse, 0x2, P1 ;  /* 0x000000025500780c */ /* 0x040fe40000f21670 */
[----:B------:R-:W-:Y:S02]  /*19280*/  FMNMX.FTZ R5, R54, R5, !PT ;  /* 0x0000000536057209 */ /* 0x000fe40007810000 */
[----:B------:R-:W-:-:S02]  /*19290*/  ISETP.LT.OR P2, PT, R85, 0x29, P2 ;  /* 0x000000295500780c */ /* 0x000fc40001741670 */
[----:B------:R-:W-:Y:S02]  /*192a0*/  FMNMX.FTZ R5, R55, R5, !PT ;  /* 0x0000000537057209 */ /* 0x000fe40007810000 */
[----:B------:R-:W-:Y:S02]  /*192b0*/  ISETP.GT.AND P6, PT, R86, 0x69, P5 ;  /* 0x000000695600780c */ /* 0x000fe40002fc4270 */
[----:B------:R-:W-:Y:S02]  /*192c0*/  FMNMX.FTZ R5, R50, R5, !PT ;  /* 0x0000000532057209 */ /* 0x000fe40007810000 */
[----:B------:R-:W-:Y:S02]  /*192d0*/  @P4 LOP3.LUT R22, R22, 0x2, RZ, 0xfc, !PT ;  /* 0x0000000216164812 */ /* 0x000fe400078efcff */
[----:B------:R-:W-:Y:S02]  /*192e0*/  FMNMX.FTZ R5, R51, R5, !PT ;  /* 0x0000000533057209 */ /* 0x000fe40007810000 */
[----:B------:R-:W-:-:S02]  /*192f0*/  FSEL R33, R146, -INF , !P1 ;  /* 0xff80000092217808 */ /* 0x000fc40004800000 */
[----:B------:R-:W-:Y:S02]  /*19300*/  FMNMX.FTZ R5, R40, R5, !PT ;  /* 0x0000000528057209 */ /* 0x000fe40007810000 */
[----:B------:R-:W-:Y:S02]  /*19310*/  FSEL R68, R12, -INF , !P2 ;  /* 0xff8000000c447808 */ /* 0x000fe40005000000 */
[----:B------:R-:W-:Y:S02]  /*19320*/  FMNMX.FTZ R5, R47, R5, !PT ;  /* 0x000000052f057209 */ /* 0x000fe40007810000 */
[----:B------:R-:W-:Y:S02]  /*19330*/  ISETP.GT.AND P0, PT, R86, RZ, P5 ;  /* 0x000000ff5600720c */ /* 0x000fe40002f04270 */
[----:B------:R-:W-:Y:S02]  /*19340*/  FMNMX.FTZ R5, R42, R5, !PT ;  /* 0x000000052a057209 */ /* 0x000fe40007810000 */
[----:B------:R-:W-:-:S02]  /*19350*/  ISETP.LT.OR P4, PT, R85, 0x6a, P6 ;  /* 0x0000006a5500780c */ /* 0x000fc40003781670 */
[----:B------:R-:W-:Y:S02]  /*19360*/  FMNMX.FTZ R5, R45, R5, !PT ;  /* 0x000000052d057209 */ /* 0x000fe40007810000 */
[C---:B------:R-:W-:Y:S02]  /*19370*/  ISETP.GT.AND P1, PT, R86.reuse, 0x9, P5 ;  /* 0x000000095600780c */ /* 0x040fe40002f24270 */
[----:B------:R-:W-:Y:S02]  /*19380*/  FMNMX.FTZ R5, R13, R5, !PT ;  /* 0x000000050d057209 */ /* 0x000fe40007810000 */
[----:B------:R-:W-:Y:S02]  /*19390*/  ISETP.GT.AND P2, PT, R86, 0x30, P5 ;  /* 0x000000305600780c */ /* 0x000fe40002f44270 */
[----:B------:R-:W-:Y:S02]  /*193a0*/  FMNMX.FTZ R5, R10, R5, !PT ;  /* 0x000000050a057209 */ /* 0x000fe40007810000 */
[----:B------:R-:W-:-:S02]  /*193b0*/  ISETP.GT.AND P3, PT, R86, 0x70, P5 ;  /* 0x000000705600780c */ /* 0x000fc40002f64270 */
[----:B------:R-:W-:Y:S02]  /*193c0*/  FMNMX.FTZ R5, R11, R5, !PT ;  /* 0x000000050b057209 */ /* 0x000fe40007810000 */
[C---:B------:R-:W-:Y:S02]  /*193d0*/  ISETP.LT.OR P0, PT, R85.reuse, 0x1, P0 ;  /* 0x000000015500780c */ /* 0x040fe40000701670 */
[----:B------:R-:W-:Y:S02]  /*193e0*/  FMNMX.FTZ R5, R80, R5, !PT ;  /* 0x0000000550057209 */ /* 0x000fe40007810000 */
[C---:B------:R-:W-:Y:S02]  /*193f0*/  ISETP.LT.OR P1, PT, R85.reuse, 0xa, P1 ;  /* 0x0000000a5500780c */ /* 0x040fe40000f21670 */
[C---:B------:R-:W-:Y:S01]  /*19400*/  ISETP.LT.OR P2, PT, R85.reuse, 0x31, P2 ;  /* 0x000000315500780c */ /* 0x040fe20001741670 */
[----:B------:R-:W0:Y:S01]  /*19410*/  SHFL.BFLY PT, R6, R5, 0x2, 0x1f ;  /* 0x0c401f0005067f89 */ /* 0x000e2200000e0000 */
[----:B------:R-:W-:-:S02]  /*19420*/  ISETP.LT.OR P3, PT, R85, 0x71, P3 ;  /* 0x000000715500780c */ /* 0x000fc40001f61670 */
[----:B------:R-:W-:Y:S02]  /*19430*/  FSEL R78, R150, -INF , !P0 ;  /* 0xff800000964e7808 */ /* 0x000fe40004000000 */
[----:B------:R-:W-:Y:S02]  /*19440*/  FSEL R35, R144, -INF , !P1 ;  /* 0xff80000090237808 */ /* 0x000fe40004800000 */
[----:B------:R-:W-:Y:S02]  /*19450*/  FSEL R66, R14, -INF , !P2 ;  /* 0xff8000000e427808 */ /* 0x000fe40005000000 */
[----:B------:R-:W-:Y:S02]  /*19460*/  ISETP.GT.AND P1, PT, R86, 0x11, P5 ;  /* 0x000000115600780c */ /* 0x000fe40002f24270 */
[----:B------:R-:W-:Y:S02]  /*19470*/  FSEL R14, R34, -INF , !P3 ;  /* 0xff800000220e7808 */ /* 0x000fe40005800000 */
[----:B------:R-:W-:-:S02]  /*19480*/  ISETP.LT.OR P1, PT, R85, 0x12, P1 ;  /* 0x000000125500780c */ /* 0x000fc40000f21670 */
[----:B------:R-:W-:Y:S02]  /*19490*/  ISETP.GT.AND P2, PT, R86, 0x38, P5 ;  /* 0x000000385600780c */ /* 0x000fe40002f44270 */
[----:B------:R-:W-:Y:S02]  /*194a0*/  FSEL R37, R142, -INF , !P1 ;  /* 0xff8000008e257808 */ /* 0x000fe40004800000 */
[----:B------:R-:W-:Y:S02]  /*194b0*/  ISETP.GT.AND P1, PT, R86, 0x19, P5 ;  /* 0x000000195600780c */ /* 0x000fe40002f24270 */
[C---:B------:R-:W-:Y:S02]  /*194c0*/  ISETP.LT.OR P2, PT, R85.reuse, 0x39, P2 ;  /* 0x000000395500780c */ /* 0x040fe40001741670 */
[----:B------:R-:W-:Y:S02]  /*194d0*/  ISETP.LT.OR P1, PT, R85, 0x1a, P1 ;  /* 0x0000001a5500780c */ /* 0x000fe40000f21670 */
[----:B0-----:R-:W-:-:S02]  /*194e0*/  FMNMX.FTZ R5, R5, R6, !PT ;  /* 0x0000000605057209 */ /* 0x001fc40007810000 */
[----:B------:R-:W-:Y:S02]  /*194f0*/  FSEL R39, R140, -INF , !P1 ;  /* 0xff8000008c277808 */ /* 0x000fe40004800000 */
[C---:B------:R-:W-:Y:S01]  /*19500*/  ISETP.GT.AND P1, PT, R86.reuse, 0x21, P5 ;  /* 0x000000215600780c */ /* 0x040fe20002f24270 */
[----:B------:R-:W0:Y:S01]  /*19510*/  SHFL.BFLY PT, R6, R5, 0x1, 0x1f ;  /* 0x0c201f0005067f89 */ /* 0x000e2200000e0000 */
[----:B------:R-:W-:Y:S02]  /*19520*/  FSEL R64, R15, -INF , !P2 ;  /* 0xff8000000f407808 */ /* 0x000fe40005000000 */
[----:B------:R-:W-:Y:S02]  /*19530*/  ISETP.LT.OR P1, PT, R85, 0x22, P1 ;  /* 0x000000225500780c */ /* 0x000fe40000f21670 */
[----:B------:R-:W-:Y:S02]  /*19540*/  ISETP.GT.AND P2, PT, R86, 0x40, P5 ;  /* 0x000000405600780c */ /* 0x000fe40002f44270 */
[----:B------:R-:W-:-:S02]  /*19550*/  FSEL R25, R25, -INF , !P1 ;  /* 0xff80000019197808 */ /* 0x000fc40004800000 */
[C---:B------:R-:W-:Y:S02]  /*19560*/  ISETP.GT.AND P1, PT, R86.reuse, 0x29, P5 ;  /* 0x000000295600780c */ /* 0x040fe40002f24270 */
[C---:B------:R-:W-:Y:S02]  /*19570*/  ISETP.LT.OR P2, PT, R85.reuse, 0x41, P2 ;  /* 0x000000415500780c */ /* 0x040fe40001741670 */
[----:B------:R-:W-:Y:S02]  /*19580*/  ISETP.LT.OR P1, PT, R85, 0x2a, P1 ;  /* 0x0000002a5500780c */ /* 0x000fe40000f21670 */
[----:B------:R-:W-:Y:S02]  /*19590*/  FSEL R61, R21, -INF , !P2 ;  /* 0xff800000153d7808 */ /* 0x000fe40005000000 */
[----:B------:R-:W-:Y:S02]  /*195a0*/  FSEL R27, R27, -INF , !P1 ;  /* 0xff8000001b1b7808 */ /* 0x000fe40004800000 */
[----:B------:R-:W-:-:S02]  /*195b0*/  ISETP.GT.AND P1, PT, R86, 0x31, P5 ;  /* 0x000000315600780c */ /* 0x000fc40002f24270 */
[C---:B------:R-:W-:Y:S02]  /*195c0*/  ISETP.GT.AND P2, PT, R86.reuse, 0x48, P5 ;  /* 0x000000485600780c */ /* 0x040fe40002f44270 */
[----:B------:R-:W-:Y:S02]  /*195d0*/  ISETP.LT.OR P1, PT, R85, 0x32, P1 ;  /* 0x000000325500780c */ /* 0x000fe40000f21670 */
[----:B0-----:R-:W-:Y:S02]  /*195e0*/  FMNMX.FTZ R5, R5, R6, !PT ;  /* 0x0000000605057209 */ /* 0x001fe40007810000 */
[----:B------:R-:W-:Y:S02]  /*195f0*/  FSEL R29, R29, -INF , !P1 ;  /* 0xff8000001d1d7808 */ /* 0x000fe40004800000 */
[C---:B------:R-:W-:Y:S01]  /*19600*/  FSETP.NEU.FTZ.AND P6, PT, R5.reuse, -INF , PT ;  /* 0xff8000000500780b */ /* 0x040fe20003fdd000 */
[----:B------:R-:W-:Y:S01]  /*19610*/  FMUL.FTZ R6, R5, UR51 ;  /* 0x0000003305067c20 */ /* 0x000fe20008410000 */
[----:B------:R-:W-:-:S02]  /*19620*/  ISETP.GT.AND P1, PT, R86, 0x39, P5 ;  /* 0x000000395600780c */ /* 0x000fc40002f24270 */
[----:B------:R-:W-:Y:S02]  /*19630*/  FSEL R12, R5, RZ, P6 ;  /* 0x000000ff050c7208 */ /* 0x000fe40003000000 */
[----:B------:R-:W-:Y:S02]  /*19640*/  FSEL R6, R6, RZ, P6 ;  /* 0x000000ff06067208 */ /* 0x000fe40003000000 */
[C---:B------:R-:W-:Y:S01]  /*19650*/  ISETP.LT.OR P1, PT, R85.reuse, 0x3a, P1 ;  /* 0x0000003a5500780c */ /* 0x040fe20000f21670 */
[----:B------:R-:W-:Y:S01]  /*19660*/  FADD.FTZ R12, -R12, R9 ;  /* 0x000000090c0c7221 */ /* 0x000fe20000010100 */
[----:B------:R-:W-:Y:S01]  /*19670*/  ISETP.LT.OR P2, PT, R85, 0x49, P2 ;  /* 0x000000495500780c */ /* 0x000fe20001741670 */
        /* <DEDUP_REMOVED lines=32> */
[----:B------:R-:W-:Y:S01]  /*19880*/  FMNMX.FTZ R6, R78, R8, !PT ;  /* 0x000000084e067209 */ /* 0x000fe20007810000 */
[----:B------:R-:W-:Y:S01]  /*19890*/  FMUL.FTZ R12, R12, UR51 ;  /* 0x000000330c0c7c20 */ /* 0x000fe20008410000 */
[----:B------:R-:W-:Y:S01]  /*198a0*/  FSEL R31, R31, -INF , !P1 ;  /* 0xff8000001f1f7808 */ /* 0x000fe20004800000 */
[----:B------:R-:W-:Y:S01]  /*198b0*/  MUFU.EX2 R32, R32 ;  /* 0x0000002000207308 */ /* 0x000fe20000000800 */
[----:B------:R-:W-:-:S02]  /*198c0*/  FMNMX.FTZ R6, R33, R6, !PT ;  /* 0x0000000621067209 */ /* 0x000fc40007810000 */
[----:B------:R-:W-:Y:S02]  /*198d0*/  ISETP.GT.AND P1, PT, R86, 0x41, P5 ;  /* 0x000000415600780c */ /* 0x000fe40002f24270 */
[----:B------:R-:W-:Y:S02]  /*198e0*/  FMNMX.FTZ R6, R76, R6, !PT ;  /* 0x000000064c067209 */ /* 0x000fe40007810000 */
[----:B------:R-:W-:Y:S01]  /*198f0*/  ISETP.LT.OR P1, PT, R85, 0x42, P1 ;  /* 0x000000425500780c */ /* 0x000fe20000f21670 */
[----:B------:R-:W0:Y:S01]  /*19900*/  MUFU.EX2 R12, R12 ;  /* 0x0000000c000c7308 */ /* 0x000e220000000800 */
[----:B------:R-:W-:Y:S02]  /*19910*/  FMNMX.FTZ R6, R35, R6, !PT ;  /* 0x0000000623067209 */ /* 0x000fe40007810000 */
[----:B------:R-:W-:Y:S02]  /*19920*/  FSEL R60, R20, -INF , !P1 ;  /* 0xff800000143c7808 */ /* 0x000fe40004800000 */
[----:B------:R-:W-:-:S02]  /*19930*/  FMNMX.FTZ R6, R74, R6, !PT ;  /* 0x000000064a067209 */ /* 0x000fc40007810000 */
[----:B------:R-:W-:Y:S01]  /*19940*/  ISETP.GT.AND P1, PT, R86, 0x49, P5 ;  /* 0x000000495600780c */ /* 0x000fe20002f24270 */
[----:B------:R-:W1:Y:S01]  /*19950*/  MUFU.EX2 R79, R79 ;  /* 0x0000004f004f7308 */ /* 0x000e620000000800 */
[----:B------:R-:W-:Y:S02]  /*19960*/  FMNMX.FTZ R6, R37, R6, !PT ;  /* 0x0000000625067209 */ /* 0x000fe40007810000 */
[----:B------:R-:W-:Y:S02]  /*19970*/  ISETP.LT.OR P1, PT, R85, 0x4a, P1 ;  /* 0x0000004a5500780c */ /* 0x000fe40000f21670 */
[----:B------:R-:W-:Y:S02]  /*19980*/  FMNMX.FTZ R6, R72, R6, !PT ;  /* 0x0000000648067209 */ /* 0x000fe40007810000 */
[----:B------:R-:W-:Y:S01]  /*19990*/  FSEL R57, R57, -INF , !P2 ;  /* 0xff80000039397808 */ /* 0x000fe20005000000 */
[----:B------:R-:W2:Y:S01]  /*199a0*/  MUFU.EX2 R34, R34 ;  /* 0x0000002200227308 */ /* 0x000ea20000000800 */
[----:B------:R-:W-:Y:S01]  /*199b0*/  FMNMX.FTZ R6, R39, R6, !PT ;  /* 0x0000000627067209 */ /* 0x000fe20007810000 */
[----:B0-----:R-:W-:Y:S01]  /*199c0*/  FFMA.FTZ R4, R12, R4, R32 ;  /* 0x000000040c047223 */ /* 0x001fe20000010020 */
[----:B------:R-:W-:-:S02]  /*199d0*/  ISETP.GT.AND P2, PT, R86, 0x50, P5 ;  /* 0x000000505600780c */ /* 0x000fc40002f44270 */
[----:B------:R-:W-:Y:S02]  /*199e0*/  FMNMX.FTZ R6, R70, R6, !PT ;  /* 0x0000000646067209 */ /* 0x000fe40007810000 */
[----:B------:R-:W-:Y:S01]  /*199f0*/  FSEL R56, R56, -INF , !P1 ;  /* 0xff80000038387808 */ /* 0x000fe20004800000 */
[----:B------:R-:W0:Y:S01]  /*19a00*/  MUFU.EX2 R77, R77 ;  /* 0x0000004d004d7308 */ /* 0x000e220000000800 */
[----:B------:R-:W-:Y:S01]  /*19a10*/  FMNMX.FTZ R6, R25, R6, !PT ;  /* 0x0000000619067209 */ /* 0x000fe20007810000 */
[----:B-1----:R-:W-:Y:S01]  /*19a20*/  FADD.FTZ R4, R79, R4 ;  /* 0x000000044f047221 */ /* 0x002fe20000010000 */
[----:B------:R-:W-:Y:S02]  /*19a30*/  ISETP.GT.AND P1, PT, R86, 0x51, P5 ;  /* 0x000000515600780c */ /* 0x000fe40002f24270 */
[----:B------:R-:W-:Y:S02]  /*19a40*/  FMNMX.FTZ R6, R68, R6, !PT ;  /* 0x0000000644067209 */ /* 0x000fe40007810000 */
[----:B------:R-:W-:Y:S01]  /*19a50*/  ISETP.LT.OR P2, PT, R85, 0x51, P2 ;  /* 0x000000515500780c */ /* 0x000fe20001741670 */
[----:B------:R-:W1:Y:S01]  /*19a60*/  MUFU.EX2 R36, R36 ;  /* 0x0000002400247308 */ /* 0x000e620000000800 */
[----:B------:R-:W-:Y:S01]  /*19a70*/  FMNMX.FTZ R6, R27, R6, !PT ;  /* 0x000000061b067209 */ /* 0x000fe20007810000 */
[----:B--2---:R-:W-:Y:S01]  /*19a80*/  FADD.FTZ R4, R34, R4 ;  /* 0x0000000422047221 */ /* 0x004fe20000010000 */
[----:B------:R-:W-:-:S02]  /*19a90*/  ISETP.LT.OR P1, PT, R85, 0x52, P1 ;  /* 0x000000525500780c */ /* 0x000fc40000f21670 */
[----:B------:R-:W-:Y:S02]  /*19aa0*/  FMNMX.FTZ R6, R66, R6, !PT ;  /* 0x0000000642067209 */ /* 0x000fe40007810000 */
[----:B------:R-:W-:Y:S01]  /*19ab0*/  FSEL R53, R53, -INF , !P2 ;  /* 0xff80000035357808 */ /* 0x000fe20005000000 */
[----:B------:R-:W2:Y:S01]  /*19ac0*/  MUFU.EX2 R75, R75 ;  /* 0x0000004b004b7308 */ /* 0x000ea20000000800 */
[----:B------:R-:W-:Y:S01]  /*19ad0*/  FMNMX.FTZ R6, R29, R6, !PT ;  /* 0x000000061d067209 */ /* 0x000fe20007810000 */
[----:B0-----:R-:W-:Y:S01]  /*19ae0*/  FADD.FTZ R4, R77, R4 ;  /* 0x000000044d047221 */ /* 0x001fe20000010000 */
[----:B------:R-:W-:Y:S02]  /*19af0*/  ISETP.GT.AND P2, PT, R86, 0x58, P5 ;  /* 0x000000585600780c */ /* 0x000fe40002f44270 */
[----:B------:R-:W-:Y:S02]  /*19b00*/  FMNMX.FTZ R6, R64, R6, !PT ;  /* 0x0000000640067209 */ /* 0x000fe40007810000 */
[----:B------:R-:W-:Y:S01]  /*19b10*/  FSEL R52, R52, -INF , !P1 ;  /* 0xff80000034347808 */ /* 0x000fe20004800000 */
[----:B------:R-:W0:Y:S01]  /*19b20*/  MUFU.EX2 R38, R38 ;  /* 0x0000002600267308 */ /* 0x000e220000000800 */
[----:B------:R-:W-:Y:S01]  /*19b30*/  FMNMX.FTZ R6, R31, R6, !PT ;  /* 0x000000061f067209 */ /* 0x000fe20007810000 */
[----:B-1----:R-:W-:Y:S01]  /*19b40*/  FADD.FTZ R4, R36, R4 ;  /* 0x0000000424047221 */ /* 0x002fe20000010000 */
[----:B------:R-:W-:-:S02]  /*19b50*/  ISETP.GT.AND P1, PT, R86, 0x59, P5 ;  /* 0x000000595600780c */ /* 0x000fc40002f24270 */
[----:B------:R-:W-:Y:S02]  /*19b60*/  FMNMX.FTZ R6, R61, R6, !PT ;  /* 0x000000063d067209 */ /* 0x000fe40007810000 */
[----:B------:R-:W-:Y:S01]  /*19b70*/  ISETP.LT.OR P2, PT, R85, 0x59, P2 ;  /* 0x000000595500780c */ /* 0x000fe20001741670 */
[----:B------:R-:W1:Y:S01]  /*19b80*/  MUFU.EX2 R73, R73 ;  /* 0x0000004900497308 */ /* 0x000e620000000800 */
[----:B------:R-:W-:Y:S01]  /*19b90*/  FMNMX.FTZ R6, R60, R6, !PT ;  /* 0x000000063c067209 */ /* 0x000fe20007810000 */
[----:B--2---:R-:W-:Y:S01]  /*19ba0*/  FADD.FTZ R4, R75, R4 ;  /* 0x000000044b047221 */ /* 0x004fe20000010000 */
[----:B------:R-:W-:Y:S02]  /*19bb0*/  ISETP.LT.OR P1, PT, R85, 0x5a, P1 ;  /* 0x0000005a5500780c */ /* 0x000fe40000f21670 */
[----:B------:R-:W-:Y:S02]  /*19bc0*/  FMNMX.FTZ R6, R57, R6, !PT ;  /* 0x0000000639067209 */ /* 0x000fe40007810000 */
[----:B------:R-:W-:Y:S01]  /*19bd0*/  FSEL R49, R49, -INF , !P2 ;  /* 0xff80000031317808 */ /* 0x000fe20005000000 */
[----:B------:R-:W2:Y:S01]  /*19be0*/  MUFU.EX2 R24, R24 ;  /* 0x0000001800187308 */ /* 0x000ea20000000800 */
[----:B------:R-:W-:Y:S01]  /*19bf0*/  FMNMX.FTZ R6, R56, R6, !PT ;  /* 0x0000000638067209 */ /* 0x000fe20007810000 */
[----:B0-----:R-:W-:Y:S01]  /*19c00*/  FADD.FTZ R4, R38, R4 ;  /* 0x0000000426047221 */ /* 0x001fe20000010000 */
[----:B------:R-:W-:-:S02]  /*19c10*/  ISETP.GT.AND P2, PT, R86, 0x60, P5 ;  /* 0x000000605600780c */ /* 0x000fc40002f44270 */
[----:B------:R-:W-:Y:S02]  /*19c20*/  FMNMX.FTZ R6, R53, R6, !PT ;  /* 0x0000000635067209 */ /* 0x000fe40007810000 */
[----:B------:R-:W-:Y:S01]  /*19c30*/  FSEL R48, R48, -INF , !P1 ;  /* 0xff80000030307808 */ /* 0x000fe20004800000 */
[----:B------:R-:W0:Y:S01]  /*19c40*/  MUFU.EX2 R71, R71 ;  /* 0x0000004700477308 */ /* 0x000e220000000800 */
[----:B------:R-:W-:Y:S01]  /*19c50*/  FMNMX.FTZ R6, R52, R6, !PT ;  /* 0x0000000634067209 */ /* 0x000fe20007810000 */
[----:B-1----:R-:W-:Y:S01]  /*19c60*/  FADD.FTZ R4, R73, R4 ;  /* 0x0000000449047221 */ /* 0x002fe20000010000 */
[----:B------:R-:W-:Y:S02]  /*19c70*/  ISETP.GT.AND P1, PT, R86, 0x61, P5 ;  /* 0x000000615600780c */ /* 0x000fe40002f24270 */
[----:B------:R-:W-:Y:S02]  /*19c80*/  ISETP.LT.OR P2, PT, R85, 0x61, P2 ;  /* 0x000000615500780c */ /* 0x000fe40001741670 */
[----:B------:R-:W-:Y:S01]  /*19c90*/  FMNMX.FTZ R6, R49, R6, !PT ;  /* 0x0000000631067209 */ /* 0x000fe20007810000 */
[----:B------:R-:W1:Y:S01]  /*19ca0*/  MUFU.EX2 R26, R26 ;  /* 0x0000001a001a7308 */ /* 0x000e620000000800 */
[----:B------:R-:W-:Y:S01]  /*19cb0*/  ISETP.LT.OR P1, PT, R85, 0x62, P1 ;  /* 0x000000625500780c */ /* 0x000fe20000f21670 */
[----:B--2---:R-:W-:Y:S01]  /*19cc0*/  FADD.FTZ R4, R24, R4 ;  /* 0x0000000418047221 */ /* 0x004fe20000010000 */
[----:B------:R-:W-:-:S02]  /*19cd0*/  FSEL R46, R46, -INF , !P2 ;  /* 0xff8000002e2e7808 */ /* 0x000fc40005000000 */
[----:B------:R-:W-:Y:S02]  /*19ce0*/  FMNMX.FTZ R6, R48, R6, !PT ;  /* 0x0000000630067209 */ /* 0x000fe40007810000 */
[----:B------:R-:W-:Y:S01]  /*19cf0*/  FSEL R41, R41, -INF , !P1 ;  /* 0xff80000029297808 */ /* 0x000fe20004800000 */
[----:B------:R-:W2:Y:S01]  /*19d00*/  MUFU.EX2 R69, R69 ;  /* 0x0000004500457308 */ /* 0x000ea20000000800 */
[----:B------:R-:W-:Y:S01]  /*19d10*/  LOP3.LUT P6, RZ, R22, 0x2, RZ, 0xc0, !PT ;  /* 0x0000000216ff7812 */ /* 0x000fe200078cc0ff */
[----:B0-----:R-:W-:Y:S01]  /*19d20*/  FADD.FTZ R4, R71, R4 ;  /* 0x0000000447047221 */ /* 0x001fe20000010000 */
[----:B------:R-:W-:Y:S02]  /*19d30*/  FMNMX.FTZ R6, R46, R6, !PT ;  /* 0x000000062e067209 */ /* 0x000fe40007810000 */
[----:B------:R-:W-:Y:S02]  /*19d40*/  FSEL R44, R44, -INF , !P6 ;  /* 0xff8000002c2c7808 */ /* 0x000fe40007000000 */
[----:B------:R-:W-:Y:S01]  /*19d50*/  FMNMX.FTZ R6, R41, R6, !PT ;  /* 0x0000000629067209 */ /* 0x000fe20007810000 */
[----:B------:R-:W0:Y:S01]  /*19d60*/  MUFU.EX2 R28, R28 ;  /* 0x0000001c001c7308 */ /* 0x000e220000000800 */
[----:B------:R-:W-:Y:S01]  /*19d70*/  ISETP.GT.AND P2, PT, R86, 0x71, P5 ;  /* 0x000000715600780c */ /* 0x000fe20002f44270 */
[----:B-1----:R-:W-:Y:S01]  /*19d80*/  FADD.FTZ R4, R26, R4 ;  /* 0x000000041a047221 */ /* 0x002fe20000010000 */
[----:B------:R-:W-:-:S02]  /*19d90*/  FSEL R43, R43, -INF , !P4 ;  /* 0xff8000002b2b7808 */ /* 0x000fc40006000000 */
[----:B------:R-:W-:Y:S02]  /*19da0*/  FMNMX.FTZ R6, R44, R6, !PT ;  /* 0x000000062c067209 */ /* 0x000fe40007810000 */
[C---:B------:R-:W-:Y:S01]  /*19db0*/  ISETP.GT.AND P1, PT, R86.reuse, 0x78, P5 ;  /* 0x000000785600780c */ /* 0x040fe20002f24270 */
[----:B------:R-:W1:Y:S01]  /*19dc0*/  MUFU.EX2 R67, R67 ;  /* 0x0000004300437308 */ /* 0x000e620000000800 */
[----:B------:R-:W-:Y:S01]  /*19dd0*/  ISETP.LT.OR P2, PT, R85, 0x72, P2 ;  /* 0x000000725500780c */ /* 0x000fe20001741670 */
[----:B--2---:R-:W-:Y:S01]  /*19de0*/  FADD.FTZ R4, R69, R4 ;  /* 0x0000000445047221 */ /* 0x004fe20000010000 */
[----:B------:R-:W-:Y:S02]  /*19df0*/  FMNMX.FTZ R6, R43, R6, !PT ;  /* 0x000000062b067209 */ /* 0x000fe40007810000 */
[----:B------:R-:W-:Y:S02]  /*19e00*/  ISETP.GT.AND P5, PT, R86, 0x79, P5 ;  /* 0x000000795600780c */ /* 0x000fe40002fa4270 */
[----:B------:R-:W-:Y:S01]  /*19e10*/  ISETP.LT.OR P1, PT, R85, 0x79, P1 ;  /* 0x000000795500780c */ /* 0x000fe20000f21670 */
[----:B------:R-:W2:Y:S01]  /*19e20*/  MUFU.EX2 R30, R30 ;  /* 0x0000001e001e7308 */ /* 0x000ea20000000800 */
[----:B------:R-:W-:Y:S01]  /*19e30*/  FSEL R15, R149, -INF , !P2 ;  /* 0xff800000950f7808 */ /* 0x000fe20005000000 */
[----:B0-----:R-:W-:Y:S01]  /*19e40*/  FADD.FTZ R4, R28, R4 ;  /* 0x000000041c047221 */ /* 0x001fe20000010000 */
[----:B------:R-:W-:-:S02]  /*19e50*/  FMNMX.FTZ R6, R14, R6, !PT ;  /* 0x000000060e067209 */ /* 0x000fc40007810000 */
[----:B------:R-:W-:Y:S02]  /*19e60*/  ISETP.LT.OR P5, PT, R85, 0x7a, P5 ;  /* 0x0000007a5500780c */ /* 0x000fe40002fa1670 */
[----:B------:R-:W-:Y:S01]  /*19e70*/  FSEL R20, R148, -INF , !P1 ;  /* 0xff80000094147808 */ /* 0x000fe20004800000 */
[----:B------:R-:W0:Y:S01]  /*19e80*/  MUFU.EX2 R65, R65 ;  /* 0x0000004100417308 */ /* 0x000e220000000800 */
[----:B------:R-:W-:Y:S01]  /*19e90*/  FMNMX.FTZ R6, R15, R6, !PT ;  /* 0x000000060f067209 */ /* 0x000fe20007810000 */
[----:B-1----:R-:W-:Y:S01]  /*19ea0*/  FADD.FTZ R4, R67, R4 ;  /* 0x0000000443047221 */ /* 0x002fe20000010000 */
[----:B------:R-:W-:Y:S02]  /*19eb0*/  FSEL R21, R147, -INF , !P5 ;  /* 0xff80000093157808 */ /* 0x000fe40006800000 */
[----:B------:R-:W-:Y:S02]  /*19ec0*/  FMNMX.FTZ R6, R20, R6, !PT ;  /* 0x0000000614067209 */ /* 0x000fe40007810000 */
[----:B------:R-:W-:Y:S01]  /*19ed0*/  LOP3.LUT P0, RZ, R22, 0x20000000, RZ, 0xc0, !PT ;  /* 0x2000000016ff7812 */ /* 0x000fe2000780c0ff */
[----:B------:R-:W1:Y:S01]  /*19ee0*/  MUFU.EX2 R62, R62 ;  /* 0x0000003e003e7308 */ /* 0x000e620000000800 */
[----:B------:R-:W-:Y:S01]  /*19ef0*/  FMNMX.FTZ R6, R21, R6, !PT ;  /* 0x0000000615067209 */ /* 0x000fe20007810000 */
[----:B--2---:R-:W-:-:S04]  /*19f00*/  FADD.FTZ R4, R30, R4 ;  /* 0x000000041e047221 */ /* 0x004fc80000010000 */
[----:B------:R-:W2:Y:S02]  /*19f10*/  SHFL.BFLY PT, R13, R6, 0x2, 0x1f ;  /* 0x0c401f00060d7f89 */ /* 0x000ea400000e0000 */
[----:B------:R-:W3:Y:S01]  /*19f20*/  MUFU.EX2 R63, R63 ;  /* 0x0000003f003f7308 */ /* 0x000ee20000000800 */
[----:B0-----:R-:W-:-:S07]  /*19f30*/  FADD.FTZ R4, R65, R4 ;  /* 0x0000000441047221 */ /* 0x001fce0000010000 */
[----:B------:R-:W0:Y:S01]  /*19f40*/  MUFU.EX2 R58, R58 ;  /* 0x0000003a003a7308 */ /* 0x000e220000000800 */
[----:B-1----:R-:W-:-:S07]  /*19f50*/  FADD.FTZ R4, R62, R4 ;  /* 0x000000043e047221 */ /* 0x002fce0000010000 */
[----:B------:R-:W1:Y:S01]  /*19f60*/  MUFU.EX2 R59, R59 ;  /* 0x0000003b003b7308 */ /* 0x000e620000000800 */
[----:B---3--:R-:W-:Y:S01]  /*19f70*/  FADD.FTZ R4, R63, R4 ;  /* 0x000000043f047221 */ /* 0x008fe20000010000 */
[----:B--2---:R-:W-:-:S06]  /*19f80*/  FMNMX.FTZ R6, R6, R13, !PT ;  /* 0x0000000d06067209 */ /* 0x004fcc0007810000 */
[----:B------:R-:W2:Y:S01]  /*19f90*/  MUFU.EX2 R54, R54 ;  /* 0x0000003600367308 */ /* 0x000ea20000000800 */
[----:B0-----:R-:W-:Y:S01]  /*19fa0*/  FADD.FTZ R4, R58, R4 ;  /* 0x000000043a047221 */ /* 0x001fe20000010000 */
[----:B------:R-:W0:Y:S06]  /*19fb0*/  SHFL.BFLY PT, R13, R6, 0x1, 0x1f ;  /* 0x0c201f00060d7f89 */ /* 0x000e2c00000e0000 */
[----:B------:R-:W3:Y:S01]  /*19fc0*/  MUFU.EX2 R55, R55 ;  /* 0x0000003700377308 */ /* 0x000ee20000000800 */
[----:B-1----:R-:W-:-:S07]  /*19fd0*/  FADD.FTZ R4, R59, R4 ;  /* 0x000000043b047221 */ /* 0x002fce0000010000 */
[----:B------:R-:W1:Y:S01]  /*19fe0*/  MUFU.EX2 R50, R50 ;  /* 0x0000003200327308 */ /* 0x000e620000000800 */
[----:B--2---:R-:W-:-:S07]  /*19ff0*/  FADD.FTZ R4, R54, R4 ;  /* 0x0000000436047221 */ /* 0x004fce0000010000 */
[----:B------:R-:W2:Y:S01]  /*1a000*/  MUFU.EX2 R51, R51 ;  /* 0x0000003300337308 */ /* 0x000ea20000000800 */
[----:B---3--:R-:W-:Y:S01]  /*1a010*/  FADD.FTZ R4, R55, R4 ;  /* 0x0000000437047221 */ /* 0x008fe20000010000 */
[----:B0-----:R-:W-:-:S04]  /*1a020*/  FMNMX.FTZ R6, R6, R13, !PT ;  /* 0x0000000d06067209 */ /* 0x001fc80007810000 */
[----:B------:R-:W-:Y:S02]  /*1a030*/  FSETP.NEU.FTZ.AND P1, PT, R6, -INF , PT ;  /* 0xff8000000600780b */ /* 0x000fe40003f3d000 */
[----:B------:R-:W0:Y:S01]  /*1a040*/  MUFU.EX2 R40, R40 ;  /* 0x0000002800287308 */ /* 0x000e220000000800 */
[----:B-1----:R-:W-:Y:S01]  /*1a050*/  FADD.FTZ R4, R50, R4 ;  /* 0x0000000432047221 */ /* 0x002fe20000010000 */
[----:B------:R-:W-:-:S05]  /*1a060*/  FSEL R13, R6, RZ, P1 ;  /* 0x000000ff060d7208 */ /* 0x000fca0000800000 */
[----:B------:R-:W-:Y:S01]  /*1a070*/  FADD.FTZ R13, -R13, R8 ;  /* 0x000000080d0d7221 */ /* 0x000fe20000010100 */
[----:B------:R-:W1:Y:S01]  /*1a080*/  MUFU.EX2 R47, R47 ;  /* 0x0000002f002f7308 */ /* 0x000e620000000800 */
[----:B--2---:R-:W-:Y:S02]  /*1a090*/  FADD.FTZ R4, R51, R4 ;  /* 0x0000000433047221 */ /* 0x004fe40000010000 */
[----:B------:R-:W-:-:S05]  /*1a0a0*/  FMUL.FTZ R13, R13, UR51 ;  /* 0x000000330d0d7c20 */ /* 0x000fca0008410000 */
[----:B------:R2:W-:Y:S01]  /*1a0b0*/  MUFU.EX2 R8, R80 ;  /* 0x0000005000087308 */ /* 0x0005e20000000800 */
[----:B0-----:R-:W-:-:S07]  /*1a0c0*/  FADD.FTZ R4, R40, R4 ;  /* 0x0000000428047221 */ /* 0x001fce0000010000 */
[----:B------:R-:W-:Y:S01]  /*1a0d0*/  MUFU.EX2 R13, R13 ;  /* 0x0000000d000d7308 */ /* 0x000fe20000000800 */
[----:B--2---:R-:W-:Y:S01]  /*1a0e0*/  FMUL.FTZ R80, R6, UR51 ;  /* 0x0000003306507c20 */ /* 0x004fe20008410000 */
[----:B-1----:R-:W-:-:S04]  /*1a0f0*/  FADD.FTZ R4, R47, R4 ;  /* 0x000000042f047221 */ /* 0x002fc80000010000 */
[----:B------:R-:W-:Y:S02]  /*1a100*/  FSEL R80, R80, RZ, P1 ;  /* 0x000000ff50507208 */ /* 0x000fe40000800000 */
[----:B------:R-:W-:Y:S03]  /*1a110*/  MUFU.EX2 R42, R42 ;  /* 0x0000002a002a7308 */ /* 0x000fe60000000800 */
        /* <DEDUP_REMOVED lines=31> */
[----:B-1----:R-:W-:Y:S01]  /*1a310*/  FADD.FTZ R3, R33, R3 ;  /* 0x0000000321037221 */ /* 0x002fe20000010000 */
[--C-:B------:R-:W-:Y:S01]  /*1a320*/  FFMA.FTZ R44, R44, UR51, -R80.reuse ;  /* 0x000000332c2c7c23 */ /* 0x100fe20008010850 */
[--C-:B------:R-:W-:Y:S01]  /*1a330*/  FFMA.FTZ R43, R43, UR51, -R80.reuse ;  /* 0x000000332b2b7c23 */ /* 0x100fe20008010850 */
[--C-:B------:R-:W-:Y:S01]  /*1a340*/  FFMA.FTZ R14, R14, UR51, -R80.reuse ;  /* 0x000000330e0e7c23 */ /* 0x100fe20008010850 */
[--C-:B------:R-:W-:Y:S01]  /*1a350*/  FFMA.FTZ R15, R15, UR51, -R80.reuse ;  /* 0x000000330f0f7c23 */ /* 0x100fe20008010850 */
[--C-:B------:R-:W-:Y:S01]  /*1a360*/  FFMA.FTZ R20, R20, UR51, -R80.reuse ;  /* 0x0000003314147c23 */ /* 0x100fe20008010850 */
[----:B------:R-:W-:Y:S01]  /*1a370*/  FFMA.FTZ R21, R21, UR51, -R80 ;  /* 0x0000003315157c23 */ /* 0x000fe20008010850 */
        /* <DEDUP_REMOVED lines=65> */
[----:B------:R-:W-:Y:S01]  /*1a790*/  FADD.FTZ R4, R8, R4 ;  /* 0x0000000408047221 */ /* 0x000fe20000010000 */
[----:B-1----:R-:W-:-:S04]  /*1a7a0*/  FADD.FTZ R3, R20, R3 ;  /* 0x0000000314037221 */ /* 0x002fc80000010000 */
[----:B--2---:R-:W-:Y:S01]  /*1a7b0*/  FADD.FTZ R3, R21, R3 ;  /* 0x0000000315037221 */ /* 0x004fe20000010000 */
[----:B------:R-:W-:Y:S06]  /*1a7c0*/  @!P0 BRA `(.L_x_1555) ;  /* 0x0000000000048947 */ /* 0x000fec0003800000 */
[----:B------:R-:W-:Y:S01]  /*1a7d0*/  BPT.TRAP 0x1 ;  /* 0x000000040000795c */ /* 0x000fe20000300000 */
.L_x_1555:
        /* <DEDUP_REMOVED lines=107> */
[----:B------:R-:W-:Y:S02]  /*1ae90*/  IMAD.MOV.U32 R9, RZ, RZ, R5 ;  /* 0x000000ffff097224 */ /* 0x000fe400078e0005 */
[----:B------:R-:W-:Y:S02]  /*1aea0*/  IMAD.MOV.U32 R10, RZ, RZ, R23 ;  /* 0x000000ffff0a7224 */ /* 0x000fe400078e0017 */
[----:B------:R-:W-:Y:S01]  /*1aeb0*/  IMAD.MOV.U32 R7, RZ, RZ, R18 ;  /* 0x000000ffff077224 */ /* 0x000fe200078e0012 */
[----:B0-----:R-:W-:-:S03]  /*1aec0*/  NOP ;  /* 0x0000000000007918 */ /* 0x001fc60000000000 */
[----:B--2---:R-:W-:Y:S05]  /*1aed0*/  @P1 BRA `(.L_x_1556) ;  /* 0xffffffc000881947 */ /* 0x004fea000383ffff */
.L_x_1536:
[----:B------:R-:W-:Y:S05]  /*1aee0*/  WARPSYNC.ALL ;  /* 0x0000000000007948 */ /* 0x000fea0003800000 */
[----:B------:R-:W-:Y:S06]  /*1aef0*/  BAR.ARV 0x8, 0x200 ;  /* 0x0208000000007b1d */ /* 0x000fec0000002000 */
[----:B------:R-:W-:Y:S05]  /*1af00*/  @!P0 BRA `(.L_x_1557) ;  /* 0x0000000000048947 */ /* 0x000fea0003800000 */
[----:B------:R-:W-:Y:S01]  /*1af10*/  BPT.TRAP 0x1 ;  /* 0x000000040000795c */ /* 0x000fe20000300000 */
.L_x_1557:
[----:B------:R-:W-:Y:S01]  /*1af20*/  IMAD R13, R18, 0x8, R2 ;  /* 0x00000008120d7824 */ /* 0x000fe200078e0202 */
[----:B------:R-:W-:-:S04]  /*1af30*/  SHF.L.U32 R0, R23, 0x1f, RZ ;  /* 0x0000001f17007819 */ /* 0x000fc800000006ff */
[----:B------:R0:W2:Y:S01]  /*1af40*/  SYNCS.PHASECHK.TRANS64.TRYWAIT P1, [R13+URZ+0x2d850], R0 ;  /* 0x02d850000d0075a7 */ /* 0x0000a2000802017f */
[----:B------:R-:W-:Y:S05]  /*1af50*/  @!P0 BRA `(.L_x_1558) ;  /* 0x0000000000048947 */ /* 0x000fea0003800000 */
[----:B------:R-:W-:Y:S01]  /*1af60*/  BPT.TRAP 0x1 ;  /* 0x000000040000795c */ /* 0x000fe20000300000 */
.L_x_1558:
[----:B------:R-:W3:Y:S01]  /*1af70*/  LDL.LU R7, [R1+0x90] ;  /* 0x0000900001077983 */ /* 0x000ee20000300800 */
[----:B------:R-:W-:Y:S02]  /*1af80*/  VIADD R2, R2, 0x400 ;  /* 0x0000040002027836 */ /* 0x000fe40000000000 */
[----:B------:R-:W-:-:S03]  /*1af90*/  IMAD.MOV.U32 R9, RZ, RZ, 0x40000040 ;  /* 0x40000040ff097424 */ /* 0x000fc600078e00ff */
[----:B------:R-:W-:-:S04]  /*1afa0*/  SHF.R.U32.HI R2, RZ, 0x4, R2 ;  /* 0x00000004ff027819 */ /* 0x000fc80000011602 */
[----:B------:R-:W-:-:S04]  /*1afb0*/  LOP3.LUT R2, R2, 0x3fff, RZ, 0xc0, !PT ;  /* 0x00003fff02027812 */ /* 0x000fc800078ec0ff */
[----:B------:R-:W-:Y:S02]  /*1afc0*/  LOP3.LUT R11, R2, 0x2000000, RZ, 0xfc, !PT ;  /* 0x02000000020b7812 */ /* 0x000fe400078efcff */
[----:B---3--:R-:W-:Y:S01]  /*1afd0*/  LOP3.LUT R8, R7, 0x10000, RZ, 0xfc, !PT ;  /* 0x0001000007087812 */ /* 0x008fe200078efcff */
[----:B--2---:R-:W-:Y:S06]  /*1afe0*/  @P1 BRA `(.L_x_1559) ;  /* 0x0000000000081947 */ /* 0x004fec0003800000 */
[----:B------:R-:W2:Y:S02]  /*1aff0*/  SYNCS.PHASECHK.TRANS64.TRYWAIT P1, [R13+URZ+0x2d850], R0 ;  /* 0x02d850000d0075a7 */ /* 0x000ea4000802017f */
[----:B--2---:R-:W-:Y:S05]  /*1b000*/  @!P1 BRA `(.L_x_1560) ;  /* 0x000000a800609947 */ /* 0x004fea0003800000 */
.L_x_1559:
[----:B------:R-:W-:Y:S01]  /*1b010*/  IMAD R10, R18, 0x600, R11 ;  /* 0x00000600120a7824 */ /* 0x000fe200078e020b */
[----:B------:R-:W-:Y:S05]  /*1b020*/  WARPSYNC.ALL ;  /* 0x0000000000007948 */ /* 0x000fea0003800000 */
[----:B------:R-:W-:Y:S01]  /*1b030*/  IMAD.MOV.U32 R11, RZ, RZ, -0x7fffffe0 ;  /* 0x80000020ff0b7424 */ /* 0x000fe200078e00ff */
[C---:B------:R-:W-:Y:S01]  /*1b040*/  R2UR UR4, R8.reuse ;  /* 0x00000000080472ca */ /* 0x040fe200000e0000 */
[----:B------:R-:W-:Y:S01]  /*1b050*/  WARPGROUP.ARRIVE ;  /* 0x00000000000079c5 */ /* 0x000fe20000000000 */
[----:B------:R-:W-:Y:S01]  /*1b060*/  R2UR UR5, R9 ;  /* 0x00000000090572ca */ /* 0x000fe200000e0000 */
[----:B------:R-:W-:Y:S01]  /*1b070*/  VIADD R20, R8, 0x2 ;  /* 0x0000000208147836 */ /* 0x000fe20000000000 */
[C---:B------:R-:W-:Y:S01]  /*1b080*/  R2UR UR6, R10.reuse ;  /* 0x000000000a0672ca */ /* 0x040fe200000e0000 */
[----:B------:R-:W-:Y:S01]  /*1b090*/  VIADD R14, R10, 0x40 ;  /* 0x000000400a0e7836 */ /* 0x000fe20000000000 */
[----:B------:R-:W-:Y:S01]  /*1b0a0*/  R2UR UR7, R11 ;  /* 0x000000000b0772ca */ /* 0x000fe200000e0000 */
[----:B------:R-:W-:Y:S01]  /*1b0b0*/  IMAD.MOV.U32 R21, RZ, RZ, 0x40000040 ;  /* 0x40000040ff157424 */ /* 0x000fe200078e00ff */
[----:B------:R-:W3:Y:S01]  /*1b0c0*/  SHFL.BFLY PT, R7, R4, 0x2, 0x1f ;  /* 0x0c401f0004077f89 */ /* 0x000ee200000e0000 */
[----:B------:R-:W-:-:S02]  /*1b0d0*/  IMAD.MOV.U32 R15, RZ, RZ, -0x7fffffe0 ;  /* 0x80000020ff0f7424 */ /* 0x000fc400078e00ff */
[----:B------:R-:W-:Y:S01]  /*1b0e0*/  IMAD.MOV.U32 R9, RZ, RZ, 0x40000040 ;  /* 0x40000040ff097424 */ /* 0x000fe200078e00ff */
[----:B0-2---:R-:W0:Y:S01]  /*1b0f0*/  SHFL.BFLY PT, R0, R3, 0x2, 0x1f ;  /* 0x0c401f0003007f89 */ /* 0x005e2200000e0000 */
[----:B------:R-:W-:Y:S02]  /*1b100*/  IMAD.MOV.U32 R11, RZ, RZ, -0x7fffffe0 ;  /* 0x80000020ff0b7424 */ /* 0x000fe400078e00ff */
[----:B------:R-:W-:-:S04]  /*1b110*/  IMAD.MOV.U32 R2, RZ, RZ, RZ ;  /* 0x000000ffff027224 */ /* 0x000fc800078e00ff */
        /* <DEDUP_REMOVED lines=9> */
[----:B---3--:R-:W-:Y:S01]  /*1b1b0*/  FADD.FTZ R7, R7, R4 ;  /* 0x0000000407077221 */ /* 0x008fe20000010000 */
[----:B------:R-:W-:Y:S01]  /*1b1c0*/  IMAD.MOV.U32 R4, RZ, RZ, RZ ;  /* 0x000000ffff047224 */ /* 0x000fe200078e00ff */
[----:B------:R-:W-:-:S02]  /*1b1d0*/  WARPGROUP.DEPBAR.LE gsb0, 0x0 ;  /* 0x00008000000079c5 */ /* 0x000fc40000010000 */
        /* <DEDUP_REMOVED lines=50> */
[----:B------:R-:W-:Y:S01]  /*1b500*/  R2UR UR6, R14 ;  /* 0x000000000e0672ca */ /* 0x000fe200000e0000 */
[----:B------:R-:W-:Y:S01]  /*1b510*/  IMAD.U32 R14, RZ, RZ, UR51 ;  /* 0x00000033ff0e7e24 */ /* 0x000fe2000f8e00ff */
[----:B------:R-:W-:Y:S01]  /*1b520*/  R2UR UR7, R15 ;  /* 0x000000000f0772ca */ /* 0x000fe200000e0000 */
[----:B------:R-:W-:Y:S02]  /*1b530*/  WARPGROUP.DEPBAR.LE gsb0, 0x0 ;  /* 0x00008000000079c5 */ /* 0x000fe40000010000 */
[----:B------:R-:W-:-:S10]  /*1b540*/  WARPGROUP.ARRIVE ;  /* 0x00000000000079c5 */ /* 0x000fd40000000000 */
[----:B------:R-:W-:Y:S01]  /*1b550*/  HGMMA.64x96x16.F32.BF16 R88, gdesc[UR4].tnspB, R88, gsb0 ;  /* 0x41600000045879f0 */ /* 0x000fe20008001858 */
[----:B------:R-:W-:Y:S01]  /*1b560*/  R2UR UR4, R8 ;  /* 0x00000000080472ca */ /* 0x000fe200000e0000 */
[----:B0-----:R-:W-:Y:S01]  /*1b570*/  FADD.FTZ R8, R0, R3 ;  /* 0x0000000300087221 */ /* 0x001fe20000010000 */
[----:B------:R-:W-:Y:S01]  /*1b580*/  R2UR UR5, R9 ;  /* 0x00000000090572ca */ /* 0x000fe200000e0000 */
[----:B------:R-:W0:Y:S01]  /*1b590*/  SHFL.BFLY PT, R0, R7, 0x1, 0x1f ;  /* 0x0c201f0007007f89 */ /* 0x000e2200000e0000 */
[----:B------:R-:W-:Y:S01]  /*1b5a0*/  R2UR UR6, R10 ;  /* 0x000000000a0672ca */ /* 0x000fe200000e0000 */
[----:B------:R-:W-:Y:S01]  /*1b5b0*/  IMAD.MOV.U32 R3, RZ, RZ, -0x800000 ;  /* 0xff800000ff037424 */ /* 0x000fe200078e00ff */
[----:B------:R-:W-:Y:S01]  /*1b5c0*/  R2UR UR7, R11 ;  /* 0x000000000b0772ca */ /* 0x000fe200000e0000 */
[----:B------:R-:W2:Y:S01]  /*1b5d0*/  SHFL.BFLY PT, R9, R8, 0x1, 0x1f ;  /* 0x0c201f0008097f89 */ /* 0x000ea200000e0000 */
[----:B0-----:R-:W-:Y:S01]  /*1b5e0*/  FADD.FTZ R11, R7, R0 ;  /* 0x00000000070b7221 */ /* 0x001fe20000010000 */
[----:B------:R-:W-:-:S02]  /*1b5f0*/  IMAD.U32 R7, RZ, RZ, UR51 ;  /* 0x00000033ff077e24 */ /* 0x000fc4000f8e00ff */
[----:B------:R-:W-:Y:S02]  /*1b600*/  IMAD.MOV.U32 R0, RZ, RZ, -0x800000 ;  /* 0xff800000ff007424 */ /* 0x000fe400078e00ff */
[----:B--2---:R-:W-:Y:S01]  /*1b610*/  FADD.FTZ R12, R8, R9 ;  /* 0x00000009080c7221 */ /* 0x004fe20000010000 */
[----:B------:R-:W-:-:S04]  /*1b620*/  FSETP.NE.FTZ.AND P1, PT, R11, RZ, PT ;  /* 0x000000ff0b00720b */ /* 0x000fc80003f35000 */
[----:B------:R-:W-:-:S09]  /*1b630*/  FSETP.NE.FTZ.AND P2, PT, R12, RZ, PT ;  /* 0x000000ff0c00720b */ /* 0x000fd20003f55000 */
[----:B------:R-:W0:Y:S01]  /*1b640*/  @P1 MUFU.LG2 R9, R11 ;  /* 0x0000000b00091308 */ /* 0x000e220000000c00 */
[----:B------:R-:W-:-:S03]  /*1b650*/  @P1 FMUL.FTZ R8, R7, 0.69314718246459960938 ;  /* 0x3f31721807081820 */ /* 0x000fc60000410000 */
[----:B------:R-:W-:-:S04]  /*1b660*/  @P2 FMUL.FTZ R14, R14, 0.69314718246459960938 ;  /* 0x3f3172180e0e2820 */ /* 0x000fc80000410000 */
[----:B------:R-:W2:Y:S08]  /*1b670*/  @P2 MUFU.LG2 R10, R12 ;  /* 0x0000000c000a2308 */ /* 0x000eb00000000c00 */
[----:B------:R3:W4:Y:S01]  /*1b680*/  @P1 MUFU.RCP R4, R11 ;  /* 0x0000000b00041308 */ /* 0x0007220000001000 */
[----:B0-----:R-:W-:-:S04]  /*1b690*/  @P1 FMUL.FTZ R9, R9, 0.69314718246459960938 ;  /* 0x3f31721809091820 */ /* 0x001fc80000410000 */
[----:B------:R-:W-:-:S03]  /*1b6a0*/  @P1 FFMA.FTZ R0, R8, R5, R9 ;  /* 0x0000000508001223 */ /* 0x000fc60000010009 */
[----:B------:R3:W0:Y:S01]  /*1b6b0*/  @P2 MUFU.RCP R2, R12 ;  /* 0x0000000c00022308 */ /* 0x0006220000001000 */
[----:B--2---:R-:W-:-:S04]  /*1b6c0*/  @P2 FMUL.FTZ R7, R10, 0.69314718246459960938 ;  /* 0x3f3172180a072820 */ /* 0x004fc80000410000 */
[----:B------:R-:W-:Y:S01]  /*1b6d0*/  @P2 FFMA.FTZ R3, R14, R6, R7 ;  /* 0x000000060e032223 */ /* 0x000fe20000010007 */
[----:B------:R-:W-:Y:S02]  /*1b6e0*/  WARPGROUP.DEPBAR.LE gsb0, 0x0 ;  /* 0x00008000000079c5 */ /* 0x000fe40000010000 */
[----:B------:R-:W-:-:S06]  /*1b6f0*/  WARPGROUP.ARRIVE ;  /* 0x00000000000079c5 */ /* 0x000fcc0000000000 */
[----:B------:R-:W-:Y:S03]  /*1b700*/  HGMMA.64x96x16.F32.BF16 R88, gdesc[UR4].tnspB, R88, gsb0 ;  /* 0x41600000045879f0 */ /* 0x000fe60008001858 */
[----:B------:R-:W-:Y:S02]  /*1b710*/  WARPGROUP.DEPBAR.LE gsb0, 0x0 ;  /* 0x00008000000079c5 */ /* 0x000fe40000010000 */
[----:B---34-:R-:W-:Y:S05]  /*1b720*/  @!P0 BRA `(.L_x_1561) ;  /* 0x0000000000048947 */ /* 0x018fea0003800000 */
[----:B------:R-:W-:Y:S01]  /*1b730*/  BPT.TRAP 0x1 ;  /* 0x000000040000795c */ /* 0x000fe20000300000 */
.L_x_1561:
        /* <DEDUP_REMOVED lines=30> */
[----:B------:R-:W-:Y:S01]  /*1b920*/  SEL R4, RZ, 0x1, P1 ;  /* 0x00000001ff047807 */ /* 0x000fe20000800000 */
[-C--:B0-----:R-:W-:Y:S01]  /*1b930*/  FMUL.FTZ R90, R90, R2.reuse ;  /* 0x000000025a5a7220 */ /* 0x081fe20000410000 */
        /* <DEDUP_REMOVED lines=26> */
[----:B---3--:R-:W-:-:S11]  /*1bae0*/  SEL R18, R18, RZ, P1 ;  /* 0x000000ff12127207 */ /* 0x008fd60000800000 */
.L_x_1444:
[----:B------:R-:W0:Y:S01]  /*1baf0*/  S2R R2, SR_TID.X ;  /* 0x0000000000027919 */ /* 0x000e220000002100 */
[----:B------:R-:W-:Y:S05]  /*1bb00*/  WARPSYNC.ALL ;  /* 0x0000000000007948 */ /* 0x000fea0003800000 */
[----:B0-----:R-:W-:-:S05]  /*1bb10*/  VIADD R54, R2, 0xffffff80 ;  /* 0xffffff8002367836 */ /* 0x001fca0000000000 */
[----:B------:R-:W-:-:S04]  /*1bb20*/  SHF.R.S32.HI R4, RZ, 0x1f, R54 ;  /* 0x0000001fff047819 */ /* 0x000fc80000011436 */
[----:B------:R-:W-:-:S04]  /*1bb30*/  LEA.HI R30, R4, R54, RZ, 0x2 ;  /* 0x00000036041e7211 */ /* 0x000fc800078f10ff */
[----:B-1----:R-:W-:-:S05]  /*1bb40*/  LOP3.LUT R42, R30, 0xfffffffc, RZ, 0xc0, !PT ;  /* 0xfffffffc1e2a7812 */ /* 0x002fca00078ec0ff */
[----:B------:R-:W-:-:S04]  /*1bb50*/  IMAD.IADD R42, R54, 0x1, -R42 ;  /* 0x00000001362a7824 */ /* 0x000fc800078e0a2a */
[----:B------:R-:W-:-:S04]  /*1bb60*/  IMAD.SHL.U32 R40, R42, 0x8, RZ ;  /* 0x000000082a287824 */ /* 0x000fc800078e00ff */
[----:B--2---:R-:W-:Y:S01]  /*1bb70*/  VIADD R41, R40, 0x40 ;  /* 0x0000004028297836 */ /* 0x004fe20000000000 */
        /* <DEDUP_REMOVED lines=9> */
[----:B------:R-:W2:Y:S01]  /*1bc10*/  LDL R48, [R1+0xa8] ;  /* 0x0000a80001307983 */ /* 0x000ea20000100800 */
[----:B------:R-:W3:Y:S01]  /*1bc20*/  S2R R5, SR_SWINHI ;  /* 0x0000000000057919 */ /* 0x000ee20000002f00 */
[-C--:B------:R-:W-:Y:S02]  /*1bc30*/  LEA.HI R8, R4, R54.reuse, RZ, 0x4 ;  /* 0x0000003604087211 */ /* 0x080fe400078f20ff */
[----:B------:R-:W4:Y:S02]  /*1bc40*/  LDL R56, [R1+0xa4] ;  /* 0x0000a40001387983 */ /* 0x000f240000100800 */
[----:B------:R-:W-:Y:S01]  /*1bc50*/  SHF.R.S32.HI R9, RZ, 0x4, R8 ;  /* 0x00000004ff097819 */ /* 0x000fe20000011408 */
[----:B------:R-:W-:Y:S05]  /*1bc60*/  WARPSYNC.ALL ;  /* 0x0000000000007948 */ /* 0x000fea0003800000 */
[----:B------:R-:W-:Y:S01]  /*1bc70*/  LEA.HI R10, R8, R9, RZ, 0x1 ;  /* 0x00000009080a7211 */ /* 0x000fe200078f08ff */
[----:B------:R-:W-:Y:S01]  /*1bc80*/  ULDC.64 UR4, c[0x0][0xc00] ;  /* 0x0003000000047ab9 */ /* 0x000fe20000000a00 */
[----:B------:R-:W-:-:S02]  /*1bc90*/  LEA.HI R4, R4, R54, RZ, 0x5 ;  /* 0x0000003604047211 */ /* 0x000fc400078f28ff */
[----:B------:R-:W-:Y:S02]  /*1bca0*/  LOP3.LUT R8, R8, 0xfffffff0, RZ, 0xc0, !PT ;  /* 0xfffffff008087812 */ /* 0x000fe400078ec0ff */
[----:B------:R-:W-:Y:S02]  /*1bcb0*/  LOP3.LUT R10, R10, 0x1ffffffe, RZ, 0xc0, !PT ;  /* 0x1ffffffe0a0a7812 */ /* 0x000fe400078ec0ff */
[----:B------:R-:W-:Y:S01]  /*1bcc0*/  SHF.R.S32.HI R11, RZ, 0x5, R4 ;  /* 0x00000005ff0b7819 */ /* 0x000fe20000011404 */
[----:B------:R-:W-:Y:S01]  /*1bcd0*/  IMAD.IADD R8, R54, 0x1, -R8 ;  /* 0x0000000136087824 */ /* 0x000fe200078e0a08 */
[----:B------:R-:W-:Y:S01]  /*1bce0*/  F2FP.BF16.F32.PACK_AB R6, R93, R6 ;  /* 0x000000065d06723e */ /* 0x000fe200000010ff */
[----:B------:R-:W-:Y:S01]  /*1bcf0*/  IMAD.IADD R10, R9, 0x1, -R10 ;  /* 0x00000001090a7824 */ /* 0x000fe200078e0a0a */
[----:B------:R-:W-:Y:S01]  /*1bd00*/  F2FP.BF16.F32.PACK_AB R26, R109, R26 ;  /* 0x0000001a6d1a723e */ /* 0x000fe200000010ff */
[----:B------:R-:W-:Y:S01]  /*1bd10*/  IMAD R11, R11, 0x10, R8 ;  /* 0x000000100b0b7824 */ /* 0x000fe200078e0208 */
[----:B------:R-:W-:Y:S01]  /*1bd20*/  F2FP.BF16.F32.PACK_AB R27, R36, R27 ;  /* 0x0000001b241b723e */ /* 0x000fe200000010ff */
[----:B------:R-:W-:Y:S01]  /*1bd30*/  IMAD.SHL.U32 R10, R10, 0x8, RZ ;  /* 0x000000080a0a7824 */ /* 0x000fe200078e00ff */
[----:B------:R-:W-:-:S02]  /*1bd40*/  MOV R20, R2 ;  /* 0x0000000200147202 */ /* 0x000fc40000000f00 */
[----:B---3--:R-:W-:Y:S01]  /*1bd50*/  MOV R21, R5 ;  /* 0x0000000500157202 */ /* 0x008fe20000000f00 */
[----:B------:R-:W-:-:S04]  /*1bd60*/  IMAD.U32 R5, R11, 0x20, R10 ;  /* 0x000000200b057824 */ /* 0x000fc800078e000a */
[----:B------:R-:W-:-:S03]  /*1bd70*/  IMAD.WIDE R4, R5, 0x2, R20 ;  /* 0x0000000205047825 */ /* 0x000fc600078e0214 */
[C---:B------:R-:W-:Y:S01]  /*1bd80*/  LOP3.LUT R9, R4.reuse, 0x180, RZ, 0xc0, !PT ;  /* 0x0000018004097812 */ /* 0x040fe200078ec0ff */
[----:B------:R-:W-:Y:S01]  /*1bd90*/  BAR.SYNC.DEFER_BLOCKING 0x1, 0x180 ;  /* 0x0046000000007b1d */ /* 0x000fe20000010000 */
[C---:B------:R-:W-:Y:S02]  /*1bda0*/  IADD3 R37, P4, R4.reuse, 0x20, RZ ;  /* 0x0000002004257810 */ /* 0x040fe40007f9e0ff */
[C---:B------:R-:W-:Y:S02]  /*1bdb0*/  IADD3 R47, P0, R4.reuse, 0x6020, RZ ;  /* 0x00006020042f7810 */ /* 0x040fe40007f1e0ff */
[----:B------:R-:W-:Y:S01]  /*1bdc0*/  SHF.R.U64 R9, R9, 0x3, RZ ;  /* 0x0000000309097819 */ /* 0x000fe200000012ff */
[----:B------:R-:W-:Y:S01]  /*1bdd0*/  IMAD.X R11, RZ, RZ, R5, P4 ;  /* 0x000000ffff0b7224 */ /* 0x000fe200020e0605 */
[----:B------:R-:W-:Y:S02]  /*1bde0*/  LOP3.LUT R8, R37, 0x180, RZ, 0xc0, !PT ;  /* 0x0000018025087812 */ /* 0x000fe400078ec0ff */
[----:B------:R-:W-:-:S02]  /*1bdf0*/  IADD3 R39, P3, R4, 0x3000, RZ ;  /* 0x0000300004277810 */ /* 0x000fc40007f7e0ff */
[C---:B------:R-:W-:Y:S02]  /*1be00*/  IADD3 R43, P2, R4.reuse, 0x3020, RZ ;  /* 0x00003020042b7810 */ /* 0x040fe40007f5e0ff */
[----:B------:R-:W-:Y:S01]  /*1be10*/  IADD3 R45, P1, R4, 0x6000, RZ ;  /* 0x00006000042d7810 */ /* 0x000fe20007f3e0ff */
[--C-:B------:R-:W-:Y:S01]  /*1be20*/  IMAD.X R13, RZ, RZ, R5.reuse, P3 ;  /* 0x000000ffff0d7224 */ /* 0x100fe200018e0605 */
[----:B------:R-:W-:Y:S01]  /*1be30*/  LOP3.LUT R4, R9, R4, RZ, 0x3c, !PT ;  /* 0x0000000409047212 */ /* 0x000fe200078e3cff */
[--C-:B------:R-:W-:Y:S01]  /*1be40*/  IMAD.X R9, RZ, RZ, R5.reuse, P0 ;  /* 0x000000ffff097224 */ /* 0x100fe200000e0605 */
[----:B------:R-:W-:Y:S01]  /*1be50*/  SHF.R.U64 R8, R8, 0x3, RZ ;  /* 0x0000000308087819 */ /* 0x000fe200000012ff */
[--C-:B------:R-:W-:Y:S01]  /*1be60*/  IMAD.X R15, RZ, RZ, R5.reuse, P2 ;  /* 0x000000ffff0f7224 */ /* 0x100fe200010e0605 */
[----:B------:R-:W-:Y:S01]  /*1be70*/  ISETP.NE.U32.AND P0, PT, RZ, UR4, PT ;  /* 0x00000004ff007c0c */ /* 0x000fe2000bf05070 */
[----:B------:R-:W-:Y:S01]  /*1be80*/  IMAD.X R25, RZ, RZ, R5, P1 ;  /* 0x000000ffff197224 */ /* 0x000fe200008e0605 */
[----:B------:R-:W-:-:S02]  /*1be90*/  LOP3.LUT R10, R8, R37, RZ, 0x3c, !PT ;  /* 0x00000025080a7212 */ /* 0x000fc400078e3cff */
[----:B------:R-:W-:Y:S02]  /*1bea0*/  LOP3.LUT R8, R39, 0x180, RZ, 0xc0, !PT ;  /* 0x0000018027087812 */ /* 0x000fe400078ec0ff */
[----:B------:R-:W-:Y:S02]  /*1beb0*/  LOP3.LUT R14, R43, 0x180, RZ, 0xc0, !PT ;  /* 0x000001802b0e7812 */ /* 0x000fe400078ec0ff */
[----:B------:R-:W-:Y:S01]  /*1bec0*/  ISETP.NE.AND.EX P0, PT, RZ, UR5, PT, P0 ;  /* 0x00000005ff007c0c */ /* 0x000fe2000bf05300 */
[----:B------:R-:W-:Y:S01]  /*1bed0*/  ULDC.64 UR4, c[0x0][0xc08] ;  /* 0x0003020000047ab9 */ /* 0x000fe20000000a00 */
[----:B------:R-:W-:Y:S02]  /*1bee0*/  LOP3.LUT R24, R45, 0x180, RZ, 0xc0, !PT ;  /* 0x000001802d187812 */ /* 0x000fe400078ec0ff */
[----:B-1----:R-:W-:Y:S02]  /*1bef0*/  LOP3.LUT R32, R47, 0x180, RZ, 0xc0, !PT ;  /* 0x000001802f207812 */ /* 0x002fe400078ec0ff */
[----:B------:R-:W-:-:S02]  /*1bf00*/  ISETP.NE.U32.AND P2, PT, RZ, UR4, PT ;  /* 0x00000004ff007c0c */ /* 0x000fc4000bf45070 */
[----:B------:R-:W-:Y:S02]  /*1bf10*/  SHF.R.U64 R8, R8, 0x3, RZ ;  /* 0x0000000308087819 */ /* 0x000fe400000012ff */
[----:B------:R-:W-:Y:S02]  /*1bf20*/  SHF.R.U64 R14, R14, 0x3, RZ ;  /* 0x000000030e0e7819 */ /* 0x000fe400000012ff */
[----:B------:R-:W-:Y:S02]  /*1bf30*/  SHF.R.U64 R24, R24, 0x3, RZ ;  /* 0x0000000318187819 */ /* 0x000fe400000012ff */
[----:B------:R-:W-:Y:S02]  /*1bf40*/  SHF.R.U64 R32, R32, 0x3, RZ ;  /* 0x0000000320207819 */ /* 0x000fe400000012ff */
[----:B------:R-:W-:Y:S02]  /*1bf50*/  ISETP.NE.AND.EX P2, PT, RZ, UR5, PT, P2 ;  /* 0x00000005ff007c0c */ /* 0x000fe4000bf45320 */
[----:B------:R-:W-:-:S02]  /*1bf60*/  LOP3.LUT R12, R8, R39, RZ, 0x3c, !PT ;  /* 0x00000027080c7212 */ /* 0x000fc400078e3cff */
[----:B------:R-:W-:Y:S02]  /*1bf70*/  LOP3.LUT R14, R14, R43, RZ, 0x3c, !PT ;  /* 0x0000002b0e0e7212 */ /* 0x000fe400078e3cff */
[----:B------:R-:W-:Y:S02]  /*1bf80*/  LOP3.LUT R24, R24, R45, RZ, 0x3c, !PT ;  /* 0x0000002d18187212 */ /* 0x000fe400078e3cff */
[----:B------:R-:W-:Y:S02]  /*1bf90*/  MOV R44, R4 ;  /* 0x00000004002c7202 */ /* 0x000fe40000000f00 */
[----:B------:R-:W-:Y:S02]  /*1bfa0*/  F2FP.BF16.F32.PACK_AB R4, R28, R7 ;  /* 0x000000071c04723e */ /* 0x000fe400000010ff */
[----:B------:R-:W-:Y:S02]  /*1bfb0*/  LOP3.LUT R8, R32, R47, RZ, 0x3c, !PT ;  /* 0x0000002f20087212 */ /* 0x000fe400078e3cff */
[----:B------:R-:W-:-:S02]  /*1bfc0*/  F2FP.BF16.F32.PACK_AB R5, R91, R90 ;  /* 0x0000005a5b05723e */ /* 0x000fc400000010ff */
[----:B------:R-:W-:Y:S02]  /*1bfd0*/  F2FP.BF16.F32.PACK_AB R7, R95, R94 ;  /* 0x0000005e5f07723e */ /* 0x000fe400000010ff */
[----:B------:R-:W-:Y:S02]  /*1bfe0*/  MOV R32, R12 ;  /* 0x0000000c00207202 */ /* 0x000fe40000000f00 */
[----:B------:R-:W-:Y:S01]  /*1bff0*/  MOV R39, R14 ;  /* 0x0000000e00277202 */ /* 0x000fe20000000f00 */
[----:B------:R1:W-:Y:S01]  /*1c000*/  STSM.16.M88.4 [R44], R4 ;  /* 0x000000042c007844 */ /* 0x0003e20000000200 */
[----:B------:R-:W-:Y:S02]  /*1c010*/  MOV R43, R10 ;  /* 0x0000000a002b7202 */ /* 0x000fe40000000f00 */
[----:B------:R-:W-:Y:S02]  /*1c020*/  MOV R37, R24 ;  /* 0x0000001800257202 */ /* 0x000fe40000000f00 */
[----:B------:R-:W-:-:S02]  /*1c030*/  F2FP.BF16.F32.PACK_AB R12, R97, R96 ;  /* 0x00000060610c723e */ /* 0x000fc400000010ff */
[----:B------:R-:W-:Y:S02]  /*1c040*/  F2FP.BF16.F32.PACK_AB R13, R38, R31 ;  /* 0x0000001f260d723e */ /* 0x000fe400000010ff */
[----:B------:R-:W-:Y:S02]  /*1c050*/  F2FP.BF16.F32.PACK_AB R14, R101, R100 ;  /* 0x00000064650e723e */ /* 0x000fe400000010ff */
[----:B------:R-:W-:Y:S02]  /*1c060*/  F2FP.BF16.F32.PACK_AB R15, R29, R102 ;  /* 0x000000661d0f723e */ /* 0x000fe400000010ff */
[----:B------:R-:W-:Y:S01]  /*1c070*/  F2FP.BF16.F32.PACK_AB R24, R105, R104 ;  /* 0x000000686918723e */ /* 0x000fe200000010ff */
[----:B------:R-:W2:Y:S01]  /*1c080*/  LDC.64 R28, c[0x0][0xc00] ;  /* 0x00030000ff1c7b82 */ /* 0x000ea20000000a00 */
[----:B------:R-:W-:Y:S01]  /*1c090*/  F2FP.BF16.F32.PACK_AB R25, R107, R106 ;  /* 0x0000006a6b19723e */ /* 0x000fe200000010ff */
[----:B------:R3:W-:Y:S01]  /*1c0a0*/  STSM.16.M88.4 [R43], R12 ;  /* 0x0000000c2b007844 */ /* 0x0007e20000000200 */
[----:B------:R-:W-:Y:S01]  /*1c0b0*/  MOV R31, R8 ;  /* 0x00000008001f7202 */ /* 0x000fe20000000f00 */
[----:B------:R-:W-:Y:S01]  /*1c0c0*/  ULDC UR4, c[0x0][0xa88] ;  /* 0x0002a20000047ab9 */ /* 0x000fe20000000800 */
[----:B-1----:R-:W-:Y:S01]  /*1c0d0*/  F2FP.BF16.F32.PACK_AB R4, R113, R112 ;  /* 0x000000707104723e */ /* 0x002fe200000010ff */
[----:B------:R1:W-:Y:S01]  /*1c0e0*/  STSM.16.M88.4 [R32], R24 ;  /* 0x0000001820007844 */ /* 0x0003e20000000200 */
[----:B------:R-:W-:Y:S01]  /*1c0f0*/  F2FP.BF16.F32.PACK_AB R5, R115, R114 ;  /* 0x000000727305723e */ /* 0x000fe200000010ff */
[----:B------:R-:W-:Y:S01]  /*1c100*/  IMAD.MOV.U32 R44, RZ, RZ, RZ ;  /* 0x000000ffff2c7224 */ /* 0x000fe200078e00ff */
[----:B------:R-:W-:-:S02]  /*1c110*/  F2FP.BF16.F32.PACK_AB R6, R117, R116 ;  /* 0x000000747506723e */ /* 0x000fc400000010ff */
[----:B------:R-:W-:Y:S02]  /*1c120*/  F2FP.BF16.F32.PACK_AB R7, R119, R118 ;  /* 0x000000767707723e */ /* 0x000fe400000010ff */
[----:B------:R-:W-:Y:S02]  /*1c130*/  F2FP.BF16.F32.PACK_AB R8, R121, R120 ;  /* 0x000000787908723e */ /* 0x000fe400000010ff */
[----:B------:R-:W-:Y:S01]  /*1c140*/  F2FP.BF16.F32.PACK_AB R9, R123, R122 ;  /* 0x0000007a7b09723e */ /* 0x000fe200000010ff */
[----:B------:R0:W-:Y:S01]  /*1c150*/  STSM.16.M88.4 [R39], R4 ;  /* 0x0000000427007844 */ /* 0x0001e20000000200 */
[----:B------:R-:W-:Y:S02]  /*1c160*/  F2FP.BF16.F32.PACK_AB R10, R125, R124 ;  /* 0x0000007c7d0a723e */ /* 0x000fe400000010ff */
[----:B------:R-:W-:Y:S02]  /*1c170*/  F2FP.BF16.F32.PACK_AB R11, R127, R126 ;  /* 0x0000007e7f0b723e */ /* 0x000fe400000010ff */
[----:B---3--:R-:W-:Y:S01]  /*1c180*/  F2FP.BF16.F32.PACK_AB R12, R129, R128 ;  /* 0x00000080810c723e */ /* 0x008fe200000010ff */
[----:B-1----:R-:W0:Y:S01]  /*1c190*/  @P2 LDC.64 R24, c[0x0][0xc08] ;  /* 0x00030200ff182b82 */ /* 0x002e220000000a00 */
[----:B------:R-:W-:Y:S01]  /*1c1a0*/  F2FP.BF16.F32.PACK_AB R13, R131, R130 ;  /* 0x00000082830d723e */ /* 0x000fe200000010ff */
[----:B------:R1:W-:Y:S01]  /*1c1b0*/  STSM.16.M88.4 [R37], R8 ;  /* 0x0000000825007844 */ /* 0x0003e20000000200 */
[----:B------:R-:W-:-:S02]  /*1c1c0*/  F2FP.BF16.F32.PACK_AB R14, R133, R132 ;  /* 0x00000084850e723e */ /* 0x000fc400000010ff */
[----:B------:R-:W-:Y:S01]  /*1c1d0*/  F2FP.BF16.F32.PACK_AB R15, R135, R134 ;  /* 0x00000086870f723e */ /* 0x000fe200000010ff */
[----:B------:R-:W-:Y:S02]  /*1c1e0*/  IMAD.U32 R49, RZ, RZ, UR4 ;  /* 0x00000004ff317e24 */ /* 0x000fe4000f8e00ff */
[----:B------:R-:W3:Y:S02]  /*1c1f0*/  LDC R32, c[0x0][0xbe8] ;  /* 0x0002fa00ff207b82 */ /* 0x000ee40000000800 */
[----:B------:R0:W-:Y:S01]  /*1c200*/  STSM.16.M88.4 [R31], R12 ;  /* 0x0000000c1f007844 */ /* 0x0001e20000000200 */
[----:B--2---:R-:W-:-:S05]  /*1c210*/  IMAD.WIDE R28, R48, 0x4, R28 ;  /* 0x00000004301c7825 */ /* 0x004fca00078e021c */
[----:B------:R-:W-:Y:S01]  /*1c220*/  BAR.SYNC.DEFER_BLOCKING 0x1, 0x180 ;  /* 0x0046000000007b1d */ /* 0x000fe20000010000 */
[----:B0-----:R-:W-:-:S05]  /*1c230*/  @P2 IMAD.WIDE R4, R48, 0x4, R24 ;  /* 0x0000000430042825 */ /* 0x001fca00078e0218 */
[----:B------:R0:W5:Y:S01]  /*1c240*/  @P0 LDG.E R44, desc[UR54][R28.64] ;  /* 0x000000361c2c0981 */ /* 0x000162000c1e1900 */
[----:B---3--:R-:W-:Y:S02]  /*1c250*/  ISETP.NE.AND P1, PT, R32, 0x1, PT ;  /* 0x000000012000780c */ /* 0x008fe40003f25270 */
[----:B----4-:R-:W-:Y:S01]  /*1c260*/  SHF.R.S32.HI R46, RZ, 0x1f, R56 ;  /* 0x0000001fff2e7819 */ /* 0x010fe20000011438 */
[----:B------:R0:W5:Y:S10]  /*1c270*/  @P2 LDG.E R49, desc[UR54][R4.64] ;  /* 0x0000003604312981 */ /* 0x000174000c1e1900 */
[----:B------:R-:W2:Y:S08]  /*1c280*/  @P1 LDC R6, c[0x0][0xbec] ;  /* 0x0002fb00ff061b82 */ /* 0x000eb00000000800 */
[----:B-1----:R-:W1:Y:S01]  /*1c290*/  @P1 LDC R9, c[0x0][0xbf0] ;  /* 0x0002fc00ff091b82 */ /* 0x002e620000000800 */
[----:B0-----:R-:W-:Y:S05]  /*1c2a0*/  @P2 BRA `(.L_x_1564) ;  /* 0x0000000000102947 */ /* 0x001fea0003800000 */
[----:B------:R-:W-:Y:S05]  /*1c2b0*/  @!P0 BRA `(.L_x_1564) ;  /* 0x00000000000c8947 */ /* 0x000fea0003800000 */
[----:B------:R-:W3:Y:S04]  /*1c2c0*/  LDG.E R4, desc[UR54][R28.64] ;  /* 0x000000361c047981 */ /* 0x000ee8000c1e1900 */
[----:B-----5:R-:W3:Y:S02]  /*1c2d0*/  LDG.E R49, desc[UR54][R28.64+0x4] ;  /* 0x000004361c317981 */ /* 0x020ee4000c1e1900 */
[----:B---3--:R-:W-:-:S07]  /*1c2e0*/  IMAD.IADD R49, R49, 0x1, -R4 ;  /* 0x0000000131317824 */ /* 0x008fce00078e0a04 */
.L_x_1564:
[----:B------:R-:W3:Y:S01]  /*1c2f0*/  LDL R5, [R1+0x98] ;  /* 0x0000980001057983 */ /* 0x000ee20000100800 */
[----:B------:R-:W-:Y:S01]  /*1c300*/  ULDC.64 UR4, c[0x0][0xb90] ;  /* 0x0002e40000047ab9 */ /* 0x000fe20000000a00 */
[----:B------:R-:W0:Y:S01]  /*1c310*/  S2R R10, SR_TID.X ;  /* 0x00000000000a7919 */ /* 0x000e220000002100 */
[----:B-----5:R-:W-:Y:S02]  /*1c320*/  SHF.R.S32.HI R45, RZ, 0x1f, R44 ;  /* 0x0000001fff2d7819 */ /* 0x020fe4000001142c */
[----:B------:R-:W-:Y:S01]  /*1c330*/  SHF.R.S32.HI R43, RZ, 0x2, R30 ;  /* 0x00000002ff2b7819 */ /* 0x000fe2000001141e */
[----:B------:R-:W3:Y:S01]  /*1c340*/  LDL.LU R54, [R1+0x60] ;  /* 0x0000600001367983 */ /* 0x000ee20000300800 */
[----:B------:R-:W-:Y:S01]  /*1c350*/  IMAD R4, R46, UR4, RZ ;  /* 0x000000042e047c24 */ /* 0x000fe2000f8e02ff */
[----:B------:R-:W-:Y:S01]  /*1c360*/  SHF.R.S32.HI R47, RZ, 0x1f, R48 ;  /* 0x0000001fff2f7819 */ /* 0x000fe20000011430 */
[----:B------:R-:W-:Y:S01]  /*1c370*/  IMAD R49, R49, R32, RZ ;  /* 0x0000002031317224 */ /* 0x000fe200078e02ff */
[----:B------:R-:W4:Y:S01]  /*1c380*/  LDL R14, [R1+0xac] ;  /* 0x0000ac00010e7983 */ /* 0x000f220000100800 */
[----:B------:R-:W-:Y:S01]  /*1c390*/  IMAD R11, R56, UR5, R4 ;  /* 0x00000005380b7c24 */ /* 0x000fe2000f8e0204 */
[----:B------:R-:W-:Y:S01]  /*1c3a0*/  SEL R47, R47, RZ, !P0 ;  /* 0x000000ff2f2f7207 */ /* 0x000fe20004000000 */
[----:B------:R-:W4:Y:S01]  /*1c3b0*/  @P1 LDC R55, c[0x0][0xbec] ;  /* 0x0002fb00ff371b82 */ /* 0x000f220000000800 */
[----:B------:R-:W-:Y:S01]  /*1c3c0*/  SEL R48, R48, RZ, !P0 ;  /* 0x000000ff30307207 */ /* 0x000fe20004000000 */
[----:B0-----:R-:W-:-:S05]  /*1c3d0*/  VIADD R10, R10, 0xffffff80 ;  /* 0xffffff800a0a7836 */ /* 0x001fca0000000000 */
[----:B------:R-:W-:-:S04]  /*1c3e0*/  SHF.R.S32.HI R26, RZ, 0x1f, R10 ;  /* 0x0000001fff1a7819 */ /* 0x000fc8000001140a */
[----:B------:R-:W-:-:S04]  /*1c3f0*/  LEA.HI R26, R26, R10, RZ, 0x7 ;  /* 0x0000000a1a1a7211 */ /* 0x000fc800078f38ff */
[----:B------:R-:W-:-:S05]  /*1c400*/  LOP3.LUT R26, R26, 0xffffff80, RZ, 0xc0, !PT ;  /* 0xffffff801a1a7812 */ /* 0x000fca00078ec0ff */
[----:B------:R-:W-:Y:S02]  /*1c410*/  IMAD.IADD R26, R10, 0x1, -R26 ;  /* 0x000000010a1a7824 */ /* 0x000fe400078e0a1a */
[----:B------:R-:W-:Y:S01]  /*1c420*/  IMAD R42, R42, 0x60, R43 ;  /* 0x000000602a2a7824 */ /* 0x000fe200078e022b */
[----:B------:R-:W-:Y:S01]  /*1c430*/  BSSY B1, `(.L_x_1565) ;  /* 0x000008b000017945 */ /* 0x000fe20003800000 */
[----:B---3--:R-:W-:Y:S02]  /*1c440*/  IMAD.IADD R15, R5, 0x1, R54 ;  /* 0x00000001050f7824 */ /* 0x008fe400078e0236 */
[----:B------:R-:W-:Y:S01]  /*1c450*/  IMAD.WIDE.U32 R4, R56, UR4, R44 ;  /* 0x0000000438047c25 */ /* 0x000fe2000f8e002c */
[----:B------:R-:W-:-:S03]  /*1c460*/  ULDC.64 UR4, c[0x0][0xb98] ;  /* 0x0002e60000047ab9 */ /* 0x000fc60000000a00 */
[----:B--2---:R-:W-:-:S04]  /*1c470*/  @P1 IMAD.HI.U32 R6, R15, R6, RZ ;  /* 0x000000060f061227 */ /* 0x004fc800078e00ff */
[----:B------:R-:W-:Y:S01]  /*1c480*/  IMAD.MOV.U32 R7, RZ, RZ, R15 ;  /* 0x000000ffff077224 */ /* 0x000fe200078e000f */
[----:B-1----:R-:W-:Y:S01]  /*1c490*/  @P1 SHF.R.U32.HI R7, RZ, R9, R6 ;  /* 0x00000009ff071219 */ /* 0x002fe20000011606 */
[----:B------:R-:W-:Y:S02]  /*1c4a0*/  IMAD R9, R43, 0x20, R40 ;  /* 0x000000202b097824 */ /* 0x000fe400078e0228 */
[----:B------:R-:W-:Y:S02]  /*1c4b0*/  IMAD.IADD R5, R5, 0x1, R11 ;  /* 0x0000000105057824 */ /* 0x000fe400078e020b */
[----:B------:R-:W-:Y:S02]  /*1c4c0*/  IMAD.MOV R13, RZ, RZ, -R7 ;  /* 0x000000ffff0d7224 */ /* 0x000fe400078e0a07 */
[----:B------:R-:W-:-:S04]  /*1c4d0*/  IMAD.WIDE R20, R9, 0x2, R20 ;  /* 0x0000000209147825 */ /* 0x000fc800078e0214 */
        /* <DEDUP_REMOVED lines=18> */
[----:B----4-:R-:W-:Y:S01]  /*1c600*/  IMAD.IADD R4, R14, 0x1, R54 ;  /* 0x000000010e047824 */ /* 0x010fe200078e0236 */
        /* <DEDUP_REMOVED lines=16> */
[----:B0-----:R-:W-:Y:S01]  /*1c710*/  @!P2 ST.E desc[UR54][R50.64], R0 ;  /* 0x000000003200a985 */ /* 0x001fe2000c101936 */
[----:B------:R-:W-:-:S02]  /*1c720*/  LOP3.LUT R8, R8, R7, RZ, 0x3c, !PT ;  /* 0x0000000708087212 */ /* 0x000fc400078e3cff */
[C---:B------:R-:W-:Y:S02]  /*1c730*/  IADD3 R5, P3, R20.reuse, 0x7800, RZ ;  /* 0x0000780014057810 */ /* 0x040fe40007f7e0ff */
[C---:B------:R-:W-:Y:S01]  /*1c740*/  IADD3 R25, P5, R20.reuse, 0x4800, RZ ;  /* 0x0000480014197810 */ /* 0x040fe20007fbe0ff */
[----:B-1----:R0:W-:Y:S01]  /*1c750*/  @!P0 ST.E desc[UR54][R52.64], R3 ;  /* 0x0000000334008985 */ /* 0x0021e2000c101936 */
[C---:B------:R-:W-:Y:S02]  /*1c760*/  IADD3 R29, P4, R20.reuse, 0x6000, RZ ;  /* 0x00006000141d7810 */ /* 0x040fe40007f9e0ff */
[----:B------:R-:W-:Y:S01]  /*1c770*/  LOP3.LUT R7, R20, 0x180, RZ, 0xc0, !PT ;  /* 0x0000018014077812 */ /* 0x000fe200078ec0ff */
[----:B------:R-:W-:Y:S01]  /*1c780*/  IMAD R45, R45, UR4, RZ ;  /* 0x000000042d2d7c24 */ /* 0x000fe2000f8e02ff */
[----:B------:R-:W-:Y:S01]  /*1c790*/  LOP3.LUT R4, R5, 0x180, RZ, 0xc0, !PT ;  /* 0x0000018005047812 */ /* 0x000fe200078ec0ff */
[----:B------:R-:W-:Y:S01]  /*1c7a0*/  IMAD.X R37, RZ, RZ, R21, P3 ;  /* 0x000000ffff257224 */ /* 0x000fe200018e0615 */
[----:B------:R-:W-:Y:S01]  /*1c7b0*/  LOP3.LUT R24, R25, 0x180, RZ, 0xc0, !PT ;  /* 0x0000018019187812 */ /* 0x000fe200078ec0ff */
[----:B------:R-:W-:Y:S01]  /*1c7c0*/  IMAD.IADD R42, R54, 0x1, R42 ;  /* 0x00000001362a7824 */ /* 0x000fe200078e022a */
[----:B0-----:R-:W0:Y:S01]  /*1c7d0*/  @P1 LDC R53, c[0x0][0xbf0] ;  /* 0x0002fc00ff351b82 */ /* 0x001e220000000800 */
[----:B------:R-:W-:Y:S01]  /*1c7e0*/  LOP3.LUT R28, R29, 0x180, RZ, 0xc0, !PT ;  /* 0x000001801d1c7812 */ /* 0x000fe200078ec0ff */
[----:B------:R-:W5:Y:S01]  /*1c7f0*/  LD.E.128 R8, desc[UR54][R8.64] ;  /* 0x0000003608087980 */ /* 0x000f62000c101d00 */
[----:B------:R-:W-:-:S02]  /*1c800*/  SHF.R.U64 R7, R7, 0x3, RZ ;  /* 0x0000000307077819 */ /* 0x000fc400000012ff */
[----:B------:R-:W-:Y:S01]  /*1c810*/  SHF.R.U64 R4, R4, 0x3, RZ ;  /* 0x0000000304047819 */ /* 0x000fe200000012ff */
[----:B------:R-:W-:Y:S01]  /*1c820*/  IMAD R51, R44, UR5, R45 ;  /* 0x000000052c337c24 */ /* 0x000fe2000f8e022d */
[----:B------:R-:W-:Y:S01]  /*1c830*/  SHF.R.U64 R24, R24, 0x3, RZ ;  /* 0x0000000318187819 */ /* 0x000fe200000012ff */
[----:B------:R-:W5:Y:S01]  /*1c840*/  LD.E.128 R12, desc[UR54][R12.64] ;  /* 0x000000360c0c7980 */ /* 0x000f62000c101d00 */
[----:B------:R-:W-:Y:S02]  /*1c850*/  SHF.R.U64 R28, R28, 0x3, RZ ;  /* 0x000000031c1c7819 */ /* 0x000fe400000012ff */
[----:B------:R-:W-:Y:S01]  /*1c860*/  LOP3.LUT R20, R7, R20, RZ, 0x3c, !PT ;  /* 0x0000001407147212 */ /* 0x000fe200078e3cff */
[----:B------:R-:W-:Y:S01]  /*1c870*/  IMAD.WIDE.U32 R44, R44, UR4, RZ ;  /* 0x000000042c2c7c25 */ /* 0x000fe2000f8e00ff */
[----:B------:R-:W-:Y:S01]  /*1c880*/  LOP3.LUT R24, R24, R25, RZ, 0x3c, !PT ;  /* 0x0000001918187212 */ /* 0x000fe200078e3cff */
[----:B------:R-:W-:Y:S01]  /*1c890*/  ULDC.64 UR4, c[0x0][0xae8] ;  /* 0x0002ba0000047ab9 */ /* 0x000fe20000000a00 */
[----:B------:R-:W-:Y:S01]  /*1c8a0*/  LOP3.LUT R28, R28, R29, RZ, 0x3c, !PT ;  /* 0x0000001d1c1c7212 */ /* 0x000fe200078e3cff */
[--C-:B------:R-:W-:Y:S01]  /*1c8b0*/  IMAD.X R25, RZ, RZ, R21.reuse, P5 ;  /* 0x000000ffff197224 */ /* 0x100fe200028e0615 */
[----:B------:R-:W-:Y:S01]  /*1c8c0*/  LOP3.LUT R36, R4, R5, RZ, 0x3c, !PT ;  /* 0x0000000504247212 */ /* 0x000fe200078e3cff */
[----:B------:R-:W-:Y:S01]  /*1c8d0*/  IMAD.X R29, RZ, RZ, R21, P4 ;  /* 0x000000ffff1d7224 */ /* 0x000fe200020e0615 */
[----:B------:R1:W5:Y:S01]  /*1c8e0*/  LD.E.128 R4, desc[UR54][R20.64] ;  /* 0x0000003614047980 */ /* 0x000362000c101d00 */
[----:B------:R-:W-:-:S02]  /*1c8f0*/  IMAD R46, R46, UR4, RZ ;  /* 0x000000042e2e7c24 */ /* 0x000fc4000f8e02ff */
[----:B------:R-:W-:Y:S01]  /*1c900*/  @P1 IMAD.HI.U32 R0, R42, R55, RZ ;  /* 0x000000372a001227 */ /* 0x000fe200078e00ff */
[----:B------:R-:W5:Y:S04]  /*1c910*/  LD.E.128 R24, desc[UR54][R24.64] ;  /* 0x0000003618187980 */ /* 0x000f68000c101d00 */
[----:B------:R-:W5:Y:S01]  /*1c920*/  LD.E.128 R28, desc[UR54][R28.64] ;  /* 0x000000361c1c7980 */ /* 0x000f62000c101d00 */
[----:B-1----:R-:W-:Y:S02]  /*1c930*/  IMAD.IADD R21, R45, 0x1, R51 ;  /* 0x000000012d157824 */ /* 0x002fe400078e0233 */
[----:B------:R-:W-:Y:S01]  /*1c940*/  IMAD.MOV.U32 R20, RZ, RZ, R44 ;  /* 0x000000ffff147224 */ /* 0x000fe200078e002c */
[----:B------:R-:W5:Y:S01]  /*1c950*/  LD.E.128 R36, desc[UR54][R36.64] ;  /* 0x0000003624247980 */ /* 0x000f62000c101d00 */
[----:B------:R-:W-:-:S02]  /*1c960*/  IMAD R3, R56, UR5, R46 ;  /* 0x0000000538037c24 */ /* 0x000fc4000f8e022e */
[----:B------:R-:W-:Y:S01]  /*1c970*/  IMAD.WIDE.U32 R20, R56, UR4, R20 ;  /* 0x0000000438147c25 */ /* 0x000fe2000f8e0014 */
[----:B------:R-:W-:Y:S01]  /*1c980*/  ULDC.64 UR4, c[0x0][0xaf0] ;  /* 0x0002bc0000047ab9 */ /* 0x000fe20000000a00 */
[----:B------:R-:W-:Y:S01]  /*1c990*/  @!PT LDS RZ, [RZ] ;  /* 0x00000000fffff984 */ /* 0x000fe20000000800 */
[----:B------:R-:W-:Y:S01]  /*1c9a0*/  @!PT LDS RZ, [RZ] ;  /* 0x00000000fffff984 */ /* 0x000fe20000000800 */
[----:B------:R-:W-:Y:S01]  /*1c9b0*/  @!PT LDS RZ, [RZ] ;  /* 0x00000000fffff984 */ /* 0x000fe20000000800 */
[----:B------:R-:W-:Y:S01]  /*1c9c0*/  @!PT LDS RZ, [RZ] ;  /* 0x00000000fffff984 */ /* 0x000fe20000000800 */
[----:B------:R1:W-:Y:S06]  /*1c9d0*/  MEMBAR.ALL.CTA ;  /* 0x0000000000007992 */ /* 0x0003ec0000008000 */
[----:B-1----:R-:W1:Y:S01]  /*1c9e0*/  FENCE.VIEW.ASYNC.S ;  /* 0x00000000000073c6 */ /* 0x002e620000000000 */
[----:B------:R-:W-:Y:S02]  /*1c9f0*/  IMAD.IADD R21, R21, 0x1, R3 ;  /* 0x0000000115157824 */ /* 0x000fe400078e0203 */
[----:B------:R-:W-:Y:S01]  /*1ca00*/  IMAD.MOV.U32 R3, RZ, RZ, R42 ;  /* 0x000000ffff037224 */ /* 0x000fe200078e002a */
[----:B0-----:R-:W-:Y:S01]  /*1ca10*/  @P1 SHF.R.U32.HI R3, RZ, R53, R0 ;  /* 0x00000035ff031219 */ /* 0x001fe20000011600 */
[----:B------:R-:W-:-:S03]  /*1ca20*/  IMAD R47, R47, UR4, RZ ;  /* 0x000000042f2f7c24 */ /* 0x000fc6000f8e02ff */
[--C-:B------:R-:W-:Y:S01]  /*1ca30*/  SHF.R.S32.HI R0, RZ, 0x1f, R3.reuse ;  /* 0x0000001fff007819 */ /* 0x100fe20000011403 */
[----:B------:R-:W-:Y:S02]  /*1ca40*/  IMAD.MOV R45, RZ, RZ, -R3 ;  /* 0x000000ffff2d7224 */ /* 0x000fe400078e0a03 */
[C---:B------:R-:W-:Y:S02]  /*1ca50*/  IMAD R47, R48.reuse, UR5, R47 ;  /* 0x00000005302f7c24 */ /* 0x040fe4000f8e022f */
[----:B------:R-:W-:Y:S01]  /*1ca60*/  IMAD.WIDE.U32 R20, R48, UR4, R20 ;  /* 0x0000000430147c25 */ /* 0x000fe2000f8e0014 */
[----:B------:R-:W-:-:S03]  /*1ca70*/  ULDC.64 UR4, c[0x0][0xae0] ;  /* 0x0002b80000047ab9 */ /* 0x000fc60000000a00 */
[----:B------:R-:W-:Y:S02]  /*1ca80*/  IMAD R0, R0, UR4, RZ ;  /* 0x0000000400007c24 */ /* 0x000fe4000f8e02ff */
[----:B------:R-:W-:Y:S02]  /*1ca90*/  IMAD R45, R32, R45, R42 ;  /* 0x0000002d202d7224 */ /* 0x000fe400078e022a */
[----:B------:R-:W-:Y:S02]  /*1caa0*/  IMAD.IADD R21, R21, 0x1, R47 ;  /* 0x0000000115157824 */ /* 0x000fe400078e022f */
[C---:B------:R-:W-:Y:S01]  /*1cab0*/  IMAD R47, R3.reuse, UR5, R0 ;  /* 0x00000005032f7c24 */ /* 0x040fe2000f8e0200 */
[----:B------:R-:W-:Y:S01]  /*1cac0*/  SHF.R.S32.HI R0, RZ, 0x1f, R45 ;  /* 0x0000001fff007819 */ /* 0x000fe2000001142d */
[----:B------:R-:W-:Y:S01]  /*1cad0*/  IMAD.WIDE.U32 R20, R3, UR4, R20 ;  /* 0x0000000403147c25 */ /* 0x000fe2000f8e0014 */
[----:B------:R-:W-:-:S03]  /*1cae0*/  ULDC.64 UR4, c[0x0][0xad8] ;  /* 0x0002b60000047ab9 */ /* 0x000fc60000000a00 */
[----:B------:R-:W-:Y:S02]  /*1caf0*/  IMAD.IADD R21, R21, 0x1, R47 ;  /* 0x0000000115157824 */ /* 0x000fe400078e022f */
[----:B------:R-:W-:Y:S02]  /*1cb00*/  IMAD R0, R0, UR4, RZ ;  /* 0x0000000400007c24 */ /* 0x000fe4000f8e02ff */
[----:B------:R-:W-:Y:S02]  /*1cb10*/  IMAD.IADD R48, R43, 0x1, R54 ;  /* 0x000000012b307824 */ /* 0x000fe400078e0236 */
[C---:B------:R-:W-:Y:S02]  /*1cb20*/  IMAD R3, R45.reuse, UR5, R0 ;  /* 0x000000052d037c24 */ /* 0x040fe4000f8e0200 */
[----:B------:R-:W-:Y:S01]  /*1cb30*/  IMAD.WIDE.U32 R20, R45, UR4, R20 ;  /* 0x000000042d147c25 */ /* 0x000fe2000f8e0014 */
[----:B------:R-:W-:Y:S01]  /*1cb40*/  ISETP.GE.AND P0, PT, R48, R49, PT ;  /* 0x000000313000720c */ /* 0x000fe20003f06270 */
[----:B------:R-:W-:-:S02]  /*1cb50*/  ULDC.64 UR4, c[0x0][0xa80] ;  /* 0x0002a00000047ab9 */ /* 0x000fc40000000a00 */
[----:B------:R-:W-:Y:S01]  /*1cb60*/  IMAD.IADD R3, R21, 0x1, R3 ;  /* 0x0000000115037824 */ /* 0x000fe200078e0203 */
[----:B------:R-:W-:Y:S01]  /*1cb70*/  LEA R32, P1, R20, UR4, 0x1 ;  /* 0x0000000414207c11 */ /* 0x000fe2000f8208ff */
[----:B------:R-:W-:-:S03]  /*1cb80*/  VIADD R0, R2, 0x2d820 ;  /* 0x0002d82002007836 */ /* 0x000fc60000000000 */
[----:B------:R-:W-:Y:S02]  /*1cb90*/  LEA.HI.X R3, R20, UR5, R3, 0x1, P1 ;  /* 0x0000000514037c11 */ /* 0x000fe400088f0c03 */
        /* <DEDUP_REMOVED lines=20> */
.L_x_1566:
[----:B------:R-:W-:Y:S05]  /*1cce0*/  BSYNC B1 ;  /* 0x0000000000017941 */ /* 0x000fea0003800000 */
.L_x_1565:
        /* <DEDUP_REMOVED lines=19> */
.L_x_1563:
[----:B------:R-:W2:Y:S01]  /*1ce20*/  LDL R10, [R1+0xa8] ;  /* 0x0000a800010a7983 */ /* 0x000ea20000100800 */
[----:B------:R-:W-:Y:S01]  /*1ce30*/  ULDC.64 UR4, c[0x0][0xc00] ;  /* 0x0003000000047ab9 */ /* 0x000fe20000000a00 */
[----:B------:R-:W2:Y:S01]  /*1ce40*/  LDC.64 R4, c[0x0][0xc00] ;  /* 0x00030000ff047b82 */ /* 0x000ea20000000a00 */
[----:B------:R-:W-:Y:S01]  /*1ce50*/  ISETP.NE.U32.AND P0, PT, RZ, UR4, PT ;  /* 0x00000004ff007c0c */ /* 0x000fe2000bf05070 */
[----:B------:R-:W-:-:S03]  /*1ce60*/  IMAD.MOV.U32 R0, RZ, RZ, RZ ;  /* 0x000000ffff007224 */ /* 0x000fc600078e00ff */
[----:B------:R-:W-:Y:S01]  /*1ce70*/  ISETP.NE.AND.EX P0, PT, RZ, UR5, PT, P0 ;  /* 0x00000005ff007c0c */ /* 0x000fe2000bf05300 */
[----:B------:R-:W-:Y:S02]  /*1ce80*/  ULDC.64 UR4, c[0x0][0xc08] ;  /* 0x0003020000047ab9 */ /* 0x000fe40000000a00 */
[----:B------:R-:W-:Y:S01]  /*1ce90*/  ISETP.NE.U32.AND P1, PT, RZ, UR4, PT ;  /* 0x00000004ff007c0c */ /* 0x000fe2000bf25070 */
[----:B------:R-:W3:Y:S03]  /*1cea0*/  LDC R25, c[0x0][0xbe8] ;  /* 0x0002fa00ff197b82 */ /* 0x000ee60000000800 */
[----:B------:R-:W-:-:S13]  /*1ceb0*/  ISETP.NE.AND.EX P1, PT, RZ, UR5, PT, P1 ;  /* 0x00000005ff007c0c */ /* 0x000fda000bf25310 */
[----:B------:R-:W4:Y:S01]  /*1cec0*/  @P1 LDC.64 R6, c[0x0][0xc08] ;  /* 0x00030200ff061b82 */ /* 0x000f220000000a00 */
[----:B------:R-:W-:Y:S02]  /*1ced0*/  ULDC UR4, c[0x0][0xa88] ;  /* 0x0002a20000047ab9 */ /* 0x000fe40000000800 */
[----:B------:R-:W-:Y:S02]  /*1cee0*/  IMAD.U32 R8, RZ, RZ, UR4 ;  /* 0x00000004ff087e24 */ /* 0x000fe4000f8e00ff */
[----:B--2---:R-:W-:-:S04]  /*1cef0*/  IMAD.WIDE R4, R10, 0x4, R4 ;  /* 0x000000040a047825 */ /* 0x004fc800078e0204 */
[----:B----4-:R-:W-:Y:S01]  /*1cf00*/  @P1 IMAD.WIDE R6, R10, 0x4, R6 ;  /* 0x000000040a061825 */ /* 0x010fe200078e0206 */
[----:B------:R2:W5:Y:S04]  /*1cf10*/  @P0 LDG.E R0, desc[UR54][R4.64] ;  /* 0x0000003604000981 */ /* 0x000568000c1e1900 */
[----:B------:R2:W5:Y:S01]  /*1cf20*/  @P1 LDG.E R8, desc[UR54][R6.64] ;  /* 0x0000003606081981 */ /* 0x000562000c1e1900 */
[----:B---3--:R-:W-:Y:S02]  /*1cf30*/  ISETP.NE.AND P2, PT, R25, 0x1, PT ;  /* 0x000000011900780c */ /* 0x008fe40003f45270 */
[----:B------:R-:W-:Y:S02]  /*1cf40*/  ISETP.GE.AND P3, PT, R54, 0xc0, PT ;  /* 0x000000c03600780c */ /* 0x000fe40003f66270 */
[----:B------:R-:W-:-:S09]  /*1cf50*/  SHF.R.S32.HI R9, RZ, 0x1f, R10 ;  /* 0x0000001fff097819 */ /* 0x000fd2000001140a */
[----:B------:R-:W3:Y:S08]  /*1cf60*/  @P2 LDC R20, c[0x0][0xbec] ;  /* 0x0002fb00ff142b82 */ /* 0x000ef00000000800 */
[----:B------:R-:W4:Y:S01]  /*1cf70*/  @P2 LDC R27, c[0x0][0xbf0] ;  /* 0x0002fc00ff1b2b82 */ /* 0x000f220000000800 */
[----:B--2---:R-:W-:Y:S05]  /*1cf80*/  @P1 BRA `(.L_x_1568) ;  /* 0x0000000000101947 */ /* 0x004fea0003800000 */
[----:B------:R-:W-:Y:S05]  /*1cf90*/  @!P0 BRA `(.L_x_1568) ;  /* 0x00000000000c8947 */ /* 0x000fea0003800000 */
[----:B------:R-:W2:Y:S04]  /*1cfa0*/  LDG.E R3, desc[UR54][R4.64] ;  /* 0x0000003604037981 */ /* 0x000ea8000c1e1900 */
[----:B-----5:R-:W2:Y:S02]  /*1cfb0*/  LDG.E R8, desc[UR54][R4.64+0x4] ;  /* 0x0000043604087981 */ /* 0x020ea4000c1e1900 */
[----:B--2---:R-:W-:-:S07]  /*1cfc0*/  IMAD.IADD R8, R8, 0x1, -R3 ;  /* 0x0000000108087824 */ /* 0x004fce00078e0a03 */
.L_x_1568:
[----:B------:R-:W2:Y:S04]  /*1cfd0*/  LDL R26, [R1+0xa4] ;  /* 0x0000a400011a7983 */ /* 0x000ea80000100800 */
[----:B------:R0:W5:Y:S01]  /*1cfe0*/  LDL R24, [R1+0x60] ;  /* 0x0000600001187983 */ /* 0x0001620000100800 */
[----:B------:R-:W-:Y:S01]  /*1cff0*/  BSSY B1, `(.L_x_1569) ;  /* 0x000002d000017945 */ /* 0x000fe20003800000 */
[----:B------:R-:W-:Y:S02]  /*1d000*/  SEL R13, R10, RZ, !P0 ;  /* 0x000000ff0a0d7207 */ /* 0x000fe40004000000 */
[----:B------:R-:W-:Y:S02]  /*1d010*/  SEL R14, R9, RZ, !P0 ;  /* 0x000000ff090e7207 */ /* 0x000fe40004000000 */
[----:B-----5:R-:W-:-:S02]  /*1d020*/  SHF.R.S32.HI R11, RZ, 0x1f, R0 ;  /* 0x0000001fff0b7819 */ /* 0x020fc40000011400 */
[----:B--2---:R-:W-:Y:S01]  /*1d030*/  SHF.R.S32.HI R12, RZ, 0x1f, R26 ;  /* 0x0000001fff0c7819 */ /* 0x004fe2000001141a */
[----:B0-----:R-:W-:Y:S06]  /*1d040*/  @P3 BRA `(.L_x_1570) ;  /* 0x00000000009c3947 */ /* 0x001fec0003800000 */
[----:B------:R-:W0:Y:S01]  /*1d050*/  S2R R4, SR_TID.X ;  /* 0x0000000000047919 */ /* 0x000e220000002100 */
[----:B------:R-:W2:Y:S02]  /*1d060*/  LDC R9, c[0x0][0xbe8] ;  /* 0x0002fa00ff097b82 */ /* 0x000ea40000000800 */
[----:B--2---:R-:W-:Y:S01]  /*1d070*/  IMAD R3, R8, R9, RZ ;  /* 0x0000000908037224 */ /* 0x004fe200078e02ff */
[----:B0-----:R-:W-:-:S04]  /*1d080*/  IADD3 R10, R24, -0x80, R4 ;  /* 0xffffff80180a7810 */ /* 0x001fc80007ffe004 */
        /* <DEDUP_REMOVED lines=9> */
[----:B------:R-:W0:Y:S01]  /*1d120*/  @P0 LDC R15, c[0x0][0xbec] ;  /* 0x0002fb00ff0f0b82 */ /* 0x000e220000000800 */
[----:B------:R-:W-:Y:S01]  /*1d130*/  IMAD R7, R26, UR5, R7 ;  /* 0x000000051a077c24 */ /* 0x000fe2000f8e0207 */
[----:B------:R-:W-:-:S03]  /*1d140*/  ULDC.64 UR4, c[0x0][0xb98] ;  /* 0x0002e60000047ab9 */ /* 0x000fc60000000a00 */
[----:B------:R-:W-:-:S03]  /*1d150*/  IMAD.IADD R5, R5, 0x1, R7 ;  /* 0x0000000105057824 */ /* 0x000fc600078e0207 */
[----:B------:R-:W2:Y:S01]  /*1d160*/  @P0 LDC R21, c[0x0][0xbf0] ;  /* 0x0002fc00ff150b82 */ /* 0x000ea20000000800 */
[----:B------:R-:W-:-:S04]  /*1d170*/  IMAD.WIDE.U32 R4, R13, UR4, R4 ;  /* 0x000000040d047c25 */ /* 0x000fc8000f8e0004 */
[----:B0-----:R-:W-:-:S05]  /*1d180*/  @P0 IMAD.HI.U32 R6, R10, R15, RZ ;  /* 0x0000000f0a060227 */ /* 0x001fca00078e00ff */
[----:B--2---:R-:W-:Y:S01]  /*1d190*/  @P0 SHF.R.U32.HI R3, RZ, R21, R6 ;  /* 0x00000015ff030219 */ /* 0x004fe20000011606 */
[----:B------:R-:W-:-:S03]  /*1d1a0*/  IMAD R6, R14, UR4, RZ ;  /* 0x000000040e067c24 */ /* 0x000fc6000f8e02ff */
[----:B------:R-:W-:Y:S01]  /*1d1b0*/  IADD3 R4, P0, R3, R4, RZ ;  /* 0x0000000403047210 */ /* 0x000fe20007f1e0ff */
[--C-:B------:R-:W-:Y:S02]  /*1d1c0*/  IMAD.MOV R7, RZ, RZ, -R3.reuse ;  /* 0x000000ffff077224 */ /* 0x100fe400078e0a03 */
        /* <DEDUP_REMOVED lines=15> */
.L_x_1570:
[----:B------:R-:W-:Y:S05]  /*1d2c0*/  BSYNC B1 ;  /* 0x0000000000017941 */ /* 0x000fea0003800000 */
.L_x_1569:
[----:B------:R-:W-:Y:S01]  /*1d2d0*/  ULDC.64 UR4, c[0x0][0xaa0] ;  /* 0x0002a80000047ab9 */ /* 0x000fe20000000a00 */
[----:B------:R-:W-:Y:S01]  /*1d2e0*/  SHF.R.S32.HI R21, RZ, 0x2, R30 ;  /* 0x00000002ff157819 */ /* 0x000fe2000001141e */
[----:B0-----:R-:W-:Y:S01]  /*1d2f0*/  IMAD R3, R11, UR4, RZ ;  /* 0x000000040b037c24 */ /* 0x001fe2000f8e02ff */
[----:B------:R-:W-:Y:S01]  /*1d300*/  SHF.R.S32.HI R10, RZ, 0x1f, R41 ;  /* 0x0000001fff0a7819 */ /* 0x000fe20000011429 */
[----:B------:R-:W-:-:S04]  /*1d310*/  IMAD.WIDE.U32 R4, R0, UR4, RZ ;  /* 0x0000000400047c25 */ /* 0x000fc8000f8e00ff */
[----:B------:R-:W-:Y:S02]  /*1d320*/  IMAD R42, R42, 0x60, R21 ;  /* 0x000000602a2a7824 */ /* 0x000fe400078e0215 */
[----:B------:R-:W-:Y:S01]  /*1d330*/  IMAD R3, R0, UR5, R3 ;  /* 0x0000000500037c24 */ /* 0x000fe2000f8e0203 */
[----:B------:R-:W-:Y:S01]  /*1d340*/  ULDC.64 UR4, c[0x0][0xae8] ;  /* 0x0002ba0000047ab9 */ /* 0x000fe20000000a00 */
[----:B------:R-:W-:Y:S02]  /*1d350*/  IMAD.IADD R9, R24, 0x1, R42 ;  /* 0x0000000118097824 */ /* 0x000fe400078e022a */
[----:B------:R-:W-:Y:S02]  /*1d360*/  IMAD.IADD R5, R5, 0x1, R3 ;  /* 0x0000000105057824 */ /* 0x000fe400078e0203 */
[----:B------:R-:W-:Y:S02]  /*1d370*/  IMAD R6, R12, UR4, RZ ;  /* 0x000000040c067c24 */ /* 0x000fe4000f8e02ff */
[----:B---3--:R-:W-:-:S04]  /*1d380*/  @P2 IMAD.HI.U32 R0, R9, R20, RZ ;  /* 0x0000001409002227 */ /* 0x008fc800078e00ff */
[C---:B------:R-:W-:Y:S02]  /*1d390*/  IMAD R7, R26.reuse, UR5, R6 ;  /* 0x000000051a077c24 */ /* 0x040fe4000f8e0206 */
[----:B------:R-:W-:Y:S01]  /*1d3a0*/  IMAD.WIDE.U32 R4, R26, UR4, R4 ;  /* 0x000000041a047c25 */ /* 0x000fe2000f8e0004 */
[----:B------:R-:W-:-:S03]  /*1d3b0*/  ULDC.64 UR4, c[0x0][0xaf0] ;  /* 0x0002bc0000047ab9 */ /* 0x000fc60000000a00 */
[----:B------:R-:W-:Y:S01]  /*1d3c0*/  IMAD.MOV.U32 R3, RZ, RZ, R9 ;  /* 0x000000ffff037224 */ /* 0x000fe200078e0009 */
[----:B----4-:R-:W-:Y:S01]  /*1d3d0*/  @P2 SHF.R.U32.HI R3, RZ, R27, R0 ;  /* 0x0000001bff032219 */ /* 0x010fe20000011600 */
        /* <DEDUP_REMOVED lines=19> */
[----:B------:R-:W-:Y:S01]  /*1d510*/  VIADD R7, R40, 0x20 ;  /* 0x0000002028077836 */ /* 0x000fe20000000000 */
[C---:B------:R-:W-:Y:S01]  /*1d520*/  LEA R0, P0, R4.reuse, UR4, 0x1 ;  /* 0x0000000404007c11 */ /* 0x040fe2000f8008ff */
[----:B------:R-:W-:Y:S01]  /*1d530*/  IMAD.IADD R3, R5, 0x1, R3 ;  /* 0x0000000105037824 */ /* 0x000fe200078e0203 */
[----:B------:R-:W-:Y:S02]  /*1d540*/  UMOV UR4, 0xffffffff ;  /* 0xffffffff00047882 */ /* 0x000fe40000000000 */
[----:B------:R-:W-:Y:S02]  /*1d550*/  SHF.R.S32.HI R20, RZ, 0x1f, R7 ;  /* 0x0000001fff147819 */ /* 0x000fe40000011407 */
[----:B------:R-:W-:Y:S01]  /*1d560*/  LEA.HI.X R4, R4, UR5, R3, 0x1, P0 ;  /* 0x0000000504047c11 */ /* 0x000fe200080f0c03 */
[----:B------:R-:W-:Y:S06]  /*1d570*/  BRA.DIV UR4, `(.L_x_1571) ;  /* 0x0000008604187947 */ /* 0x000fec000b800000 */
[----:B------:R0:W2:Y:S04]  /*1d580*/  SHFL.IDX PT, R3, R4, RZ, 0x1c1f ;  /* 0x001c1fff04037589 */ /* 0x0000a800000e0000 */
[----:B------:R0:W3:Y:S02]  /*1d590*/  SHFL.IDX PT, R14, R0, RZ, 0x1c1f ;  /* 0x001c1fff000e7589 */ /* 0x0000e400000e0000 */
.L_x_1749:
[----:B------:R-:W-:Y:S01]  /*1d5a0*/  IMAD R25, R8, R25, RZ ;  /* 0x0000001908197224 */ /* 0x000fe200078e02ff */
[----:B------:R-:W-:Y:S01]  /*1d5b0*/  BSSY B1, `(.L_x_1572) ;  /* 0x0000011000017945 */ /* 0x000fe20003800000 */
[----:B------:R-:W-:-:S05]  /*1d5c0*/  IMAD.IADD R6, R21, 0x1, R24 ;  /* 0x0000000115067824 */ /* 0x000fca00078e0218 */
[----:B------:R-:W-:-:S13]  /*1d5d0*/  ISETP.GE.AND P0, PT, R6, R25, PT ;  /* 0x000000190600720c */ /* 0x000fda0003f06270 */
[----:B------:R-:W-:Y:S05]  /*1d5e0*/  @P0 BRA `(.L_x_1573) ;  /* 0x0000000000340947 */ /* 0x000fea0003800000 */
[----:B------:R-:W-:Y:S02]  /*1d5f0*/  ULDC UR4, c[0x0][0xac8] ;  /* 0x0002b20000047ab9 */ /* 0x000fe40000000800 */
[----:B------:R-:W-:Y:S02]  /*1d600*/  ISETP.GE.AND P2, PT, R40, UR4, PT ;  /* 0x0000000428007c0c */ /* 0x000fe4000bf46270 */
[----:B------:R-:W-:Y:S02]  /*1d610*/  ISETP.GE.AND P3, PT, R7, UR4, PT ;  /* 0x0000000407007c0c */ /* 0x000fe4000bf66270 */
[----:B------:R-:W-:-:S09]  /*1d620*/  ISETP.GE.AND P4, PT, R41, UR4, PT ;  /* 0x0000000429007c0c */ /* 0x000fd2000bf86270 */
[----:B--2---:R-:W-:Y:S02]  /*1d630*/  @!P2 IMAD.MOV.U32 R15, RZ, RZ, R3 ;  /* 0x000000ffff0fa224 */ /* 0x004fe400078e0003 */
[-C--:B---3--:R-:W-:Y:S02]  /*1d640*/  @!P3 LEA R12, P0, R7, R14.reuse, 0x1 ;  /* 0x0000000e070cb211 */ /* 0x088fe400078008ff */
[----:B------:R-:W-:Y:S01]  /*1d650*/  @!P4 LEA R26, P1, R41, R14, 0x1 ;  /* 0x0000000e291ac211 */ /* 0x000fe200078208ff */
[----:B------:R-:W-:Y:S01]  /*1d660*/  @!P2 IMAD.WIDE R8, R40, 0x2, R14 ;  /* 0x000000022808a825 */ /* 0x000fe200078e020e */
[-C--:B------:R-:W-:Y:S02]  /*1d670*/  @!P3 LEA.HI.X R13, R7, R3.reuse, R20, 0x1, P0 ;  /* 0x00000003070db211 */ /* 0x080fe400000f0c14 */
[----:B------:R-:W-:Y:S02]  /*1d680*/  @!P4 LEA.HI.X R27, R41, R3, R10, 0x1, P1 ;  /* 0x00000003291bc211 */ /* 0x000fe400008f0c0a */
[----:B------:R4:W-:Y:S04]  /*1d690*/  @!P2 ST.E.128 desc[UR54][R8.64], RZ ;  /* 0x000000ff0800a985 */ /* 0x0009e8000c101d36 */
[----:B------:R4:W-:Y:S04]  /*1d6a0*/  @!P3 ST.E.128 desc[UR54][R12.64], RZ ;  /* 0x000000ff0c00b985 */ /* 0x0009e8000c101d36 */
[----:B------:R4:W-:Y:S02]  /*1d6b0*/  @!P4 ST.E.128 desc[UR54][R26.64], RZ ;  /* 0x000000ff1a00c985 */ /* 0x0009e4000c101d36 */
.L_x_1573:
[----:B------:R-:W-:Y:S05]  /*1d6c0*/  BSYNC B1 ;  /* 0x0000000000017941 */ /* 0x000fea0003800000 */
.L_x_1572:
[----:B------:R-:W-:-:S03]  /*1d6d0*/  UMOV UR4, 0xffffffff ;  /* 0xffffffff00047882 */ /* 0x000fc60000000000 */
[----:B------:R-:W-:Y:S05]  /*1d6e0*/  BRA.DIV UR4, `(.L_x_1574) ;  /* 0x0000008204f07947 */ /* 0x000fea000b800000 */
[----:B--2---:R2:W0:Y:S04]  /*1d6f0*/  SHFL.IDX PT, R3, R4, 0x1, 0x1c1f ;  /* 0x003c1f0004037f89 */ /* 0x00442800000e0000 */
[----:B---3--:R2:W3:Y:S02]  /*1d700*/  SHFL.IDX PT, R14, R0, 0x1, 0x1c1f ;  /* 0x003c1f00000e7f89 */ /* 0x0084e400000e0000 */
.L_x_1753:
[----:B0-2---:R-:W-:-:S05]  /*1d710*/  VIADD R0, R6, 0x60 ;  /* 0x0000006006007836 */ /* 0x005fca0000000000 */
[----:B------:R-:W-:-:S13]  /*1d720*/  ISETP.GE.AND P0, PT, R0, R25, PT ;  /* 0x000000190000720c */ /* 0x000fda0003f06270 */
[----:B------:R-:W-:Y:S05]  /*1d730*/  @P0 BRA `(.L_x_1567) ;  /* 0x0000000000340947 */ /* 0x000fea0003800000 */
[----:B------:R-:W-:Y:S02]  /*1d740*/  ULDC UR4, c[0x0][0xac8] ;  /* 0x0002b20000047ab9 */ /* 0x000fe40000000800 */
[----:B------:R-:W-:Y:S02]  /*1d750*/  ISETP.GE.AND P2, PT, R40, UR4, PT ;  /* 0x0000000428007c0c */ /* 0x000fe4000bf46270 */
[----:B------:R-:W-:Y:S02]  /*1d760*/  ISETP.GE.AND P3, PT, R7, UR4, PT ;  /* 0x0000000407007c0c */ /* 0x000fe4000bf66270 */
[----:B------:R-:W-:-:S09]  /*1d770*/  ISETP.GE.AND P4, PT, R41, UR4, PT ;  /* 0x0000000429007c0c */ /* 0x000fd2000bf86270 */
[----:B------:R-:W-:Y:S02]  /*1d780*/  @!P2 IMAD.MOV.U32 R15, RZ, RZ, R3 ;  /* 0x000000ffff0fa224 */ /* 0x000fe400078e0003 */
[-C--:B---3--:R-:W-:Y:S02]  /*1d790*/  @!P3 LEA R6, P0, R7, R14.reuse, 0x1 ;  /* 0x0000000e0706b211 */ /* 0x088fe400078008ff */
[----:B----4-:R-:W-:Y:S01]  /*1d7a0*/  @!P4 LEA R8, P1, R41, R14, 0x1 ;  /* 0x0000000e2908c211 */ /* 0x010fe200078208ff */
[----:B------:R-:W-:Y:S01]  /*1d7b0*/  @!P2 IMAD.WIDE R4, R40, 0x2, R14 ;  /* 0x000000022804a825 */ /* 0x000fe200078e020e */
[-C--:B------:R-:W-:Y:S02]  /*1d7c0*/  @!P3 LEA.HI.X R7, R7, R3.reuse, R20, 0x1, P0 ;  /* 0x000000030707b211 */ /* 0x080fe400000f0c14 */
[----:B------:R-:W-:Y:S02]  /*1d7d0*/  @!P4 LEA.HI.X R9, R41, R3, R10, 0x1, P1 ;  /* 0x000000032909c211 */ /* 0x000fe400008f0c0a */
[----:B------:R0:W-:Y:S04]  /*1d7e0*/  @!P2 ST.E.128 desc[UR54][R4.64], RZ ;  /* 0x000000ff0400a985 */ /* 0x0001e8000c101d36 */
[----:B------:R0:W-:Y:S04]  /*1d7f0*/  @!P3 ST.E.128 desc[UR54][R6.64], RZ ;  /* 0x000000ff0600b985 */ /* 0x0001e8000c101d36 */
[----:B------:R0:W-:Y:S02]  /*1d800*/  @!P4 ST.E.128 desc[UR54][R8.64], RZ ;  /* 0x000000ff0800c985 */ /* 0x0001e4000c101d36 */
.L_x_1567:
[----:B------:R-:W-:Y:S05]  /*1d810*/  BSYNC B0 ;  /* 0x0000000000007941 */ /* 0x000fea0003800000 */
.L_x_1562:
[----:B------:R-:W-:Y:S02]  /*1d820*/  ULDC UR4, c[0x0][0xc3c] ;  /* 0x00030f0000047ab9 */ /* 0x000fe40000000800 */
[----:B-1----:R-:W-:-:S13]  /*1d830*/  ISETP.GE.AND P0, PT, R35, UR4, PT ;  /* 0x0000000423007c0c */ /* 0x002fda000bf06270 */
[----:B------:R-:W-:Y:S05]  /*1d840*/  @!P0 BRA `(.L_x_1575) ;  /* 0xfffffe3800b48947 */ /* 0x000fea000383ffff */
[----:B------:R-:W-:Y:S05]  /*1d850*/  BRA `(.L_x_1359) ;  /* 0x0000007400447947 */ /* 0x000fea0003800000 */
.L_x_1357:
        /* <DEDUP_REMOVED lines=13> */
[----:B------:R-:W0:Y:S01]  /*1d930*/  LDS.128 R16, [UR4+0x2d8d0] ;  /* 0x02d8d004ff107984 */ /* 0x000e220008000c00 */
[----:B------:R-:W-:Y:S06]  /*1d940*/  BAR.ARV 0x4, 0x200 ;  /* 0x0108000000007b1d */ /* 0x000fec0000002000 */
[----:B------:R-:W-:Y:S05]  /*1d950*/  BRA `(.L_x_1577) ;  /* 0x0000000800907947 */ /* 0x000fea0003800000 */
.L_x_1576:
        /* <DEDUP_REMOVED lines=42> */
.L_x_1582:
        /* <DEDUP_REMOVED lines=12> */
.L_x_1581:
[----:B------:R-:W-:Y:S05]  /*1dcc0*/  BSYNC B0 ;  /* 0x0000000000007941 */ /* 0x000fea0003800000 */
.L_x_1580:
        /* <DEDUP_REMOVED lines=21> */
.L_x_1578:
        /* <DEDUP_REMOVED lines=16> */
[----:B------:R-:W0:Y:S02]  /*1df20*/  F2I.FTZ.U32.TRUNC.NTZ R3, R11 ;  /* 0x0000000b00037305 */ /* 0x000e24000021f000 */
[----:B0-----:R-:W-:Y:S01]  /*1df30*/  IMAD.MOV R11, RZ, RZ, -R3 ;  /* 0x000000ffff0b7224 */ /* 0x001fe200078e0a03 */
[----:B------:R-:W-:Y:S06]  /*1df40*/  @!P0 BRA `(.L_x_1583) ;  /* 0x0000000000088947 */ /* 0x000fec0003800000 */
[----:B------:R-:W-:-:S05]  /*1df50*/  VIADD R9, R15, 0xffffffff ;  /* 0xffffffff0f097836 */ /* 0x000fca0000000000 */
[----:B------:R0:W1:Y:S02]  /*1df60*/  SHFL.IDX PT, R16, R6, R9, 0x1f ;  /* 0x00001f0906107589 */ /* 0x00006400000e0000 */
.L_x_1583:
[----:B-1----:R-:W-:Y:S01]  /*1df70*/  IMAD R16, R16, UR5, R13 ;  /* 0x0000000510107c24 */ /* 0x002fe2000f8e020d */
[----:B------:R-:W-:Y:S01]  /*1df80*/  IABS R10, R4 ;  /* 0x00000004000a7213 */ /* 0x000fe20000000000 */
[----:B------:R-:W-:Y:S02]  /*1df90*/  IMAD R11, R11, R8, RZ ;  /* 0x000000080b0b7224 */ /* 0x000fe400078e02ff */
[----:B------:R-:W-:Y:S01]  /*1dfa0*/  IMAD.MOV.U32 R2, RZ, RZ, RZ ;  /* 0x000000ffff027224 */ /* 0x000fe200078e00ff */
[----:B0-----:R-:W-:Y:S01]  /*1dfb0*/  IADD3 R9, -R16, UR6, RZ ;  /* 0x0000000610097c10 */ /* 0x001fe2000fffe1ff */
[----:B------:R-:W-:Y:S02]  /*1dfc0*/  IMAD.MOV R10, RZ, RZ, -R10 ;  /* 0x000000ffff0a7224 */ /* 0x000fe400078e0a0a */
[----:B------:R-:W-:Y:S01]  /*1dfd0*/  IMAD.HI.U32 R2, R3, R11, R2 ;  /* 0x0000000b03027227 */ /* 0x000fe200078e0002 */
[----:B------:R-:W-:-:S05]  /*1dfe0*/  IABS R6, R9 ;  /* 0x0000000900067213 */ /* 0x000fca0000000000 */
        /* <DEDUP_REMOVED lines=27> */
[----:B------:R-:W-:Y:S01]  /*1e1a0*/  IMAD R9, R11, R8, RZ ;  /* 0x000000080b097224 */ /* 0x000fe200078e02ff */
[----:B------:R-:W-:-:S03]  /*1e1b0*/  IABS R11, R4 ;  /* 0x00000004000b7213 */ /* 0x000fc60000000000 */
[----:B------:R-:W-:-:S04]  /*1e1c0*/  IMAD.HI.U32 R2, R3, R9, R2 ;  /* 0x0000000903027227 */ /* 0x000fc800078e0002 */
[----:B------:R-:W-:Y:S02]  /*1e1d0*/  IMAD.MOV.U32 R9, RZ, RZ, R11 ;  /* 0x000000ffff097224 */ /* 0x000fe400078e000b */
        /* <DEDUP_REMOVED lines=19> */
.L_x_1579:
[----:B------:R-:W-:Y:S02]  /*1e310*/  IMAD.MOV.U32 R17, RZ, RZ, RZ ;  /* 0x000000ffff117224 */ /* 0x000fe400078e00ff */
[----:B------:R-:W-:Y:S02]  /*1e320*/  IMAD.U32 R16, RZ, RZ, UR6 ;  /* 0x00000006ff107e24 */ /* 0x000fe4000f8e00ff */
[----:B------:R-:W-:-:S07]  /*1e330*/  IMAD.MOV.U32 R18, RZ, RZ, RZ ;  /* 0x000000ffff127224 */ /* 0x000fce00078e00ff */
.L_x_1584:
[----:B------:R-:W-:-:S13]  /*1e340*/  ISETP.NE.AND P0, PT, R5, RZ, PT ;  /* 0x000000ff0500720c */ /* 0x000fda0003f05270 */
[----:B------:R-:W0:Y:S01]  /*1e350*/  @!P0 S2R R3, SR_CgaCtaId ;  /* 0x0000000000038919 */ /* 0x000e220000008800 */
[----:B------:R-:W-:-:S04]  /*1e360*/  @!P0 MOV R0, 0x400 ;  /* 0x0000040000008802 */ /* 0x000fc80000000f00 */
[----:B0-----:R-:W-:-:S05]  /*1e370*/  @!P0 LEA R0, R3, R0, 0x18 ;  /* 0x0000000003008211 */ /* 0x001fca00078ec0ff */
[----:B------:R1:W-:Y:S01]  /*1e380*/  @!P0 STS.128 [R0+0x2d8d0], R16 ;  /* 0x02d8d01000008388 */ /* 0x0003e20000000c00 */
[----:B------:R-:W-:Y:S06]  /*1e390*/  BAR.ARV 0x5, 0x200 ;  /* 0x0148000000007b1d */ /* 0x000fec0000002000 */
.L_x_1577:
[----:B-1----:R-:W-:Y:S01]  /*1e3a0*/  IMAD.MOV.U32 R0, RZ, RZ, 0x1 ;  /* 0x00000001ff007424 */ /* 0x002fe200078e00ff */
[----:B------:R-:W-:Y:S01]  /*1e3b0*/  ULDC UR4, c[0x0][0xc3c] ;  /* 0x00030f0000047ab9 */ /* 0x000fe20000000800 */
[----:B------:R-:W-:Y:S01]  /*1e3c0*/  IMAD.MOV.U32 R25, RZ, RZ, RZ ;  /* 0x000000ffff197224 */ /* 0x000fe200078e00ff */
[----:B0-----:R-:W-:Y:S02]  /*1e3d0*/  ISETP.GE.AND P0, PT, R19, UR4, PT ;  /* 0x0000000413007c0c */ /* 0x001fe4000bf06270 */
[----:B------:R0:W-:Y:S04]  /*1e3e0*/  STL [R1], R0 ;  /* 0x0000000001007387 */ /* 0x0001e80000100800 */
[----:B------:R0:W-:Y:S07]  /*1e3f0*/  STL [R1+0x4c], RZ ;  /* 0x00004cff01007387 */ /* 0x0001ee0000100800 */
[----:B------:R-:W-:Y:S05]  /*1e400*/  @P0 BRA `(.L_x_1585) ;  /* 0x0000006400740947 */ /* 0x000fea0003800000 */
[----:B------:R-:W1:Y:S01]  /*1e410*/  S2R R7, SR_TID.X ;  /* 0x0000000000077919 */ /* 0x000e620000002100 */
[----:B------:R-:W2:Y:S01]  /*1e420*/  S2UR UR5, SR_CgaCtaId ;  /* 0x00000000000579c3 */ /* 0x000ea20000008800 */
[----:B------:R-:W-:Y:S01]  /*1e430*/  UMOV UR4, 0x400 ;  /* 0x0000040000047882 */ /* 0x000fe20000000000 */
[----:B------:R-:W-:Y:S01]  /*1e440*/  BSSY B8, `(.L_x_1585) ;  /* 0x0000659000087945 */ /* 0x000fe20003800000 */
[----:B------:R-:W-:Y:S01]  /*1e450*/  IMAD.MOV.U32 R27, RZ, RZ, RZ ;  /* 0x000000ffff1b7224 */ /* 0x000fe200078e00ff */
[----:B------:R-:W-:Y:S01]  /*1e460*/  ULDC.64 UR40, c[0x0][0x198] ;  /* 0x0000660000287ab9 */ /* 0x000fe20000000a00 */
[----:B------:R-:W-:Y:S01]  /*1e470*/  IMAD.MOV.U32 R25, RZ, RZ, RZ ;  /* 0x000000ffff197224 */ /* 0x000fe200078e00ff */
[----:B------:R-:W-:Y:S01]  /*1e480*/  ULOP3.LUT UR38, UR36, 0x2, URZ, 0xfc, !UPT ;  /* 0x0000000224267892 */ /* 0x000fe2000f8efc3f */
[----:B------:R-:W-:Y:S01]  /*1e490*/  ULDC UR37, c[0x0][0xc] ;  /* 0x0000030000257ab9 */ /* 0x000fe20000000800 */
[----:B--2---:R-:W-:-:S06]  /*1e4a0*/  ULEA UR4, UR5, UR4, 0x18 ;  /* 0x0000000405047291 */ /* 0x004fcc000f8ec03f */
[----:B------:R-:W-:Y:S01]  /*1e4b0*/  IMAD.U32 R23, RZ, RZ, UR4 ;  /* 0x00000004ff177e24 */ /* 0x000fe2000f8e00ff */
[C---:B-1----:R-:W-:Y:S01]  /*1e4c0*/  LOP3.LUT R6, R7.reuse, 0x7f, RZ, 0xc0, !PT ;  /* 0x0000007f07067812 */ /* 0x042fe200078ec0ff */
[----:B0-----:R-:W-:-:S04]  /*1e4d0*/  IMAD.SHL.U32 R0, R7, 0x8, RZ ;  /* 0x0000000807007824 */ /* 0x001fc800078e00ff */
        /* <DEDUP_REMOVED lines=9> */
[----:B------:R-:W-:Y:S01]  /*1e570*/  SHF.R.U32.HI R3, RZ, 0x2, R6 ;  /* 0x00000002ff037819 */ /* 0x000fe20000011606 */
[----:B------:R-:W-:-:S02]  /*1e580*/  IMAD.MOV.U32 R6, RZ, RZ, 0x1 ;  /* 0x00000001ff067424 */ /* 0x000fc400078e00ff */
[----:B------:R-:W-:Y:S01]  /*1e590*/  STL [R1+0x14], R5 ;  /* 0x0000140501007387 */ /* 0x000fe20000100800 */
[----:B------:R-:W-:-:S03]  /*1e5a0*/  LOP3.LUT R2, R2, 0x60, RZ, 0xc0, !PT ;  /* 0x0000006002027812 */ /* 0x000fc600078ec0ff */
[----:B------:R-:W-:Y:S04]  /*1e5b0*/  STL [R1+0x4c], RZ ;  /* 0x00004cff01007387 */ /* 0x000fe80000100800 */
[----:B------:R0:W-:Y:S04]  /*1e5c0*/  STL [R1+0x4], R4 ;  /* 0x0000040401007387 */ /* 0x0001e80000100800 */
[----:B------:R1:W-:Y:S01]  /*1e5d0*/  STL [R1], R6 ;  /* 0x0000000601007387 */ /* 0x0003e20000100800 */
[----:B0-----:R-:W-:Y:S02]  /*1e5e0*/  LOP3.LUT R4, R3, R2, RZ, 0xfc, !PT ;  /* 0x0000000203047212 */ /* 0x001fe400078efcff */
[----:B------:R-:W-:-:S02]  /*1e5f0*/  LOP3.LUT R3, R0, 0x20, RZ, 0xfc, !PT ;  /* 0x0000002000037812 */ /* 0x000fc400078efcff */
[----:B------:R-:W-:Y:S01]  /*1e600*/  LOP3.LUT R2, R0, 0x40, RZ, 0xfc, !PT ;  /* 0x0000004000027812 */ /* 0x000fe200078efcff */
[----:B------:R-:W-:-:S05]  /*1e610*/  IMAD R0, R5, 0x2, R23 ;  /* 0x0000000205007824 */ /* 0x000fca00078e0217 */
[----:B------:R1:W-:Y:S02]  /*1e620*/  STL [R1+0x34], R0 ;  /* 0x0000340001007387 */ /* 0x0003e40000100800 */
.L_x_1702:
[----:B------:R-:W-:Y:S05]  /*1e630*/  YIELD ;  /* 0x0000000000007946 */ /* 0x000fea0003800000 */
[----:B------:R-:W-:Y:S01]  /*1e640*/  ULDC.64 UR4, c[0x0][0xa28] ;  /* 0x00028a0000047ab9 */ /* 0x000fe20000000a00 */
[----:B------:R-:W-:Y:S02]  /*1e650*/  CS2R R8, SRZ ;  /* 0x0000000000087805 */ /* 0x000fe4000001ff00 */
[----:B------:R-:W-:Y:S01]  /*1e660*/  ISETP.NE.U32.AND P0, PT, RZ, UR4, PT ;  /* 0x00000004ff007c0c */ /* 0x000fe2000bf05070 */
[----:B0-----:R-:W0:Y:S01]  /*1e670*/  LDC.64 R4, c[0x0][0xa00] ;  /* 0x00028000ff047b82 */ /* 0x001e220000000a00 */
[----:B------:R-:W-:-:S02]  /*1e680*/  ULDC.64 UR6, c[0x0][0xa10] ;  /* 0x0002840000067ab9 */ /* 0x000fc40000000a00 */
[----:B------:R-:W-:Y:S01]  /*1e690*/  ISETP.NE.AND.EX P0, PT, RZ, UR5, PT, P0 ;  /* 0x00000005ff007c0c */ /* 0x000fe2000bf05300 */
[----:B------:R-:W-:-:S12]  /*1e6a0*/  ULDC.64 UR4, c[0x0][0xa18] ;  /* 0x0002860000047ab9 */ /* 0x000fd80000000a00 */
[----:B--2---:R-:W2:Y:S02]  /*1e6b0*/  @P0 LDC.64 R2, c[0x0][0xa28] ;  /* 0x00028a00ff020b82 */ /* 0x004ea40000000a00 */
[----:B--2---:R-:W-:-:S05]  /*1e6c0*/  @P0 IMAD.WIDE R2, R19, 0x4, R2 ;  /* 0x0000000413020825 */ /* 0x004fca00078e0202 */
[----:B---3--:R2:W3:Y:S01]  /*1e6d0*/  @P0 LDG.E R9, desc[UR54][R2.64] ;  /* 0x0000003602090981 */ /* 0x0084e2000c1e1900 */
[----:B------:R-:W-:Y:S01]  /*1e6e0*/  ISETP.NE.U32.AND P0, PT, RZ, UR4, PT ;  /* 0x00000004ff007c0c */ /* 0x000fe2000bf05070 */
[----:B0-----:R-:W-:Y:S01]  /*1e6f0*/  IMAD.WIDE R4, R19, 0x4, R4 ;  /* 0x0000000413047825 */ /* 0x001fe200078e0204 */
[----:B------:R-:W-:Y:S02]  /*1e700*/  ISETP.NE.U32.AND P1, PT, RZ, UR6, PT ;  /* 0x00000006ff007c0c */ /* 0x000fe4000bf25070 */
[----:B------:R-:W-:Y:S01]  /*1e710*/  ISETP.NE.AND.EX P2, PT, RZ, UR5, PT, P0 ;  /* 0x00000005ff007c0c */ /* 0x000fe2000bf45300 */
[----:B------:R-:W-:Y:S01]  /*1e720*/  ULDC.64 UR4, c[0x0][0xa00] ;  /* 0x0002800000047ab9 */ /* 0x000fe20000000a00 */
[----:B------:R-:W-:Y:S01]  /*1e730*/  ISETP.NE.AND.EX P1, PT, RZ, UR7, PT, P1 ;  /* 0x00000007ff007c0c */ /* 0x000fe2000bf25310 */
[----:B-1----:R-:W-:Y:S01]  /*1e740*/  IMAD.MOV.U32 R0, RZ, RZ, RZ ;  /* 0x000000ffff007224 */ /* 0x002fe200078e00ff */
[----:B------:R-:W-:Y:S01]  /*1e750*/  ISETP.NE.U32.AND P0, PT, RZ, UR4, PT ;  /* 0x00000004ff007c0c */ /* 0x000fe2000bf05070 */
[----:B--2---:R-:W0:Y:S03]  /*1e760*/  LDC.64 R2, c[0x0][0xa10] ;  /* 0x00028400ff027b82 */ /* 0x004e260000000a00 */
[----:B------:R-:W-:-:S05]  /*1e770*/  ISETP.NE.AND.EX P0, PT, RZ, UR5, PT, P0 ;  /* 0x00000005ff007c0c */ /* 0x000fca000bf05300 */
[----:B------:R-:W1:Y:S08]  /*1e780*/  @P2 LDC.64 R6, c[0x0][0xa18] ;  /* 0x00028600ff062b82 */ /* 0x000e700000000a00 */
[----:B------:R-:W2:Y:S01]  /*1e790*/  @P0 LDG.E R8, desc[UR54][R4.64] ;  /* 0x0000003604080981 */ /* 0x000ea2000c1e1900 */
[----:B0-----:R-:W-:-:S05]  /*1e7a0*/  IMAD.WIDE R2, R19, 0x4, R2 ;  /* 0x0000000413027825 */ /* 0x001fca00078e0202 */
[----:B-----5:R-:W5:Y:S01]  /*1e7b0*/  @P1 LDG.E R0, desc[UR54][R2.64] ;  /* 0x0000003602001981 */ /* 0x020f62000c1e1900 */
[----:B------:R-:W-:Y:S02]  /*1e7c0*/  ULDC UR4, c[0x0][0x288] ;  /* 0x0000a20000047ab9 */ /* 0x000fe40000000800 */
[----:B------:R-:W-:Y:S01]  /*1e7d0*/  IMAD.U32 R29, RZ, RZ, UR4 ;  /* 0x00000004ff1d7e24 */ /* 0x000fe2000f8e00ff */
[----:B------:R-:W-:Y:S02]  /*1e7e0*/  ULDC.64 UR4, c[0x0][0x418] ;  /* 0x0001060000047ab9 */ /* 0x000fe40000000a00 */
[----:B------:R-:W-:-:S03]  /*1e7f0*/  UISETP.NE.U32.AND UP0, UPT, UR4, URZ, UPT ;  /* 0x0000003f0400728c */ /* 0x000fc6000bf05070 */
[----:B------:R-:W-:Y:S01]  /*1e800*/  ULDC UR4, c[0x0][0x424] ;  /* 0x0001090000047ab9 */ /* 0x000fe20000000800 */
[----:B------:R-:W-:Y:S01]  /*1e810*/  UISETP.NE.AND.EX UP0, UPT, UR5, URZ, UPT, UP0 ;  /* 0x0000003f0500728c */ /* 0x000fe2000bf05300 */
[----:B-1----:R-:W-:Y:S02]  /*1e820*/  @P2 IMAD.WIDE R6, R19, 0x4, R6 ;  /* 0x0000000413062825 */ /* 0x002fe400078e0206 */
[----:B------:R-:W-:Y:S01]  /*1e830*/  ULDC UR5, c[0x0][0x2f0] ;  /* 0x0000bc0000057ab9 */ /* 0x000fe20000000800 */
[----:B------:R-:W-:Y:S02]  /*1e840*/  USEL UR4, UR4, 0x1, UP0 ;  /* 0x0000000104047887 */ /* 0x000fe40008000000 */
[----:B------:R0:W5:Y:S02]  /*1e850*/  @P2 LDG.E R29, desc[UR54][R6.64] ;  /* 0x00000036061d2981 */ /* 0x000164000c1e1900 */
[----:B------:R-:W-:-:S03]  /*1e860*/  UIMAD UR4, UR4, UR5, URZ ;  /* 0x00000005040472a4 */ /* 0x000fc6000f8e023f */
[----:B------:R-:W-:Y:S02]  /*1e870*/  ULDC UR5, c[0x0][0x348] ;  /* 0x0000d20000057ab9 */ /* 0x000fe40000000800 */
[----:B0-----:R-:W-:Y:S02]  /*1e880*/  IMAD.U32 R7, RZ, RZ, UR5 ;  /* 0x00000005ff077e24 */ /* 0x001fe4000f8e00ff */
[----:B------:R-:W-:Y:S01]  /*1e890*/  IMAD.U32 R6, RZ, RZ, UR4 ;  /* 0x00000004ff067e24 */ /* 0x000fe2000f8e00ff */
[----:B---3--:R0:W-:Y:S04]  /*1e8a0*/  STL [R1+0x2c], R9 ;  /* 0x00002c0901007387 */ /* 0x0081e80000100800 */
[----:B--2---:R0:W-:Y:S01]  /*1e8b0*/  STL [R1+0x8], R8 ;  /* 0x0000080801007387 */ /* 0x0041e20000100800 */
[----:B------:R-:W-:Y:S05]  /*1e8c0*/  @P2 BRA `(.L_x_1586) ;  /* 0x0000000000102947 */ /* 0x000fea0003800000 */
[----:B------:R-:W-:Y:S05]  /*1e8d0*/  @!P0 BRA `(.L_x_1586) ;  /* 0x00000000000c8947 */ /* 0x000fea0003800000 */
[----:B-----5:R-:W2:Y:S04]  /*1e8e0*/  LDG.E R29, desc[UR54][R4.64] ;  /* 0x00000036041d7981 */ /* 0x020ea8000c1e1900 */
[----:B------:R-:W2:Y:S02]  /*1e8f0*/  LDG.E R4, desc[UR54][R4.64+0x4] ;  /* 0x0000043604047981 */ /* 0x000ea4000c1e1900 */
[----:B--2---:R-:W-:-:S07]  /*1e900*/  IMAD.IADD R29, R4, 0x1, -R29 ;  /* 0x00000001041d7824 */ /* 0x004fce00078e0a1d */
.L_x_1586:
        /* <DEDUP_REMOVED lines=8> */
.L_x_1587:
[----:B------:R-:W-:Y:S02]  /*1e990*/  ULDC.64 UR4, c[0x0][0xa08] ;  /* 0x0002820000047ab9 */ /* 0x000fe40000000a00 */
[----:B------:R-:W-:-:S04]  /*1e9a0*/  ISETP.NE.U32.AND P0, PT, RZ, UR4, PT ;  /* 0x00000004ff007c0c */ /* 0x000fc8000bf05070 */
[----:B------:R-:W-:-:S13]  /*1e9b0*/  ISETP.NE.AND.EX P0, PT, RZ, UR5, PT, P0 ;  /* 0x00000005ff007c0c */ /* 0x000fda000bf05300 */
[----:B------:R-:W-:Y:S05]  /*1e9c0*/  @!P0 BRA `(.L_x_1588) ;  /* 0x0000000000148947 */ /* 0x000fea0003800000 */
[----:B------:R-:W1:Y:S02]  /*1e9d0*/  LDC.64 R4, c[0x0][0xa08] ;  /* 0x00028200ff047b82 */ /* 0x000e640000000a00 */
[----:B-1----:R-:W-:-:S05]  /*1e9e0*/  IMAD.WIDE R4, R19, 0x4, R4 ;  /* 0x0000000413047825 */ /* 0x002fca00078e0204 */
[----:B------:R-:W2:Y:S04]  /*1e9f0*/  LDG.E R6, desc[UR54][R4.64] ;  /* 0x0000003604067981 */ /* 0x000ea8000c1e1900 */
[----:B------:R-:W2:Y:S02]  /*1ea00*/  LDG.E R4, desc[UR54][R4.64+0x4] ;  /* 0x0000043604047981 */ /* 0x000ea4000c1e1900 */
[----:B--2---:R-:W-:-:S07]  /*1ea10*/  IMAD.IADD R6, R4, 0x1, -R6 ;  /* 0x0000000104067824 */ /* 0x004fce00078e0a06 */
.L_x_1588:
[----:B-1----:R-:W2:Y:S04]  /*1ea20*/  @P1 LDG.E R4, desc[UR54][R2.64] ;  /* 0x0000003602041981 */ /* 0x002ea8000c1e1900 */
[----:B------:R1:W2:Y:S01]  /*1ea30*/  @P1 LDG.E R5, desc[UR54][R2.64+0x4] ;  /* 0x0000043602051981 */ /* 0x0002a2000c1e1900 */
[----:B------:R-:W-:Y:S02]  /*1ea40*/  IMAD R28, R17, 0xc0, RZ ;  /* 0x000000c0111c7824 */ /* 0x000fe400078e02ff */
[----:B-----5:R-:W-:Y:S02]  /*1ea50*/  IMAD.IADD R6, R6, 0x1, -R9 ;  /* 0x0000000106067824 */ /* 0x020fe400078e0a09 */
[----:B0-----:R-:W-:Y:S01]  /*1ea60*/  VIADD R8, R28, 0xbf ;  /* 0x000000bf1c087836 */ /* 0x001fe20000000000 */
[----:B-1----:R-:W0:Y:S02]  /*1ea70*/  LDC R2, c[0x0][0x448] ;  /* 0x00011200ff027b82 */ /* 0x002e240000000800 */
[----:B0-----:R-:W-:-:S13]  /*1ea80*/  ISETP.NE.AND P2, PT, R2, 0x1, PT ;  /* 0x000000010200780c */ /* 0x001fda0003f45270 */
[----:B------:R-:W0:Y:S08]  /*1ea90*/  @P2 LDC R3, c[0x0][0x44c] ;  /* 0x00011300ff032b82 */ /* 0x000e300000000800 */
[----:B------:R-:W1:Y:S01]  /*1eaa0*/  @P2 LDC R2, c[0x0][0x450] ;  /* 0x00011400ff022b82 */ /* 0x000e620000000800 */
[----:B0-----:R-:W-:-:S05]  /*1eab0*/  @P2 IMAD.HI.U32 R3, R8, R3, RZ ;  /* 0x0000000308032227 */ /* 0x001fca00078e00ff */
[----:B-1----:R-:W-:Y:S01]  /*1eac0*/  @P2 SHF.R.U32.HI R8, RZ, R2, R3 ;  /* 0x00000002ff082219 */ /* 0x002fe20000011603 */
[----:B--2---:R-:W-:-:S04]  /*1ead0*/  @P1 IMAD.IADD R7, R5, 0x1, -R4 ;  /* 0x0000000105071824 */ /* 0x004fc800078e0a04 */
[----:B------:R-:W-:-:S04]  /*1eae0*/  IMAD.IADD R10, R6, 0x1, R7 ;  /* 0x00000001060a7824 */ /* 0x000fc800078e0207 */
[C---:B------:R-:W-:Y:S01]  /*1eaf0*/  VIADD R21, R10.reuse, 0x7f ;  /* 0x0000007f0a157836 */ /* 0x040fe20000000000 */
[----:B------:R0:W-:Y:S01]  /*1eb00*/  STL [R1+0x24], R10 ;  /* 0x0000240a01007387 */ /* 0x0001e20000100800 */
[----:B------:R-:W-:-:S03]  /*1eb10*/  IADD3 R17, R10, 0x1, -R29 ;  /* 0x000000010a117810 */ /* 0x000fc60007ffe81d */
[----:B------:R-:W-:Y:S02]  /*1eb20*/  SHF.R.S32.HI R2, RZ, 0x1f, R21 ;  /* 0x0000001fff027819 */ /* 0x000fe40000011415 */
[----:B------:R-:W-:Y:S02]  /*1eb30*/  IMAD.IADD R8, R17, 0x1, R8 ;  /* 0x0000000111087824 */ /* 0x000fe400078e0208 */
[----:B------:R-:W-:Y:S02]  /*1eb40*/  LEA.HI R21, R2, R21, RZ, 0x7 ;  /* 0x0000001502157211 */ /* 0x000fe400078f38ff */
[----:B------:R-:W1:Y:S02]  /*1eb50*/  LDC.64 R2, c[0x0][0x9e0] ;  /* 0x00027800ff027b82 */ /* 0x000e640000000a00 */
[----:B------:R-:W-:Y:S02]  /*1eb60*/  SHF.R.S32.HI R21, RZ, 0x7, R21 ;  /* 0x00000007ff157819 */ /* 0x000fe40000011415 */
[----:B-1----:R-:W-:Y:S01]  /*1eb70*/  ISETP.GE.AND P3, PT, R3, 0x1, PT ;  /* 0x000000010300780c */ /* 0x002fe20003f66270 */
[----:B------:R-:W-:-:S12]  /*1eb80*/  IMAD.IADD R2, R8, 0x1, R2 ;  /* 0x0000000108027824 */ /* 0x000fd800078e0202 */
[----:B0-----:R-:W-:Y:S05]  /*1eb90*/  @!P3 BRA `(.L_x_1589) ;  /* 0x000000000048b947 */ /* 0x001fea0003800000 */
        /* <DEDUP_REMOVED lines=11> */
.L_x_1591:
[----:B------:R-:W-:-:S13]  /*1ec50*/  ISETP.NE.AND P0, PT, R3, 0x1, PT ;  /* 0x000000010300780c */ /* 0x000fda0003f05270 */
[----:B------:R-:W0:Y:S02]  /*1ec60*/  @P0 LDC.64 R4, c[0x0][0x9e8] ;  /* 0x00027a00ff040b82 */ /* 0x000e240000000a00 */
[----:B0-----:R-:W-:-:S05]  /*1ec70*/  @P0 IMAD.HI.U32 R4, R9, R4, RZ ;  /* 0x0000000409040227 */ /* 0x001fca00078e00ff */
[----:B------:R-:W-:-:S07]  /*1ec80*/  @P0 SHF.R.U32.HI R9, RZ, R5, R4 ;  /* 0x00000005ff090219 */ /* 0x000fce0000011604 */
.L_x_1592:
[----:B------:R-:W-:Y:S05]  /*1ec90*/  BSYNC B0 ;  /* 0x0000000000007941 */ /* 0x000fea0003800000 */
.L_x_1590:
[----:B------:R-:W-:-:S05]  /*1eca0*/  IMAD R9, R9, R3, R3 ;  /* 0x0000000309097224 */ /* 0x000fca00078e0203 */
[----:B------:R-:W-:-:S07]  /*1ecb0*/  VIMNMX R2, R2, R9, PT ;  /* 0x0000000902027248 */ /* 0x000fce0003fe0100 */
.L_x_1589:
        /* <DEDUP_REMOVED lines=20> */
.L_x_1595:
[----:B------:R-:W-:-:S13]  /*1ee00*/  ISETP.NE.AND P0, PT, R3, 0x1, PT ;  /* 0x000000010300780c */ /* 0x000fda0003f05270 */
[----:B------:R-:W0:Y:S02]  /*1ee10*/  @P0 LDC.64 R4, c[0x0][0x9e8] ;  /* 0x00027a00ff040b82 */ /* 0x000e240000000a00 */
[----:B0-----:R-:W-:-:S05]  /*1ee20*/  @P0 IMAD.HI.U32 R4, R9, R4, RZ ;  /* 0x0000000409040227 */ /* 0x001fca00078e00ff */
[----:B------:R-:W-:-:S07]  /*1ee30*/  @P0 SHF.R.U32.HI R9, RZ, R5, R4 ;  /* 0x00000005ff090219 */ /* 0x000fce0000011604 */
.L_x_1596:
[----:B------:R-:W-:Y:S05]  /*1ee40*/  BSYNC B0 ;  /* 0x0000000000007941 */ /* 0x000fea0003800000 */
.L_x_1594:
[----:B------:R-:W-:-:S05]  /*1ee50*/  IMAD R3, R9, R3, RZ ;  /* 0x0000000309037224 */ /* 0x000fca00078e02ff */
[----:B------:R-:W-:-:S07]  /*1ee60*/  VIMNMX R8, R8, R3, !PT ;  /* 0x0000000308087248 */ /* 0x000fce0007fe0100 */
.L_x_1593:
[----:B------:R-:W-:Y:S01]  /*1ee70*/  VIADD R2, R2, 0x7f ;  /* 0x0000007f02027836 */ /* 0x000fe20000000000 */
[----:B------:R-:W-:Y:S04]  /*1ee80*/  BSSY B0, `(.L_x_1597) ;  /* 0x000015d000007945 */ /* 0x000fe80003800000 */
[----:B------:R-:W-:-:S04]  /*1ee90*/  SHF.R.S32.HI R3, RZ, 0x1f, R2 ;  /* 0x0000001fff037819 */ /* 0x000fc80000011402 */
[----:B------:R-:W-:Y:S02]  /*1eea0*/  LEA.HI R3, R3, R2, RZ, 0x7 ;  /* 0x0000000203037211 */ /* 0x000fe400078f38ff */
[----:B------:R-:W-:Y:S02]  /*1eeb0*/  SHF.R.S32.HI R2, RZ, 0x1f, R8 ;  /* 0x0000001fff027819 */ /* 0x000fe40000011408 */
[----:B------:R-:W-:Y:S02]  /*1eec0*/  SHF.R.S32.HI R3, RZ, 0x7, R3 ;  /* 0x00000007ff037819 */ /* 0x000fe40000011403 */
[----:B------:R-:W-:Y:S02]  /*1eed0*/  LEA.HI R2, R2, R8, RZ, 0x7 ;  /* 0x0000000802027211 */ /* 0x000fe400078f38ff */
[----:B------:R-:W-:Y:S02]  /*1eee0*/  VIMNMX R3, R21, R3, PT ;  /* 0x0000000315037248 */ /* 0x000fe40003fe0100 */
[----:B------:R-:W-:-:S03]  /*1eef0*/  SHF.R.S32.HI R2, RZ, 0x7, R2 ;  /* 0x00000007ff027819 */ /* 0x000fc60000011402 */
[----:B------:R-:W-:Y:S01]  /*1ef00*/  IMAD R3, R3, 0x80, -R6 ;  /* 0x0000008003037824 */ /* 0x000fe200078e0a06 */
[----:B------:R-:W-:-:S04]  /*1ef10*/  VIMNMX R2, RZ, R2, !PT ;  /* 0x00000002ff027248 */ /* 0x000fc80007fe0100 */
[----:B------:R-:W-:Y:S01]  /*1ef20*/  VIMNMX R3, R3, R7, PT ;  /* 0x0000000703037248 */ /* 0x000fe20003fe0100 */
[----:B------:R-:W-:-:S05]  /*1ef30*/  IMAD R2, R2, 0x80, -R6 ;  /* 0x0000008002027824 */ /* 0x000fca00078e0a06 */
[----:B------:R-:W-:-:S04]  /*1ef40*/  VIMNMX R4, RZ, R2, !PT ;  /* 0x00000002ff047248 */ /* 0x000fc80007fe0100 */
[----:B------:R-:W-:Y:S02]  /*1ef50*/  ISETP.GT.AND P0, PT, R3, R4, PT ;  /* 0x000000040300720c */ /* 0x000fe40003f04270 */
[----:B------:R-:W-:-:S11]  /*1ef60*/  SHF.R.U32.HI R4, RZ, 0x7, R4 ;  /* 0x00000007ff047819 */ /* 0x000fd60000011604 */
[----:B------:R-:W-:-:S05]  /*1ef70*/  @P0 VIADD R2, R3, 0x7f ;  /* 0x0000007f03020836 */ /* 0x000fca0000000000 */
[----:B------:R-:W-:-:S04]  /*1ef80*/  @P0 SHF.R.S32.HI R3, RZ, 0x1f, R2 ;  /* 0x0000001fff030819 */ /* 0x000fc80000011402 */
        /* <DEDUP_REMOVED lines=13> */
.L_x_1756:
[----:B-1----:R-:W-:Y:S02]  /*1f060*/  ISETP.NE.AND P0, PT, R14, RZ, PT ;  /* 0x000000ff0e00720c */ /* 0x002fe40003f05270 */
[----:B------:R-:W-:-:S11]  /*1f070*/  PLOP3.LUT P6, PT, PT, PT, PT, 0x8, 0x0 ;  /* 0x000000000000781c */ /* 0x000fd60003fce170 */
[----:B------:R-:W-:Y:S05]  /*1f080*/  @P0 BRA `(.L_x_1600) ;  /* 0x00000000000c0947 */ /* 0x000fea0003800000 */
[----:B------:R-:W-:-:S03]  /*1f090*/  UMOV UR4, 0xffffffff ;  /* 0xffffffff00047882 */ /* 0x000fc60000000000 */
[----:B------:R-:W-:Y:S05]  /*1f0a0*/  BRA.DIV UR4, `(.L_x_1601) ;  /* 0x0000006a04fc7947 */ /* 0x000fea000b800000 */
[----:B------:R-:W-:-:S13]  /*1f0b0*/  ELECT P6, URZ, PT ;  /* 0x00000000003f782f */ /* 0x000fda00038c0000 */
.L_x_1600:
        /* <DEDUP_REMOVED lines=9> */
.L_x_1759:
[----:B------:R-:W-:Y:S05]  /*1f150*/  BSYNC B1 ;  /* 0x0000000000017941 */ /* 0x000fea0003800000 */
.L_x_1602:
        /* <DEDUP_REMOVED lines=11> */
.L_x_1760:
[----:B------:R-:W-:Y:S05]  /*1f210*/  BSYNC B2 ;  /* 0x0000000000027941 */ /* 0x000fea0003800000 */
.L_x_1606:
        /* <DEDUP_REMOVED lines=9> */
.L_x_1609:
[----:B------:R-:W-:Y:S05]  /*1f2b0*/  BSYNC B2 ;  /* 0x0000000000027941 */ /* 0x000fea0003800000 */
.L_x_1608:
        /* <DEDUP_REMOVED lines=12> */
.L_x_1610:
        /* <DEDUP_REMOVED lines=16> */
.L_x_1611:
        /* <DEDUP_REMOVED lines=16> */
.L_x_1612:
        /* <DEDUP_REMOVED lines=13> */
.L_x_1761:
[----:B------:R-:W-:Y:S05]  /*1f650*/  BSYNC B2 ;  /* 0x0000000000027941 */ /* 0x000fea0003800000 */
.L_x_1613:
        /* <DEDUP_REMOVED lines=11> */
.L_x_1616:
[----:B------:R-:W-:Y:S05]  /*1f710*/  BSYNC B2 ;  /* 0x0000000000027941 */ /* 0x000fea0003800000 */
.L_x_1615:
        /* <DEDUP_REMOVED lines=8> */
.L_x_1617:
        /* <DEDUP_REMOVED lines=15> */
.L_x_1618:
        /* <DEDUP_REMOVED lines=15> */
.L_x_1619:
        /* <DEDUP_REMOVED lines=10> */
.L_x_1605:
[----:B------:R-:W-:Y:S05]  /*1fa20*/  BSYNC B1 ;  /* 0x0000000000017941 */ /* 0x000fea0003800000 */
.L_x_1604:
[----:B0-----:R-:W2:Y:S01]  /*1fa30*/  LDL.LU R5, [R1+0x4] ;  /* 0x0000040001057983 */ /* 0x001ea20000300800 */
[----:B------:R-:W-:Y:S01]  /*1fa40*/  VIADD R27, R27, 0x1 ;  /* 0x000000011b1b7836 */ /* 0x000fe20000000000 */
[----:B------:R-:W-:Y:S01]  /*1fa50*/  PLOP3.LUT P0, PT, PT, PT, PT, 0x8, 0x0 ;  /* 0x000000000000781c */ /* 0x000fe20003f0e170 */
[----:B------:R-:W-:-:S03]  /*1fa60*/  VIADD R9, R3, 0xfffffffe ;  /* 0xfffffffe03097836 */ /* 0x000fc60000000000 */
[----:B------:R-:W-:Y:S02]  /*1fa70*/  ISETP.NE.AND P1, PT, R27, 0x2, PT ;  /* 0x000000021b00780c */ /* 0x000fe40003f25270 */
[----:B------:R-:W-:Y:S02]  /*1fa80*/  ISETP.GE.AND P2, PT, R9, R4, PT ;  /* 0x000000040900720c */ /* 0x000fe40003f46270 */
[----:B------:R-:W-:Y:S02]  /*1fa90*/  SEL R3, RZ, 0x1, P1 ;  /* 0x00000001ff037807 */ /* 0x000fe40000800000 */
[----:B------:R-:W-:Y:S02]  /*1faa0*/  SEL R27, R27, RZ, P1 ;  /* 0x000000ff1b1b7207 */ /* 0x000fe40000800000 */
[----:B--2---:R-:W-:-:S05]  /*1fab0*/  LOP3.LUT R5, R5, R3, RZ, 0x3c, !PT ;  /* 0x0000000305057212 */ /* 0x004fca00078e3cff */
[----:B------:R0:W-:Y:S02]  /*1fac0*/  STL [R1+0x4], R5 ;  /* 0x0000040501007387 */ /* 0x0001e40000100800 */
[----:B------:R-:W-:Y:S05]  /*1fad0*/  @!P2 BRA `(.L_x_1598) ;  /* 0x00000008005ca947 */ /* 0x000fea0003800000 */
.L_x_1636:
        /* <DEDUP_REMOVED lines=12> */
.L_x_1762:
[----:B------:R-:W-:Y:S05]  /*1fba0*/  BSYNC B2 ;  /* 0x0000000000027941 */ /* 0x000fea0003800000 */
.L_x_1622:
        /* <DEDUP_REMOVED lines=9> */
.L_x_1625:
[----:B------:R-:W-:Y:S05]  /*1fc40*/  BSYNC B2 ;  /* 0x0000000000027941 */ /* 0x000fea0003800000 */
.L_x_1624:
        /* <DEDUP_REMOVED lines=11> */
.L_x_1626:
        /* <DEDUP_REMOVED lines=16> */
.L_x_1627:
        /* <DEDUP_REMOVED lines=16> */
.L_x_1628:
        /* <DEDUP_REMOVED lines=13> */
.L_x_1763:
[----:B------:R-:W-:Y:S05]  /*1ffd0*/  BSYNC B2 ;  /* 0x0000000000027941 */ /* 0x000fea0003800000 */
.L_x_1629:
        /* <DEDUP_REMOVED lines=11> */
.L_x_1632:
[----:B------:R-:W-:Y:S05]  /*20090*/  BSYNC B2 ;  /* 0x0000000000027941 */ /* 0x000fea0003800000 */
.L_x_1631:
        /* <DEDUP_REMOVED lines=8> */
.L_x_1633:
        /* <DEDUP_REMOVED lines=15> */
.L_x_1634:
        /* <DEDUP_REMOVED lines=15> */
.L_x_1635:
        /* <DEDUP_REMOVED lines=10> */
.L_x_1621:
[----:B------:R-:W-:Y:S05]  /*203a0*/  BSYNC B1 ;  /* 0x0000000000017941 */ /* 0x000fea0003800000 */
.L_x_1620:
        /* <DEDUP_REMOVED lines=10> */
.L_x_1598:
[----:B------:R-:W-:Y:S05]  /*20450*/  BSYNC B0 ;  /* 0x0000000000007941 */ /* 0x000fea0003800000 */
.L_x_1597:
[----:B------:R-:W2:Y:S01]  /*20460*/  LDC R0, c[0x0][0x448] ;  /* 0x00011200ff007b82 */ /* 0x000ea20000000800 */
[----:B------:R-:W-:Y:S01]  /*20470*/  VIADD R2, R28, 0xbf ;  /* 0x000000bf1c027836 */ /* 0x000fe20000000000 */
[----:B------:R-:W-:Y:S06]  /*20480*/  @!P0 WARPSYNC.ALL ;  /* 0x0000000000008948 */ /* 0x000fec0003800000 */
[----:B------:R-:W-:Y:S01]  /*20490*/  @!P0 BAR.SYNC.DEFER_BLOCKING 0xc, 0x200 ;  /* 0x0308000000008b1d */ /* 0x000fe20000010000 */
[----:B--2---:R-:W-:-:S13]  /*204a0*/  ISETP.NE.AND P1, PT, R0, 0x1, PT ;  /* 0x000000010000780c */ /* 0x004fda0003f25270 */
[----:B------:R-:W2:Y:S08]  /*204b0*/  @P1 LDC R3, c[0x0][0x44c] ;  /* 0x00011300ff031b82 */ /* 0x000eb00000000800 */
[----:B------:R-:W3:Y:S01]  /*204c0*/  @P1 LDC R0, c[0x0][0x450] ;  /* 0x00011400ff001b82 */ /* 0x000ee20000000800 */
[----:B--2---:R-:W-:-:S05]  /*204d0*/  @P1 IMAD.HI.U32 R3, R2, R3, RZ ;  /* 0x0000000302031227 */ /* 0x004fca00078e00ff */
[----:B---3--:R-:W-:-:S05]  /*204e0*/  @P1 SHF.R.U32.HI R2, RZ, R0, R3 ;  /* 0x00000000ff021219 */ /* 0x008fca0000011603 */
[----:B------:R-:W-:Y:S02]  /*204f0*/  IMAD.IADD R17, R17, 0x1, R2 ;  /* 0x0000000111117824 */ /* 0x000fe400078e0202 */
[----:B------:R-:W2:Y:S02]  /*20500*/  LDC.64 R2, c[0x0][0x9e0] ;  /* 0x00027800ff027b82 */ /* 0x000ea40000000a00 */
[----:B--2---:R-:W-:Y:S01]  /*20510*/  ISETP.GE.AND P2, PT, R3, 0x1, PT ;  /* 0x000000010300780c */ /* 0x004fe20003f46270 */
[----:B------:R-:W-:-:S12]  /*20520*/  IMAD.IADD R2, R17, 0x1, R2 ;  /* 0x0000000111027824 */ /* 0x000fd800078e0202 */
[----:B------:R-:W-:Y:S05]  /*20530*/  @!P2 BRA `(.L_x_1637) ;  /* 0x000000000048a947 */ /* 0x000fea0003800000 */
[C---:B------:R-:W-:Y:S01]  /*20540*/  ISETP.GT.AND P0, PT, R17.reuse, RZ, PT ;  /* 0x000000ff1100720c */ /* 0x040fe20003f04270 */
[----:B------:R-:W-:Y:S01]  /*20550*/  BSSY B0, `(.L_x_1638) ;  /* 0x000000e000007945 */ /* 0x000fe20003800000 */
[----:B------:R-:W-:-:S11]  /*20560*/  VIADD R0, R17, 0xffffffff ;  /* 0xffffffff11007836 */ /* 0x000fd60000000000 */
[----:B------:R-:W-:Y:S05]  /*20570*/  @P0 BRA `(.L_x_1639) ;  /* 0x00000000001c0947 */ /* 0x000fea0003800000 */
[----:B------:R-:W-:Y:S01]  /*20580*/  ISETP.NE.AND P0, PT, R3, 0x1, PT ;  /* 0x000000010300780c */ /* 0x000fe20003f05270 */
[----:B------:R-:W-:-:S12]  /*20590*/  IMAD.MOV R0, RZ, RZ, -R17 ;  /* 0x000000ffff007224 */ /* 0x000fd800078e0a11 */
[----:B0-----:R-:W0:Y:S02]  /*205a0*/  @P0 LDC.64 R4, c[0x0][0x9e8] ;  /* 0x00027a00ff040b82 */ /* 0x001e240000000a00 */
[----:B0-----:R-:W-:-:S05]  /*205b0*/  @P0 IMAD.HI.U32 R4, R0, R4, RZ ;  /* 0x0000000400040227 */ /* 0x001fca00078e00ff */
[----:B------:R-:W-:-:S04]  /*205c0*/  @P0 SHF.R.U32.HI R0, RZ, R5, R4 ;  /* 0x00000005ff000219 */ /* 0x000fc80000011604 */
[----:B------:R-:W-:Y:S01]  /*205d0*/  LOP3.LUT R0, RZ, R0, RZ, 0x33, !PT ;  /* 0x00000000ff007212 */ /* 0x000fe200078e33ff */
[----:B------:R-:W-:Y:S06]  /*205e0*/  BRA `(.L_x_1640) ;  /* 0x0000000000107947 */ /* 0x000fec0003800000 */
.L_x_1639:
[----:B------:R-:W-:-:S13]  /*205f0*/  ISETP.NE.AND P0, PT, R3, 0x1, PT ;  /* 0x000000010300780c */ /* 0x000fda0003f05270 */
[----:B0-----:R-:W0:Y:S02]  /*20600*/  @P0 LDC.64 R4, c[0x0][0x9e8] ;  /* 0x00027a00ff040b82 */ /* 0x001e240000000a00 */
[----:B0-----:R-:W-:-:S05]  /*20610*/  @P0 IMAD.HI.U32 R4, R0, R4, RZ ;  /* 0x0000000400040227 */ /* 0x001fca00078e00ff */
[----:B------:R-:W-:-:S07]  /*20620*/  @P0 SHF.R.U32.HI R0, RZ, R5, R4 ;  /* 0x00000005ff000219 */ /* 0x000fce0000011604 */
.L_x_1640:
[----:B------:R-:W-:Y:S05]  /*20630*/  BSYNC B0 ;  /* 0x0000000000007941 */ /* 0x000fea0003800000 */
.L_x_1638:
[----:B------:R-:W-:-:S05]  /*20640*/  IMAD R0, R0, R3, R3 ;  /* 0x0000000300007224 */ /* 0x000fca00078e0203 */
[----:B------:R-:W-:-:S07]  /*20650*/  VIMNMX R2, R2, R0, PT ;  /* 0x0000000002027248 */ /* 0x000fce0003fe0100 */
.L_x_1637:
[----:B------:R-:W-:Y:S01]  /*20660*/  VIADD R2, R2, 0x7f ;  /* 0x0000007f02027836 */ /* 0x000fe20000000000 */
[----:B------:R-:W-:Y:S01]  /*20670*/  ULDC UR4, c[0x0][0x9dc] ;  /* 0x0002770000047ab9 */ /* 0x000fe20000000800 */
[----:B------:R-:W-:-:S03]  /*20680*/  IMAD.MOV.U32 R4, RZ, RZ, R28 ;  /* 0x000000ffff047224 */ /* 0x000fc600078e001c */
[----:B------:R-:W-:-:S04]  /*20690*/  SHF.R.S32.HI R0, RZ, 0x1f, R2 ;  /* 0x0000001fff007819 */ /* 0x000fc80000011402 */
[----:B------:R-:W-:Y:S02]  /*206a0*/  LEA.HI R0, R0, R2, RZ, 0x7 ;  /* 0x0000000200007211 */ /* 0x000fe400078f38ff */
[----:B------:R-:W2:Y:S02]  /*206b0*/  @P1 LDC R2, c[0x0][0x44c] ;  /* 0x00011300ff021b82 */ /* 0x000ea40000000800 */
[----:B------:R-:W-:-:S04]  /*206c0*/  SHF.R.S32.HI R0, RZ, 0x7, R0 ;  /* 0x00000007ff007819 */ /* 0x000fc80000011400 */
[----:B------:R-:W-:Y:S02]  /*206d0*/  VIMNMX R26, R21, R0, PT ;  /* 0x00000000151a7248 */ /* 0x000fe40003fe0100 */
[----:B------:R-:W3:Y:S03]  /*206e0*/  @P1 LDC R0, c[0x0][0x450] ;  /* 0x00011400ff001b82 */ /* 0x000ee60000000800 */
[----:B------:R4:W-:Y:S01]  /*206f0*/  STL [R1+0x44], R26 ;  /* 0x0000441a01007387 */ /* 0x0009e20000100800 */
[----:B--2---:R-:W-:-:S05]  /*20700*/  @P1 IMAD.HI.U32 R2, R28, R2, RZ ;  /* 0x000000021c021227 */ /* 0x004fca00078e00ff */
[----:B---3--:R-:W-:-:S05]  /*20710*/  @P1 SHF.R.U32.HI R4, RZ, R0, R2 ;  /* 0x00000000ff041219 */ /* 0x008fca0000011602 */
[----:B------:R-:W-:-:S04]  /*20720*/  IMAD.IADD R2, R20, 0x1, R4 ;  /* 0x0000000114027824 */ /* 0x000fc800078e0204 */
[----:B------:R-:W-:Y:S01]  /*20730*/  VIADD R0, R2, -UR4 ;  /* 0x8000000402007c36 */ /* 0x000fe20008000000 */
[----:B----4-:R-:W-:Y:S06]  /*20740*/  @!P2 BRA `(.L_x_1641) ;  /* 0x000000000044a947 */ /* 0x010fec0003800000 */
[----:B------:R-:W-:Y:S01]  /*20750*/  ISETP.GT.AND P0, PT, R2, -0x1, PT ;  /* 0xffffffff0200780c */ /* 0x000fe20003f04270 */
[----:B------:R-:W-:-:S12]  /*20760*/  BSSY B0, `(.L_x_1642) ;  /* 0x000000d000007945 */ /* 0x000fd80003800000 */
[----:B------:R-:W-:Y:S05]  /*20770*/  @P0 BRA `(.L_x_1643) ;  /* 0x00000000001c0947 */ /* 0x000fea0003800000 */
[----:B------:R-:W-:Y:S02]  /*20780*/  ISETP.NE.AND P0, PT, R3, 0x1, PT ;  /* 0x000000010300780c */ /* 0x000fe40003f05270 */
[----:B------:R-:W-:-:S11]  /*20790*/  LOP3.LUT R2, RZ, R2, RZ, 0x33, !PT ;  /* 0x00000002ff027212 */ /* 0x000fd600078e33ff */
[----:B0-----:R-:W0:Y:S02]  /*207a0*/  @P0 LDC.64 R4, c[0x0][0x9e8] ;  /* 0x00027a00ff040b82 */ /* 0x001e240000000a00 */
[----:B0-----:R-:W-:-:S05]  /*207b0*/  @P0 IMAD.HI.U32 R4, R2, R4, RZ ;  /* 0x0000000402040227 */ /* 0x001fca00078e00ff */
[----:B------:R-:W-:-:S04]  /*207c0*/  @P0 SHF.R.U32.HI R2, RZ, R5, R4 ;  /* 0x00000005ff020219 */ /* 0x000fc80000011604 */
[----:B------:R-:W-:Y:S01]  /*207d0*/  LOP3.LUT R2, RZ, R2, RZ, 0x33, !PT ;  /* 0x00000002ff027212 */ /* 0x000fe200078e33ff */
[----:B------:R-:W-:Y:S06]  /*207e0*/  BRA `(.L_x_1644) ;  /* 0x0000000000107947 */ /* 0x000fec0003800000 */
.L_x_1643:
[----:B------:R-:W-:-:S13]  /*207f0*/  ISETP.NE.AND P0, PT, R3, 0x1, PT ;  /* 0x000000010300780c */ /* 0x000fda0003f05270 */
[----:B0-----:R-:W0:Y:S02]  /*20800*/  @P0 LDC.64 R4, c[0x0][0x9e8] ;  /* 0x00027a00ff040b82 */ /* 0x001e240000000a00 */
[----:B0-----:R-:W-:-:S05]  /*20810*/  @P0 IMAD.HI.U32 R4, R2, R4, RZ ;  /* 0x0000000402040227 */ /* 0x001fca00078e00ff */
[----:B------:R-:W-:-:S07]  /*20820*/  @P0 SHF.R.U32.HI R2, RZ, R5, R4 ;  /* 0x00000005ff020219 */ /* 0x000fce0000011604 */
.L_x_1644:
[----:B------:R-:W-:Y:S05]  /*20830*/  BSYNC B0 ;  /* 0x0000000000007941 */ /* 0x000fea0003800000 */
.L_x_1642:
[----:B------:R-:W-:-:S05]  /*20840*/  IMAD R3, R2, R3, RZ ;  /* 0x0000000302037224 */ /* 0x000fca00078e02ff */
[----:B------:R-:W-:-:S07]  /*20850*/  VIMNMX R0, R0, R3, !PT ;  /* 0x0000000300007248 */ /* 0x000fce0007fe0100 */
.L_x_1641:
[----:B------:R-:W-:Y:S01]  /*20860*/  SHF.R.S32.HI R3, RZ, 0x1f, R0 ;  /* 0x0000001fff037819 */ /* 0x000fe20000011400 */
[----:B------:R-:W-:Y:S03]  /*20870*/  BSSY B7, `(.L_x_1645) ;  /* 0x0000354000077945 */ /* 0x000fe60003800000 */
[----:B------:R-:W-:-:S04]  /*20880*/  LEA.HI R3, R3, R0, RZ, 0x7 ;  /* 0x0000000003037211 */ /* 0x000fc800078f38ff */
[----:B------:R-:W-:-:S04]  /*20890*/  SHF.R.S32.HI R3, RZ, 0x7, R3 ;  /* 0x00000007ff037819 */ /* 0x000fc80000011403 */
[----:B------:R-:W-:-:S04]  /*208a0*/  VIMNMX R2, RZ, R3, !PT ;  /* 0x00000003ff027248 */ /* 0x000fc80007fe0100 */
[----:B------:R-:W-:Y:S01]  /*208b0*/  ISETP.GT.AND P0, PT, R26, R2, PT ;  /* 0x000000021a00720c */ /* 0x000fe20003f04270 */
[----:B------:R2:W-:-:S12]  /*208c0*/  STL [R1+0x28], R2 ;  /* 0x0000280201007387 */ /* 0x0005d80000100800 */
[----:B--2---:R-:W-:Y:S05]  /*208d0*/  @P0 BRA `(.L_x_1646) ;  /* 0x0000000000440947 */ /* 0x004fea0003800000 */
        /* <DEDUP_REMOVED lines=17> */
.L_x_1646:
        /* <DEDUP_REMOVED lines=9> */
[----:B------:R-:W2:Y:S01]  /*20a80*/  LDC.64 R2, c[0x4][R2] ;  /* 0x0100000002027b82 */ /* 0x000ea20000000a00 */
[----:B0-----:R-:W-:Y:S02]  /*20a90*/  IMAD.U32 R5, RZ, RZ, UR7 ;  /* 0x00000007ff057e24 */ /* 0x001fe4000f8e00ff */
[----:B------:R-:W-:Y:S02]  /*20aa0*/  IMAD.U32 R6, RZ, RZ, UR8 ;  /* 0x00000008ff067e24 */ /* 0x000fe4000f8e00ff */
[----:B-1----:R-:W-:-:S02]  /*20ab0*/  IMAD.U32 R7, RZ, RZ, UR9 ;  /* 0x00000009ff077e24 */ /* 0x002fc4000f8e00ff */
[----:B------:R-:W-:Y:S02]  /*20ac0*/  IMAD.U32 R10, RZ, RZ, UR4 ;  /* 0x00000004ff0a7e24 */ /* 0x000fe4000f8e00ff */
[----:B------:R-:W-:Y:S02]  /*20ad0*/  IMAD.U32 R11, RZ, RZ, UR5 ;  /* 0x00000005ff0b7e24 */ /* 0x000fe4000f8e00ff */
[----:B------:R-:W-:Y:S02]  /*20ae0*/  IMAD.MOV.U32 R8, RZ, RZ, 0x70 ;  /* 0x00000070ff087424 */ /* 0x000fe400078e00ff */
[----:B------:R-:W-:Y:S02]  /*20af0*/  IMAD.MOV.U32 R12, RZ, RZ, 0x1 ;  /* 0x00000001ff0c7424 */ /* 0x000fe400078e00ff */
[----:B------:R-:W-:-:S07]  /*20b00*/  IMAD.MOV.U32 R13, RZ, RZ, RZ ;  /* 0x000000ffff0d7224 */ /* 0x000fce00078e00ff */
[----:B------:R-:W-:-:S07]  /*20b10*/  LEPC R20, `(.L_x_1649) ;  /* 0x000000001014794e */ /* 0x000fce0000000000 */
[----:B--2---:R-:W-:Y:S05]  /*20b20*/  CALL.ABS.NOINC R2 ;  /* 0x0000000002007343 */ /* 0x004fea0003c00000 */
.L_x_1649:
[----:B------:R-:W-:Y:S05]  /*20b30*/  BSYNC B6 ;  /* 0x0000000000067941 */ /* 0x000fea0003800000 */
.L_x_1648:
        /* <DEDUP_REMOVED lines=20> */
.L_x_1652:
        /* <DEDUP_REMOVED lines=15> */
.L_x_1651:
[----:B------:R-:W-:Y:S05]  /*20d70*/  BSYNC B6 ;  /* 0x0000000000067941 */ /* 0x000fea0003800000 */
.L_x_1650:
[----:B------:R-:W-:Y:S01]  /*20d80*/  ULDC.64 UR4, c[0x0][0x9f8] ;  /* 0x00027e0000047ab9 */ /* 0x000fe20000000a00 */
[----:B------:R-:W2:Y:S01]  /*20d90*/  LDL R20, [R1+0x24] ;  /* 0x0000240001147983 */ /* 0x000ea20000100800 */
[----:B------:R-:W-:-:S03]  /*20da0*/  ISETP.NE.U32.AND P0, PT, RZ, UR4, PT ;  /* 0x00000004ff007c0c */ /* 0x000fc6000bf05070 */
[----:B------:R-:W3:Y:S01]  /*20db0*/  LDL R17, [R1+0x2c] ;  /* 0x00002c0001117983 */ /* 0x000ee20000100800 */
[----:B------:R-:W-:Y:S01]  /*20dc0*/  ISETP.NE.AND.EX P0, PT, RZ, UR5, PT, P0 ;  /* 0x00000005ff007c0c */ /* 0x000fe2000bf05300 */
[----:B------:R-:W-:Y:S01]  /*20dd0*/  IMAD.MOV.U32 R8, RZ, RZ, R19 ;  /* 0x000000ffff087224 */ /* 0x000fe200078e0013 */
[----:B-1----:R-:W1:Y:S01]  /*20de0*/  LDC R7, c[0x0][0x430] ;  /* 0x00010c00ff077b82 */ /* 0x002e620000000800 */
[----:B------:R-:W4:Y:S01]  /*20df0*/  S2R R24, SR_TID.X ;  /* 0x0000000000187919 */ /* 0x000f220000002100 */
[----:B------:R-:W0:Y:S01]  /*20e00*/  S2R R21, SR_TID.X ;  /* 0x0000000000157919 */ /* 0x000e220000002100 */
[----:B------:R-:W-:Y:S01]  /*20e10*/  VIADD R26, R26, 0xffffffff ;  /* 0xffffffff1a1a7836 */ /* 0x000fe20000000000 */
[----:B------:R-:W-:-:S07]  /*20e20*/  ULDC UR4, c[0x0][0x2f4] ;  /* 0x0000bd0000047ab9 */ /* 0x000fce0000000800 */
[----:B------:R-:W4:Y:S02]  /*20e30*/  @P0 LDC.64 R2, c[0x0][0x9f8] ;  /* 0x00027e00ff020b82 */ /* 0x000f240000000a00 */
[----:B----4-:R-:W-:-:S05]  /*20e40*/  @P0 IMAD.WIDE R2, R19, 0x4, R2 ;  /* 0x0000000413020825 */ /* 0x010fca00078e0202 */
[----:B------:R4:W4:Y:S01]  /*20e50*/  @P0 LDG.E R8, desc[UR54][R2.64] ;  /* 0x0000003602080981 */ /* 0x000922000c1e1900 */
[----:B-1----:R-:W-:Y:S01]  /*20e60*/  ISETP.NE.AND P1, PT, R7, 0x1, PT ;  /* 0x000000010700780c */ /* 0x002fe20003f25270 */
[----:B------:R-:W-:Y:S01]  /*20e70*/  IMAD.SHL.U32 R24, R24, 0x20, RZ ;  /* 0x0000002018187824 */ /* 0x000fe200078e00ff */
[----:B0-----:R-:W-:Y:S01]  /*20e80*/  LOP3.LUT R21, R21, 0x7f, RZ, 0xc0, !PT ;  /* 0x0000007f15157812 */ /* 0x001fe200078ec0ff */
[----:B------:R-:W-:Y:S01]  /*20e90*/  IMAD.SHL.U32 R10, R26, 0x80, RZ ;  /* 0x000000801a0a7824 */ /* 0x000fe200078e00ff */
[----:B------:R-:W0:Y:S02]  /*20ea0*/  S2R R11, SR_TID.X ;  /* 0x00000000000b7919 */ /* 0x000e240000002100 */
[----:B------:R-:W-:Y:S02]  /*20eb0*/  SHF.R.U32.HI R21, RZ, 0x2, R21 ;  /* 0x00000002ff157819 */ /* 0x000fe40000011615 */
[----:B------:R-:W-:-:S04]  /*20ec0*/  LOP3.LUT R24, R24, 0x60, RZ, 0xc0, !PT ;  /* 0x0000006018187812 */ /* 0x000fc800078ec0ff */
[----:B------:R-:W-:Y:S01]  /*20ed0*/  LOP3.LUT R0, R10, R21, R24, 0xfe, !PT ;  /* 0x000000150a007212 */ /* 0x000fe200078efe18 */
[----:B------:R-:W1:Y:S08]  /*20ee0*/  @P1 LDC R4, c[0x0][0x434] ;  /* 0x00010d00ff041b82 */ /* 0x000e700000000800 */
[----:B------:R-:W4:Y:S01]  /*20ef0*/  @P1 LDC R5, c[0x0][0x438] ;  /* 0x00010e00ff051b82 */ /* 0x000f220000000800 */
[----:B------:R-:W-:Y:S01]  /*20f00*/  LOP3.LUT R22, R22, 0xfffffff7, RZ, 0xc0, !PT ;  /* 0xfffffff716167812 */ /* 0x000fe200078ec0ff */
[----:B0-----:R-:W-:-:S05]  /*20f10*/  IMAD.SHL.U32 R11, R11, 0x8, RZ ;  /* 0x000000080b0b7824 */ /* 0x001fca00078e00ff */
[----:B------:R-:W-:-:S04]  /*20f20*/  LOP3.LUT R11, R11, 0x18, RZ, 0xc0, !PT ;  /* 0x000000180b0b7812 */ /* 0x000fc800078ec0ff */
[----:B------:R-:W-:Y:S01]  /*20f30*/  LOP3.LUT R12, R11, 0x20, RZ, 0xfc, !PT ;  /* 0x000000200b0c7812 */ /* 0x000fe200078efcff */
[----:B------:R-:W-:Y:S01]  /*20f40*/  UMOV UR5, 0xffffffff ;  /* 0xffffffff00057882 */ /* 0x000fe20000000000 */
[C---:B--2---:R-:W-:Y:S01]  /*20f50*/  ISETP.GE.AND P0, PT, R0.reuse, R20, PT ;  /* 0x000000140000720c */ /* 0x044fe20003f06270 */
[----:B---3--:R-:W-:-:S04]  /*20f60*/  IMAD.IADD R0, R0, 0x1, R17 ;  /* 0x0000000100007824 */ /* 0x008fc800078e0211 */
[----:B-1----:R-:W-:-:S04]  /*20f70*/  @P1 IMAD.HI.U32 R4, R0, R4, RZ ;  /* 0x0000000400041227 */ /* 0x002fc800078e00ff */
[----:B------:R-:W-:-:S04]  /*20f80*/  IMAD.MOV.U32 R6, RZ, RZ, R0 ;  /* 0x000000ffff067224 */ /* 0x000fc800078e0000 */
[----:B----4-:R-:W0:Y:S01]  /*20f90*/  @!P0 LDC.64 R2, c[0x0][0x428] ;  /* 0x00010a00ff028b82 */ /* 0x010e220000000a00 */
[----:B------:R-:W-:-:S05]  /*20fa0*/  @P1 SHF.R.U32.HI R6, RZ, R5, R4 ;  /* 0x00000005ff061219 */ /* 0x000fca0000011604 */
[----:B------:R-:W-:-:S04]  /*20fb0*/  IMAD.MOV R4, RZ, RZ, -R6 ;  /* 0x000000ffff047224 */ /* 0x000fc800078e0a06 */
[----:B------:R-:W-:Y:S01]  /*20fc0*/  IMAD R4, R7, R4, R0 ;  /* 0x0000000407047224 */ /* 0x000fe200078e0200 */
[----:B------:R-:W-:Y:S02]  /*20fd0*/  @!P0 SHF.R.S32.HI R7, RZ, 0x1f, R6 ;  /* 0x0000001fff078819 */ /* 0x000fe40000011406 */
[----:B------:R-:W-:Y:S01]  /*20fe0*/  SHF.R.S32.HI R9, RZ, 0x1f, R8 ;  /* 0x0000001fff097819 */ /* 0x000fe20000011408 */
[CC--:B0-----:R-:W-:Y:S01]  /*20ff0*/  @!P0 IMAD.WIDE.U32 R6, R8.reuse, R2.reuse, R6 ;  /* 0x0000000208068225 */ /* 0x0c1fe200078e0006 */
[----:B------:R0:W-:Y:S03]  /*21000*/  STL [R1+0x10], R8 ;  /* 0x0000100801007387 */ /* 0x0001e60000100800 */
[----:B------:R-:W-:Y:S01]  /*21010*/  @!P0 IMAD R0, R9, R2, RZ ;  /* 0x0000000209008224 */ /* 0x000fe200078e02ff */
[----:B------:R1:W-:Y:S03]  /*21020*/  STL [R1+0x30], R9 ;  /* 0x0000300901007387 */ /* 0x0003e60000100800 */
[----:B------:R-:W-:-:S02]  /*21030*/  @!P0 IMAD R0, R8, R3, R0 ;  /* 0x0000000308008224 */ /* 0x000fc400078e0200 */
[----:B------:R-:W0:Y:S01]  /*21040*/  @!P0 LDC.64 R2, c[0x0][0x418] ;  /* 0x00010600ff028b82 */ /* 0x000e220000000a00 */
[----:B------:R-:W-:Y:S02]  /*21050*/  IMAD.U32 R5, RZ, RZ, UR38 ;  /* 0x00000026ff057e24 */ /* 0x000fe4000f8e00ff */
[----:B------:R-:W-:-:S03]  /*21060*/  @!P0 IMAD.IADD R0, R7, 0x1, R0 ;  /* 0x0000000107008824 */ /* 0x000fc600078e0200 */
[----:B------:R-:W-:Y:S02]  /*21070*/  ISETP.NE.AND P2, PT, R5, 0x3, PT ;  /* 0x000000030500780c */ /* 0x000fe40003f45270 */
[----:B0-----:R-:W-:Y:S01]  /*21080*/  @!P0 LEA R8, P1, R6, R2, 0x2 ;  /* 0x0000000206088211 */ /* 0x001fe200078210ff */
[----:B------:R-:W-:-:S03]  /*21090*/  IMAD.MOV.U32 R2, RZ, RZ, RZ ;  /* 0x000000ffff027224 */ /* 0x000fc600078e00ff */
[----:B-1----:R-:W-:-:S05]  /*210a0*/  @!P0 LEA.HI.X R9, R6, R3, R0, 0x2, P1 ;  /* 0x0000000306098211 */ /* 0x002fca00008f1400 */
[----:B------:R0:W5:Y:S01]  /*210b0*/  @!P0 LDG.E R2, desc[UR54][R8.64] ;  /* 0x0000003608028981 */ /* 0x000162000c1e1900 */
[C---:B------:R-:W-:Y:S02]  /*210c0*/  ISETP.GE.AND P0, PT, R11.reuse, UR4, PT ;  /* 0x000000040b007c0c */ /* 0x040fe4000bf06270 */
[----:B------:R-:W-:Y:S02]  /*210d0*/  @P2 LOP3.LUT R22, R22, 0x8, RZ, 0xfc, !PT ;  /* 0x0000000816162812 */ /* 0x000fe400078efcff */
[----:B------:R-:W-:Y:S02]  /*210e0*/  LOP3.LUT R11, R11, 0x40, RZ, 0xfc, !PT ;  /* 0x000000400b0b7812 */ /* 0x000fe400078efcff */
[----:B------:R-:W-:Y:S02]  /*210f0*/  LOP3.LUT R22, R22, 0xfffffffb, RZ, 0xc0, !PT ;  /* 0xfffffffb16167812 */ /* 0x000fe400078ec0ff */
[----:B------:R-:W-:-:S05]  /*21100*/  ISETP.GE.AND P1, PT, R12, UR4, PT ;  /* 0x000000040c007c0c */ /* 0x000fca000bf26270 */
[----:B------:R-:W-:Y:S02]  /*21110*/  @P0 LOP3.LUT R22, R22, 0x4, RZ, 0xfc, !PT ;  /* 0x0000000416160812 */ /* 0x000fe400078efcff */
[----:B------:R-:W-:Y:S02]  /*21120*/  ISETP.GE.AND P0, PT, R11, UR4, PT ;  /* 0x000000040b007c0c */ /* 0x000fe4000bf06270 */
[----:B------:R-:W-:-:S04]  /*21130*/  LOP3.LUT R22, R22, 0xfffffffe, RZ, 0xc0, !PT ;  /* 0xfffffffe16167812 */ /* 0x000fc800078ec0ff */
[----:B------:R-:W-:-:S04]  /*21140*/  LOP3.LUT R22, R22, 0xfffffffd, RZ, 0xc0, !PT ;  /* 0xfffffffd16167812 */ /* 0x000fc800078ec0ff */
[----:B------:R-:W-:-:S04]  /*21150*/  @P1 LOP3.LUT R22, R22, 0x2, RZ, 0xfc, !PT ;  /* 0x0000000216161812 */ /* 0x000fc800078efcff */
[----:B------:R-:W-:Y:S01]  /*21160*/  @P0 LOP3.LUT R22, R22, 0x1, RZ, 0xfc, !PT ;  /* 0x0000000116160812 */ /* 0x000fe200078efcff */
[----:B0-----:R-:W-:Y:S06]  /*21170*/  BRA.DIV UR5, `(.L_x_1653) ;  /* 0x0000004e054c7947 */ /* 0x001fec000b800000 */
.L_x_1766:
[----:B------:R-:W-:-:S05]  /*21180*/  SHF.R.S32.HI R9, RZ, 0x1f, R18 ;  /* 0x0000001fff097819 */ /* 0x000fca0000011412 */
[----:B------:R0:W-:Y:S01]  /*21190*/  STL [R1+0xc], R9 ;  /* 0x00000c0901007387 */ /* 0x0001e20000100800 */
[----:B------:R-:W-:Y:S05]  /*211a0*/  @!P2 BRA `(.L_x_1654) ;  /* 0x000000000004a947 */ /* 0x000fea0003800000 */
[----:B------:R-:W-:Y:S01]  /*211b0*/  BPT.TRAP 0x1 ;  /* 0x000000040000795c */ /* 0x000fe20000300000 */
.L_x_1654:
        /* <DEDUP_REMOVED lines=26> */
.L_x_1767:
[----:B------:R-:W-:Y:S05]  /*21360*/  BSYNC B0 ;  /* 0x0000000000007941 */ /* 0x000fea0003800000 */
.L_x_1655:
[----:B------:R-:W2:Y:S01]  /*21370*/  LDL R7, [R1+0xc] ;  /* 0x00000c0001077983 */ /* 0x000ea20000100800 */
[----:B------:R-:W-:-:S03]  /*21380*/  ULDC.64 UR4, c[0x0][0x300] ;  /* 0x0000c00000047ab9 */ /* 0x000fc60000000a00 */
[----:B------:R-:W3:Y:S04]  /*21390*/  LDL R12, [R1+0x24] ;  /* 0x00002400010c7983 */ /* 0x000ee80000100800 */
[----:B------:R-:W4:Y:S01]  /*213a0*/  LDL R11, [R1+0x14] ;  /* 0x00001400010b7983 */ /* 0x000f220000100800 */
[----:B------:R-:W-:Y:S01]  /*213b0*/  IMAD R3, R3, UR4, RZ ;  /* 0x0000000403037c24 */ /* 0x000fe2000f8e02ff */
[----:B------:R-:W-:Y:S01]  /*213c0*/  LOP3.LUT P4, RZ, R22, 0x4, RZ, 0xc0, !PT ;  /* 0x0000000416ff7812 */ /* 0x000fe2000788c0ff */
[----:B------:R-:W5:Y:S02]  /*213d0*/  S2R R6, SR_TID.X ;  /* 0x0000000000067919 */ /* 0x000f640000002100 */
[----:B------:R-:W-:Y:S01]  /*213e0*/  IMAD R3, R4, UR5, R3 ;  /* 0x0000000504037c24 */ /* 0x000fe2000f8e0203 */
[----:B------:R-:W-:Y:S01]  /*213f0*/  LOP3.LUT P3, RZ, R22, 0x2, RZ, 0xc0, !PT ;  /* 0x0000000216ff7812 */ /* 0x000fe2000786c0ff */
[----:B-1----:R-:W-:Y:S01]  /*21400*/  IMAD.WIDE.U32 R4, R4, UR4, RZ ;  /* 0x0000000404047c25 */ /* 0x002fe2000f8e00ff */
[----:B0-----:R-:W0:Y:S01]  /*21410*/  S2R R9, SR_TID.X ;  /* 0x0000000000097919 */ /* 0x001e220000002100 */
[----:B------:R-:W-:Y:S01]  /*21420*/  ULDC.64 UR4, c[0x0][0x310] ;  /* 0x0000c40000047ab9 */ /* 0x000fe20000000a00 */
[----:B------:R-:W-:Y:S01]  /*21430*/  LOP3.LUT P2, RZ, R22, 0x1, RZ, 0xc0, !PT ;  /* 0x0000000116ff7812 */ /* 0x000fe2000784c0ff */
[----:B------:R-:W-:-:S02]  /*21440*/  IMAD.IADD R5, R5, 0x1, R3 ;  /* 0x0000000105057824 */ /* 0x000fc400078e0203 */
[----:B------:R-:W-:Y:S02]  /*21450*/  IMAD R8, R8, UR4, RZ ;  /* 0x0000000408087c24 */ /* 0x000fe4000f8e02ff */
[----:B------:R-:W-:-:S04]  /*21460*/  IMAD.WIDE.U32 R4, R2, UR4, R4 ;  /* 0x0000000402047c25 */ /* 0x000fc8000f8e0004 */
[----:B------:R-:W-:Y:S01]  /*21470*/  IMAD R2, R2, UR5, R8 ;  /* 0x0000000502027c24 */ /* 0x000fe2000f8e0208 */
[----:B------:R-:W-:-:S03]  /*21480*/  ULDC.64 UR4, c[0x0][0x308] ;  /* 0x0000c20000047ab9 */ /* 0x000fc60000000a00 */
[----:B------:R-:W-:Y:S02]  /*21490*/  IMAD.IADD R3, R5, 0x1, R2 ;  /* 0x0000000105037824 */ /* 0x000fe400078e0202 */
[----:B------:R-:W-:Y:S01]  /*214a0*/  IMAD.MOV.U32 R2, RZ, RZ, R4 ;  /* 0x000000ffff027224 */ /* 0x000fe200078e0004 */
[----:B-----5:R-:W-:-:S04]  /*214b0*/  LOP3.LUT R6, R6, 0x7f, RZ, 0xc0, !PT ;  /* 0x0000007f06067812 */ /* 0x020fc800078ec0ff */
[----:B------:R-:W-:Y:S01]  /*214c0*/  SHF.R.U32.HI R6, RZ, 0x2, R6 ;  /* 0x00000002ff067819 */ /* 0x000fe20000011606 */
[----:B0-----:R-:W-:-:S05]  /*214d0*/  IMAD.SHL.U32 R9, R9, 0x8, RZ ;  /* 0x0000000809097824 */ /* 0x001fca00078e00ff */
[----:B------:R-:W-:Y:S01]  /*214e0*/  LOP3.LUT R9, R9, 0x18, RZ, 0xc0, !PT ;  /* 0x0000001809097812 */ /* 0x000fe200078ec0ff */
[----:B--2---:R-:W-:-:S04]  /*214f0*/  IMAD R4, R7, UR4, RZ ;  /* 0x0000000407047c24 */ /* 0x004fc8000f8e02ff */
[----:B------:R-:W-:Y:S01]  /*21500*/  IMAD R7, R18, UR5, R4 ;  /* 0x0000000512077c24 */ /* 0x000fe2000f8e0204 */
[----:B---3--:R-:W-:Y:S01]  /*21510*/  IADD3 R6, -R6, R12, -R10 ;  /* 0x0000000c06067210 */ /* 0x008fe20007ffe90a */
[----:B------:R-:W-:Y:S01]  /*21520*/  IMAD.WIDE.U32 R4, R18, UR4, R2 ;  /* 0x0000000412047c25 */ /* 0x000fe2000f8e0002 */
[----:B------:R-:W-:-:S03]  /*21530*/  ULDC.64 UR4, c[0x0][0x2e8] ;  /* 0x0000ba0000047ab9 */ /* 0x000fc60000000a00 */
[----:B------:R-:W-:Y:S01]  /*21540*/  IMAD.IADD R7, R5, 0x1, R7 ;  /* 0x0000000105077824 */ /* 0x000fe200078e0207 */
[C---:B------:R-:W-:Y:S01]  /*21550*/  LEA R2, P0, R4.reuse, UR4, 0x1 ;  /* 0x0000000404027c11 */ /* 0x040fe2000f8008ff */
[----:B------:R-:W-:Y:S01]  /*21560*/  UMOV UR4, 0xffffffff ;  /* 0xffffffff00047882 */ /* 0x000fe20000000000 */
[----:B----4-:R-:W-:Y:S02]  /*21570*/  IMAD R8, R25, 0x3000, R11 ;  /* 0x0000300019087824 */ /* 0x010fe400078e020b */
[----:B------:R-:W-:Y:S02]  /*21580*/  LEA.HI.X R7, R4, UR5, R7, 0x1, P0 ;  /* 0x0000000504077c11 */ /* 0x000fe400080f0c07 */
[----:B------:R-:W-:Y:S01]  /*21590*/  ISETP.GE.AND P0, PT, R6, 0x1, PT ;  /* 0x000000010600780c */ /* 0x000fe20003f06270 */
[----:B------:R-:W-:-:S12]  /*215a0*/  BRA.DIV UR4, `(.L_x_1657) ;  /* 0x0000004a04887947 */ /* 0x000fd8000b800000 */
[----:B------:R-:W0:Y:S04]  /*215b0*/  SHFL.IDX PT, R3, R2, RZ, 0x1c1f ;  /* 0x001c1fff02037589 */ /* 0x000e2800000e0000 */
[----:B------:R-:W1:Y:S01]  /*215c0*/  SHFL.IDX PT, R4, R7, RZ, 0x1c1f ;  /* 0x001c1fff07047589 */ /* 0x000e6200000e0000 */
[----:B0-----:R-:W-:Y:S01]  /*215d0*/  @P0 LEA R5, P1, R9, R3, 0x1 ;  /* 0x0000000309050211 */ /* 0x001fe200078208ff */
[----:B------:R-:W-:-:S04]  /*215e0*/  @P0 IMAD R3, R8, 0x2, R23 ;  /* 0x0000000208030824 */ /* 0x000fc800078e0217 */
        /* <DEDUP_REMOVED lines=11> */
[----:B0-----:R-:W-:Y:S01]  /*216a0*/  @P1 LEA R5, P0, R9, R3, 0x1 ;  /* 0x0000000309051211 */ /* 0x001fe200078008ff */
[----:B------:R-:W-:-:S04]  /*216b0*/  @P1 IMAD R3, R8, 0x2, R23 ;  /* 0x0000000208031824 */ /* 0x000fc800078e0217 */
        /* <DEDUP_REMOVED lines=12> */
[----:B0-----:R-:W-:Y:S01]  /*21780*/  @P1 LEA R5, P0, R9, R3, 0x1 ;  /* 0x0000000309051211 */ /* 0x001fe200078008ff */
[----:B------:R-:W-:-:S04]  /*21790*/  @P1 IMAD R3, R8, 0x2, R23 ;  /* 0x0000000208031824 */ /* 0x000fc800078e0217 */
[----:B-1----:R-:W-:-:S05]  /*217a0*/  @P1 IMAD.X R4, RZ, RZ, R4, P0 ;  /* 0x000000ffff041224 */ /* 0x002fca00000e0604 */
[----:B------:R-:W-:-:S04]  /*217b0*/  @P1 LOP3.LUT R5, R5, R4, RZ, 0x3c, !PT ;  /* 0x0000000405051212 */ /* 0x000fc800078e3cff */
[----:B------:R-:W-:-:S04]  /*217c0*/  @P1 LOP3.LUT R4, R5, R4, RZ, 0x3c, !PT ;  /* 0x0000000405041212 */ /* 0x000fc800078e3cff */
[----:B------:R-:W-:-:S05]  /*217d0*/  @P1 LOP3.LUT R5, R5, R4, RZ, 0x3c, !PT ;  /* 0x0000000405051212 */ /* 0x000fca00078e3cff */
[----:B------:R0:W-:Y:S04]  /*217e0*/  @P1 LDGSTS.E.BYPASS.LTC128B.128 [R3+0x16400], desc[UR54][R4.64], !P4 ;  /* 0x1640000004031fae */ /* 0x0001e8000e101d76 */
[----:B------:R0:W-:Y:S04]  /*217f0*/  @P1 LDGSTS.E.BYPASS.LTC128B.128 [R3+0x18400], desc[UR54][R4.64+0x40], !P3 ;  /* 0x1840004004031fae */ /* 0x0001e8000d901d76 */
[----:B--23--:R0:W-:Y:S02]  /*21800*/  @P1 LDGSTS.E.BYPASS.LTC128B.128 [R3+0x1a400], desc[UR54][R4.64+0x80], !P2 ;  /* 0x1a40008004031fae */ /* 0x00c1e4000d101d76 */
.L_x_1777:
[----:B------:R-:W-:-:S13]  /*21810*/  ISETP.GE.AND P0, PT, R6, 0x61, PT ;  /* 0x000000610600780c */ /* 0x000fda0003f06270 */
[----:B------:R-:W-:Y:S01]  /*21820*/  @P0 LEA R2, P1, R9, R2, 0x1 ;  /* 0x0000000209020211 */ /* 0x000fe200078208ff */
[----:B------:R-:W-:-:S04]  /*21830*/  @P0 IMAD R8, R8, 0x2, R23 ;  /* 0x0000000208080824 */ /* 0x000fc800078e0217 */
[----:B01----:R-:W-:-:S05]  /*21840*/  @P0 IMAD.X R3, RZ, RZ, R7, P1 ;  /* 0x000000ffff030224 */ /* 0x003fca00008e0607 */
        /* <DEDUP_REMOVED lines=8> */
.L_x_1658:
        /* <DEDUP_REMOVED lines=11> */
.L_x_1659:
[----:B------:R0:W5:Y:S01]  /*21980*/  LDL.LU R3, [R1+0x8] ;  /* 0x0000080001037983 */ /* 0x0001620000300800 */
[----:B------:R0:W-:Y:S02]  /*21990*/  SYNCS.ARRIVE.TRANS64.A1T0 RZ, [R0+URZ+0x2d830], RZ ;  /* 0x02d830ff00ff79a7 */ /* 0x0001e4000810003f */
        /* <DEDUP_REMOVED lines=8> */
[----:B------:R-:W-:Y:S01]  /*21a20*/  BSSY B6, `(.L_x_1660) ;  /* 0x000001e000067945 */ /* 0x000fe20003800000 */
[----:B-----5:R-:W-:Y:S01]  /*21a30*/  SHF.R.S32.HI R2, RZ, 0x1f, R3 ;  /* 0x0000001fff027819 */ /* 0x020fe20000011403 */
[----:B------:R-:W-:-:S04]  /*21a40*/  IMAD.WIDE.U32 R4, R3, UR4, RZ ;  /* 0x0000000403047c25 */ /* 0x000fc8000f8e00ff */
[----:B------:R-:W-:Y:S01]  /*21a50*/  IMAD R2, R2, UR4, RZ ;  /* 0x0000000402027c24 */ /* 0x000fe2000f8e02ff */
[----:B------:R0:W-:Y:S03]  /*21a60*/  STL.64 [R1+0x38], R4 ;  /* 0x0000380401007387 */ /* 0x0001e60000100a00 */
[----:B------:R-:W-:Y:S01]  /*21a70*/  IMAD R0, R3, UR5, R2 ;  /* 0x0000000503007c24 */ /* 0x000fe2000f8e0202 */
[----:B------:R-:W-:-:S03]  /*21a80*/  SHF.R.S32.HI R2, RZ, 0x1f, R19 ;  /* 0x0000001fff027819 */ /* 0x000fc60000011413 */
[----:B------:R-:W-:Y:S01]  /*21a90*/  IMAD.IADD R3, R5, 0x1, R0 ;  /* 0x0000000105037824 */ /* 0x000fe200078e0200 */
[----:B------:R-:W-:Y:S02]  /*21aa0*/  SEL R0, R19, RZ, !P0 ;  /* 0x000000ff13007207 */ /* 0x000fe40004000000 */
[----:B------:R-:W-:Y:S02]  /*21ab0*/  SEL R2, R2, RZ, !P0 ;  /* 0x000000ff02027207 */ /* 0x000fe40004000000 */
[----:B------:R0:W-:Y:S04]  /*21ac0*/  STL [R1+0x40], R3 ;  /* 0x0000400301007387 */ /* 0x0001e80000100800 */
        /* <DEDUP_REMOVED lines=19> */
.L_x_1661:
[----:B------:R-:W-:Y:S05]  /*21c00*/  BSYNC B6 ;  /* 0x0000000000067941 */ /* 0x000fea0003800000 */
.L_x_1660:
[----:B0-----:R-:W2:Y:S01]  /*21c10*/  LDL.LU R0, [R1+0x48] ;  /* 0x0000480001007983 */ /* 0x001ea20000300800 */
[----:B------:R-:W0:Y:S01]  /*21c20*/  LDC R9, c[0x0][0x448] ;  /* 0x00011200ff097b82 */ /* 0x000e220000000800 */
[----:B------:R-:W-:Y:S01]  /*21c30*/  ULDC.64 UR4, c[0x0][0x2d8] ;  /* 0x0000b60000047ab9 */ /* 0x000fe20000000a00 */
[----:B------:R-:W-:Y:S01]  /*21c40*/  ULDC.64 UR6, c[0x0][0x2c8] ;  /* 0x0000b20000067ab9 */ /* 0x000fe20000000a00 */
[----:B------:R-:W3:Y:S01]  /*21c50*/  LDL.LU R21, [R1+0x40] ;  /* 0x0000400001157983 */ /* 0x000ee20000300800 */
[----:B------:R-:W-:-:S03]  /*21c60*/  ULDC.64 UR8, c[0x0][0x280] ;  /* 0x0000a00000087ab9 */ /* 0x000fc60000000a00 */
[----:B------:R-:W3:Y:S04]  /*21c70*/  LDL.LU.64 R2, [R1+0x38] ;  /* 0x0000380001027983 */ /* 0x000ee80000300a00 */
[----:B------:R-:W4:Y:S04]  /*21c80*/  LDL R20, [R1+0xc] ;  /* 0x00000c0001147983 */ /* 0x000f280000100800 */
[----:B------:R-:W5:Y:S01]  /*21c90*/  LDL.LU R4, [R1+0x8] ;  /* 0x0000080001047983 */ /* 0x000f620000300800 */
[----:B0-----:R-:W-:-:S13]  /*21ca0*/  ISETP.NE.AND P1, PT, R9, 0x1, PT ;  /* 0x000000010900780c */ /* 0x001fda0003f25270 */
[----:B------:R-:W0:Y:S08]  /*21cb0*/  @P1 LDC R6, c[0x0][0x450] ;  /* 0x00011400ff061b82 */ /* 0x000e300000000800 */
[----:B------:R-:W1:Y:S01]  /*21cc0*/  @P1 LDC R8, c[0x0][0x450] ;  /* 0x00011400ff081b82 */ /* 0x000e620000000800 */
[----:B------:R-:W0:Y:S02]  /*21cd0*/  S2R R11, SR_TID.X ;  /* 0x00000000000b7919 */ /* 0x000e240000002100 */
[----:B0-----:R-:W-:-:S05]  /*21ce0*/  IMAD.SHL.U32 R10, R11, 0x8, RZ ;  /* 0x000000080b0a7824 */ /* 0x001fca00078e00ff */
[----:B------:R-:W-:Y:S01]  /*21cf0*/  LOP3.LUT R10, R10, 0x18, RZ, 0xc0, !PT ;  /* 0x000000180a0a7812 */ /* 0x000fe200078ec0ff */
[----:B--2---:R-:W-:Y:S02]  /*21d00*/  IMAD.MOV.U32 R5, RZ, RZ, R0 ;  /* 0x000000ffff057224 */ /* 0x004fe400078e0000 */
[----:B---3--:R-:W-:Y:S02]  /*21d10*/  IMAD.MOV.U32 R3, RZ, RZ, R21 ;  /* 0x000000ffff037224 */ /* 0x008fe400078e0015 */
[----:B------:R-:W0:Y:S01]  /*21d20*/  S2R R21, SR_TID.X ;  /* 0x0000000000157919 */ /* 0x000e220000002100 */
[----:B----4-:R-:W-:Y:S02]  /*21d30*/  IMAD R0, R20, UR4, RZ ;  /* 0x0000000414007c24 */ /* 0x010fe4000f8e02ff */
[----:B------:R-:W2:Y:S01]  /*21d40*/  S2R R20, SR_TID.X ;  /* 0x0000000000147919 */ /* 0x000ea20000002100 */
[----:B------:R-:W-:-:S04]  /*21d50*/  IMAD.WIDE.U32 R2, R18, UR4, R2 ;  /* 0x0000000412027c25 */ /* 0x000fc8000f8e0002 */
[----:B------:R-:W-:Y:S01]  /*21d60*/  IMAD R0, R18, UR5, R0 ;  /* 0x0000000512007c24 */ /* 0x000fe2000f8e0200 */
[----:B------:R-:W-:-:S03]  /*21d70*/  ULDC.64 UR4, c[0x0][0x2e0] ;  /* 0x0000b80000047ab9 */ /* 0x000fc60000000a00 */
[----:B------:R-:W-:Y:S02]  /*21d80*/  IMAD.IADD R3, R3, 0x1, R0 ;  /* 0x0000000103037824 */ /* 0x000fe400078e0200 */
[----:B------:R-:W-:Y:S02]  /*21d90*/  IMAD R0, R5, UR4, RZ ;  /* 0x0000000405007c24 */ /* 0x000fe4000f8e02ff */
[----:B------:R-:W3:Y:S01]  /*21da0*/  @P1 LDC R5, c[0x0][0x44c] ;  /* 0x00011300ff051b82 */ /* 0x000ee20000000800 */
[----:B-----5:R-:W-:-:S04]  /*21db0*/  IMAD.WIDE.U32 R2, R4, UR4, R2 ;  /* 0x0000000404027c25 */ /* 0x020fc8000f8e0002 */
[----:B------:R-:W-:Y:S01]  /*21dc0*/  IMAD R0, R4, UR5, R0 ;  /* 0x0000000504007c24 */ /* 0x000fe2000f8e0200 */
[----:B------:R-:W-:Y:S01]  /*21dd0*/  ULDC.64 UR4, c[0x0][0x2d0] ;  /* 0x0000b40000047ab9 */ /* 0x000fe20000000a00 */
[----:B0-----:R-:W-:Y:S01]  /*21de0*/  IMAD.SHL.U32 R21, R21, 0x20, RZ ;  /* 0x0000002015157824 */ /* 0x001fe200078e00ff */
[----:B--2---:R-:W-:-:S04]  /*21df0*/  LOP3.LUT R20, R20, 0x7f, RZ, 0xc0, !PT ;  /* 0x0000007f14147812 */ /* 0x004fc800078ec0ff */
[----:B------:R-:W-:Y:S02]  /*21e00*/  LOP3.LUT R21, R21, 0x60, RZ, 0xc0, !PT ;  /* 0x0000006015157812 */ /* 0x000fe400078ec0ff */
[----:B------:R-:W-:-:S04]  /*21e10*/  SHF.R.U32.HI R20, RZ, 0x2, R20 ;  /* 0x00000002ff147819 */ /* 0x000fc80000011614 */
[----:B------:R-:W-:Y:S01]  /*21e20*/  LOP3.LUT R20, R20, R21, RZ, 0xfc, !PT ;  /* 0x0000001514147212 */ /* 0x000fe200078efcff */
[----:B------:R-:W-:-:S04]  /*21e30*/  IMAD.IADD R3, R3, 0x1, R0 ;  /* 0x0000000103037824 */ /* 0x000fc800078e0200 */
[----:B------:R-:W-:-:S04]  /*21e40*/  IMAD.IADD R0, R20, 0x1, R28 ;  /* 0x0000000114007824 */ /* 0x000fc800078e021c */
[----:B---3--:R-:W-:-:S04]  /*21e50*/  @P1 IMAD.HI.U32 R5, R0, R5, RZ ;  /* 0x0000000500051227 */ /* 0x008fc800078e00ff */
[----:B------:R-:W-:Y:S01]  /*21e60*/  IMAD.MOV.U32 R4, RZ, RZ, R0 ;  /* 0x000000ffff047224 */ /* 0x000fe200078e0000 */
[----:B------:R-:W-:-:S04]  /*21e70*/  @P1 SHF.R.U32.HI R4, RZ, R6, R5 ;  /* 0x00000006ff041219 */ /* 0x000fc80000011605 */
        /* <DEDUP_REMOVED lines=11> */
[----:B------:R-:W0:Y:S02]  /*21f30*/  @P1 LDC R7, c[0x0][0x44c] ;  /* 0x00011300ff071b82 */ /* 0x000e240000000800 */
[----:B------:R-:W-:Y:S01]  /*21f40*/  IMAD.IADD R6, R5, 0x1, R6 ;  /* 0x0000000105067824 */ /* 0x000fe200078e0206 */
[----:B------:R-:W-:-:S04]  /*21f50*/  LEA R5, P0, R4, UR8, 0x1 ;  /* 0x0000000804057c11 */ /* 0x000fc8000f8008ff */
[----:B------:R-:W-:Y:S01]  /*21f60*/  LEA.HI.X R4, R4, UR9, R6, 0x1, P0 ;  /* 0x0000000904047c11 */ /* 0x000fe200080f0c06 */
[----:B------:R-:W-:-:S04]  /*21f70*/  VIADD R6, R0, 0x80 ;  /* 0x0000008000067836 */ /* 0x000fc80000000000 */
[----:B------:R-:W-:Y:S02]  /*21f80*/  IMAD.MOV.U32 R0, RZ, RZ, R6 ;  /* 0x000000ffff007224 */ /* 0x000fe400078e0006 */
[----:B0-----:R-:W-:-:S05]  /*21f90*/  @P1 IMAD.HI.U32 R7, R6, R7, RZ ;  /* 0x0000000706071227 */ /* 0x001fca00078e00ff */
[----:B-1----:R-:W-:-:S05]  /*21fa0*/  @P1 SHF.R.U32.HI R0, RZ, R8, R7 ;  /* 0x00000008ff001219 */ /* 0x002fca0000011607 */
[----:B------:R-:W-:-:S04]  /*21fb0*/  IMAD.MOV R7, RZ, RZ, -R0 ;  /* 0x000000ffff077224 */ /* 0x000fc800078e0a00 */
[----:B------:R-:W-:Y:S01]  /*21fc0*/  IMAD R6, R9, R7, R6 ;  /* 0x0000000709067224 */ /* 0x000fe200078e0206 */
[----:B------:R-:W-:Y:S01]  /*21fd0*/  SHF.R.S32.HI R7, RZ, 0x1f, R0 ;  /* 0x0000001fff077819 */ /* 0x000fe20000011400 */
[----:B------:R-:W-:-:S04]  /*21fe0*/  IMAD.WIDE.U32 R2, R0, UR4, R2 ;  /* 0x0000000400027c25 */ /* 0x000fc8000f8e0002 */
[----:B------:R-:W-:Y:S02]  /*21ff0*/  IMAD R7, R7, UR4, RZ ;  /* 0x0000000407077c24 */ /* 0x000fe4000f8e02ff */
[C---:B------:R-:W-:Y:S01]  /*22000*/  IMAD.SHL.U32 R21, R11.reuse, 0x8, RZ ;  /* 0x000000080b157824 */ /* 0x040fe200078e00ff */
[----:B------:R-:W-:Y:S01]  /*22010*/  LOP3.LUT R20, R11, 0x7f, RZ, 0xc0, !PT ;  /* 0x0000007f0b147812 */ /* 0x000fe200078ec0ff */
[----:B------:R-:W-:Y:S01]  /*22020*/  IMAD R0, R0, UR5, R7 ;  /* 0x0000000500007c24 */ /* 0x000fe2000f8e0207 */
[----:B------:R-:W-:-:S03]  /*22030*/  ULDC UR4, c[0x0][0x2b8] ;  /* 0x0000ae0000047ab9 */ /* 0x000fc60000000800 */
[----:B------:R-:W-:Y:S01]  /*22040*/  IMAD.IADD R3, R3, 0x1, R0 ;  /* 0x0000000103037824 */ /* 0x000fe200078e0200 */
[----:B------:R-:W-:-:S05]  /*22050*/  SHF.R.S32.HI R0, RZ, 0x1f, R6 ;  /* 0x0000001fff007819 */ /* 0x000fca0000011406 */
[----:B------:R-:W-:Y:S02]  /*22060*/  IMAD R0, R0, UR6, RZ ;  /* 0x0000000600007c24 */ /* 0x000fe4000f8e02ff */
[----:B------:R-:W-:Y:S01]  /*22070*/  IMAD.WIDE.U32 R2, R6, UR6, R2 ;  /* 0x0000000606027c25 */ /* 0x000fe2000f8e0002 */
[----:B------:R-:W-:-:S03]  /*22080*/  LOP3.LUT R21, R21, 0x18, RZ, 0xc0, !PT ;  /* 0x0000001815157812 */ /* 0x000fc600078ec0ff */
[----:B------:R-:W-:Y:S01]  /*22090*/  IMAD R6, R6, UR7, R0 ;  /* 0x0000000706067c24 */ /* 0x000fe2000f8e0200 */
[----:B------:R-:W-:-:S03]  /*220a0*/  LEA R7, P0, R2, UR8, 0x1 ;  /* 0x0000000802077c11 */ /* 0x000fc6000f8008ff */
[----:B------:R-:W-:Y:S01]  /*220b0*/  IMAD.IADD R6, R3, 0x1, R6 ;  /* 0x0000000103067824 */ /* 0x000fe200078e0206 */
[C---:B------:R-:W-:Y:S02]  /*220c0*/  LOP3.LUT R12, R21.reuse, 0x20, RZ, 0xfc, !PT ;  /* 0x00000020150c7812 */ /* 0x040fe400078efcff */
[----:B------:R-:W-:Y:S01]  /*220d0*/  LOP3.LUT R11, R21, 0x40, RZ, 0xfc, !PT ;  /* 0x00000040150b7812 */ /* 0x000fe200078efcff */
[----:B------:R-:W-:Y:S01]  /*220e0*/  UMOV UR5, 0xffffffff ;  /* 0xffffffff00057882 */ /* 0x000fe20000000000 */
[----:B------:R-:W-:Y:S02]  /*220f0*/  LEA.HI.X R6, R2, UR9, R6, 0x1, P0 ;  /* 0x0000000902067c11 */ /* 0x000fe400080f0c06 */
[----:B------:R-:W-:Y:S02]  /*22100*/  ISETP.GE.AND P0, PT, R10, UR4, PT ;  /* 0x000000040a007c0c */ /* 0x000fe4000bf06270 */
[----:B------:R-:W-:Y:S02]  /*22110*/  ISETP.GE.AND P1, PT, R12, UR4, PT ;  /* 0x000000040c007c0c */ /* 0x000fe4000bf26270 */
[----:B------:R-:W-:-:S02]  /*22120*/  ISETP.GE.AND P2, PT, R11, UR4, PT ;  /* 0x000000040b007c0c */ /* 0x000fc4000bf46270 */
[----:B------:R-:W-:Y:S01]  /*22130*/  SHF.R.U32.HI R20, RZ, 0x2, R20 ;  /* 0x00000002ff147819 */ /* 0x000fe20000011614 */
[----:B------:R-:W-:Y:S10]  /*22140*/  BRA.DIV UR5, `(.L_x_1662) ;  /* 0x0000004605087947 */ /* 0x000ff4000b800000 */
[----:B------:R-:W2:Y:S01]  /*22150*/  LDL R11, [R1+0x34] ;  /* 0x00003400010b7983 */ /* 0x000ea20000100800 */
[----:B------:R-:W-:Y:S02]  /*22160*/  IMAD R0, R29, R9, RZ ;  /* 0x000000091d007224 */ /* 0x000fe400078e02ff */
[----:B------:R-:W-:Y:S01]  /*22170*/  IMAD.IADD R28, R20, 0x1, R28 ;  /* 0x00000001141c7824 */ /* 0x000fe200078e021c */
[----:B------:R-:W0:Y:S04]  /*22180*/  SHFL.IDX PT, R3, R5, RZ, 0x1c1f ;  /* 0x001c1fff05037589 */ /* 0x000e2800000e0000 */
[----:B------:R-:W1:Y:S01]  /*22190*/  SHFL.IDX PT, R2, R4, RZ, 0x1c1f ;  /* 0x001c1fff04027589 */ /* 0x000e6200000e0000 */
[----:B------:R-:W-:-:S03]  /*221a0*/  ISETP.GE.AND P3, PT, R28, R0, PT ;  /* 0x000000001c00720c */ /* 0x000fc60003f66270 */
[----:B------:R-:W-:Y:S10]  /*221b0*/  SHFL.IDX PT, R8, R4, 0x1, 0x1c1f ;  /* 0x003c1f0004087f89 */ /* 0x000ff400000e0000 */
[----:B0-----:R-:W-:-:S05]  /*221c0*/  @!P3 LEA R3, P4, R10, R3, 0x1 ;  /* 0x000000030a03b211 */ /* 0x001fca00078808ff */
[----:B-1----:R-:W-:-:S05]  /*221d0*/  @!P3 IMAD.X R2, RZ, RZ, R2, P4 ;  /* 0x000000ffff02b224 */ /* 0x002fca00020e0602 */
[----:B------:R-:W-:-:S04]  /*221e0*/  @!P3 LOP3.LUT R3, R3, R2, RZ, 0x3c, !PT ;  /* 0x000000020303b212 */ /* 0x000fc800078e3cff */
[----:B------:R-:W-:-:S04]  /*221f0*/  @!P3 LOP3.LUT R2, R3, R2, RZ, 0x3c, !PT ;  /* 0x000000020302b212 */ /* 0x000fc800078e3cff */
[----:B------:R-:W-:-:S05]  /*22200*/  @!P3 LOP3.LUT R3, R3, R2, RZ, 0x3c, !PT ;  /* 0x000000020303b212 */ /* 0x000fca00078e3cff */
[----:B--2---:R-:W-:Y:S04]  /*22210*/  @!P3 LDGSTS.E.BYPASS.LTC128B.128 [R11+0xc400], desc[UR54][R2.64], !P0 ;  /* 0x0c400000020bbfae */ /* 0x004fe8000c101d76 */
[----:B------:R-:W-:Y:S04]  /*22220*/  @!P3 LDGSTS.E.BYPASS.LTC128B.128 [R11+0xf400], desc[UR54][R2.64+0x40], !P1 ;  /* 0x0f400040020bbfae */ /* 0x000fe8000c901d76 */
[----:B------:R0:W-:Y:S02]  /*22230*/  @!P3 LDGSTS.E.BYPASS.LTC128B.128 [R11+0x12400], desc[UR54][R2.64+0x80], !P2 ;  /* 0x12400080020bbfae */ /* 0x0001e4000d101d76 */
[----:B0-----:R-:W-:-:S05]  /*22240*/  VIADD R2, R28, 0x20 ;  /* 0x000000201c027836 */ /* 0x001fca0000000000 */
[----:B------:R-:W-:Y:S02]  /*22250*/  ISETP.GE.AND P3, PT, R2, R0, PT ;  /* 0x000000000200720c */ /* 0x000fe40003f66270 */
[----:B------:R-:W0:Y:S11]  /*22260*/  SHFL.IDX PT, R2, R5, 0x1, 0x1c1f ;  /* 0x003c1f0005027f89 */ /* 0x000e3600000e0000 */
[----:B0-----:R-:W-:-:S05]  /*22270*/  @!P3 LEA R3, P4, R10, R2, 0x1 ;  /* 0x000000020a03b211 */ /* 0x001fca00078808ff */
[----:B------:R-:W-:Y:S02]  /*22280*/  @!P3 IMAD.X R2, RZ, RZ, R8, P4 ;  /* 0x000000ffff02b224 */ /* 0x000fe400020e0608 */
[----:B------:R-:W-:Y:S03]  /*22290*/  SHFL.IDX PT, R8, R4, 0x2, 0x1c1f ;  /* 0x005c1f0004087f89 */ /* 0x000fe600000e0000 */
[-C--:B------:R-:W-:Y:S01]  /*222a0*/  @!P3 LOP3.LUT R3, R3, R2.reuse, RZ, 0x3c, !PT ;  /* 0x000000020303b212 */ /* 0x080fe200078e3cff */
[----:B------:R-:W-:Y:S03]  /*222b0*/  SHFL.IDX PT, R4, R4, 0x3, 0x1c1f ;  /* 0x007c1f0004047f89 */ /* 0x000fe600000e0000 */
[----:B------:R-:W-:-:S04]  /*222c0*/  @!P3 LOP3.LUT R2, R3, R2, RZ, 0x3c, !PT ;  /* 0x000000020302b212 */ /* 0x000fc800078e3cff */
[----:B------:R-:W-:-:S05]  /*222d0*/  @!P3 LOP3.LUT R3, R3, R2, RZ, 0x3c, !PT ;  /* 0x000000020303b212 */ /* 0x000fca00078e3cff */
[----:B------:R-:W-:Y:S04]  /*222e0*/  @!P3 LDGSTS.E.BYPASS.LTC128B.128 [R11+0xcc00], desc[UR54][R2.64], !P0 ;  /* 0x0cc00000020bbfae */ /* 0x000fe8000c101d76 */
[----:B------:R-:W-:Y:S04]  /*222f0*/  @!P3 LDGSTS.E.BYPASS.LTC128B.128 [R11+0xfc00], desc[UR54][R2.64+0x40], !P1 ;  /* 0x0fc00040020bbfae */ /* 0x000fe8000c901d76 */
[----:B------:R0:W-:Y:S02]  /*22300*/  @!P3 LDGSTS.E.BYPASS.LTC128B.128 [R11+0x12c00], desc[UR54][R2.64+0x80], !P2 ;  /* 0x12c00080020bbfae */ /* 0x0001e4000d101d76 */
[----:B0-----:R-:W-:-:S05]  /*22310*/  VIADD R2, R28, 0x40 ;  /* 0x000000401c027836 */ /* 0x001fca0000000000 */
[----:B------:R-:W-:Y:S02]  /*22320*/  ISETP.GE.AND P3, PT, R2, R0, PT ;  /* 0x000000000200720c */ /* 0x000fe40003f66270 */
[----:B------:R-:W0:Y:S04]  /*22330*/  SHFL.IDX PT, R2, R5, 0x2, 0x1c1f ;  /* 0x005c1f0005027f89 */ /* 0x000e2800000e0000 */
[----:B------:R-:W1:Y:S07]  /*22340*/  SHFL.IDX PT, R5, R5, 0x3, 0x1c1f ;  /* 0x007c1f0005057f89 */ /* 0x000e6e00000e0000 */
[----:B0-----:R-:W-:-:S05]  /*22350*/  @!P3 LEA R3, P4, R10, R2, 0x1 ;  /* 0x000000020a03b211 */ /* 0x001fca00078808ff */
[----:B------:R-:W-:-:S05]  /*22360*/  @!P3 IMAD.X R2, RZ, RZ, R8, P4 ;  /* 0x000000ffff02b224 */ /* 0x000fca00020e0608 */
        /* <DEDUP_REMOVED lines=8> */
[----:B-1----:R-:W-:-:S05]  /*223f0*/  @!P3 LEA R2, P4, R10, R5, 0x1 ;  /* 0x000000050a02b211 */ /* 0x002fca00078808ff */
[----:B------:R-:W-:Y:S02]  /*22400*/  @!P3 IMAD.X R3, RZ, RZ, R4, P4 ;  /* 0x000000ffff03b224 */ /* 0x000fe400020e0604 */
[----:B------:R-:W-:Y:S04]  /*22410*/  SHFL.IDX PT, R4, R6, RZ, 0x1c1f ;  /* 0x001c1fff06047589 */ /* 0x000fe800000e0000 */
[----:B------:R-:W-:Y:S04]  /*22420*/  @!P3 LDGSTS.E.BYPASS.LTC128B.128 [R11+0xdc00], desc[UR54][R2.64], !P0 ;  /* 0x0dc00000020bbfae */ /* 0x000fe8000c101d76 */
[----:B------:R-:W-:Y:S04]  /*22430*/  @!P3 LDGSTS.E.BYPASS.LTC128B.128 [R11+0x10c00], desc[UR54][R2.64+0x40], !P1 ;  /* 0x10c00040020bbfae */ /* 0x000fe8000c901d76 */
[----:B------:R0:W-:Y:S04]  /*22440*/  @!P3 LDGSTS.E.BYPASS.LTC128B.128 [R11+0x13c00], desc[UR54][R2.64+0x80], !P2 ;  /* 0x13c00080020bbfae */ /* 0x0001e8000d101d76 */
[----:B------:R-:W-:Y:S04]  /*22450*/  SHFL.IDX PT, R6, R6, 0x1, 0x1c1f ;  /* 0x003c1f0006067f89 */ /* 0x000fe800000e0000 */
[----:B0-----:R-:W0:Y:S01]  /*22460*/  SHFL.IDX PT, R2, R7, RZ, 0x1c1f ;  /* 0x001c1fff07027589 */ /* 0x001e2200000e0000 */
[----:B------:R-:W-:-:S05]  /*22470*/  VIADD R3, R28, 0x80 ;  /* 0x000000801c037836 */ /* 0x000fca0000000000 */
[----:B------:R-:W-:-:S13]  /*22480*/  ISETP.GE.AND P3, PT, R3, R0, PT ;  /* 0x000000000300720c */ /* 0x000fda0003f66270 */
[----:B0-----:R-:W-:-:S05]  /*22490*/  @!P3 LEA R2, P4, R10, R2, 0x1 ;  /* 0x000000020a02b211 */ /* 0x001fca00078808ff */
[----:B------:R-:W-:-:S05]  /*224a0*/  @!P3 IMAD.X R3, RZ, RZ, R4, P4 ;  /* 0x000000ffff03b224 */ /* 0x000fca00020e0604 */
[----:B------:R-:W-:Y:S04]  /*224b0*/  @!P3 LDGSTS.E.BYPASS.LTC128B.128 [R11+0xe400], desc[UR54][R2.64], !P0 ;  /* 0x0e400000020bbfae */ /* 0x000fe8000c101d76 */
[----:B------:R-:W-:Y:S04]  /*224c0*/  @!P3 LDGSTS.E.BYPASS.LTC128B.128 [R11+0x11400], desc[UR54][R2.64+0x40], !P1 ;  /* 0x11400040020bbfae */ /* 0x000fe8000c901d76 */
[----:B------:R0:W-:Y:S04]  /*224d0*/  @!P3 LDGSTS.E.BYPASS.LTC128B.128 [R11+0x14400], desc[UR54][R2.64+0x80], !P2 ;  /* 0x14400080020bbfae */ /* 0x0001e8000d101d76 */
[----:B0-----:R0:W1:Y:S02]  /*224e0*/  SHFL.IDX PT, R2, R7, 0x1, 0x1c1f ;  /* 0x003c1f0007027f89 */ /* 0x00106400000e0000 */
.L_x_1790:
        /* <DEDUP_REMOVED lines=13> */
.L_x_1663:
        /* <DEDUP_REMOVED lines=18> */
.L_x_1791:
[----:B------:R-:W-:Y:S05]  /*226e0*/  BSYNC B0 ;  /* 0x0000000000007941 */ /* 0x000fea0003800000 */
.L_x_1664:
[----:B------:R-:W1:Y:S04]  /*226f0*/  LDL.LU R3, [R1+0x44] ;  /* 0x0000440001037983 */ /* 0x000e680000300800 */
[----:B------:R-:W2:Y:S01]  /*22700*/  LDL R2, [R1+0x28] ;  /* 0x0000280001027983 */ /* 0x000ea20000100800 */
[----:B------:R-:W-:Y:S01]  /*22710*/  BSSY B0, `(.L_x_1666) ;  /* 0x00000f7000007945 */ /* 0x000fe20003800000 */
[----:B-1----:R-:W-:-:S05]  /*22720*/  VIADD R0, R3, 0xfffffffe ;  /* 0xfffffffe03007836 */ /* 0x002fca0000000000 */
[----:B--2---:R-:W-:-:S13]  /*22730*/  ISETP.GE.AND P0, PT, R0, R2, PT ;  /* 0x000000020000720c */ /* 0x004fda0003f06270 */
[----:B------:R-:W-:Y:S05]  /*22740*/  @!P0 BRA `(.L_x_1667) ;  /* 0x0000000c00cc8947 */ /* 0x000fea0003800000 */
[----:B------:R-:W1:Y:S01]  /*22750*/  S2R R2, SR_TID.X ;  /* 0x0000000000027919 */ /* 0x000e620000002100 */
[----:B------:R-:W-:Y:S01]  /*22760*/  ULDC UR4, c[0x0][0x2f4] ;  /* 0x0000bd0000047ab9 */ /* 0x000fe20000000800 */
[----:B------:R-:W-:Y:S01]  /*22770*/  IMAD.MOV.U32 R10, RZ, RZ, R25 ;  /* 0x000000ffff0a7224 */ /* 0x000fe200078e0019 */
[----:B------:R2:W5:Y:S04]  /*22780*/  LDL.LU R20, [R1] ;  /* 0x0000000001147983 */ /* 0x0005680000300800 */
[----:B------:R2:W-:Y:S01]  /*22790*/  STL [R1+0x8], R26 ;  /* 0x0000081a01007387 */ /* 0x0005e20000100800 */
[----:B-1----:R-:W-:-:S05]  /*227a0*/  IMAD.SHL.U32 R4, R2, 0x8, RZ ;  /* 0x0000000802047824 */ /* 0x002fca00078e00ff */
[----:B------:R-:W-:-:S04]  /*227b0*/  LOP3.LUT R4, R4, 0x18, RZ, 0xc0, !PT ;  /* 0x0000001804047812 */ /* 0x000fc800078ec0ff */
[C---:B------:R-:W-:Y:S02]  /*227c0*/  LOP3.LUT R3, R4.reuse, 0x20, RZ, 0xfc, !PT ;  /* 0x0000002004037812 */ /* 0x040fe400078efcff */
[C---:B------:R-:W-:Y:S02]  /*227d0*/  LOP3.LUT R2, R4.reuse, 0x40, RZ, 0xfc, !PT ;  /* 0x0000004004027812 */ /* 0x040fe400078efcff */
[----:B------:R-:W-:Y:S02]  /*227e0*/  ISETP.GE.AND P3, PT, R4, UR4, PT ;  /* 0x0000000404007c0c */ /* 0x000fe4000bf66270 */
[----:B------:R-:W-:Y:S02]  /*227f0*/  ISETP.GE.AND P2, PT, R3, UR4, PT ;  /* 0x0000000403007c0c */ /* 0x000fe4000bf46270 */
[----:B--2---:R-:W-:-:S13]  /*22800*/  ISETP.GE.AND P1, PT, R2, UR4, PT ;  /* 0x0000000402007c0c */ /* 0x004fda000bf26270 */
.L_x_1680:
[----:B------:R-:W2:Y:S01]  /*22810*/  LDL R9, [R1+0x2c] ;  /* 0x00002c0001097983 */ /* 0x000ea20000100800 */
[----:B------:R-:W1:Y:S03]  /*22820*/  LDC R6, c[0x0][0x430] ;  /* 0x00010c00ff067b82 */ /* 0x000e660000000800 */
[----:B------:R-:W3:Y:S04]  /*22830*/  LDL R8, [R1+0x30] ;  /* 0x0000300001087983 */ /* 0x000ee80000100800 */
[----:B0-----:R-:W4:Y:S01]  /*22840*/  LDL R7, [R1+0x10] ;  /* 0x0000100001077983 */ /* 0x001f220000100800 */
        /* <DEDUP_REMOVED lines=15> */
[--C-:B------:R-:W-:Y:S01]  /*22940*/  IMAD.MOV R9, RZ, RZ, -R2.reuse ;  /* 0x000000ffff097224 */ /* 0x100fe200078e0a02 */
[----:B------:R-:W-:-:S03]  /*22950*/  SHF.R.S32.HI R3, RZ, 0x1f, R2 ;  /* 0x0000001fff037819 */ /* 0x000fc60000011402 */
[----:B------:R-:W-:Y:S02]  /*22960*/  IMAD R9, R6, R9, R4 ;  /* 0x0000000906097224 */ /* 0x000fe400078e0204 */
        /* <DEDUP_REMOVED lines=8> */
[----:B------:R-:W-:-:S05]  /*229f0*/  VIADD R25, R10, 0x1 ;  /* 0x000000010a197836 */ /* 0x000fca0000000000 */
        /* <DEDUP_REMOVED lines=11> */
.L_x_1668:
[----:B------:R-:W-:Y:S01]  /*22ab0*/  IMAD R5, R25, 0x8, R23 ;  /* 0x0000000819057824 */ /* 0x000fe200078e0217 */
[----:B------:R-:W-:Y:S01]  /*22ac0*/  SHF.L.U32 R0, R2, 0x1f, RZ ;  /* 0x0000001f02007819 */ /* 0x000fe200000006ff */
[----:B------:R-:W-:Y:S03]  /*22ad0*/  BSSY B1, `(.L_x_1669) ;  /* 0x0000003000017945 */ /* 0x000fe60003800000 */
[----:B------:R-:W0:Y:S02]  /*22ae0*/  SYNCS.PHASECHK.TRANS64.TRYWAIT P0, [R5+URZ+0x2d840], R0 ;  /* 0x02d84000050075a7 */ /* 0x000e24000800017f */
[----:B0-----:R-:W-:Y:S05]  /*22af0*/  @!P0 BRA `(.L_x_1670) ;  /* 0x0000004000c48947 */ /* 0x001fea0003800000 */
.L_x_1792:
[----:B------:R-:W-:Y:S05]  /*22b00*/  BSYNC B1 ;  /* 0x0000000000017941 */ /* 0x000fea0003800000 */
.L_x_1669:
[----:B------:R-:W2:Y:S04]  /*22b10*/  LDL R6, [R1+0xc] ;  /* 0x00000c0001067983 */ /* 0x000ea80000100800 */
[----:B------:R-:W3:Y:S01]  /*22b20*/  LDL R4, [R1+0x14] ;  /* 0x0000140001047983 */ /* 0x000ee20000100800 */
[----:B------:R-:W-:Y:S01]  /*22b30*/  SHF.R.S32.HI R28, RZ, 0x1f, R9 ;  /* 0x0000001fff1c7819 */ /* 0x000fe20000011409 */
[----:B------:R-:W-:Y:S01]  /*22b40*/  ULDC.64 UR4, c[0x0][0x300] ;  /* 0x0000c00000047ab9 */ /* 0x000fe20000000a00 */
[C---:B------:R-:W-:Y:S01]  /*22b50*/  LOP3.LUT P5, RZ, R22.reuse, 0x2, RZ, 0xc0, !PT ;  /* 0x0000000216ff7812 */ /* 0x040fe200078ac0ff */
        /* <DEDUP_REMOVED lines=50> */
.L_x_1802:
        /* <DEDUP_REMOVED lines=11> */
.L_x_1672:
        /* <DEDUP_REMOVED lines=11> */
.L_x_1673:
[----:B------:R1:W-:Y:S01]  /*22fe0*/  SYNCS.ARRIVE.TRANS64.A1T0 RZ, [R5+URZ+0x2d830], RZ ;  /* 0x02d830ff05ff79a7 */ /* 0x0003e2000810003f */
[----:B------:R-:W-:Y:S05]  /*22ff0*/  @!P5 BRA `(.L_x_1674) ;  /* 0x000000000004d947 */ /* 0x000fea0003800000 */
[----:B------:R-:W-:Y:S01]  /*23000*/  BPT.TRAP 0x1 ;  /* 0x000000040000795c */ /* 0x000fe20000300000 */
.L_x_1674:
[----:B------:R-:W-:Y:S01]  /*23010*/  SHF.L.U32 R2, R20, 0x1f, RZ ;  /* 0x0000001f14027819 */ /* 0x000fe200000006ff */
[----:B-1----:R-:W-:Y:S01]  /*23020*/  IMAD R5, R10, 0x8, R23 ;  /* 0x000000080a057824 */ /* 0x002fe200078e0217 */
[----:B------:R-:W-:Y:S03]  /*23030*/  BSSY B1, `(.L_x_1675) ;  /* 0x0000003000017945 */ /* 0x000fe60003800000 */
[----:B------:R-:W1:Y:S02]  /*23040*/  SYNCS.PHASECHK.TRANS64.TRYWAIT P0, [R5+URZ+0x2d860], R2 ;  /* 0x02d86002050075a7 */ /* 0x000e64000800017f */
[----:B-1----:R-:W-:Y:S05]  /*23050*/  @!P0 BRA `(.L_x_1676) ;  /* 0x0000004000d48947 */ /* 0x002fea0003800000 */
.L_x_1803:
[----:B------:R-:W-:Y:S05]  /*23060*/  BSYNC B1 ;  /* 0x0000000000017941 */ /* 0x000fea0003800000 */
.L_x_1675:
        /* <DEDUP_REMOVED lines=45> */
.L_x_1813:
        /* <DEDUP_REMOVED lines=32> */
.L_x_1678:
        /* <DEDUP_REMOVED lines=12> */
.L_x_1679:
[----:B------:R-:W2:Y:S01]  /*23600*/  LDL R2, [R1+0x28] ;  /* 0x0000280001027983 */ /* 0x000ea20000100800 */
[----:B------:R1:W-:Y:S01]  /*23610*/  SYNCS.ARRIVE.TRANS64.A1T0 RZ, [R5+URZ+0x2d850], RZ ;  /* 0x02d850ff05ff79a7 */ /* 0x0003e2000810003f */
[----:B------:R-:W-:Y:S02]  /*23620*/  VIADD R0, R26, 0xffffffff ;  /* 0xffffffff1a007836 */ /* 0x000fe40000000000 */
[----:B------:R1:W5:Y:S01]  /*23630*/  LDL R20, [R1] ;  /* 0x0000000001147983 */ /* 0x0003620000100800 */
[----:B------:R-:W-:-:S03]  /*23640*/  IMAD.MOV.U32 R10, RZ, RZ, R25 ;  /* 0x000000ffff0a7224 */ /* 0x000fc600078e0019 */
[----:B------:R1:W-:Y:S01]  /*23650*/  STL [R1+0x8], R26 ;  /* 0x0000081a01007387 */ /* 0x0003e20000100800 */
[----:B--2---:R-:W-:-:S13]  /*23660*/  ISETP.GT.AND P0, PT, R26, R2, PT ;  /* 0x000000021a00720c */ /* 0x004fda0003f04270 */
[----:B-1----:R-:W-:Y:S05]  /*23670*/  @P0 BRA `(.L_x_1680) ;  /* 0xfffffff000640947 */ /* 0x002fea000383ffff */
.L_x_1667:
[----:B------:R-:W-:Y:S05]  /*23680*/  BSYNC B0 ;  /* 0x0000000000007941 */ /* 0x000fea0003800000 */
.L_x_1666:
[----:B------:R-:W1:Y:S01]  /*23690*/  S2R R2, SR_TID.X ;  /* 0x0000000000027919 */ /* 0x000e620000002100 */
[----:B------:R-:W-:Y:S01]  /*236a0*/  BSSY B0, `(.L_x_1681) ;  /* 0x0000010000007945 */ /* 0x000fe20003800000 */
        /* <DEDUP_REMOVED lines=12> */
[----:B0-----:R-:W0:Y:S01]  /*23770*/  POPC R7, R4 ;  /* 0x0000000400077309 */ /* 0x001e220000000000 */
[----:B--2---:R-:W0:Y:S02]  /*23780*/  SHFL.IDX PT, R0, R3, R0, 0x1f ;  /* 0x00001f0003007589 */ /* 0x004e2400000e0000 */
[----:B0-----:R-:W-:-:S07]  /*23790*/  IADD3 R16, R0, UR37, R7 ;  /* 0x0000002500107c10 */ /* 0x001fce000fffe007 */
.L_x_1682:
[----:B------:R-:W-:Y:S05]  /*237a0*/  BSYNC B0 ;  /* 0x0000000000007941 */ /* 0x000fea0003800000 */
.L_x_1681:
[----:B------:R-:W-:-:S05]  /*237b0*/  IMAD.U32 R0, RZ, RZ, UR38 ;  /* 0x00000026ff007e24 */ /* 0x000fca000f8e00ff */
[----:B------:R-:W-:-:S13]  /*237c0*/  ISETP.NE.AND P0, PT, R0, 0x3, PT ;  /* 0x000000030000780c */ /* 0x000fda0003f05270 */
[----:B------:R-:W-:Y:S05]  /*237d0*/  @!P0 BRA `(.L_x_1683) ;  /* 0x0000000000048947 */ /* 0x000fea0003800000 */
[----:B------:R-:W-:Y:S01]  /*237e0*/  BPT.TRAP 0x1 ;  /* 0x000000040000795c */ /* 0x000fe20000300000 */
.L_x_1683:
        /* <DEDUP_REMOVED lines=8> */
.L_x_1814:
[----:B------:R-:W-:Y:S05]  /*23870*/  BSYNC B0 ;  /* 0x0000000000007941 */ /* 0x000fea0003800000 */
.L_x_1684:
        /* <DEDUP_REMOVED lines=51> */
.L_x_1824:
        /* <DEDUP_REMOVED lines=13> */
.L_x_1687:
        /* <DEDUP_REMOVED lines=11> */
.L_x_1688:
        /* <DEDUP_REMOVED lines=8> */
.L_x_1647:
[----:B------:R-:W-:Y:S05]  /*23db0*/  BSYNC B7 ;  /* 0x0000000000077941 */ /* 0x000fea0003800000 */
.L_x_1645:
[----:B------:R-:W-:-:S13]  /*23dc0*/  LOP3.LUT P0, RZ, R22, 0x10, RZ, 0xc0, !PT ;  /* 0x0000001016ff7812 */ /* 0x000fda000780c0ff */
[----:B------:R-:W-:Y:S05]  /*23dd0*/  @!P0 BRA `(.L_x_1689) ;  /* 0x0000000000248947 */ /* 0x000fea0003800000 */
[----:B------:R-:W-:Y:S05]  /*23de0*/  WARPSYNC.ALL ;  /* 0x0000000000007948 */ /* 0x000fea0003800000 */
[----:B------:R-:W3:Y:S08]  /*23df0*/  S2UR UR5, SR_CgaCtaId ;  /* 0x00000000000579c3 */ /* 0x000ef00000008800 */
[----:B------:R-:W-:Y:S06]  /*23e00*/  BAR.SYNC.DEFER_BLOCKING 0x5, 0x200 ;  /* 0x0148000000007b1d */ /* 0x000fec0000010000 */
[----:B------:R-:W-:-:S02]  /*23e10*/  UMOV UR4, 0x400 ;  /* 0x0000040000047882 */ /* 0x000fc40000000000 */
[----:B---3--:R-:W-:-:S06]  /*23e20*/  ULEA UR4, UR5, UR4, 0x18 ;  /* 0x0000000405047291 */ /* 0x008fcc000f8ec03f */
[----:B------:R-:W-:-:S05]  /*23e30*/  IMAD.U32 R23, RZ, RZ, UR4 ;  /* 0x00000004ff177e24 */ /* 0x000fca000f8e00ff */
[----:B------:R3:W4:Y:S01]  /*23e40*/  LDS.128 R16, [R23+0x2d8d0] ;  /* 0x02d8d00017107984 */ /* 0x0007220000000c00 */
[----:B------:R-:W-:Y:S06]  /*23e50*/  BAR.ARV 0x4, 0x200 ;  /* 0x0108000000007b1d */ /* 0x000fec0000002000 */
[----:B------:R-:W-:Y:S05]  /*23e60*/  BRA `(.L_x_1690) ;  /* 0x0000000800cc7947 */ /* 0x000fea0003800000 */
.L_x_1689:
[----:B------:R-:W1:Y:S01]  /*23e70*/  S2R R0, SR_TID.X ;  /* 0x0000000000007919 */ /* 0x000e620000002100 */
[----:B------:R-:W-:Y:S01]  /*23e80*/  UMOV UR4, 0xffffffff ;  /* 0xffffffff00047882 */ /* 0x000fe20000000000 */
[----:B-1----:R-:W-:-:S04]  /*23e90*/  LOP3.LUT R7, R0, 0x1f, RZ, 0xc0, !PT ;  /* 0x0000001f00077812 */ /* 0x002fc800078ec0ff */
[----:B------:R-:W-:Y:S01]  /*23ea0*/  ISETP.NE.AND P0, PT, R7, 0x1f, PT ;  /* 0x0000001f0700780c */ /* 0x000fe20003f05270 */
[----:B------:R-:W-:-:S12]  /*23eb0*/  BRA.DIV UR4, `(.L_x_1691) ;  /* 0x0000004204387947 */ /* 0x000fd8000b800000 */
[----:B0-----:R-:W-:Y:S01]  /*23ec0*/  IMAD.IADD R5, R19, 0x1, R7 ;  /* 0x0000000113057824 */ /* 0x001fe200078e0207 */
[----:B------:R-:W-:-:S04]  /*23ed0*/  ULDC UR4, c[0x0][0xc3c] ;  /* 0x00030f0000047ab9 */ /* 0x000fc80000000800 */
[----:B------:R-:W-:-:S13]  /*23ee0*/  ISETP.GE.OR P1, PT, R5, UR4, !P0 ;  /* 0x0000000405007c0c */ /* 0x000fda000c726670 */
[----:B--2---:R-:W0:Y:S02]  /*23ef0*/  @!P1 LDC.64 R2, c[0x0][0xc80] ;  /* 0x00032000ff029b82 */ /* 0x004e240000000a00 */
        /* <DEDUP_REMOVED lines=27> */
.L_x_1834:
[----:B------:R-:W-:Y:S02]  /*240b0*/  ULDC UR4, c[0x0][0xc38] ;  /* 0x00030e0000047ab9 */ /* 0x000fe40000000800 */
[----:B------:R-:W-:-:S04]  /*240c0*/  IMAD.U32 R4, RZ, RZ, UR4 ;  /* 0x00000004ff047e24 */ /* 0x000fc8000f8e00ff */
[----:B-1----:R-:W-:-:S04]  /*240d0*/  IMAD R5, R14, R4, RZ ;  /* 0x000000040e057224 */ /* 0x002fc800078e02ff */
[----:B------:R-:W-:-:S05]  /*240e0*/  IMAD.IADD R16, R16, 0x1, R5 ;  /* 0x0000000110107824 */ /* 0x000fca00078e0205 */
[----:B------:R-:W-:-:S13]  /*240f0*/  ISETP.GT.AND P6, PT, R16, R0, PT ;  /* 0x000000001000720c */ /* 0x000fda0003fc4270 */
[----:B------:R-:W-:Y:S05]  /*24100*/  @P6 BRA `(.L_x_1692) ;  /* 0x00000000009c6947 */ /* 0x000fea0003800000 */
.L_x_1697:
        /* <DEDUP_REMOVED lines=14> */
.L_x_1695:
[----:B------:R-:W-:Y:S05]  /*241f0*/  BSYNC B0 ;  /* 0x0000000000007941 */ /* 0x000fea0003800000 */
.L_x_1694:
        /* <DEDUP_REMOVED lines=18> */
.L_x_1842:
[----:B------:R-:W-:Y:S02]  /*24320*/  ULDC UR4, c[0x0][0xc38] ;  /* 0x00030e0000047ab9 */ /* 0x000fe40000000800 */
[----:B------:R-:W-:-:S04]  /*24330*/  IMAD.U32 R4, RZ, RZ, UR4 ;  /* 0x00000004ff047e24 */ /* 0x000fc8000f8e00ff */
[----:B-1----:R-:W-:-:S04]  /*24340*/  IMAD R5, R14, R4, RZ ;  /* 0x000000040e057224 */ /* 0x002fc800078e02ff */
[----:B------:R-:W-:-:S05]  /*24350*/  IMAD.IADD R16, R5, 0x1, R16 ;  /* 0x0000000105107824 */ /* 0x000fca00078e0210 */
[----:B------:R-:W-:-:S13]  /*24360*/  ISETP.GT.AND P6, PT, R16, R0, PT ;  /* 0x000000001000720c */ /* 0x000fda0003fc4270 */
[----:B------:R-:W-:Y:S05]  /*24370*/  @!P6 BRA `(.L_x_1697) ;  /* 0xfffffffc0064e947 */ /* 0x000fea000383ffff */
.L_x_1692:
[----:B------:R-:W-:Y:S01]  /*24380*/  IMAD.IADD R16, R16, 0x1, -R5 ;  /* 0x0000000110107824 */ /* 0x000fe200078e0a05 */
[----:B------:R-:W-:-:S03]  /*24390*/  UMOV UR4, 0xffffffff ;  /* 0xffffffff00047882 */ /* 0x000fc60000000000 */
[----:B------:R-:W-:-:S05]  /*243a0*/  IMAD R5, R3, R4, R16 ;  /* 0x0000000403057224 */ /* 0x000fca00078e0210 */
[----:B------:R-:W-:Y:S01]  /*243b0*/  ISETP.GT.AND P6, PT, R5, R0, PT ;  /* 0x000000000500720c */ /* 0x000fe20003fc4270 */
[----:B------:R-:W-:-:S12]  /*243c0*/  BRA.DIV UR4, `(.L_x_1698) ;  /* 0x0000004204d47947 */ /* 0x000fd8000b800000 */
[----:B------:R-:W-:-:S04]  /*243d0*/  VOTE.ANY R5, PT, !P6 ;  /* 0x0000000000057806 */ /* 0x000fc800070e0100 */
[----:B------:R-:W1:Y:S02]  /*243e0*/  POPC R6, R5 ;  /* 0x0000000500067309 */ /* 0x000e640000000000 */
[----:B-1----:R1:W2:Y:S02]  /*243f0*/  SHFL.IDX PT, R17, R2, R6, 0x1f ;  /* 0x00001f0602117589 */ /* 0x0022a400000e0000 */
.L_x_1846:
[----:B------:R-:W-:Y:S01]  /*24400*/  ISETP.NE.AND P0, PT, R5, RZ, PT ;  /* 0x000000ff0500720c */ /* 0x000fe20003f05270 */
[----:B------:R-:W-:-:S12]  /*24410*/  IMAD.MOV.U32 R5, RZ, RZ, RZ ;  /* 0x000000ffff057224 */ /* 0x000fd800078e00ff */
[----:B------:R-:W-:Y:S05]  /*24420*/  @!P0 BRA `(.L_x_1699) ;  /* 0x0000000000108947 */ /* 0x000fea0003800000 */
[----:B------:R-:W-:Y:S01]  /*24430*/  UMOV UR4, 0xffffffff ;  /* 0xffffffff00047882 */ /* 0x000fe20000000000 */
[----:B------:R-:W-:Y:S02]  /*24440*/  VIADD R12, R6, 0xffffffff ;  /* 0xffffffff060c7836 */ /* 0x000fe40000000000 */
[----:B------:R-:W-:Y:S05]  /*24450*/  BRA.DIV UR4, `(.L_x_1700) ;  /* 0x0000004204f87947 */ /* 0x000fea000b800000 */
[----:B------:R3:W4:Y:S02]  /*24460*/  SHFL.IDX PT, R5, R3, R12, 0x1f ;  /* 0x00001f0c03057589 */ /* 0x00072400000e0000 */
.L_x_1699:
[----:B01-3--:R-:W0:Y:S01]  /*24470*/  LDC.64 R2, c[0x0][0xc90] ;  /* 0x00032400ff027b82 */ /* 0x00be220000000a00 */
[----:B------:R-:W-:-:S04]  /*24480*/  IMAD.IADD R19, R6, 0x1, R19 ;  /* 0x0000000106137824 */ /* 0x000fc800078e0213 */
[----:B0-----:R-:W-:-:S05]  /*24490*/  IMAD.WIDE R2, R19, 0x4, R2 ;  /* 0x0000000413027825 */ /* 0x001fca00078e0202 */
[----:B------:R0:W2:Y:S01]  /*244a0*/  LDG.E R7, desc[UR54][R2.64] ;  /* 0x0000003602077981 */ /* 0x0000a2000c1e1900 */
[----:B----4-:R-:W-:Y:S02]  /*244b0*/  IMAD R16, R5, R4, R16 ;  /* 0x0000000405107224 */ /* 0x010fe400078e0210 */
[----:B0-----:R-:W-:Y:S02]  /*244c0*/  IMAD.MOV.U32 R2, RZ, RZ, RZ ;  /* 0x000000ffff027224 */ /* 0x001fe400078e00ff */
[----:B--2---:R-:W-:-:S05]  /*244d0*/  IMAD R6, R17, R7, RZ ;  /* 0x0000000711067224 */ /* 0x004fca00078e02ff */
[----:B------:R-:W-:-:S04]  /*244e0*/  IABS R8, R6 ;  /* 0x0000000600087213 */ /* 0x000fc80000000000 */
[----:B------:R-:W0:Y:S08]  /*244f0*/  I2F.RP R9, R8 ;  /* 0x0000000800097306 */ /* 0x000e300000209400 */
[----:B0-----:R-:W0:Y:S02]  /*24500*/  MUFU.RCP R9, R9 ;  /* 0x0000000900097308 */ /* 0x001e240000001000 */
[----:B0-----:R-:W-:-:S06]  /*24510*/  VIADD R10, R9, 0xffffffe ;  /* 0x0ffffffe090a7836 */ /* 0x001fcc0000000000 */
[----:B------:R-:W0:Y:S02]  /*24520*/  F2I.FTZ.U32.TRUNC.NTZ R3, R10 ;  /* 0x0000000a00037305 */ /* 0x000e24000021f000 */
[----:B0-----:R-:W-:-:S04]  /*24530*/  IMAD.MOV R5, RZ, RZ, -R3 ;  /* 0x000000ffff057224 */ /* 0x001fc800078e0a03 */
[----:B------:R-:W-:-:S04]  /*24540*/  IMAD R5, R5, R8, RZ ;  /* 0x0000000805057224 */ /* 0x000fc800078e02ff */
[----:B------:R-:W-:-:S04]  /*24550*/  IMAD.HI.U32 R2, R3, R5, R2 ;  /* 0x0000000503027227 */ /* 0x000fc800078e0002 */
[----:B------:R-:W-:Y:S01]  /*24560*/  IMAD.IADD R5, R0, 0x1, -R16 ;  /* 0x0000000100057824 */ /* 0x000fe200078e0a10 */
[----:B------:R-:W-:-:S04]  /*24570*/  IABS R0, R6 ;  /* 0x0000000600007213 */ /* 0x000fc80000000000 */
[----:B------:R-:W-:Y:S01]  /*24580*/  IABS R3, R5 ;  /* 0x0000000500037213 */ /* 0x000fe20000000000 */
[----:B------:R-:W-:-:S04]  /*24590*/  IMAD.MOV R0, RZ, RZ, -R0 ;  /* 0x000000ffff007224 */ /* 0x000fc800078e0a00 */
[----:B------:R-:W-:-:S04]  /*245a0*/  IMAD.HI.U32 R2, R2, R3, RZ ;  /* 0x0000000302027227 */ /* 0x000fc800078e00ff */
[----:B------:R-:W-:Y:S01]  /*245b0*/  IMAD R3, R2, R0, R3 ;  /* 0x0000000002037224 */ /* 0x000fe200078e0203 */
[----:B------:R-:W-:-:S04]  /*245c0*/  LOP3.LUT R0, R5, R6, RZ, 0x3c, !PT ;  /* 0x0000000605007212 */ /* 0x000fc800078e3cff */
[----:B------:R-:W-:Y:S02]  /*245d0*/  ISETP.GT.U32.AND P1, PT, R8, R3, PT ;  /* 0x000000030800720c */ /* 0x000fe40003f24070 */
[----:B------:R-:W-:-:S11]  /*245e0*/  ISETP.GE.AND P2, PT, R0, RZ, PT ;  /* 0x000000ff0000720c */ /* 0x000fd60003f46270 */
[----:B------:R-:W-:Y:S02]  /*245f0*/  @!P1 IMAD.IADD R3, R3, 0x1, -R8 ;  /* 0x0000000103039824 */ /* 0x000fe400078e0a08 */
[----:B------:R-:W-:Y:S01]  /*24600*/  @!P1 VIADD R2, R2, 0x1 ;  /* 0x0000000102029836 */ /* 0x000fe20000000000 */
[----:B------:R-:W-:Y:S02]  /*24610*/  ISETP.NE.AND P1, PT, R6, RZ, PT ;  /* 0x000000ff0600720c */ /* 0x000fe40003f25270 */
[----:B------:R-:W-:-:S13]  /*24620*/  ISETP.GE.U32.AND P0, PT, R3, R8, PT ;  /* 0x000000080300720c */ /* 0x000fda0003f06070 */
[----:B------:R-:W-:-:S04]  /*24630*/  @P0 VIADD R2, R2, 0x1 ;  /* 0x0000000102020836 */ /* 0x000fc80000000000 */
[----:B------:R-:W-:Y:S01]  /*24640*/  @!P2 IMAD.MOV R2, RZ, RZ, -R2 ;  /* 0x000000ffff02a224 */ /* 0x000fe200078e0a02 */
[----:B------:R-:W-:-:S05]  /*24650*/  @!P1 LOP3.LUT R2, RZ, R6, RZ, 0x33, !PT ;  /* 0x00000006ff029212 */ /* 0x000fca00078e33ff */
[----:B------:R-:W-:Y:S02]  /*24660*/  IMAD R0, R7, R2, RZ ;  /* 0x0000000207007224 */ /* 0x000fe400078e02ff */
[----:B------:R-:W-:Y:S02]  /*24670*/  IMAD.MOV R2, RZ, RZ, -R2 ;  /* 0x000000ffff027224 */ /* 0x000fe400078e0a02 */
[----:B------:R-:W-:Y:S02]  /*24680*/  IMAD.MOV R3, RZ, RZ, -R0 ;  /* 0x000000ffff037224 */ /* 0x000fe400078e0a00 */
[----:B------:R-:W-:-:S03]  /*24690*/  IMAD R5, R6, R2, R5 ;  /* 0x0000000206057224 */ /* 0x000fc600078e0205 */
[----:B------:R-:W-:-:S04]  /*246a0*/  VIADDMNMX R4, R3, R4, R7, PT ;  /* 0x0000000403047246 */ /* 0x000fc80003800107 */
        /* <DEDUP_REMOVED lines=8> */
[----:B------:R-:W-:Y:S02]  /*24730*/  IMAD R11, R2, R7, RZ ;  /* 0x00000007020b7224 */ /* 0x000fe400078e02ff */
[----:B------:R-:W-:-:S04]  /*24740*/  IMAD.MOV.U32 R2, RZ, RZ, RZ ;  /* 0x000000ffff027224 */ /* 0x000fc800078e00ff */
[----:B------:R-:W-:Y:S01]  /*24750*/  IMAD.HI.U32 R2, R3, R11, R2 ;  /* 0x0000000b03027227 */ /* 0x000fe200078e0002 */
[----:B------:R-:W-:-:S05]  /*24760*/  IABS R3, R5 ;  /* 0x0000000500037213 */ /* 0x000fca0000000000 */
[----:B------:R-:W-:-:S04]  /*24770*/  IMAD.HI.U32 R2, R2, R3, RZ ;  /* 0x0000000302027227 */ /* 0x000fc800078e00ff */
[----:B------:R-:W-:Y:S01]  /*24780*/  IMAD R6, R2, R6, R3 ;  /* 0x0000000602067224 */ /* 0x000fe200078e0203 */
[C---:B------:R-:W-:Y:S01]  /*24790*/  LOP3.LUT R3, R5.reuse, R4, RZ, 0x3c, !PT ;  /* 0x0000000405037212 */ /* 0x040fe200078e3cff */
[----:B------:R-:W-:-:S03]  /*247a0*/  IMAD.IADD R5, R5, 0x1, R0 ;  /* 0x0000000105057824 */ /* 0x000fc600078e0200 */
        /* <DEDUP_REMOVED lines=8> */
[----:B------:R-:W-:Y:S01]  /*24830*/  @!P1 LOP3.LUT R2, RZ, R4, RZ, 0x33, !PT ;  /* 0x00000004ff029212 */ /* 0x000fe200078e33ff */
[----:B------:R-:W-:-:S04]  /*24840*/  IMAD.MOV R4, RZ, RZ, -R4 ;  /* 0x000000ffff047224 */ /* 0x000fc800078e0a04 */
[----:B------:R-:W-:Y:S01]  /*24850*/  IMAD R18, R2, R4, R5 ;  /* 0x0000000402127224 */ /* 0x000fe200078e0205 */
[----:B------:R-:W-:-:S05]  /*24860*/  LOP3.LUT R2, RZ, R2, RZ, 0x33, !PT ;  /* 0x00000002ff027212 */ /* 0x000fca00078e33ff */
[----:B------:R-:W-:Y:S01]  /*24870*/  IMAD.IADD R17, R17, 0x1, R2 ;  /* 0x0000000111117824 */ /* 0x000fe200078e0202 */
[----:B------:R-:W-:Y:S06]  /*24880*/  BRA `(.L_x_1701) ;  /* 0x00000000001c7947 */ /* 0x000fec0003800000 */
.L_x_1693:
[----:B------:R-:W-:Y:S01]  /*24890*/  UMOV UR4, URZ ;  /* 0x0000003f00047c82 */ /* 0x000fe20008000000 */
[----:B------:R-:W-:Y:S01]  /*248a0*/  UMOV UR5, URZ ;  /* 0x0000003f00057c82 */ /* 0x000fe20008000000 */
[----:B------:R-:W-:Y:S01]  /*248b0*/  ULDC UR6, c[0x0][0xc3c] ;  /* 0x00030f0000067ab9 */ /* 0x000fe20000000800 */
[----:B------:R-:W-:Y:S02]  /*248c0*/  IMAD.MOV.U32 R16, RZ, RZ, R0 ;  /* 0x000000ffff107224 */ /* 0x000fe400078e0000 */
[----:B------:R-:W-:Y:S02]  /*248d0*/  IMAD.U32 R17, RZ, RZ, UR4 ;  /* 0x00000004ff117e24 */ /* 0x000fe4000f8e00ff */
[----:B------:R-:W-:Y:S02]  /*248e0*/  IMAD.U32 R18, RZ, RZ, UR5 ;  /* 0x00000005ff127e24 */ /* 0x000fe4000f8e00ff */
[----:B------:R-:W-:-:S07]  /*248f0*/  IMAD.U32 R19, RZ, RZ, UR6 ;  /* 0x00000006ff137e24 */ /* 0x000fce000f8e00ff */
.L_x_1701:
        /* <DEDUP_REMOVED lines=10> */
.L_x_1690:
[----:B------:R-:W-:Y:S02]  /*249a0*/  ULDC UR4, c[0x0][0xc3c] ;  /* 0x00030f0000047ab9 */ /* 0x000fe40000000800 */
[----:B----4-:R-:W-:-:S13]  /*249b0*/  ISETP.GE.AND P0, PT, R19, UR4, PT ;  /* 0x0000000413007c0c */ /* 0x010fda000bf06270 */
[----:B------:R-:W-:Y:S05]  /*249c0*/  @!P0 BRA `(.L_x_1702) ;  /* 0xffffff9c00188947 */ /* 0x000fea000383ffff */
[----:B------:R-:W-:Y:S05]  /*249d0*/  BSYNC B8 ;  /* 0x0000000000087941 */ /* 0x000fea0003800000 */
.L_x_1585:
[----:B0-----:R-:W4:Y:S01]  /*249e0*/  LDL.LU R0, [R1+0x4c] ;  /* 0x00004c0001007983 */ /* 0x001f220000300800 */
[----:B------:R-:W-:Y:S01]  /*249f0*/  BSSY B0, `(.L_x_1703) ;  /* 0x000000b000007945 */ /* 0x000fe20003800000 */
[----:B------:R-:W0:Y:S01]  /*24a00*/  S2R R5, SR_CgaCtaId ;  /* 0x0000000000057919 */ /* 0x000e220000008800 */
[----:B----4-:R-:W-:-:S05]  /*24a10*/  VIADD R0, R0, 0x1 ;  /* 0x0000000100007836 */ /* 0x010fca0000000000 */
[----:B--2---:R-:W-:-:S04]  /*24a20*/  LEA.HI R2, R0, R0, RZ, 0x1 ;  /* 0x0000000000027211 */ /* 0x004fc800078f08ff */
[----:B------:R-:W-:Y:S02]  /*24a30*/  LOP3.LUT R3, R2, 0xfffffffe, RZ, 0xc0, !PT ;  /* 0xfffffffe02037812 */ /* 0x000fe400078ec0ff */
[----:B------:R-:W-:-:S03]  /*24a40*/  MOV R2, 0x400 ;  /* 0x0000040000027802 */ /* 0x000fc60000000f00 */
[----:B------:R-:W-:Y:S01]  /*24a50*/  IMAD.IADD R0, R0, 0x1, -R3 ;  /* 0x0000000100007824 */ /* 0x000fe200078e0a03 */
[----:B0-----:R-:W-:-:S04]  /*24a60*/  LEA R5, R5, R2, 0x18 ;  /* 0x0000000205057211 */ /* 0x001fc800078ec0ff */
[----:B------:R-:W-:-:S04]  /*24a70*/  SHF.L.U32 R0, R0, 0x1f, RZ ;  /* 0x0000001f00007819 */ /* 0x000fc800000006ff */
[----:B------:R-:W0:Y:S02]  /*24a80*/  SYNCS.PHASECHK.TRANS64.TRYWAIT P0, [R5+URZ+0x2d820], R0 ;  /* 0x02d82000050075a7 */ /* 0x000e24000800017f */
[----:B0-----:R-:W-:Y:S05]  /*24a90*/  @!P0 BRA `(.L_x_1704) ;  /* 0x0000003c00908947 */ /* 0x001fea0003800000 */
.L_x_1849:
[----:B------:R-:W-:Y:S05]  /*24aa0*/  BSYNC B0 ;  /* 0x0000000000007941 */ /* 0x000fea0003800000 */
.L_x_1703:
[----:B------:R-:W-:-:S03]  /*24ab0*/  UMOV UR4, 0xffffffff ;  /* 0xffffffff00047882 */ /* 0x000fc60000000000 */
[----:B------:R-:W-:Y:S05]  /*24ac0*/  BRA.DIV UR4, `(.L_x_1705) ;  /* 0x0000003e04987947 */ /* 0x000fea000b800000 */
[----:B0-----:R-:W0:Y:S02]  /*24ad0*/  S2R R0, SR_TID.X ;  /* 0x0000000000007919 */ /* 0x001e240000002100 */
[----:B0-----:R-:W-:-:S04]  /*24ae0*/  SHF.R.U32.HI R0, RZ, 0x5, R0 ;  /* 0x00000005ff007819 */ /* 0x001fc80000011600 */
[----:B------:R-:W-:-:S05]  /*24af0*/  LOP3.LUT R0, R0, 0x3, RZ, 0xc0, !PT ;  /* 0x0000000300007812 */ /* 0x000fca00078ec0ff */
[----:B------:R0:W2:Y:S02]  /*24b00*/  SHFL.IDX PT, R14, R0, RZ, 0x1f ;  /* 0x00001fff000e7589 */ /* 0x0000a400000e0000 */
.L_x_1852:
[----:B--2---:R-:W-:-:S13]  /*24b10*/  ISETP.NE.AND P0, PT, R14, RZ, PT ;  /* 0x000000ff0e00720c */ /* 0x004fda0003f05270 */
[----:B------:R-:W-:Y:S05]  /*24b20*/  @P0 BRA `(.L_x_1359) ;  /* 0x0000000000900947 */ /* 0x000fea0003800000 */
[----:B------:R-:W-:-:S03]  /*24b30*/  UMOV UR4, 0xffffffff ;  /* 0xffffffff00047882 */ /* 0x000fc60000000000 */
[----:B------:R-:W-:Y:S05]  /*24b40*/  BRA.DIV UR4, `(.L_x_1706) ;  /* 0x0000003e04ac7947 */ /* 0x000fea000b800000 */
[----:B------:R-:W-:-:S13]  /*24b50*/  ELECT P6, URZ, PT ;  /* 0x00000000003f782f */ /* 0x000fda00038c0000 */
.L_x_1855:
[----:B------:R-:W-:Y:S05]  /*24b60*/  @!P6 BRA `(.L_x_1359) ;  /* 0x000000000080e947 */ /* 0x000fea0003800000 */
[----:B------:R-:W-:-:S06]  /*24b70*/  ULOP3.LUT UR4, UR36, 0x2, URZ, 0xfc, !UPT ;  /* 0x0000000224047892 */ /* 0x000fcc000f8efc3f */
[----:B0-----:R-:W-:-:S05]  /*24b80*/  IMAD.U32 R0, RZ, RZ, UR4 ;  /* 0x00000004ff007e24 */ /* 0x001fca000f8e00ff */
[----:B------:R-:W-:-:S13]  /*24b90*/  ISETP.NE.AND P0, PT, R0, 0x3, PT ;  /* 0x000000030000780c */ /* 0x000fda0003f05270 */
[----:B------:R-:W-:Y:S05]  /*24ba0*/  @!P0 BRA `(.L_x_1707) ;  /* 0x0000000000048947 */ /* 0x000fea0003800000 */
[----:B------:R-:W-:Y:S01]  /*24bb0*/  BPT.TRAP 0x1 ;  /* 0x000000040000795c */ /* 0x000fe20000300000 */
.L_x_1707:
[----:B------:R-:W2:Y:S01]  /*24bc0*/  LDL R0, [R1] ;  /* 0x0000000001007983 */ /* 0x000ea20000100800 */
[C---:B------:R-:W-:Y:S02]  /*24bd0*/  IMAD R3, R25.reuse, 0x8, R5 ;  /* 0x0000000819037824 */ /* 0x040fe400078e0205 */
[----:B------:R-:W-:-:S05]  /*24be0*/  VIADD R25, R25, 0x1 ;  /* 0x0000000119197836 */ /* 0x000fca0000000000 */
[----:B------:R-:W-:Y:S02]  /*24bf0*/  ISETP.NE.AND P2, PT, R25, 0x2, PT ;  /* 0x000000021900780c */ /* 0x000fe40003f45270 */
[----:B--2---:R-:W-:Y:S02]  /*24c00*/  SHF.L.U32 R2, R0, 0x1f, RZ ;  /* 0x0000001f00027819 */ /* 0x004fe400000006ff */
[----:B------:R-:W-:Y:S02]  /*24c10*/  SEL R0, RZ, 0x1, P2 ;  /* 0x00000001ff007807 */ /* 0x000fe40001000000 */
[----:B------:R-:W0:Y:S02]  /*24c20*/  SYNCS.PHASECHK.TRANS64.TRYWAIT P1, [R3+URZ+0x2d840], R2 ;  /* 0x02d84002030075a7 */ /* 0x000e24000802017f */
[----:B0-----:R-:W-:Y:S05]  /*24c30*/  @!P1 BRA `(.L_x_1708) ;  /* 0x0000003c00909947 */ /* 0x001fea0003800000 */
.L_x_1856:
[----:B------:R-:W2:Y:S01]  /*24c40*/  LDL.LU R4, [R1] ;  /* 0x0000000001047983 */ /* 0x000ea20000300800 */
[----:B------:R-:W-:Y:S02]  /*24c50*/  SEL R25, R25, RZ, P2 ;  /* 0x000000ff19197207 */ /* 0x000fe40001000000 */
[----:B--2---:R-:W-:Y:S01]  /*24c60*/  LOP3.LUT R0, R4, R0, RZ, 0x3c, !PT ;  /* 0x0000000004007212 */ /* 0x004fe200078e3cff */
[----:B------:R-:W-:Y:S06]  /*24c70*/  @!P0 BRA `(.L_x_1709) ;  /* 0x0000000000048947 */ /* 0x000fec0003800000 */
[----:B------:R-:W-:Y:S01]  /*24c80*/  BPT.TRAP 0x1 ;  /* 0x000000040000795c */ /* 0x000fe20000300000 */
.L_x_1709:
[----:B------:R-:W-:Y:S01]  /*24c90*/  IMAD R25, R25, 0x8, R5 ;  /* 0x0000000819197824 */ /* 0x000fe200078e0205 */
[----:B------:R-:W-:-:S04]  /*24ca0*/  SHF.L.U32 R0, R0, 0x1f, RZ ;  /* 0x0000001f00007819 */ /* 0x000fc800000006ff */
[----:B------:R-:W2:Y:S02]  /*24cb0*/  SYNCS.PHASECHK.TRANS64.TRYWAIT P1, [R25+URZ+0x2d840], R0 ;  /* 0x02d84000190075a7 */ /* 0x000ea4000802017f */
[----:B--2---:R-:W-:Y:S05]  /*24cc0*/  @!P1 BRA `(.L_x_1710) ;  /* 0x0000003c00809947 */ /* 0x004fea0003800000 */
.L_x_1857:
[----:B------:R-:W-:Y:S05]  /*24cd0*/  @!P0 BRA `(.L_x_1711) ;  /* 0x0000000000048947 */ /* 0x000fea0003800000 */
[----:B------:R-:W-:Y:S01]  /*24ce0*/  BPT.TRAP 0x1 ;  /* 0x000000040000795c */ /* 0x000fe20000300000 */
.L_x_1711:
[----:B------:R-:W4:Y:S02]  /*24cf0*/  SYNCS.PHASECHK.TRANS64.TRYWAIT P1, [R3+URZ+0x2d860], R2 ;  /* 0x02d86002030075a7 */ /* 0x000f24000802017f */
[----:B----4-:R-:W-:Y:S05]  /*24d00*/  @!P1 BRA `(.L_x_1712) ;  /* 0x0000003c00849947 */ /* 0x010fea0003800000 */
.L_x_1858:
[----:B------:R-:W-:Y:S05]  /*24d10*/  @!P0 BRA `(.L_x_1713) ;  /* 0x0000000000048947 */ /* 0x000fea0003800000 */
[----:B------:R-:W-:Y:S01]  /*24d20*/  BPT.TRAP 0x1 ;  /* 0x000000040000795c */ /* 0x000fe20000300000 */
.L_x_1713:
[----:B------:R0:W0:Y:S02]  /*24d30*/  SYNCS.PHASECHK.TRANS64.TRYWAIT P0, [R25+URZ+0x2d860], R0 ;  /* 0x02d86000190075a7 */ /* 0x000024000800017f */
[----:B0-----:R-:W-:Y:S05]  /*24d40*/  @!P0 NANOSLEEP.SYNCS 0x989680 ;  /* 0x009896800000895d */ /* 0x001fea0003900000 */
[----:B------:R-:W0:Y:S02]  /*24d50*/  @!P0 SYNCS.PHASECHK.TRANS64 P0, [R25+URZ+0x2d860], R0 ;  /* 0x02d86000190085a7 */ /* 0x000e24000800007f */
[----:B0-----:R-:W-:Y:S05]  /*24d60*/  @!P0 BRA `(.L_x_1713) ;  /* 0xfffffffc00f08947 */ /* 0x001fea000383ffff */
.L_x_1359:
[----:B------:R-:W-:Y:S05]  /*24d70*/  BSYNC B9 ;  /* 0x0000000000097941 */ /* 0x000fea0003800000 */
.L_x_1356:
[----:B------:R-:W-:Y:S05]  /*24d80*/  EXIT ;  /* 0x000000000000794d */ /* 0x000fea0003800000 */
.L_x_1383:
[----:B0-----:R0:W1:Y:S02]  /*24d90*/  SYNCS.PHASECHK.TRANS64.TRYWAIT P4, [R35+URZ+0x2d890], R86 ;  /* 0x02d89056230075a7 */ /* 0x001064000808017f */
[----:B-1----:R-:W-:Y:S05]  /*24da0*/  @!P4 NANOSLEEP.SYNCS 0x989680 ;  /* 0x009896800000c95d */ /* 0x002fea0003900000 */
[----:B------:R-:W1:Y:S02]  /*24db0*/  @!P4 SYNCS.PHASECHK.TRANS64 P4, [R35+URZ+0x2d890], R86 ;  /* 0x02d890562300c5a7 */ /* 0x000e64000808007f */
[----:B-1----:R-:W-:Y:S05]  /*24dc0*/  @!P4 BRA `(.L_x_1383) ;  /* 0xfffffffc00f0c947 */ /* 0x002fea000383ffff */
[----:B------:R-:W-:Y:S05]  /*24dd0*/  BRA `(.L_x_1714) ;  /* 0xfffffde400c47947 */ /* 0x000fea000383ffff */
.L_x_1384:
        /* <DEDUP_REMOVED lines=8> */
.L_x_1716:
[----:B------:R-:W-:Y:S05]  /*24e60*/  BSYNC B1 ;  /* 0x0000000000017941 */ /* 0x000fea0003800000 */
.L_x_1715:
        /* <DEDUP_REMOVED lines=8> */
.L_x_1717:
[----:B------:R-:W-:Y:S01]  /*24ef0*/  IMAD.MOV.U32 R11, RZ, RZ, R14 ;  /* 0x000000ffff0b7224 */ /* 0x000fe200078e000e */
[----:B------:R-:W-:Y:S06]  /*24f00*/  BRA `(.L_x_1718) ;  /* 0xfffffde4008c7947 */ /* 0x000fec000383ffff */
.L_x_1412:
[----:B0-----:R0:W1:Y:S02]  /*24f10*/  SYNCS.PHASECHK.TRANS64.TRYWAIT P4, [R35+URZ+0x2d890], R86 ;  /* 0x02d89056230075a7 */ /* 0x001064000808017f */
[----:B-1----:R-:W-:Y:S05]  /*24f20*/  @!P4 NANOSLEEP.SYNCS 0x989680 ;  /* 0x009896800000c95d */ /* 0x002fea0003900000 */
[----:B------:R-:W1:Y:S02]  /*24f30*/  @!P4 SYNCS.PHASECHK.TRANS64 P4, [R35+URZ+0x2d890], R86 ;  /* 0x02d890562300c5a7 */ /* 0x000e64000808007f */
[----:B-1----:R-:W-:Y:S05]  /*24f40*/  @!P4 BRA `(.L_x_1412) ;  /* 0xfffffffc00f0c947 */ /* 0x002fea000383ffff */
[----:B------:R-:W-:Y:S05]  /*24f50*/  BRA `(.L_x_1719) ;  /* 0xfffffe0000b47947 */ /* 0x000fea000383ffff */
.L_x_1413:
        /* <DEDUP_REMOVED lines=8> */
.L_x_1721:
[----:B------:R-:W-:Y:S05]  /*24fe0*/  BSYNC B1 ;  /* 0x0000000000017941 */ /* 0x000fea0003800000 */
.L_x_1720:
        /* <DEDUP_REMOVED lines=8> */
.L_x_1722:
[----:B------:R-:W-:Y:S01]  /*25070*/  IMAD.MOV.U32 R90, RZ, RZ, R14 ;  /* 0x000000ffff5a7224 */ /* 0x000fe200078e000e */
[----:B------:R-:W-:Y:S06]  /*25080*/  BRA `(.L_x_1723) ;  /* 0xfffffe00007c7947 */ /* 0x000fec000383ffff */
.L_x_1426:
[----:B0-----:R0:W1:Y:S02]  /*25090*/  SYNCS.PHASECHK.TRANS64.TRYWAIT P3, [R35+URZ+0x2d890], R86 ;  /* 0x02d89056230075a7 */ /* 0x001064000806017f */
[----:B-1----:R-:W-:Y:S05]  /*250a0*/  @!P3 NANOSLEEP.SYNCS 0x989680 ;  /* 0x009896800000b95d */ /* 0x002fea0003900000 */
[----:B------:R-:W1:Y:S02]  /*250b0*/  @!P3 SYNCS.PHASECHK.TRANS64 P3, [R35+URZ+0x2d890], R86 ;  /* 0x02d890562300b5a7 */ /* 0x000e64000806007f */
[----:B-1----:R-:W-:Y:S05]  /*250c0*/  @!P3 BRA `(.L_x_1426) ;  /* 0xfffffffc00f0b947 */ /* 0x002fea000383ffff */
[----:B------:R-:W-:Y:S05]  /*250d0*/  BRA `(.L_x_1724) ;  /* 0xfffffe1800b07947 */ /* 0x000fea000383ffff */
.L_x_1427:
[----:B------:R-:W-:Y:S01]  /*250e0*/  BSSY B1, `(.L_x_1725) ;  /* 0x0000007000017945 */ /* 0x000fe20003800000 */
[----:B------:R-:W-:Y:S02]  /*250f0*/  IMAD.MOV.U32 R12, RZ, RZ, RZ ;  /* 0x000000ffff0c7224 */ /* 0x000fe400078e00ff */
[----:B------:R-:W-:Y:S02]  /*25100*/  IMAD.MOV.U32 R11, RZ, RZ, 0x1e1f ;  /* 0x00001e1fff0b7424 */ /* 0x000fe400078e00ff */
[----:B------:R-:W-:-:S07]  /*25110*/  IMAD.MOV.U32 R15, RZ, RZ, -0x1 ;  /* 0xffffffffff0f7424 */ /* 0x000fce00078e00ff */
[----:B0-----:R-:W-:Y:S05]  /*25120*/  WARPSYNC.COLLECTIVE R15, `(.L_x_1726) ;  /* 0x000000000f087348 */ /* 0x001fea0003c00000 */
[----:B------:R1:W2:Y:S02]  /*25130*/  SHFL.IDX P6, R14, R13, R12, R11 ;  /* 0x0000000c0d0e7389 */ /* 0x0002a400000c000b */
[----:B012---:R-:W-:Y:S01]  /*25140*/  ENDCOLLECTIVE ;  /* 0x000000000000791b */ /* 0x007fe20003800000 */
.L_x_1726:
[----:B------:R-:W-:Y:S05]  /*25150*/  BSYNC B1 ;  /* 0x0000000000017941 */ /* 0x000fea0003800000 */
.L_x_1725:
        /* <DEDUP_REMOVED lines=8> */
.L_x_1727:
[----:B------:R-:W-:Y:S01]  /*251e0*/  IMAD.MOV.U32 R42, RZ, RZ, R14 ;  /* 0x000000ffff2a7224 */ /* 0x000fe200078e000e */
[----:B------:R-:W-:Y:S06]  /*251f0*/  BRA `(.L_x_1728) ;  /* 0xfffffe1800e47947 */ /* 0x000fec000383ffff */
.L_x_1431:
[----:B---3--:R3:W0:Y:S02]  /*25200*/  SYNCS.PHASECHK.TRANS64.TRYWAIT P2, [R35+URZ+0x2d8b0], R86 ;  /* 0x02d8b056230075a7 */ /* 0x008624000804017f */
[----:B0-----:R-:W-:Y:S05]  /*25210*/  @!P2 NANOSLEEP.SYNCS 0x989680 ;  /* 0x009896800000a95d */ /* 0x001fea0003900000 */
[----:B------:R-:W0:Y:S02]  /*25220*/  @!P2 SYNCS.PHASECHK.TRANS64 P2, [R35+URZ+0x2d8b0], R86 ;  /* 0x02d8b0562300a5a7 */ /* 0x000e24000804007f */
[----:B0-----:R-:W-:Y:S05]  /*25230*/  @!P2 BRA `(.L_x_1431) ;  /* 0xfffffffc00f0a947 */ /* 0x001fea000383ffff */
[----:B------:R-:W-:Y:S05]  /*25240*/  BRA `(.L_x_1729) ;  /* 0xfffffe1c00c87947 */ /* 0x000fea000383ffff */
.L_x_1445:
        /* <DEDUP_REMOVED lines=10> */
[----:B-12--5:R-:W-:Y:S05]  /*252f0*/  WARPSYNC.COLLECTIVE R15, `(.L_x_1731) ;  /* 0x000000000f087348 */ /* 0x026fea0003c00000 */
[----:B------:R0:W3:Y:S02]  /*25300*/  SHFL.IDX P6, R14, R13, R12, R11 ;  /* 0x0000000c0d0e7389 */ /* 0x0000e400000c000b */
[----:B0123-5:R-:W-:Y:S01]  /*25310*/  ENDCOLLECTIVE ;  /* 0x000000000000791b */ /* 0x02ffe20003800000 */
.L_x_1731:
[----:B------:R-:W-:Y:S05]  /*25320*/  BSYNC B0 ;  /* 0x0000000000007941 */ /* 0x000fea0003800000 */
.L_x_1730:
[----:B------:R0:W-:Y:S01]  /*25330*/  STL [R1+0x44], R14 ;  /* 0x0000440e01007387 */ /* 0x0001e20000100800 */
[----:B------:R-:W-:Y:S05]  /*25340*/  BRA `(.L_x_1732) ;  /* 0xfffffe2800b47947 */ /* 0x000fea000383ffff */
.L_x_1456:
[----:B------:R-:W-:Y:S01]  /*25350*/  BSSY B1, `(.L_x_1733) ;  /* 0x0000007000017945 */ /* 0x000fe20003800000 */
[----:B------:R-:W-:Y:S02]  /*25360*/  IMAD.MOV.U32 R12, RZ, RZ, RZ ;  /* 0x000000ffff0c7224 */ /* 0x000fe400078e00ff */
[----:B------:R-:W-:Y:S02]  /*25370*/  IMAD.MOV.U32 R11, RZ, RZ, 0x1e1f ;  /* 0x00001e1fff0b7424 */ /* 0x000fe400078e00ff */
[----:B------:R-:W-:-:S07]  /*25380*/  IMAD.MOV.U32 R15, RZ, RZ, -0x1 ;  /* 0xffffffffff0f7424 */ /* 0x000fce00078e00ff */
[----:B012---:R-:W-:Y:S05]  /*25390*/  WARPSYNC.COLLECTIVE R15, `(.L_x_1734) ;  /* 0x000000000f087348 */ /* 0x007fea0003c00000 */
[----:B0-----:R0:W3:Y:S02]  /*253a0*/  SHFL.IDX P6, R14, R13, R12, R11 ;  /* 0x0000000c0d0e7389 */ /* 0x0010e400000c000b */
[----:B0123--:R-:W-:Y:S01]  /*253b0*/  ENDCOLLECTIVE ;  /* 0x000000000000791b */ /* 0x00ffe20003800000 */
.L_x_1734:
[----:B------:R-:W-:Y:S05]  /*253c0*/  BSYNC B1 ;  /* 0x0000000000017941 */ /* 0x000fea0003800000 */
.L_x_1733:
        /* <DEDUP_REMOVED lines=8> */
.L_x_1735:
[----:B------:R-:W-:Y:S02]  /*25450*/  IMAD.MOV.U32 R13, RZ, RZ, R5 ;  /* 0x000000ffff0d7224 */ /* 0x000fe400078e0005 */
[----:B------:R-:W-:-:S07]  /*25460*/  IMAD.MOV.U32 R0, RZ, RZ, R14 ;  /* 0x000000ffff007224 */ /* 0x000fce00078e000e */
[----:B------:R-:W-:Y:S05]  /*25470*/  WARPSYNC.COLLECTIVE R15, `(.L_x_1736) ;  /* 0x000000000f087348 */ /* 0x000fea0003c00000 */
[----:B------:R0:W1:Y:S02]  /*25480*/  SHFL.IDX P6, R14, R13, R12, R11 ;  /* 0x0000000c0d0e7389 */ /* 0x00006400000c000b */
[----:B01----:R-:W-:Y:S01]  /*25490*/  ENDCOLLECTIVE ;  /* 0x000000000000791b */ /* 0x003fe20003800000 */
.L_x_1736:
[----:B------:R-:W-:Y:S02]  /*254a0*/  IMAD.MOV.U32 R13, RZ, RZ, R4 ;  /* 0x000000ffff0d7224 */ /* 0x000fe400078e0004 */
[----:B------:R-:W-:-:S07]  /*254b0*/  IMAD.MOV.U32 R5, RZ, RZ, R14 ;  /* 0x000000ffff057224 */ /* 0x000fce00078e000e */
[----:B------:R-:W-:Y:S05]  /*254c0*/  WARPSYNC.COLLECTIVE R15, `(.L_x_1737) ;  /* 0x000000000f087348 */ /* 0x000fea0003c00000 */
[----:B------:R0:W1:Y:S02]  /*254d0*/  SHFL.IDX P6, R14, R13, R12, R11 ;  /* 0x0000000c0d0e7389 */ /* 0x00006400000c000b */
[----:B01----:R-:W-:Y:S01]  /*254e0*/  ENDCOLLECTIVE ;  /* 0x000000000000791b */ /* 0x003fe20003800000 */
.L_x_1737:
[----:B------:R-:W-:Y:S05]  /*254f0*/  BRA `(.L_x_1738) ;  /* 0xfffffe3000407947 */ /* 0x000fea000383ffff */
.L_x_1460:
[----:B0-----:R0:W1:Y:S02]  /*25500*/  SYNCS.PHASECHK.TRANS64.TRYWAIT P0, [R2+URZ+0x2d800], R3 ;  /* 0x02d80003020075a7 */ /* 0x001064000800017f */
[----:B-1----:R-:W-:Y:S05]  /*25510*/  @!P0 NANOSLEEP.SYNCS 0x989680 ;  /* 0x009896800000895d */ /* 0x002fea0003900000 */
[----:B------:R-:W1:Y:S02]  /*25520*/  @!P0 SYNCS.PHASECHK.TRANS64 P0, [R2+URZ+0x2d800], R3 ;  /* 0x02d80003020085a7 */ /* 0x000e64000800007f */
[----:B-1----:R-:W-:Y:S05]  /*25530*/  @!P0 BRA `(.L_x_1460) ;  /* 0xfffffffc00f08947 */ /* 0x002fea000383ffff */
[----:B------:R-:W-:Y:S05]  /*25540*/  BRA `(.L_x_1739) ;  /* 0xfffffe3800847947 */ /* 0x000fea000383ffff */
.L_x_1472:
[----:B------:R-:W-:Y:S01]  /*25550*/  BSSY B1, `(.L_x_1740) ;  /* 0x0000007000017945 */ /* 0x000fe20003800000 */
[----:B------:R-:W-:Y:S02]  /*25560*/  IMAD.MOV.U32 R12, RZ, RZ, RZ ;  /* 0x000000ffff0c7224 */ /* 0x000fe400078e00ff */
[----:B------:R-:W-:Y:S02]  /*25570*/  IMAD.MOV.U32 R11, RZ, RZ, 0x1e1f ;  /* 0x00001e1fff0b7424 */ /* 0x000fe400078e00ff */
[----:B------:R-:W-:-:S07]  /*25580*/  IMAD.MOV.U32 R15, RZ, RZ, -0x1 ;  /* 0xffffffffff0f7424 */ /* 0x000fce00078e00ff */
[----:B012---:R-:W-:Y:S05]  /*25590*/  WARPSYNC.COLLECTIVE R15, `(.L_x_1741) ;  /* 0x000000000f087348 */ /* 0x007fea0003c00000 */
[----:B0-----:R0:W3:Y:S02]  /*255a0*/  SHFL.IDX P6, R14, R13, R12, R11 ;  /* 0x0000000c0d0e7389 */ /* 0x0010e400000c000b */
[----:B0123--:R-:W-:Y:S01]  /*255b0*/  ENDCOLLECTIVE ;  /* 0x000000000000791b */ /* 0x00ffe20003800000 */
.L_x_1741:
[----:B------:R-:W-:Y:S05]  /*255c0*/  BSYNC B1 ;  /* 0x0000000000017941 */ /* 0x000fea0003800000 */
.L_x_1740:
        /* <DEDUP_REMOVED lines=8> */
.L_x_1742:
[----:B------:R-:W-:Y:S02]  /*25650*/  IMAD.MOV.U32 R13, RZ, RZ, R21 ;  /* 0x000000ffff0d7224 */ /* 0x000fe400078e0015 */
[----:B------:R-:W-:-:S07]  /*25660*/  IMAD.MOV.U32 R0, RZ, RZ, R14 ;  /* 0x000000ffff007224 */ /* 0x000fce00078e000e */
[----:B------:R-:W-:Y:S05]  /*25670*/  WARPSYNC.COLLECTIVE R15, `(.L_x_1743) ;  /* 0x000000000f087348 */ /* 0x000fea0003c00000 */
[----:B------:R0:W1:Y:S02]  /*25680*/  SHFL.IDX P6, R14, R13, R12, R11 ;  /* 0x0000000c0d0e7389 */ /* 0x00006400000c000b */
[----:B01----:R-:W-:Y:S01]  /*25690*/  ENDCOLLECTIVE ;  /* 0x000000000000791b */ /* 0x003fe20003800000 */
.L_x_1743:
[----:B------:R-:W-:Y:S02]  /*256a0*/  IMAD.MOV.U32 R13, RZ, RZ, R20 ;  /* 0x000000ffff0d7224 */ /* 0x000fe400078e0014 */
[----:B------:R-:W-:-:S07]  /*256b0*/  IMAD.MOV.U32 R21, RZ, RZ, R14 ;  /* 0x000000ffff157224 */ /* 0x000fce00078e000e */
[----:B------:R-:W-:Y:S05]  /*256c0*/  WARPSYNC.COLLECTIVE R15, `(.L_x_1744) ;  /* 0x000000000f087348 */ /* 0x000fea0003c00000 */
[----:B------:R0:W1:Y:S02]  /*256d0*/  SHFL.IDX P6, R14, R13, R12, R11 ;  /* 0x0000000c0d0e7389 */ /* 0x00006400000c000b */
[----:B01----:R-:W-:Y:S01]  /*256e0*/  ENDCOLLECTIVE ;  /* 0x000000000000791b */ /* 0x003fe20003800000 */
.L_x_1744:
[----:B------:R-:W-:Y:S01]  /*256f0*/  IMAD.MOV.U32 R20, RZ, RZ, R14 ;  /* 0x000000ffff147224 */ /* 0x000fe200078e000e */
[----:B------:R-:W-:Y:S06]  /*25700*/  BRA `(.L_x_1745) ;  /* 0xfffffe4c00ac7947 */ /* 0x000fec000383ffff */
.L_x_1476:
[----:B0-----:R0:W3:Y:S02]  /*25710*/  SYNCS.PHASECHK.TRANS64.TRYWAIT P0, [R2+URZ+0x2d800], R3 ;  /* 0x02d80003020075a7 */ /* 0x0010e4000800017f */
[----:B---3--:R-:W-:Y:S05]  /*25720*/  @!P0 NANOSLEEP.SYNCS 0x989680 ;  /* 0x009896800000895d */ /* 0x008fea0003900000 */
[----:B------:R-:W3:Y:S02]  /*25730*/  @!P0 SYNCS.PHASECHK.TRANS64 P0, [R2+URZ+0x2d800], R3 ;  /* 0x02d80003020085a7 */ /* 0x000ee4000800007f */
[----:B---3--:R-:W-:Y:S05]  /*25740*/  @!P0 BRA `(.L_x_1476) ;  /* 0xfffffffc00f08947 */ /* 0x008fea000383ffff */
[----:B------:R-:W-:Y:S05]  /*25750*/  BRA `(.L_x_1746) ;  /* 0xfffffe5400687947 */ /* 0x000fea000383ffff */
.L_x_1484:
[----:B--2---:R2:W4:Y:S02]  /*25760*/  SYNCS.PHASECHK.TRANS64.TRYWAIT P1, [R0+URZ+0x2d830], R5 ;  /* 0x02d83005000075a7 */ /* 0x004524000802017f */
[----:B----4-:R-:W-:Y:S05]  /*25770*/  @!P1 NANOSLEEP.SYNCS 0x989680 ;  /* 0x009896800000995d */ /* 0x010fea0003900000 */
[----:B------:R-:W4:Y:S02]  /*25780*/  @!P1 SYNCS.PHASECHK.TRANS64 P1, [R0+URZ+0x2d830], R5 ;  /* 0x02d83005000095a7 */ /* 0x000f24000802007f */
[----:B----4-:R-:W-:Y:S05]  /*25790*/  @!P1 BRA `(.L_x_1484) ;  /* 0xfffffffc00f09947 */ /* 0x010fea000383ffff */
[----:B------:R-:W-:Y:S05]  /*257a0*/  BRA `(.L_x_1483) ;  /* 0xfffffe6c00747947 */ /* 0x000fea000383ffff */
.L_x_1503:
[----:B-1----:R1:W2:Y:S02]  /*257b0*/  SYNCS.PHASECHK.TRANS64.TRYWAIT P2, [R9+URZ+0x2d830], R8 ;  /* 0x02d83008090075a7 */ /* 0x0022a4000804017f */
[----:B--2---:R-:W-:Y:S05]  /*257c0*/  @!P2 NANOSLEEP.SYNCS 0x989680 ;  /* 0x009896800000a95d */ /* 0x004fea0003900000 */
[----:B------:R-:W2:Y:S02]  /*257d0*/  @!P2 SYNCS.PHASECHK.TRANS64 P2, [R9+URZ+0x2d830], R8 ;  /* 0x02d830080900a5a7 */ /* 0x000ea4000804007f */
[----:B--2---:R-:W-:Y:S05]  /*257e0*/  @!P2 BRA `(.L_x_1503) ;  /* 0xfffffffc00f0a947 */ /* 0x004fea000383ffff */
[----:B------:R-:W-:Y:S05]  /*257f0*/  BRA `(.L_x_1502) ;  /* 0xfffffeac00047947 */ /* 0x000fea000383ffff */
.L_x_1507:
[----:B-1----:R1:W2:Y:S02]  /*25800*/  SYNCS.PHASECHK.TRANS64.TRYWAIT P1, [R9+URZ+0x2d850], R8 ;  /* 0x02d85008090075a7 */ /* 0x0022a4000802017f */
[----:B--2---:R-:W-:Y:S05]  /*25810*/  @!P1 NANOSLEEP.SYNCS 0x989680 ;  /* 0x009896800000995d */ /* 0x004fea0003900000 */
[----:B------:R-:W2:Y:S02]  /*25820*/  @!P1 SYNCS.PHASECHK.TRANS64 P1, [R9+URZ+0x2d850], R8 ;  /* 0x02d85008090095a7 */ /* 0x000ea4000802007f */
[----:B--2---:R-:W-:Y:S05]  /*25830*/  @!P1 BRA `(.L_x_1507) ;  /* 0xfffffffc00f09947 */ /* 0x004fea000383ffff */
[----:B------:R-:W-:Y:S05]  /*25840*/  BRA `(.L_x_1504) ;  /* 0xfffffeb000207947 */ /* 0x000fea000383ffff */
.L_x_1528:
[----:B--2---:R2:W3:Y:S02]  /*25850*/  SYNCS.PHASECHK.TRANS64.TRYWAIT P2, [R5+URZ+0x2d830], R6 ;  /* 0x02d83006050075a7 */ /* 0x0044e4000804017f */
[----:B---3--:R-:W-:Y:S05]  /*25860*/  @!P2 NANOSLEEP.SYNCS 0x989680 ;  /* 0x009896800000a95d */ /* 0x008fea0003900000 */
[----:B------:R-:W3:Y:S02]  /*25870*/  @!P2 SYNCS.PHASECHK.TRANS64 P2, [R5+URZ+0x2d830], R6 ;  /* 0x02d830060500a5a7 */ /* 0x000ee4000804007f */
[----:B---3--:R-:W-:Y:S05]  /*25880*/  @!P2 BRA `(.L_x_1528) ;  /* 0xfffffffc00f0a947 */ /* 0x008fea000383ffff */
[----:B------:R-:W-:Y:S05]  /*25890*/  BRA `(.L_x_1527) ;  /* 0xfffffeec00207947 */ /* 0x000fea000383ffff */
.L_x_1532:
[----:B-1----:R1:W2:Y:S02]  /*258a0*/  SYNCS.PHASECHK.TRANS64.TRYWAIT P1, [R6+URZ+0x2d850], R5 ;  /* 0x02d85005060075a7 */ /* 0x0022a4000802017f */
[----:B--2---:R-:W-:Y:S05]  /*258b0*/  @!P1 NANOSLEEP.SYNCS 0x989680 ;  /* 0x009896800000995d */ /* 0x004fea0003900000 */
[----:B------:R-:W2:Y:S02]  /*258c0*/  @!P1 SYNCS.PHASECHK.TRANS64 P1, [R6+URZ+0x2d850], R5 ;  /* 0x02d85005060095a7 */ /* 0x000ea4000802007f */
[----:B--2---:R-:W-:Y:S05]  /*258d0*/  @!P1 BRA `(.L_x_1532) ;  /* 0xfffffffc00f09947 */ /* 0x004fea000383ffff */
[----:B------:R-:W-:Y:S05]  /*258e0*/  BRA `(.L_x_1529) ;  /* 0xfffffef000487947 */ /* 0x000fea000383ffff */
.L_x_1541:
[----:B--2---:R2:W3:Y:S02]  /*258f0*/  SYNCS.PHASECHK.TRANS64.TRYWAIT P2, [R5+URZ+0x2d830], R6 ;  /* 0x02d83006050075a7 */ /* 0x0044e4000804017f */
[----:B---3--:R-:W-:Y:S05]  /*25900*/  @!P2 NANOSLEEP.SYNCS 0x989680 ;  /* 0x009896800000a95d */ /* 0x008fea0003900000 */
[----:B------:R-:W3:Y:S02]  /*25910*/  @!P2 SYNCS.PHASECHK.TRANS64 P2, [R5+URZ+0x2d830], R6 ;  /* 0x02d830060500a5a7 */ /* 0x000ee4000804007f */
[----:B---3--:R-:W-:Y:S05]  /*25920*/  @!P2 BRA `(.L_x_1541) ;  /* 0xfffffffc00f0a947 */ /* 0x008fea000383ffff */
[----:B------:R-:W-:Y:S05]  /*25930*/  BRA `(.L_x_1540) ;  /* 0xffffff1800447947 */ /* 0x000fea000383ffff */
.L_x_1545:
[----:B-1----:R1:W2:Y:S02]  /*25940*/  SYNCS.PHASECHK.TRANS64.TRYWAIT P1, [R6+URZ+0x2d850], R5 ;  /* 0x02d85005060075a7 */ /* 0x0022a4000802017f */
[----:B--2---:R-:W-:Y:S05]  /*25950*/  @!P1 NANOSLEEP.SYNCS 0x989680 ;  /* 0x009896800000995d */ /* 0x004fea0003900000 */
[----:B------:R-:W2:Y:S02]  /*25960*/  @!P1 SYNCS.PHASECHK.TRANS64 P1, [R6+URZ+0x2d850], R5 ;  /* 0x02d85005060095a7 */ /* 0x000ea4000802007f */
[----:B--2---:R-:W-:Y:S05]  /*25970*/  @!P1 BRA `(.L_x_1545) ;  /* 0xfffffffc00f09947 */ /* 0x004fea000383ffff */
[----:B------:R-:W-:Y:S05]  /*25980*/  BRA `(.L_x_1542) ;  /* 0xffffff1c006c7947 */ /* 0x000fea000383ffff */
.L_x_1560:
[----:B--2---:R2:W3:Y:S02]  /*25990*/  SYNCS.PHASECHK.TRANS64.TRYWAIT P1, [R13+URZ+0x2d850], R0 ;  /* 0x02d850000d0075a7 */ /* 0x0044e4000802017f */
[----:B---3--:R-:W-:Y:S05]  /*259a0*/  @!P1 NANOSLEEP.SYNCS 0x989680 ;  /* 0x009896800000995d */ /* 0x008fea0003900000 */
[----:B------:R-:W3:Y:S02]  /*259b0*/  @!P1 SYNCS.PHASECHK.TRANS64 P1, [R13+URZ+0x2d850], R0 ;  /* 0x02d850000d0095a7 */ /* 0x000ee4000802007f */
[----:B---3--:R-:W-:Y:S05]  /*259c0*/  @!P1 BRA `(.L_x_1560) ;  /* 0xfffffffc00f09947 */ /* 0x008fea000383ffff */
[----:B------:R-:W-:Y:S05]  /*259d0*/  BRA `(.L_x_1559) ;  /* 0xffffff54008c7947 */ /* 0x000fea000383ffff */
.L_x_1571:
[----:B------:R-:W-:Y:S02]  /*259e0*/  IMAD.MOV.U32 R13, RZ, RZ, R4 ;  /* 0x000000ffff0d7224 */ /* 0x000fe400078e0004 */
[----:B------:R-:W-:Y:S02]  /*259f0*/  IMAD.MOV.U32 R12, RZ, RZ, RZ ;  /* 0x000000ffff0c7224 */ /* 0x000fe400078e00ff */
[----:B------:R-:W-:Y:S02]  /*25a00*/  IMAD.MOV.U32 R11, RZ, RZ, 0x1c1f ;  /* 0x00001c1fff0b7424 */ /* 0x000fe400078e00ff */
[----:B------:R-:W-:-:S07]  /*25a10*/  IMAD.MOV.U32 R15, RZ, RZ, -0x1 ;  /* 0xffffffffff0f7424 */ /* 0x000fce00078e00ff */
[----:B-1----:R-:W-:Y:S05]  /*25a20*/  WARPSYNC.COLLECTIVE R15, `(.L_x_1747) ;  /* 0x000000000f087348 */ /* 0x002fea0003c00000 */
[----:B------:R0:W2:Y:S02]  /*25a30*/  SHFL.IDX P6, R14, R13, R12, R11 ;  /* 0x0000000c0d0e7389 */ /* 0x0000a400000c000b */
[----:B012---:R-:W-:Y:S01]  /*25a40*/  ENDCOLLECTIVE ;  /* 0x000000000000791b */ /* 0x007fe20003800000 */
.L_x_1747:
[----:B------:R-:W-:Y:S02]  /*25a50*/  IMAD.MOV.U32 R13, RZ, RZ, R0 ;  /* 0x000000ffff0d7224 */ /* 0x000fe400078e0000 */
[----:B------:R-:W-:-:S07]  /*25a60*/  IMAD.MOV.U32 R3, RZ, RZ, R14 ;  /* 0x000000ffff037224 */ /* 0x000fce00078e000e */
[----:B------:R-:W-:Y:S05]  /*25a70*/  WARPSYNC.COLLECTIVE R15, `(.L_x_1748) ;  /* 0x000000000f087348 */ /* 0x000fea0003c00000 */
[----:B------:R0:W1:Y:S02]  /*25a80*/  SHFL.IDX P6, R14, R13, R12, R11 ;  /* 0x0000000c0d0e7389 */ /* 0x00006400000c000b */
[----:B01----:R-:W-:Y:S01]  /*25a90*/  ENDCOLLECTIVE ;  /* 0x000000000000791b */ /* 0x003fe20003800000 */
.L_x_1748:
[----:B------:R-:W-:Y:S05]  /*25aa0*/  BRA `(.L_x_1749) ;  /* 0xffffff7800bc7947 */ /* 0x000fea000383ffff */
.L_x_1574:
[----:B------:R-:W-:Y:S01]  /*25ab0*/  BSSY B1, `(.L_x_1750) ;  /* 0x0000008000017945 */ /* 0x000fe20003800000 */
[----:B----4-:R-:W-:Y:S02]  /*25ac0*/  IMAD.MOV.U32 R13, RZ, RZ, R4 ;  /* 0x000000ffff0d7224 */ /* 0x010fe400078e0004 */
[----:B------:R-:W-:Y:S02]  /*25ad0*/  IMAD.MOV.U32 R12, RZ, RZ, 0x1 ;  /* 0x00000001ff0c7424 */ /* 0x000fe400078e00ff */
[----:B------:R-:W-:Y:S02]  /*25ae0*/  IMAD.MOV.U32 R11, RZ, RZ, 0x1c1f ;  /* 0x00001c1fff0b7424 */ /* 0x000fe400078e00ff */
[----:B------:R-:W-:-:S07]  /*25af0*/  IMAD.MOV.U32 R15, RZ, RZ, -0x1 ;  /* 0xffffffffff0f7424 */ /* 0x000fce00078e00ff */
[----:B0123--:R-:W-:Y:S05]  /*25b00*/  WARPSYNC.COLLECTIVE R15, `(.L_x_1751) ;  /* 0x000000000f087348 */ /* 0x00ffea0003c00000 */
[----:B---3--:R3:W4:Y:S02]  /*25b10*/  SHFL.IDX P6, R14, R13, R12, R11 ;  /* 0x0000000c0d0e7389 */ /* 0x00872400000c000b */
[----:B01234-:R-:W-:Y:S01]  /*25b20*/  ENDCOLLECTIVE ;  /* 0x000000000000791b */ /* 0x01ffe20003800000 */
.L_x_1751:
[----:B------:R-:W-:Y:S05]  /*25b30*/  BSYNC B1 ;  /* 0x0000000000017941 */ /* 0x000fea0003800000 */
.L_x_1750:
        /* <DEDUP_REMOVED lines=8> */
.L_x_1752:
[----:B------:R-:W-:Y:S05]  /*25bc0*/  BRA `(.L_x_1753) ;  /* 0xffffff7800d07947 */ /* 0x000fea000383ffff */
.L_x_1599:
        /* <DEDUP_REMOVED lines=11> */
.L_x_1755:
[----:B------:R-:W-:Y:S05]  /*25c80*/  BSYNC B1 ;  /* 0x0000000000017941 */ /* 0x000fea0003800000 */
.L_x_1754:
[----:B------:R-:W-:Y:S05]  /*25c90*/  BRA `(.L_x_1756) ;  /* 0xffffff9000f07947 */ /* 0x000fea000383ffff */
.L_x_1601:
[----:B------:R-:W-:Y:S01]  /*25ca0*/  BSSY B1, `(.L_x_1757) ;  /* 0x0000006000017945 */ /* 0x000fe20003800000 */
[----:B------:R-:W-:-:S07]  /*25cb0*/  IMAD.MOV.U32 R15, RZ, RZ, -0x1 ;  /* 0xffffffffff0f7424 */ /* 0x000fce00078e00ff */
[----:B0-----:R-:W-:Y:S05]  /*25cc0*/  WARPSYNC.COLLECTIVE R15, `(.L_x_1758) ;  /* 0x000000000f0c7348 */ /* 0x001fea0003c00000 */
[----:B------:R-:W-:Y:S02]  /*25cd0*/  ELECT P6, UR62, PT ;  /* 0x00000000003e782f */ /* 0x000fe400038c0000 */
[----:B------:R-:W-:Y:S01]  /*25ce0*/  MOV R14, UR62 ;  /* 0x0000003e000e7c02 */ /* 0x000fe20008000f00 */
[----:B0-----:R-:W-:Y:S10]  /*25cf0*/  ENDCOLLECTIVE ;  /* 0x000000000000791b */ /* 0x001ff40003800000 */
.L_x_1758:
[----:B------:R-:W-:Y:S05]  /*25d00*/  BSYNC B1 ;  /* 0x0000000000017941 */ /* 0x000fea0003800000 */
.L_x_1757:
[----:B------:R-:W-:Y:S05]  /*25d10*/  BRA `(.L_x_1600) ;  /* 0xffffff9000e87947 */ /* 0x000fea000383ffff */
.L_x_1603:
[----:B0-----:R0:W1:Y:S02]  /*25d20*/  SYNCS.PHASECHK.TRANS64.TRYWAIT P0, [R23+URZ+0x2d820], R5 ;  /* 0x02d82005170075a7 */ /* 0x001064000800017f */
[----:B-1----:R-:W-:Y:S05]  /*25d30*/  @!P0 NANOSLEEP.SYNCS 0x989680 ;  /* 0x009896800000895d */ /* 0x002fea0003900000 */
[----:B------:R-:W1:Y:S02]  /*25d40*/  @!P0 SYNCS.PHASECHK.TRANS64 P0, [R23+URZ+0x2d820], R5 ;  /* 0x02d82005170085a7 */ /* 0x000e64000800007f */
[----:B-1----:R-:W-:Y:S05]  /*25d50*/  @!P0 BRA `(.L_x_1603) ;  /* 0xfffffffc00f08947 */ /* 0x002fea000383ffff */
[----:B------:R-:W-:Y:S05]  /*25d60*/  BRA `(.L_x_1759) ;  /* 0xffffff9000f87947 */ /* 0x000fea000383ffff */
.L_x_1607:
[----:B-1----:R1:W2:Y:S02]  /*25d70*/  SYNCS.PHASECHK.TRANS64.TRYWAIT P0, [R9+URZ+0x2d8a0], R8 ;  /* 0x02d8a008090075a7 */ /* 0x0022a4000800017f */
[----:B--2---:R-:W-:Y:S05]  /*25d80*/  @!P0 NANOSLEEP.SYNCS 0x989680 ;  /* 0x009896800000895d */ /* 0x004fea0003900000 */
[----:B------:R-:W2:Y:S02]  /*25d90*/  @!P0 SYNCS.PHASECHK.TRANS64 P0, [R9+URZ+0x2d8a0], R8 ;  /* 0x02d8a008090085a7 */ /* 0x000ea4000800007f */
[----:B--2---:R-:W-:Y:S05]  /*25da0*/  @!P0 BRA `(.L_x_1607) ;  /* 0xfffffffc00f08947 */ /* 0x004fea000383ffff */
[----:B------:R-:W-:Y:S05]  /*25db0*/  BRA `(.L_x_1760) ;  /* 0xffffff9400147947 */ /* 0x000fea000383ffff */
.L_x_1614:
[----:B0-----:R0:W2:Y:S02]  /*25dc0*/  SYNCS.PHASECHK.TRANS64.TRYWAIT P0, [R9+URZ+0x2d8c0], R8 ;  /* 0x02d8c008090075a7 */ /* 0x0010a4000800017f */
[----:B--2---:R-:W-:Y:S05]  /*25dd0*/  @!P0 NANOSLEEP.SYNCS 0x989680 ;  /* 0x009896800000895d */ /* 0x004fea0003900000 */
[----:B------:R-:W2:Y:S02]  /*25de0*/  @!P0 SYNCS.PHASECHK.TRANS64 P0, [R9+URZ+0x2d8c0], R8 ;  /* 0x02d8c008090085a7 */ /* 0x000ea4000800007f */
[----:B--2---:R-:W-:Y:S05]  /*25df0*/  @!P0 BRA `(.L_x_1614) ;  /* 0xfffffffc00f08947 */ /* 0x004fea000383ffff */
[----:B------:R-:W-:Y:S05]  /*25e00*/  BRA `(.L_x_1761) ;  /* 0xffffff9800107947 */ /* 0x000fea000383ffff */
.L_x_1623:
[----:B0-----:R0:W1:Y:S02]  /*25e10*/  SYNCS.PHASECHK.TRANS64.TRYWAIT P1, [R8+URZ+0x2d8a0], R7 ;  /* 0x02d8a007080075a7 */ /* 0x001064000802017f */
[----:B-1----:R-:W-:Y:S05]  /*25e20*/  @!P1 NANOSLEEP.SYNCS 0x989680 ;  /* 0x009896800000995d */ /* 0x002fea0003900000 */
[----:B------:R-:W1:Y:S02]  /*25e30*/  @!P1 SYNCS.PHASECHK.TRANS64 P1, [R8+URZ+0x2d8a0], R7 ;  /* 0x02d8a007080095a7 */ /* 0x000e64000802007f */
[----:B-1----:R-:W-:Y:S05]  /*25e40*/  @!P1 BRA `(.L_x_1623) ;  /* 0xfffffffc00f09947 */ /* 0x002fea000383ffff */
[----:B------:R-:W-:Y:S05]  /*25e50*/  BRA `(.L_x_1762) ;  /* 0xffffff9c00507947 */ /* 0x000fea000383ffff */
.L_x_1630:
[----:B-1----:R1:W2:Y:S02]  /*25e60*/  SYNCS.PHASECHK.TRANS64.TRYWAIT P1, [R8+URZ+0x2d8c0], R7 ;  /* 0x02d8c007080075a7 */ /* 0x0022a4000802017f */
[----:B--2---:R-:W-:Y:S05]  /*25e70*/  @!P1 NANOSLEEP.SYNCS 0x989680 ;  /* 0x009896800000995d */ /* 0x004fea0003900000 */
[----:B------:R-:W2:Y:S02]  /*25e80*/  @!P1 SYNCS.PHASECHK.TRANS64 P1, [R8+URZ+0x2d8c0], R7 ;  /* 0x02d8c007080095a7 */ /* 0x000ea4000802007f */
[----:B--2---:R-:W-:Y:S05]  /*25e90*/  @!P1 BRA `(.L_x_1630) ;  /* 0xfffffffc00f09947 */ /* 0x004fea000383ffff */
[----:B------:R-:W-:Y:S05]  /*25ea0*/  BRA `(.L_x_1763) ;  /* 0xffffffa000487947 */ /* 0x000fea000383ffff */
.L_x_1653:
        /* <DEDUP_REMOVED lines=11> */
.L_x_1765:
[----:B------:R-:W-:Y:S05]  /*25f60*/  BSYNC B0 ;  /* 0x0000000000007941 */ /* 0x000fea0003800000 */
.L_x_1764:
[----:B------:R-:W-:Y:S05]  /*25f70*/  BRA `(.L_x_1766) ;  /* 0xffffffb000807947 */ /* 0x000fea000383ffff */
.L_x_1656:
[----:B-1----:R1:W2:Y:S02]  /*25f80*/  SYNCS.PHASECHK.TRANS64.TRYWAIT P0, [R0+URZ+0x2d840], R5 ;  /* 0x02d84005000075a7 */ /* 0x0022a4000800017f */
[----:B--2---:R-:W-:Y:S05]  /*25f90*/  @!P0 NANOSLEEP.SYNCS 0x989680 ;  /* 0x009896800000895d */ /* 0x004fea0003900000 */
[----:B------:R-:W2:Y:S02]  /*25fa0*/  @!P0 SYNCS.PHASECHK.TRANS64 P0, [R0+URZ+0x2d840], R5 ;  /* 0x02d84005000085a7 */ /* 0x000ea4000800007f */
[----:B--2---:R-:W-:Y:S05]  /*25fb0*/  @!P0 BRA `(.L_x_1656) ;  /* 0xfffffffc00f08947 */ /* 0x004fea000383ffff */
[----:B------:R-:W-:Y:S05]  /*25fc0*/  BRA `(.L_x_1767) ;  /* 0xffffffb000e47947 */ /* 0x000fea000383ffff */
.L_x_1657:
        /* <DEDUP_REMOVED lines=8> */
.L_x_1769:
[----:B------:R-:W-:Y:S05]  /*26050*/  BSYNC B0 ;  /* 0x0000000000007941 */ /* 0x000fea0003800000 */
.L_x_1768:
        /* <DEDUP_REMOVED lines=8> */
.L_x_1770:
[----:B------:R-:W-:Y:S02]  /*260e0*/  IMAD.MOV.U32 R13, RZ, RZ, R7 ;  /* 0x000000ffff0d7224 */ /* 0x000fe400078e0007 */
[----:B------:R-:W-:Y:S02]  /*260f0*/  IMAD.MOV.U32 R12, RZ, RZ, 0x1 ;  /* 0x00000001ff0c7424 */ /* 0x000fe400078e00ff */
[----:B------:R-:W-:-:S07]  /*26100*/  IMAD.MOV.U32 R3, RZ, RZ, R14 ;  /* 0x000000ffff037224 */ /* 0x000fce00078e000e */
[----:B------:R-:W-:Y:S05]  /*26110*/  WARPSYNC.COLLECTIVE R15, `(.L_x_1771) ;  /* 0x000000000f087348 */ /* 0x000fea0003c00000 */
[----:B------:R0:W1:Y:S02]  /*26120*/  SHFL.IDX P6, R14, R13, R12, R11 ;  /* 0x0000000c0d0e7389 */ /* 0x00006400000c000b */
[----:B01----:R-:W-:Y:S01]  /*26130*/  ENDCOLLECTIVE ;  /* 0x000000000000791b */ /* 0x003fe20003800000 */
.L_x_1771:
[----:B------:R-:W-:Y:S01]  /*26140*/  @P0 LEA R5, P1, R9, R3, 0x1 ;  /* 0x0000000309050211 */ /* 0x000fe200078208ff */
[----:B------:R-:W-:-:S04]  /*26150*/  @P0 IMAD R3, R8, 0x2, R23 ;  /* 0x0000000208030824 */ /* 0x000fc800078e0217 */
        /* <DEDUP_REMOVED lines=16> */
.L_x_1772:
[----:B------:R-:W-:Y:S02]  /*26260*/  IMAD.MOV.U32 R13, RZ, RZ, R7 ;  /* 0x000000ffff0d7224 */ /* 0x000fe400078e0007 */
[----:B------:R-:W-:Y:S02]  /*26270*/  IMAD.MOV.U32 R12, RZ, RZ, 0x2 ;  /* 0x00000002ff0c7424 */ /* 0x000fe400078e00ff */
[----:B------:R-:W-:-:S07]  /*26280*/  IMAD.MOV.U32 R3, RZ, RZ, R14 ;  /* 0x000000ffff037224 */ /* 0x000fce00078e000e */
[----:B------:R-:W-:Y:S05]  /*26290*/  WARPSYNC.COLLECTIVE R15, `(.L_x_1773) ;  /* 0x000000000f087348 */ /* 0x000fea0003c00000 */
[----:B------:R0:W1:Y:S02]  /*262a0*/  SHFL.IDX P6, R14, R13, R12, R11 ;  /* 0x0000000c0d0e7389 */ /* 0x00006400000c000b */
[----:B01----:R-:W-:Y:S01]  /*262b0*/  ENDCOLLECTIVE ;  /* 0x000000000000791b */ /* 0x003fe20003800000 */
.L_x_1773:
[----:B------:R-:W-:Y:S01]  /*262c0*/  @P1 LEA R5, P0, R9, R3, 0x1 ;  /* 0x0000000309051211 */ /* 0x000fe200078008ff */
[----:B------:R-:W-:-:S04]  /*262d0*/  @P1 IMAD R3, R8, 0x2, R23 ;  /* 0x0000000208031824 */ /* 0x000fc800078e0217 */
        /* <DEDUP_REMOVED lines=16> */
.L_x_1774:
[----:B------:R-:W-:Y:S02]  /*263e0*/  IMAD.MOV.U32 R13, RZ, RZ, R7 ;  /* 0x000000ffff0d7224 */ /* 0x000fe400078e0007 */
[----:B------:R-:W-:Y:S02]  /*263f0*/  IMAD.MOV.U32 R12, RZ, RZ, 0x3 ;  /* 0x00000003ff0c7424 */ /* 0x000fe400078e00ff */
[----:B------:R-:W-:-:S07]  /*26400*/  IMAD.MOV.U32 R3, RZ, RZ, R14 ;  /* 0x000000ffff037224 */ /* 0x000fce00078e000e */
[----:B------:R-:W-:Y:S05]  /*26410*/  WARPSYNC.COLLECTIVE R15, `(.L_x_1775) ;  /* 0x000000000f087348 */ /* 0x000fea0003c00000 */
[----:B------:R0:W1:Y:S02]  /*26420*/  SHFL.IDX P6, R14, R13, R12, R11 ;  /* 0x0000000c0d0e7389 */ /* 0x00006400000c000b */
[----:B01----:R-:W-:Y:S01]  /*26430*/  ENDCOLLECTIVE ;  /* 0x000000000000791b */ /* 0x003fe20003800000 */
.L_x_1775:
[----:B------:R-:W-:Y:S01]  /*26440*/  @P1 LEA R5, P0, R9, R3, 0x1 ;  /* 0x0000000309051211 */ /* 0x000fe200078008ff */
[----:B------:R-:W-:-:S04]  /*26450*/  @P1 IMAD R3, R8, 0x2, R23 ;  /* 0x0000000208031824 */ /* 0x000fc800078e0217 */
        /* <DEDUP_REMOVED lines=9> */
.L_x_1776:
        /* <DEDUP_REMOVED lines=8> */
.L_x_1662:
[----:B------:R0:W5:Y:S01]  /*26570*/  LDL R21, [R1+0x34] ;  /* 0x0000340001157983 */ /* 0x0001620000100800 */
[----:B------:R-:W-:Y:S02]  /*26580*/  IMAD.MOV.U32 R13, RZ, RZ, R4 ;  /* 0x000000ffff0d7224 */ /* 0x000fe400078e0004 */
[----:B------:R-:W-:Y:S02]  /*26590*/  IMAD.MOV.U32 R12, RZ, RZ, RZ ;  /* 0x000000ffff0c7224 */ /* 0x000fe400078e00ff */
[----:B------:R-:W-:Y:S02]  /*265a0*/  IMAD.MOV.U32 R11, RZ, RZ, 0x1c1f ;  /* 0x00001c1fff0b7424 */ /* 0x000fe400078e00ff */
[----:B------:R-:W-:Y:S02]  /*265b0*/  IMAD.MOV.U32 R15, RZ, RZ, -0x1 ;  /* 0xffffffffff0f7424 */ /* 0x000fe400078e00ff */
[----:B------:R-:W-:Y:S02]  /*265c0*/  IMAD R0, R29, R9, RZ ;  /* 0x000000091d007224 */ /* 0x000fe400078e02ff */
[----:B0-----:R-:W-:-:S07]  /*265d0*/  IMAD.IADD R28, R20, 0x1, R28 ;  /* 0x00000001141c7824 */ /* 0x001fce00078e021c */
[----:B-----5:R-:W-:Y:S05]  /*265e0*/  WARPSYNC.COLLECTIVE R15, `(.L_x_1778) ;  /* 0x000000000f087348 */ /* 0x020fea0003c00000 */
[----:B------:R0:W1:Y:S02]  /*265f0*/  SHFL.IDX P6, R14, R13, R12, R11 ;  /* 0x0000000c0d0e7389 */ /* 0x00006400000c000b */
[----:B01---5:R-:W-:Y:S01]  /*26600*/  ENDCOLLECTIVE ;  /* 0x000000000000791b */ /* 0x023fe20003800000 */
.L_x_1778:
[C---:B------:R-:W-:Y:S01]  /*26610*/  VIADD R9, R28.reuse, 0x20 ;  /* 0x000000201c097836 */ /* 0x040fe20000000000 */
[----:B------:R-:W-:Y:S01]  /*26620*/  ISETP.GE.AND P3, PT, R28, R0, PT ;  /* 0x000000001c00720c */ /* 0x000fe20003f66270 */
[----:B------:R-:W-:Y:S02]  /*26630*/  IMAD.MOV.U32 R13, RZ, RZ, R5 ;  /* 0x000000ffff0d7224 */ /* 0x000fe400078e0005 */
[----:B------:R-:W-:-:S10]  /*26640*/  IMAD.MOV.U32 R2, RZ, RZ, R14 ;  /* 0x000000ffff027224 */ /* 0x000fd400078e000e */
[----:B------:R-:W-:Y:S05]  /*26650*/  WARPSYNC.COLLECTIVE R15, `(.L_x_1779) ;  /* 0x000000000f087348 */ /* 0x000fea0003c00000 */
[----:B------:R0:W1:Y:S02]  /*26660*/  SHFL.IDX P6, R14, R13, R12, R11 ;  /* 0x0000000c0d0e7389 */ /* 0x00006400000c000b */
[----:B01----:R-:W-:Y:S01]  /*26670*/  ENDCOLLECTIVE ;  /* 0x000000000000791b */ /* 0x003fe20003800000 */
.L_x_1779:
[----:B------:R-:W-:Y:S02]  /*26680*/  IMAD.MOV.U32 R13, RZ, RZ, R4 ;  /* 0x000000ffff0d7224 */ /* 0x000fe400078e0004 */
[----:B------:R-:W-:Y:S02]  /*26690*/  IMAD.MOV.U32 R12, RZ, RZ, 0x1 ;  /* 0x00000001ff0c7424 */ /* 0x000fe400078e00ff */
[----:B------:R-:W-:-:S07]  /*266a0*/  IMAD.MOV.U32 R3, RZ, RZ, R14 ;  /* 0x000000ffff037224 */ /* 0x000fce00078e000e */
[----:B------:R-:W-:Y:S05]  /*266b0*/  WARPSYNC.COLLECTIVE R15, `(.L_x_1780) ;  /* 0x000000000f087348 */ /* 0x000fea0003c00000 */
[----:B------:R0:W1:Y:S02]  /*266c0*/  SHFL.IDX P6, R14, R13, R12, R11 ;  /* 0x0000000c0d0e7389 */ /* 0x00006400000c000b */
[----:B01----:R-:W-:Y:S01]  /*266d0*/  ENDCOLLECTIVE ;  /* 0x000000000000791b */ /* 0x003fe20003800000 */
.L_x_1780:
        /* <DEDUP_REMOVED lines=10> */
.L_x_1781:
[----:B------:R-:W-:Y:S02]  /*26780*/  IMAD.MOV.U32 R13, RZ, RZ, R4 ;  /* 0x000000ffff0d7224 */ /* 0x000fe400078e0004 */
[----:B------:R-:W-:Y:S01]  /*26790*/  IMAD.MOV.U32 R12, RZ, RZ, 0x2 ;  /* 0x00000002ff0c7424 */ /* 0x000fe200078e00ff */
        /* <DEDUP_REMOVED lines=11> */
.L_x_1782:
        /* <DEDUP_REMOVED lines=10> */
.L_x_1783:
[----:B------:R-:W-:Y:S01]  /*268f0*/  @!PT LDS RZ, [RZ] ;  /* 0x00000000fffff984 */ /* 0x000fe20000000800 */
[----:B------:R-:W-:Y:S01]  /*26900*/  @!PT LDS RZ, [RZ] ;  /* 0x00000000fffff984 */ /* 0x000fe20000000800 */
[----:B------:R-:W-:Y:S01]  /*26910*/  @!PT LDS RZ, [RZ] ;  /* 0x00000000fffff984 */ /* 0x000fe20000000800 */
[----:B------:R-:W-:Y:S04]  /*26920*/  @!P3 LDGSTS.E.BYPASS.LTC128B.128 [R21+0xcc00], desc[UR54][R2.64], !P0 ;  /* 0x0cc000000215bfae */ /* 0x000fe8000c101d76 */
[----:B------:R-:W-:Y:S04]  /*26930*/  @!P3 LDGSTS.E.BYPASS.LTC128B.128 [R21+0xfc00], desc[UR54][R2.64+0x40], !P1 ;  /* 0x0fc000400215bfae */ /* 0x000fe8000c901d76 */
[----:B------:R0:W-:Y:S01]  /*26940*/  @!P3 LDGSTS.E.BYPASS.LTC128B.128 [R21+0x12c00], desc[UR54][R2.64+0x80], !P2 ;  /* 0x12c000800215bfae */ /* 0x0001e2000d101d76 */
[----:B------:R-:W-:Y:S02]  /*26950*/  IMAD.MOV.U32 R13, RZ, RZ, R4 ;  /* 0x000000ffff0d7224 */ /* 0x000fe400078e0004 */
[----:B------:R-:W-:-:S02]  /*26960*/  IMAD.MOV.U32 R12, RZ, RZ, 0x3 ;  /* 0x00000003ff0c7424 */ /* 0x000fc400078e00ff */
[----:B0-----:R-:W-:-:S05]  /*26970*/  VIADD R2, R28, 0x40 ;  /* 0x000000401c027836 */ /* 0x001fca0000000000 */
[----:B------:R-:W-:Y:S01]  /*26980*/  ISETP.GE.AND P3, PT, R2, R0, PT ;  /* 0x000000000200720c */ /* 0x000fe20003f66270 */
[----:B------:R-:W-:-:S12]  /*26990*/  IMAD.MOV.U32 R2, RZ, RZ, R14 ;  /* 0x000000ffff027224 */ /* 0x000fd800078e000e */
[----:B------:R-:W-:Y:S05]  /*269a0*/  WARPSYNC.COLLECTIVE R15, `(.L_x_1784) ;  /* 0x000000000f087348 */ /* 0x000fea0003c00000 */
[----:B------:R0:W1:Y:S02]  /*269b0*/  SHFL.IDX P6, R14, R13, R12, R11 ;  /* 0x0000000c0d0e7389 */ /* 0x00006400000c000b */
[----:B01----:R-:W-:Y:S01]  /*269c0*/  ENDCOLLECTIVE ;  /* 0x000000000000791b */ /* 0x003fe20003800000 */
.L_x_1784:
[----:B------:R-:W-:Y:S01]  /*269d0*/  @!P3 LEA R3, P4, R10, R2, 0x1 ;  /* 0x000000020a03b211 */ /* 0x000fe200078808ff */
[----:B------:R-:W-:-:S04]  /*269e0*/  IMAD.MOV.U32 R13, RZ, RZ, R5 ;  /* 0x000000ffff0d7224 */ /* 0x000fc800078e0005 */
[----:B------:R-:W-:-:S05]  /*269f0*/  @!P3 IMAD.X R2, RZ, RZ, R8, P4 ;  /* 0x000000ffff02b224 */ /* 0x000fca00020e0608 */
[----:B------:R-:W-:Y:S01]  /*26a00*/  @!P3 LOP3.LUT R3, R3, R2, RZ, 0x3c, !PT ;  /* 0x000000020303b212 */ /* 0x000fe200078e3cff */
[----:B------:R-:W-:-:S03]  /*26a10*/  IMAD.MOV.U32 R4, RZ, RZ, R14 ;  /* 0x000000ffff047224 */ /* 0x000fc600078e000e */
[----:B------:R-:W-:-:S07]  /*26a20*/  @!P3 LOP3.LUT R2, R3, R2, RZ, 0x3c, !PT ;  /* 0x000000020302b212 */ /* 0x000fce00078e3cff */
[----:B------:R-:W-:Y:S05]  /*26a30*/  WARPSYNC.COLLECTIVE R15, `(.L_x_1785) ;  /* 0x000000000f087348 */ /* 0x000fea0003c00000 */
[----:B------:R0:W1:Y:S02]  /*26a40*/  SHFL.IDX P6, R14, R13, R12, R11 ;  /* 0x0000000c0d0e7389 */ /* 0x00006400000c000b */
[----:B01----:R-:W-:Y:S01]  /*26a50*/  ENDCOLLECTIVE ;  /* 0x000000000000791b */ /* 0x003fe20003800000 */
.L_x_1785:
[----:B------:R-:W-:-:S05]  /*26a60*/  @!P3 LOP3.LUT R3, R3, R2, RZ, 0x3c, !PT ;  /* 0x000000020303b212 */ /* 0x000fca00078e3cff */
[----:B------:R-:W-:Y:S01]  /*26a70*/  @!PT LDS RZ, [RZ] ;  /* 0x00000000fffff984 */ /* 0x000fe20000000800 */
[----:B------:R-:W-:Y:S01]  /*26a80*/  @!PT LDS RZ, [RZ] ;  /* 0x00000000fffff984 */ /* 0x000fe20000000800 */
[----:B------:R-:W-:Y:S01]  /*26a90*/  @!PT LDS RZ, [RZ] ;  /* 0x00000000fffff984 */ /* 0x000fe20000000800 */
[----:B------:R0:W-:Y:S04]  /*26aa0*/  @!P3 LDGSTS.E.BYPASS.LTC128B.128 [R21+0xd400], desc[UR54][R2.64], !P0 ;  /* 0x0d4000000215bfae */ /* 0x0001e8000c101d76 */
[----:B------:R0:W-:Y:S01]  /*26ab0*/  @!P3 LDGSTS.E.BYPASS.LTC128B.128 [R21+0x10400], desc[UR54][R2.64+0x40], !P1 ;  /* 0x104000400215bfae */ /* 0x0001e2000c901d76 */
[----:B------:R-:W-:Y:S02]  /*26ac0*/  IMAD.MOV.U32 R13, RZ, RZ, R6 ;  /* 0x000000ffff0d7224 */ /* 0x000fe400078e0006 */
[----:B------:R-:W-:Y:S01]  /*26ad0*/  IMAD.MOV.U32 R12, RZ, RZ, RZ ;  /* 0x000000ffff0c7224 */ /* 0x000fe200078e00ff */
[----:B------:R0:W-:Y:S01]  /*26ae0*/  @!P3 LDGSTS.E.BYPASS.LTC128B.128 [R21+0x13400], desc[UR54][R2.64+0x80], !P2 ;  /* 0x134000800215bfae */ /* 0x0001e2000d101d76 */
[----:B------:R-:W-:-:S07]  /*26af0*/  IMAD.MOV.U32 R5, RZ, RZ, R14 ;  /* 0x000000ffff057224 */ /* 0x000fce00078e000e */
[----:B0-----:R-:W-:Y:S05]  /*26b00*/  WARPSYNC.COLLECTIVE R15, `(.L_x_1786) ;  /* 0x000000000f087348 */ /* 0x001fea0003c00000 */
[----:B------:R1:W2:Y:S02]  /*26b10*/  SHFL.IDX P6, R14, R13, R12, R11 ;  /* 0x0000000c0d0e7389 */ /* 0x0002a400000c000b */
[----:B012---:R-:W-:Y:S01]  /*26b20*/  ENDCOLLECTIVE ;  /* 0x000000000000791b */ /* 0x007fe20003800000 */
.L_x_1786:
[----:B------:R-:W-:-:S05]  /*26b30*/  VIADD R2, R28, 0x60 ;  /* 0x000000601c027836 */ /* 0x000fca0000000000 */
[----:B------:R-:W-:Y:S01]  /*26b40*/  ISETP.GE.AND P3, PT, R2, R0, PT ;  /* 0x000000000200720c */ /* 0x000fe20003f66270 */
[----:B------:R-:W-:-:S12]  /*26b50*/  IMAD.MOV.U32 R13, RZ, RZ, R7 ;  /* 0x000000ffff0d7224 */ /* 0x000fd800078e0007 */
[----:B------:R-:W-:-:S05]  /*26b60*/  @!P3 LEA R2, P4, R10, R5, 0x1 ;  /* 0x000000050a02b211 */ /* 0x000fca00078808ff */
[----:B------:R-:W-:Y:S02]  /*26b70*/  @!P3 IMAD.X R3, RZ, RZ, R4, P4 ;  /* 0x000000ffff03b224 */ /* 0x000fe400020e0604 */
[----:B------:R-:W-:-:S07]  /*26b80*/  IMAD.MOV.U32 R4, RZ, RZ, R14 ;  /* 0x000000ffff047224 */ /* 0x000fce00078e000e */
[----:B------:R-:W-:Y:S05]  /*26b90*/  WARPSYNC.COLLECTIVE R15, `(.L_x_1787) ;  /* 0x000000000f087348 */ /* 0x000fea0003c00000 */
[----:B------:R0:W1:Y:S02]  /*26ba0*/  SHFL.IDX P6, R14, R13, R12, R11 ;  /* 0x0000000c0d0e7389 */ /* 0x00006400000c000b */
[----:B01----:R-:W-:Y:S01]  /*26bb0*/  ENDCOLLECTIVE ;  /* 0x000000000000791b */ /* 0x003fe20003800000 */
.L_x_1787:
        /* <DEDUP_REMOVED lines=14> */
.L_x_1788:
[----:B------:R-:W-:Y:S01]  /*26ca0*/  @!P3 LEA R2, P4, R10, R2, 0x1 ;  /* 0x000000020a02b211 */ /* 0x000fe200078808ff */
[----:B------:R-:W-:-:S04]  /*26cb0*/  IMAD.MOV.U32 R13, RZ, RZ, R7 ;  /* 0x000000ffff0d7224 */ /* 0x000fc800078e0007 */
[----:B------:R-:W-:-:S05]  /*26cc0*/  @!P3 IMAD.X R3, RZ, RZ, R4, P4 ;  /* 0x000000ffff03b224 */ /* 0x000fca00020e0604 */
[----:B------:R-:W-:Y:S01]  /*26cd0*/  @!PT LDS RZ, [RZ] ;  /* 0x00000000fffff984 */ /* 0x000fe20000000800 */
[----:B------:R-:W-:Y:S01]  /*26ce0*/  @!PT LDS RZ, [RZ] ;  /* 0x00000000fffff984 */ /* 0x000fe20000000800 */
[----:B------:R-:W-:Y:S01]  /*26cf0*/  @!PT LDS RZ, [RZ] ;  /* 0x00000000fffff984 */ /* 0x000fe20000000800 */
[----:B------:R0:W-:Y:S01]  /*26d00*/  @!P3 LDGSTS.E.BYPASS.LTC128B.128 [R21+0xe400], desc[UR54][R2.64], !P0 ;  /* 0x0e4000000215bfae */ /* 0x0001e2000c101d76 */
[----:B------:R-:W-:-:S03]  /*26d10*/  IMAD.MOV.U32 R6, RZ, RZ, R14 ;  /* 0x000000ffff067224 */ /* 0x000fc600078e000e */
[----:B------:R0:W-:Y:S04]  /*26d20*/  @!P3 LDGSTS.E.BYPASS.LTC128B.128 [R21+0x11400], desc[UR54][R2.64+0x40], !P1 ;  /* 0x114000400215bfae */ /* 0x0001e8000c901d76 */
[----:B0-----:R-:W-:Y:S05]  /*26d30*/  WARPSYNC.COLLECTIVE R15, `(.L_x_1789) ;  /* 0x000000000f087348 */ /* 0x001fea0003c00000 */
[----:B------:R1:W2:Y:S02]  /*26d40*/  SHFL.IDX P6, R14, R13, R12, R11 ;  /* 0x0000000c0d0e7389 */ /* 0x0002a400000c000b */
[----:B012---:R-:W-:Y:S01]  /*26d50*/  ENDCOLLECTIVE ;  /* 0x000000000000791b */ /* 0x007fe20003800000 */
.L_x_1789:
[----:B------:R-:W-:Y:S01]  /*26d60*/  @!PT LDS RZ, [RZ] ;  /* 0x00000000fffff984 */ /* 0x000fe20000000800 */
[----:B------:R-:W-:Y:S01]  /*26d70*/  @!PT LDS RZ, [RZ] ;  /* 0x00000000fffff984 */ /* 0x000fe20000000800 */
[----:B------:R-:W-:Y:S01]  /*26d80*/  @!PT LDS RZ, [RZ] ;  /* 0x00000000fffff984 */ /* 0x000fe20000000800 */
[----:B------:R0:W-:Y:S02]  /*26d90*/  @!P3 LDGSTS.E.BYPASS.LTC128B.128 [R21+0x14400], desc[UR54][R2.64+0x80], !P2 ;  /* 0x144000800215bfae */ /* 0x0001e4000d101d76 */
[----:B0-----:R-:W-:Y:S01]  /*26da0*/  IMAD.MOV.U32 R2, RZ, RZ, R14 ;  /* 0x000000ffff027224 */ /* 0x001fe200078e000e */
[----:B------:R-:W-:Y:S06]  /*26db0*/  BRA `(.L_x_1790) ;  /* 0xffffffb400cc7947 */ /* 0x000fec000383ffff */
.L_x_1665:
[----:B-1----:R1:W2:Y:S02]  /*26dc0*/  SYNCS.PHASECHK.TRANS64.TRYWAIT P0, [R23+URZ+0x2d820], R0 ;  /* 0x02d82000170075a7 */ /* 0x0022a4000800017f */
[----:B--2---:R-:W-:Y:S05]  /*26dd0*/  @!P0 NANOSLEEP.SYNCS 0x989680 ;  /* 0x009896800000895d */ /* 0x004fea0003900000 */
[----:B------:R-:W2:Y:S02]  /*26de0*/  @!P0 SYNCS.PHASECHK.TRANS64 P0, [R23+URZ+0x2d820], R0 ;  /* 0x02d82000170085a7 */ /* 0x000ea4000800007f */
[----:B--2---:R-:W-:Y:S05]  /*26df0*/  @!P0 BRA `(.L_x_1665) ;  /* 0xfffffffc00f08947 */ /* 0x004fea000383ffff */
[----:B------:R-:W-:Y:S05]  /*26e00*/  BRA `(.L_x_1791) ;  /* 0xffffffb800347947 */ /* 0x000fea000383ffff */
.L_x_1670:
[----:B0-----:R0:W1:Y:S02]  /*26e10*/  SYNCS.PHASECHK.TRANS64.TRYWAIT P0, [R5+URZ+0x2d840], R0 ;  /* 0x02d84000050075a7 */ /* 0x001064000800017f */
[----:B-1----:R-:W-:Y:S05]  /*26e20*/  @!P0 NANOSLEEP.SYNCS 0x989680 ;  /* 0x009896800000895d */ /* 0x002fea0003900000 */
[----:B------:R-:W1:Y:S02]  /*26e30*/  @!P0 SYNCS.PHASECHK.TRANS64 P0, [R5+URZ+0x2d840], R0 ;  /* 0x02d84000050085a7 */ /* 0x000e64000800007f */
[----:B-1----:R-:W-:Y:S05]  /*26e40*/  @!P0 BRA `(.L_x_1670) ;  /* 0xfffffffc00f08947 */ /* 0x002fea000383ffff */
[----:B------:R-:W-:Y:S05]  /*26e50*/  BRA `(.L_x_1792) ;  /* 0xffffffbc00287947 */ /* 0x000fea000383ffff */
.L_x_1671:
        /* <DEDUP_REMOVED lines=8> */
.L_x_1794:
[----:B------:R-:W-:Y:S05]  /*26ee0*/  BSYNC B1 ;  /* 0x0000000000017941 */ /* 0x000fea0003800000 */
.L_x_1793:
        /* <DEDUP_REMOVED lines=13> */
.L_x_1795:
        /* <DEDUP_REMOVED lines=8> */
.L_x_1796:
        /* <DEDUP_REMOVED lines=14> */
.L_x_1797:
[----:B------:R-:W-:Y:S02]  /*27120*/  IMAD.MOV.U32 R13, RZ, RZ, R7 ;  /* 0x000000ffff0d7224 */ /* 0x000fe400078e0007 */
[----:B------:R-:W-:Y:S02]  /*27130*/  IMAD.MOV.U32 R12, RZ, RZ, 0x2 ;  /* 0x00000002ff0c7424 */ /* 0x000fe400078e00ff */
[----:B------:R-:W-:-:S07]  /*27140*/  IMAD.MOV.U32 R2, RZ, RZ, R14 ;  /* 0x000000ffff027224 */ /* 0x000fce00078e000e */
[----:B------:R-:W-:Y:S05]  /*27150*/  WARPSYNC.COLLECTIVE R15, `(.L_x_1798) ;  /* 0x000000000f087348 */ /* 0x000fea0003c00000 */
[----:B------:R0:W1:Y:S02]  /*27160*/  SHFL.IDX P6, R14, R13, R12, R11 ;  /* 0x0000000c0d0e7389 */ /* 0x00006400000c000b */
[----:B01----:R-:W-:Y:S01]  /*27170*/  ENDCOLLECTIVE ;  /* 0x000000000000791b */ /* 0x003fe20003800000 */
.L_x_1798:
        /* <DEDUP_REMOVED lines=13> */
.L_x_1799:
[----:B------:R-:W-:Y:S02]  /*27250*/  IMAD.MOV.U32 R13, RZ, RZ, R7 ;  /* 0x000000ffff0d7224 */ /* 0x000fe400078e0007 */
[----:B------:R-:W-:Y:S02]  /*27260*/  IMAD.MOV.U32 R12, RZ, RZ, 0x3 ;  /* 0x00000003ff0c7424 */ /* 0x000fe400078e00ff */
[----:B------:R-:W-:-:S07]  /*27270*/  IMAD.MOV.U32 R2, RZ, RZ, R14 ;  /* 0x000000ffff027224 */ /* 0x000fce00078e000e */
[----:B------:R-:W-:Y:S05]  /*27280*/  WARPSYNC.COLLECTIVE R15, `(.L_x_1800) ;  /* 0x000000000f087348 */ /* 0x000fea0003c00000 */
[----:B------:R0:W1:Y:S02]  /*27290*/  SHFL.IDX P6, R14, R13, R12, R11 ;  /* 0x0000000c0d0e7389 */ /* 0x00006400000c000b */
[----:B01----:R-:W-:Y:S01]  /*272a0*/  ENDCOLLECTIVE ;  /* 0x000000000000791b */ /* 0x003fe20003800000 */
.L_x_1800:
        /* <DEDUP_REMOVED lines=14> */
.L_x_1801:
[----:B------:R-:W-:Y:S01]  /*27390*/  IMAD.MOV.U32 R2, RZ, RZ, R14 ;  /* 0x000000ffff027224 */ /* 0x000fe200078e000e */
[----:B------:R-:W-:Y:S06]  /*273a0*/  BRA `(.L_x_1802) ;  /* 0xffffffb800b47947 */ /* 0x000fec000383ffff */
.L_x_1676:
[----:B-1----:R1:W2:Y:S02]  /*273b0*/  SYNCS.PHASECHK.TRANS64.TRYWAIT P0, [R5+URZ+0x2d860], R2 ;  /* 0x02d86002050075a7 */ /* 0x0022a4000800017f */
[----:B--2---:R-:W-:Y:S05]  /*273c0*/  @!P0 NANOSLEEP.SYNCS 0x989680 ;  /* 0x009896800000895d */ /* 0x004fea0003900000 */
[----:B------:R-:W2:Y:S02]  /*273d0*/  @!P0 SYNCS.PHASECHK.TRANS64 P0, [R5+URZ+0x2d860], R2 ;  /* 0x02d86002050085a7 */ /* 0x000ea4000800007f */
[----:B--2---:R-:W-:Y:S05]  /*273e0*/  @!P0 BRA `(.L_x_1676) ;  /* 0xfffffffc00f08947 */ /* 0x004fea000383ffff */
[----:B------:R-:W-:Y:S05]  /*273f0*/  BRA `(.L_x_1803) ;  /* 0xffffffbc00187947 */ /* 0x000fea000383ffff */
.L_x_1677:
        /* <DEDUP_REMOVED lines=8> */
.L_x_1805:
[----:B------:R-:W-:Y:S05]  /*27480*/  BSYNC B1 ;  /* 0x0000000000017941 */ /* 0x000fea0003800000 */
.L_x_1804:
        /* <DEDUP_REMOVED lines=9> */
.L_x_1806:
[----:B------:R-:W-:Y:S02]  /*27520*/  IMAD.MOV.U32 R13, RZ, RZ, R24 ;  /* 0x000000ffff0d7224 */ /* 0x000fe400078e0018 */
[----:B------:R-:W-:Y:S02]  /*27530*/  IMAD.MOV.U32 R12, RZ, RZ, 0x1 ;  /* 0x00000001ff0c7424 */ /* 0x000fe400078e00ff */
[----:B------:R-:W-:-:S07]  /*27540*/  IMAD.MOV.U32 R2, RZ, RZ, R14 ;  /* 0x000000ffff027224 */ /* 0x000fce00078e000e */
[----:B------:R-:W-:Y:S05]  /*27550*/  WARPSYNC.COLLECTIVE R15, `(.L_x_1807) ;  /* 0x000000000f087348 */ /* 0x000fea0003c00000 */
[----:B------:R0:W1:Y:S02]  /*27560*/  SHFL.IDX P6, R14, R13, R12, R11 ;  /* 0x0000000c0d0e7389 */ /* 0x00006400000c000b */
[----:B01----:R-:W-:Y:S01]  /*27570*/  ENDCOLLECTIVE ;  /* 0x000000000000791b */ /* 0x003fe20003800000 */
.L_x_1807:
        /* <DEDUP_REMOVED lines=16> */
.L_x_1808:
[----:B------:R-:W-:Y:S02]  /*27680*/  IMAD.MOV.U32 R13, RZ, RZ, R24 ;  /* 0x000000ffff0d7224 */ /* 0x000fe400078e0018 */
[----:B------:R-:W-:Y:S02]  /*27690*/  IMAD.MOV.U32 R12, RZ, RZ, 0x2 ;  /* 0x00000002ff0c7424 */ /* 0x000fe400078e00ff */
[----:B------:R-:W-:-:S07]  /*276a0*/  IMAD.MOV.U32 R2, RZ, RZ, R14 ;  /* 0x000000ffff027224 */ /* 0x000fce00078e000e */
[----:B------:R-:W-:Y:S05]  /*276b0*/  WARPSYNC.COLLECTIVE R15, `(.L_x_1809) ;  /* 0x000000000f087348 */ /* 0x000fea0003c00000 */
[----:B------:R0:W1:Y:S02]  /*276c0*/  SHFL.IDX P6, R14, R13, R12, R11 ;  /* 0x0000000c0d0e7389 */ /* 0x00006400000c000b */
[----:B01----:R-:W-:Y:S01]  /*276d0*/  ENDCOLLECTIVE ;  /* 0x000000000000791b */ /* 0x003fe20003800000 */
.L_x_1809:
        /* <DEDUP_REMOVED lines=16> */
.L_x_1810:
[----:B------:R-:W-:Y:S02]  /*277e0*/  IMAD.MOV.U32 R13, RZ, RZ, R24 ;  /* 0x000000ffff0d7224 */ /* 0x000fe400078e0018 */
[----:B------:R-:W-:Y:S02]  /*277f0*/  IMAD.MOV.U32 R12, RZ, RZ, 0x3 ;  /* 0x00000003ff0c7424 */ /* 0x000fe400078e00ff */
[----:B------:R-:W-:-:S07]  /*27800*/  IMAD.MOV.U32 R2, RZ, RZ, R14 ;  /* 0x000000ffff027224 */ /* 0x000fce00078e000e */
[----:B------:R-:W-:Y:S05]  /*27810*/  WARPSYNC.COLLECTIVE R15, `(.L_x_1811) ;  /* 0x000000000f087348 */ /* 0x000fea0003c00000 */
[----:B------:R0:W1:Y:S02]  /*27820*/  SHFL.IDX P6, R14, R13, R12, R11 ;  /* 0x0000000c0d0e7389 */ /* 0x00006400000c000b */
[----:B01----:R-:W-:Y:S01]  /*27830*/  ENDCOLLECTIVE ;  /* 0x000000000000791b */ /* 0x003fe20003800000 */
.L_x_1811:
        /* <DEDUP_REMOVED lines=13> */
.L_x_1812:
        /* <DEDUP_REMOVED lines=8> */
.L_x_1685:
[----:B-1----:R1:W2:Y:S02]  /*27990*/  SYNCS.PHASECHK.TRANS64.TRYWAIT P0, [R0+URZ+0x2d860], R3 ;  /* 0x02d86003000075a7 */ /* 0x0022a4000800017f */
[----:B--2---:R-:W-:Y:S05]  /*279a0*/  @!P0 NANOSLEEP.SYNCS 0x989680 ;  /* 0x009896800000895d */ /* 0x004fea0003900000 */
[----:B------:R-:W2:Y:S02]  /*279b0*/  @!P0 SYNCS.PHASECHK.TRANS64 P0, [R0+URZ+0x2d860], R3 ;  /* 0x02d86003000085a7 */ /* 0x000ea4000800007f */
[----:B--2---:R-:W-:Y:S05]  /*279c0*/  @!P0 BRA `(.L_x_1685) ;  /* 0xfffffffc00f08947 */ /* 0x004fea000383ffff */
[----:B------:R-:W-:Y:S05]  /*279d0*/  BRA `(.L_x_1814) ;  /* 0xffffffbc00a47947 */ /* 0x000fea000383ffff */
.L_x_1686:
        /* <DEDUP_REMOVED lines=8> */
.L_x_1816:
[----:B------:R-:W-:Y:S05]  /*27a60*/  BSYNC B0 ;  /* 0x0000000000007941 */ /* 0x000fea0003800000 */
.L_x_1815:
        /* <DEDUP_REMOVED lines=10> */
.L_x_1817:
        /* <DEDUP_REMOVED lines=17> */
.L_x_1818:
        /* <DEDUP_REMOVED lines=14> */
.L_x_1819:
[----:B------:R-:W-:Y:S02]  /*27d00*/  IMAD.MOV.U32 R13, RZ, RZ, R24 ;  /* 0x000000ffff0d7224 */ /* 0x000fe400078e0018 */
[----:B------:R-:W-:Y:S01]  /*27d10*/  IMAD.MOV.U32 R12, RZ, RZ, 0x2 ;  /* 0x00000002ff0c7424 */ /* 0x000fe200078e00ff */
[----:B------:R-:W-:-:S13]  /*27d20*/  IADD3 R2, P4, R14, R5, RZ ;  /* 0x000000050e027210 */ /* 0x000fda0007f9e0ff */
[----:B------:R-:W-:Y:S05]  /*27d30*/  WARPSYNC.COLLECTIVE R15, `(.L_x_1820) ;  /* 0x000000000f087348 */ /* 0x000fea0003c00000 */
[----:B------:R0:W1:Y:S02]  /*27d40*/  SHFL.IDX P6, R14, R13, R12, R11 ;  /* 0x0000000c0d0e7389 */ /* 0x00006400000c000b */
[----:B01----:R-:W-:Y:S01]  /*27d50*/  ENDCOLLECTIVE ;  /* 0x000000000000791b */ /* 0x003fe20003800000 */
.L_x_1820:
        /* <DEDUP_REMOVED lines=15> */
.L_x_1821:
[----:B------:R-:W-:Y:S02]  /*27e50*/  IMAD.MOV.U32 R13, RZ, RZ, R24 ;  /* 0x000000ffff0d7224 */ /* 0x000fe400078e0018 */
[----:B------:R-:W-:Y:S01]  /*27e60*/  IMAD.MOV.U32 R12, RZ, RZ, 0x3 ;  /* 0x00000003ff0c7424 */ /* 0x000fe200078e00ff */
[----:B------:R-:W-:-:S13]  /*27e70*/  IADD3 R2, P4, R14, R5, RZ ;  /* 0x000000050e027210 */ /* 0x000fda0007f9e0ff */
[----:B------:R-:W-:Y:S05]  /*27e80*/  WARPSYNC.COLLECTIVE R15, `(.L_x_1822) ;  /* 0x000000000f087348 */ /* 0x000fea0003c00000 */
[----:B------:R0:W1:Y:S02]  /*27e90*/  SHFL.IDX P6, R14, R13, R12, R11 ;  /* 0x0000000c0d0e7389 */ /* 0x00006400000c000b */
[----:B01----:R-:W-:Y:S01]  /*27ea0*/  ENDCOLLECTIVE ;  /* 0x000000000000791b */ /* 0x003fe20003800000 */
.L_x_1822:
        /* <DEDUP_REMOVED lines=14> */
.L_x_1823:
[----:B------:R-:W-:Y:S05]  /*27f90*/  BRA `(.L_x_1824) ;  /* 0xffffffbc00047947 */ /* 0x000fea000383ffff */
.L_x_1691:
[----:B------:R-:W-:Y:S01]  /*27fa0*/  BSSY B0, `(.L_x_1825) ;  /* 0x0000008000007945 */ /* 0x000fe20003800000 */
[----:B------:R-:W-:Y:S02]  /*27fb0*/  IMAD.MOV.U32 R13, RZ, RZ, R16 ;  /* 0x000000ffff0d7224 */ /* 0x000fe400078e0010 */
[----:B------:R-:W-:Y:S02]  /*27fc0*/  IMAD.MOV.U32 R12, RZ, RZ, RZ ;  /* 0x000000ffff0c7224 */ /* 0x000fe400078e00ff */
[----:B------:R-:W-:Y:S02]  /*27fd0*/  IMAD.MOV.U32 R11, RZ, RZ, 0x1f ;  /* 0x0000001fff0b7424 */ /* 0x000fe400078e00ff */
[----:B------:R-:W-:-:S07]  /*27fe0*/  IMAD.MOV.U32 R15, RZ, RZ, -0x1 ;  /* 0xffffffffff0f7424 */ /* 0x000fce00078e00ff */
[----:B0-2--5:R-:W-:Y:S05]  /*27ff0*/  WARPSYNC.COLLECTIVE R15, `(.L_x_1826) ;  /* 0x000000000f087348 */ /* 0x025fea0003c00000 */
[----:B------:R1:W3:Y:S02]  /*28000*/  SHFL.IDX P6, R14, R13, R12, R11 ;  /* 0x0000000c0d0e7389 */ /* 0x0002e400000c000b */
[----:B0123-5:R-:W-:Y:S01]  /*28010*/  ENDCOLLECTIVE ;  /* 0x000000000000791b */ /* 0x02ffe20003800000 */
.L_x_1826:
[----:B------:R-:W-:Y:S05]  /*28020*/  BSYNC B0 ;  /* 0x0000000000007941 */ /* 0x000fea0003800000 */
.L_x_1825:
        /* <DEDUP_REMOVED lines=9> */
.L_x_1827:
        /* <DEDUP_REMOVED lines=18> */
.L_x_1828:
[----:B------:R-:W-:Y:S01]  /*281e0*/  IMAD.MOV.U32 R12, RZ, RZ, 0x2 ;  /* 0x00000002ff0c7424 */ /* 0x000fe200078e00ff */
[----:B------:R-:W-:-:S05]  /*281f0*/  SEL R5, R14, RZ, P1 ;  /* 0x000000ff0e057207 */ /* 0x000fca0000800000 */
[----:B------:R-:W-:-:S04]  /*28200*/  IMAD.IADD R4, R2, 0x1, R5 ;  /* 0x0000000102047824 */ /* 0x000fc800078e0205 */
[----:B------:R-:W-:-:S07]  /*28210*/  IMAD.MOV.U32 R13, RZ, RZ, R4 ;  /* 0x000000ffff0d7224 */ /* 0x000fce00078e0004 */
[----:B------:R-:W-:Y:S05]  /*28220*/  WARPSYNC.COLLECTIVE R15, `(.L_x_1829) ;  /* 0x000000000f087348 */ /* 0x000fea0003c00000 */
[----:B------:R0:W1:Y:S02]  /*28230*/  SHFL.UP P6, R14, R13, R12, R11 ;  /* 0x0400000c0d0e7389 */ /* 0x00006400000c000b */
[----:B01----:R-:W-:Y:S01]  /*28240*/  ENDCOLLECTIVE ;  /* 0x000000000000791b */ /* 0x003fe20003800000 */
.L_x_1829:
[----:B------:R-:W-:Y:S01]  /*28250*/  IMAD.MOV.U32 R12, RZ, RZ, 0x4 ;  /* 0x00000004ff0c7424 */ /* 0x000fe200078e00ff */
[----:B------:R-:W-:-:S05]  /*28260*/  SEL R5, R14, RZ, P2 ;  /* 0x000000ff0e057207 */ /* 0x000fca0001000000 */
[----:B------:R-:W-:-:S04]  /*28270*/  IMAD.IADD R5, R4, 0x1, R5 ;  /* 0x0000000104057824 */ /* 0x000fc800078e0205 */
[----:B------:R-:W-:-:S07]  /*28280*/  IMAD.MOV.U32 R13, RZ, RZ, R5 ;  /* 0x000000ffff0d7224 */ /* 0x000fce00078e0005 */
[----:B------:R-:W-:Y:S05]  /*28290*/  WARPSYNC.COLLECTIVE R15, `(.L_x_1830) ;  /* 0x000000000f087348 */ /* 0x000fea0003c00000 */
[----:B------:R0:W1:Y:S02]  /*282a0*/  SHFL.UP P6, R14, R13, R12, R11 ;  /* 0x0400000c0d0e7389 */ /* 0x00006400000c000b */
[----:B01----:R-:W-:Y:S01]  /*282b0*/  ENDCOLLECTIVE ;  /* 0x000000000000791b */ /* 0x003fe20003800000 */
.L_x_1830:
[----:B------:R-:W-:Y:S01]  /*282c0*/  IMAD.MOV.U32 R12, RZ, RZ, 0x8 ;  /* 0x00000008ff0c7424 */ /* 0x000fe200078e00ff */
[----:B------:R-:W-:-:S05]  /*282d0*/  SEL R6, R14, RZ, P3 ;  /* 0x000000ff0e067207 */ /* 0x000fca0001800000 */
[----:B------:R-:W-:-:S04]  /*282e0*/  IMAD.IADD R6, R5, 0x1, R6 ;  /* 0x0000000105067824 */ /* 0x000fc800078e0206 */
[----:B------:R-:W-:-:S07]  /*282f0*/  IMAD.MOV.U32 R13, RZ, RZ, R6 ;  /* 0x000000ffff0d7224 */ /* 0x000fce00078e0006 */
[----:B------:R-:W-:Y:S05]  /*28300*/  WARPSYNC.COLLECTIVE R15, `(.L_x_1831) ;  /* 0x000000000f087348 */ /* 0x000fea0003c00000 */
[----:B------:R0:W1:Y:S02]  /*28310*/  SHFL.UP P6, R14, R13, R12, R11 ;  /* 0x0400000c0d0e7389 */ /* 0x00006400000c000b */
[----:B01----:R-:W-:Y:S01]  /*28320*/  ENDCOLLECTIVE ;  /* 0x000000000000791b */ /* 0x003fe20003800000 */
.L_x_1831:
[----:B------:R-:W-:Y:S01]  /*28330*/  IMAD.MOV.U32 R12, RZ, RZ, 0x10 ;  /* 0x00000010ff0c7424 */ /* 0x000fe200078e00ff */
[----:B------:R-:W-:-:S05]  /*28340*/  SEL R3, R14, RZ, P4 ;  /* 0x000000ff0e037207 */ /* 0x000fca0002000000 */
[----:B------:R-:W-:-:S04]  /*28350*/  IMAD.IADD R4, R6, 0x1, R3 ;  /* 0x0000000106047824 */ /* 0x000fc800078e0203 */
[----:B------:R-:W-:-:S07]  /*28360*/  IMAD.MOV.U32 R13, RZ, RZ, R4 ;  /* 0x000000ffff0d7224 */ /* 0x000fce00078e0004 */
[----:B------:R-:W-:Y:S05]  /*28370*/  WARPSYNC.COLLECTIVE R15, `(.L_x_1832) ;  /* 0x000000000f087348 */ /* 0x000fea0003c00000 */
[----:B------:R0:W1:Y:S02]  /*28380*/  SHFL.UP P6, R14, R13, R12, R11 ;  /* 0x0400000c0d0e7389 */ /* 0x00006400000c000b */
[----:B01----:R-:W-:Y:S01]  /*28390*/  ENDCOLLECTIVE ;  /* 0x000000000000791b */ /* 0x003fe20003800000 */
.L_x_1832:
        /* <DEDUP_REMOVED lines=8> */
.L_x_1833:
[----:B------:R-:W-:Y:S05]  /*28420*/  BRA `(.L_x_1834) ;  /* 0xffffffbc00207947 */ /* 0x000fea000383ffff */
.L_x_1696:
        /* <DEDUP_REMOVED lines=8> */
.L_x_1836:
[----:B------:R-:W-:Y:S05]  /*284b0*/  BSYNC B0 ;  /* 0x0000000000007941 */ /* 0x000fea0003800000 */
.L_x_1835:
        /* <DEDUP_REMOVED lines=8> */
.L_x_1837:
[----:B------:R-:W-:Y:S01]  /*28540*/  IMAD.MOV.U32 R12, RZ, RZ, 0x4 ;  /* 0x00000004ff0c7424 */ /* 0x000fe200078e00ff */
[----:B------:R-:W-:-:S05]  /*28550*/  SEL R14, R14, RZ, P2 ;  /* 0x000000ff0e0e7207 */ /* 0x000fca0001000000 */
[----:B------:R-:W-:-:S04]  /*28560*/  IMAD.IADD R3, R13, 0x1, R14 ;  /* 0x000000010d037824 */ /* 0x000fc800078e020e */
[----:B------:R-:W-:-:S07]  /*28570*/  IMAD.MOV.U32 R13, RZ, RZ, R3 ;  /* 0x000000ffff0d7224 */ /* 0x000fce00078e0003 */
[----:B------:R-:W-:Y:S05]  /*28580*/  WARPSYNC.COLLECTIVE R15, `(.L_x_1838) ;  /* 0x000000000f087348 */ /* 0x000fea0003c00000 */
[----:B------:R0:W1:Y:S02]  /*28590*/  SHFL.UP P6, R14, R13, R12, R11 ;  /* 0x0400000c0d0e7389 */ /* 0x00006400000c000b */
[----:B01----:R-:W-:Y:S01]  /*285a0*/  ENDCOLLECTIVE ;  /* 0x000000000000791b */ /* 0x003fe20003800000 */
.L_x_1838:
[----:B------:R-:W-:Y:S01]  /*285b0*/  IMAD.MOV.U32 R12, RZ, RZ, 0x8 ;  /* 0x00000008ff0c7424 */ /* 0x000fe200078e00ff */
[----:B------:R-:W-:-:S05]  /*285c0*/  SEL R4, R14, RZ, P3 ;  /* 0x000000ff0e047207 */ /* 0x000fca0001800000 */
[----:B------:R-:W-:-:S04]  /*285d0*/  IMAD.IADD R4, R3, 0x1, R4 ;  /* 0x0000000103047824 */ /* 0x000fc800078e0204 */
[----:B------:R-:W-:-:S07]  /*285e0*/  IMAD.MOV.U32 R13, RZ, RZ, R4 ;  /* 0x000000ffff0d7224 */ /* 0x000fce00078e0004 */
[----:B------:R-:W-:Y:S05]  /*285f0*/  WARPSYNC.COLLECTIVE R15, `(.L_x_1839) ;  /* 0x000000000f087348 */ /* 0x000fea0003c00000 */
[----:B------:R0:W1:Y:S02]  /*28600*/  SHFL.UP P6, R14, R13, R12, R11 ;  /* 0x0400000c0d0e7389 */ /* 0x00006400000c000b */
[----:B01----:R-:W-:Y:S01]  /*28610*/  ENDCOLLECTIVE ;  /* 0x000000000000791b */ /* 0x003fe20003800000 */
.L_x_1839:
[----:B------:R-:W-:Y:S01]  /*28620*/  IMAD.MOV.U32 R12, RZ, RZ, 0x10 ;  /* 0x00000010ff0c7424 */ /* 0x000fe200078e00ff */
[----:B------:R-:W-:-:S05]  /*28630*/  SEL R5, R14, RZ, P4 ;  /* 0x000000ff0e057207 */ /* 0x000fca0002000000 */
[----:B------:R-:W-:-:S04]  /*28640*/  IMAD.IADD R5, R4, 0x1, R5 ;  /* 0x0000000104057824 */ /* 0x000fc800078e0205 */
[----:B------:R-:W-:-:S07]  /*28650*/  IMAD.MOV.U32 R13, RZ, RZ, R5 ;  /* 0x000000ffff0d7224 */ /* 0x000fce00078e0005 */
[----:B------:R-:W-:Y:S05]  /*28660*/  WARPSYNC.COLLECTIVE R15, `(.L_x_1840) ;  /* 0x000000000f087348 */ /* 0x000fea0003c00000 */
[----:B------:R0:W1:Y:S02]  /*28670*/  SHFL.UP P6, R14, R13, R12, R11 ;  /* 0x0400000c0d0e7389 */ /* 0x00006400000c000b */
[----:B01----:R-:W-:Y:S01]  /*28680*/  ENDCOLLECTIVE ;  /* 0x000000000000791b */ /* 0x003fe20003800000 */
.L_x_1840:
        /* <DEDUP_REMOVED lines=8> */
.L_x_1841:
[----:B------:R-:W-:Y:S05]  /*28710*/  BRA `(.L_x_1842) ;  /* 0xffffffbc00007947 */ /* 0x000fea000383ffff */
.L_x_1698:
[----:B------:R-:W-:Y:S01]  /*28720*/  BSSY B0, `(.L_x_1843) ;  /* 0x0000006000007945 */ /* 0x000fe20003800000 */
[----:B------:R-:W-:Y:S01]  /*28730*/  PLOP3.LUT P6, PT, P6, PT, PT, 0x8, 0x0 ;  /* 0x000000000000781c */ /* 0x000fe200037ce170 */
[----:B------:R-:W-:-:S12]  /*28740*/  IMAD.MOV.U32 R15, RZ, RZ, -0x1 ;  /* 0xffffffffff0f7424 */ /* 0x000fd800078e00ff */
[----:B0----5:R-:W-:Y:S05]  /*28750*/  WARPSYNC.COLLECTIVE R15, `(.L_x_1844) ;  /* 0x000000000f087348 */ /* 0x021fea0003c00000 */
[----:B------:R-:W-:Y:S01]  /*28760*/  VOTE.ANY R14, PT, P6 ;  /* 0x00000000000e7806 */ /* 0x000fe200030e0100 */
[----:B0----5:R-:W-:Y:S06]  /*28770*/  ENDCOLLECTIVE ;  /* 0x000000000000791b */ /* 0x021fec0003800000 */
.L_x_1844:
[----:B------:R-:W-:Y:S05]  /*28780*/  BSYNC B0 ;  /* 0x0000000000007941 */ /* 0x000fea0003800000 */
.L_x_1843:
        /* <DEDUP_REMOVED lines=9> */
.L_x_1845:
[----:B------:R-:W-:Y:S01]  /*28820*/  IMAD.MOV.U32 R17, RZ, RZ, R14 ;  /* 0x000000ffff117224 */ /* 0x000fe200078e000e */
[----:B------:R-:W-:Y:S06]  /*28830*/  BRA `(.L_x_1846) ;  /* 0xffffffb800f07947 */ /* 0x000fec000383ffff */
.L_x_1700:
[----:B------:R-:W-:Y:S01]  /*28840*/  BSSY B0, `(.L_x_1847) ;  /* 0x0000007000007945 */ /* 0x000fe20003800000 */
[----:B------:R-:W-:Y:S02]  /*28850*/  IMAD.MOV.U32 R13, RZ, RZ, R3 ;  /* 0x000000ffff0d7224 */ /* 0x000fe400078e0003 */
[----:B------:R-:W-:Y:S02]  /*28860*/  IMAD.MOV.U32 R11, RZ, RZ, 0x1f ;  /* 0x0000001fff0b7424 */ /* 0x000fe400078e00ff */
[----:B------:R-:W-:-:S07]  /*28870*/  IMAD.MOV.U32 R15, RZ, RZ, -0x1 ;  /* 0xffffffffff0f7424 */ /* 0x000fce00078e00ff */
[----:B012--5:R-:W-:Y:S05]  /*28880*/  WARPSYNC.COLLECTIVE R15, `(.L_x_1848) ;  /* 0x000000000f087348 */ /* 0x027fea0003c00000 */
[----:B------:R3:W4:Y:S02]  /*28890*/  SHFL.IDX P6, R14, R13, R12, R11 ;  /* 0x0000000c0d0e7389 */ /* 0x00072400000c000b */
[----:B012345:R-:W-:Y:S01]  /*288a0*/  ENDCOLLECTIVE ;  /* 0x000000000000791b */ /* 0x03ffe20003800000 */
.L_x_1848:
[----:B------:R-:W-:Y:S05]  /*288b0*/  BSYNC B0 ;  /* 0x0000000000007941 */ /* 0x000fea0003800000 */
.L_x_1847:
[----:B------:R-:W-:Y:S01]  /*288c0*/  IMAD.MOV.U32 R5, RZ, RZ, R14 ;  /* 0x000000ffff057224 */ /* 0x000fe200078e000e */
[----:B------:R-:W-:Y:S06]  /*288d0*/  BRA `(.L_x_1699) ;  /* 0xffffffb800e47947 */ /* 0x000fec000383ffff */
.L_x_1704:
[----:B0-----:R0:W2:Y:S02]  /*288e0*/  SYNCS.PHASECHK.TRANS64.TRYWAIT P0, [R5+URZ+0x2d820], R0 ;  /* 0x02d82000050075a7 */ /* 0x0010a4000800017f */
[----:B--2---:R-:W-:Y:S05]  /*288f0*/  @!P0 NANOSLEEP.SYNCS 0x989680 ;  /* 0x009896800000895d */ /* 0x004fea0003900000 */
[----:B------:R-:W2:Y:S02]  /*28900*/  @!P0 SYNCS.PHASECHK.TRANS64 P0, [R5+URZ+0x2d820], R0 ;  /* 0x02d82000050085a7 */ /* 0x000ea4000800007f */
[----:B--2---:R-:W-:Y:S05]  /*28910*/  @!P0 BRA `(.L_x_1704) ;  /* 0xfffffffc00f08947 */ /* 0x004fea000383ffff */
[----:B------:R-:W-:Y:S05]  /*28920*/  BRA `(.L_x_1849) ;  /* 0xffffffc0005c7947 */ /* 0x000fea000383ffff */
.L_x_1705:
        /* <DEDUP_REMOVED lines=8> */
[----:B01-3-5:R-:W-:Y:S05]  /*289b0*/  WARPSYNC.COLLECTIVE R15, `(.L_x_1851) ;  /* 0x000000000f087348 */ /* 0x02bfea0003c00000 */
[----:B------:R2:W4:Y:S02]  /*289c0*/  SHFL.IDX P6, R14, R13, R12, R11 ;  /* 0x0000000c0d0e7389 */ /* 0x00052400000c000b */
[----:B012345:R-:W-:Y:S01]  /*289d0*/  ENDCOLLECTIVE ;  /* 0x000000000000791b */ /* 0x03ffe20003800000 */
.L_x_1851:
[----:B------:R-:W-:Y:S05]  /*289e0*/  BSYNC B0 ;  /* 0x0000000000007941 */ /* 0x000fea0003800000 */
.L_x_1850:
[----:B------:R-:W-:Y:S05]  /*289f0*/  BRA `(.L_x_1852) ;  /* 0xffffffc000447947 */ /* 0x000fea000383ffff */
.L_x_1706:
[----:B------:R-:W-:Y:S01]  /*28a00*/  BSSY B0, `(.L_x_1853) ;  /* 0x0000006000007945 */ /* 0x000fe20003800000 */
[----:B------:R-:W-:-:S07]  /*28a10*/  IMAD.MOV.U32 R15, RZ, RZ, -0x1 ;  /* 0xffffffffff0f7424 */ /* 0x000fce00078e00ff */
[----:B01-3-5:R-:W-:Y:S05]  /*28a20*/  WARPSYNC.COLLECTIVE R15, `(.L_x_1854) ;  /* 0x000000000f0c7348 */ /* 0x02bfea0003c00000 */
[----:B------:R-:W-:Y:S02]  /*28a30*/  ELECT P6, UR62, PT ;  /* 0x00000000003e782f */ /* 0x000fe400038c0000 */
[----:B------:R-:W-:Y:S01]  /*28a40*/  MOV R14, UR62 ;  /* 0x0000003e000e7c02 */ /* 0x000fe20008000f00 */
[----:B01-3-5:R-:W-:Y:S10]  /*28a50*/  ENDCOLLECTIVE ;  /* 0x000000000000791b */ /* 0x02bff40003800000 */
.L_x_1854:
[----:B------:R-:W-:Y:S05]  /*28a60*/  BSYNC B0 ;  /* 0x0000000000007941 */ /* 0x000fea0003800000 */
.L_x_1853:
[----:B------:R-:W-:Y:S05]  /*28a70*/  BRA `(.L_x_1855) ;  /* 0xffffffc000387947 */ /* 0x000fea000383ffff */
.L_x_1708:
[----:B0-----:R0:W2:Y:S02]  /*28a80*/  SYNCS.PHASECHK.TRANS64.TRYWAIT P1, [R3+URZ+0x2d840], R2 ;  /* 0x02d84002030075a7 */ /* 0x0010a4000802017f */
[----:B--2---:R-:W-:Y:S05]  /*28a90*/  @!P1 NANOSLEEP.SYNCS 0x989680 ;  /* 0x009896800000995d */ /* 0x004fea0003900000 */
[----:B------:R-:W2:Y:S02]  /*28aa0*/  @!P1 SYNCS.PHASECHK.TRANS64 P1, [R3+URZ+0x2d840], R2 ;  /* 0x02d84002030095a7 */ /* 0x000ea4000802007f */
[----:B--2---:R-:W-:Y:S05]  /*28ab0*/  @!P1 BRA `(.L_x_1708) ;  /* 0xfffffffc00f09947 */ /* 0x004fea000383ffff */
[----:B------:R-:W-:Y:S05]  /*28ac0*/  BRA `(.L_x_1856) ;  /* 0xffffffc0005c7947 */ /* 0x000fea000383ffff */
.L_x_1710:
[----:B--2---:R2:W4:Y:S02]  /*28ad0*/  SYNCS.PHASECHK.TRANS64.TRYWAIT P1, [R25+URZ+0x2d840], R0 ;  /* 0x02d84000190075a7 */ /* 0x004524000802017f */
[----:B----4-:R-:W-:Y:S05]  /*28ae0*/  @!P1 NANOSLEEP.SYNCS 0x989680 ;  /* 0x009896800000995d */ /* 0x010fea0003900000 */
[----:B------:R-:W4:Y:S02]  /*28af0*/  @!P1 SYNCS.PHASECHK.TRANS64 P1, [R25+URZ+0x2d840], R0 ;  /* 0x02d84000190095a7 */ /* 0x000f24000802007f */
[----:B----4-:R-:W-:Y:S05]  /*28b00*/  @!P1 BRA `(.L_x_1710) ;  /* 0xfffffffc00f09947 */ /* 0x010fea000383ffff */
[----:B------:R-:W-:Y:S05]  /*28b10*/  BRA `(.L_x_1857) ;  /* 0xffffffc0006c7947 */ /* 0x000fea000383ffff */
.L_x_1712:
[----:B----4-:R4:W0:Y:S02]  /*28b20*/  SYNCS.PHASECHK.TRANS64.TRYWAIT P1, [R3+URZ+0x2d860], R2 ;  /* 0x02d86002030075a7 */ /* 0x010824000802017f */
[----:B0-----:R-:W-:Y:S05]  /*28b30*/  @!P1 NANOSLEEP.SYNCS 0x989680 ;  /* 0x009896800000995d */ /* 0x001fea0003900000 */
[----:B------:R-:W0:Y:S02]  /*28b40*/  @!P1 SYNCS.PHASECHK.TRANS64 P1, [R3+URZ+0x2d860], R2 ;  /* 0x02d86002030095a7 */ /* 0x000e24000802007f */
[----:B0-----:R-:W-:Y:S05]  /*28b50*/  @!P1 BRA `(.L_x_1712) ;  /* 0xfffffffc00f09947 */ /* 0x001fea000383ffff */
[----:B------:R-:W-:Y:S05]  /*28b60*/  BRA `(.L_x_1858) ;  /* 0xffffffc000687947 */ /* 0x000fea000383ffff */
.L_x_1859:
        /* <DEDUP_REMOVED lines=9> */
.L_x_2733:


//--------------------- .text._ZN7cutlass13device_kernelIN5flash11enable_sm90INS1_16FlashAttnFwdSm90INS1_25CollectiveMainloopFwdSm90ILi2EN4cute5tupleIJNS5_1CILi1EEES8_S8_EEENS6_IJNS7_ILi192EEENS7_ILi128EEENS7_ILi96EEEEEELi96ENS_10bfloat16_tEfNS_4arch4Sm90ELb1ELb0ELb1ELb0ELb1ELb0ELb0ELb0ELb1ELb1ELb0ELb0EEENS1_21CollectiveEpilogueFwdINS6_IJSA_SC_SB_EEES9_SE_SG_Li384ELb0ELb1ELb0ELb0EEENS1_30DynamicPersistentTileSchedulerILi384ELi128ELb0ELb1ELb1EEEEEEEEEvNT_6ParamsE --------------------------
	.section	.text._ZN7cutlass13device_kernelIN5flash11enable_sm90INS1_16FlashAttnFwdSm90INS1_25CollectiveMainloopFwdSm90ILi2EN4cute5tupleIJNS5_1CILi1EEES8_S8_EEENS6_IJNS7_ILi192EEENS7_ILi128EEENS7_ILi96EEEEEELi96ENS_10bfloat16_tEfNS_4arch4Sm90ELb1ELb0ELb1ELb0ELb1ELb0ELb0ELb0ELb1ELb1ELb0ELb0EEENS1_21CollectiveEpilogueFwdINS6_IJSA_SC_SB_EEES9_SE_SG_Li384ELb0ELb1ELb0ELb0EEENS1_30DynamicPersistentTileSchedulerILi384ELi128ELb0ELb1ELb1EEEEEEEEEvNT_6ParamsE,"ax",@progbits
	.align	128
.text._ZN7cutlass13device_kernelIN5flash11enable_sm90INS1_16FlashAttnFwdSm90INS1_25CollectiveMainloopFwdSm90ILi2EN4cute5tupleIJNS5_1CILi1EEES8_S8_EEENS6_IJNS7_ILi192EEENS7_ILi128EEENS7_ILi96EEEEEELi96ENS_10bfloat16_tEfNS_4arch4Sm90ELb1ELb0ELb1ELb0ELb1ELb0ELb0ELb0ELb1ELb1ELb0ELb0EEENS1_21CollectiveEpilogueFwdINS6_IJSA_SC_SB_EEES9_SE_SG_Li384ELb0ELb1ELb0ELb0EEENS1_30DynamicPersistentTileSchedulerILi384ELi128ELb0ELb1ELb1EEEEEEEEEvNT_6ParamsE:
        .type           _ZN7cutlass13device_kernelIN5flash11enable_sm90INS1_16FlashAttnFwdSm90INS1_25CollectiveMainloopFwdSm90ILi2EN4cute5tupleIJNS5_1CILi1EEES8_S8_EEENS6_IJNS7_ILi192EEENS7_ILi128EEENS7_ILi96EEEEEELi96ENS_10bfloat16_tEfNS_4arch4Sm90ELb1ELb0ELb1ELb0ELb1ELb0ELb0ELb0ELb1ELb1ELb0ELb0EEENS1_21CollectiveEpilogueFwdINS6_IJSA_SC_SB_EEES9_SE_SG_Li384ELb0ELb1ELb0ELb0EEENS1_30DynamicPersistentTileSchedulerILi384ELi128ELb0ELb1ELb1EEEEEEEEEvNT_6ParamsE,@function
        .size           _ZN7cutlass13device_kernelIN5flash11enable_sm90INS1_16FlashAttnFwdSm90INS1_25CollectiveMainloopFwdSm90ILi2EN4cute5tupleIJNS5_1CILi1EEES8_S8_EEENS6_IJNS7_ILi192EEENS7_ILi128EEENS7_ILi96EEEEEELi96ENS_10bfloat16_tEfNS_4arch4Sm90ELb1ELb0ELb1ELb0ELb1ELb0ELb0ELb0ELb1ELb1ELb0ELb0EEENS1_21CollectiveEpilogueFwdINS6_IJSA_SC_SB_EEES9_SE_SG_Li384ELb0ELb1ELb0ELb0EEENS1_30DynamicPersistentTileSchedulerILi384ELi128ELb0ELb1ELb1EEEEEEEEEvNT_6ParamsE,(.L_x_2734 - _ZN7cutlass13device_kernelIN5flash11enable_sm90INS1_16FlashAttnFwdSm90INS1_25CollectiveMainloopFwdSm90ILi2EN4cute5tupleIJNS5_1CILi1EEES8_S8_EEENS6_IJNS7_ILi192EEENS7_ILi128EEENS7_ILi96EEEEEELi96ENS_10bfloat16_tEfNS_4arch4Sm90ELb1ELb0ELb1ELb0ELb1ELb0ELb0ELb0ELb1ELb1ELb0ELb0EEENS1_21CollectiveEpilogueFwdINS6_IJSA_SC_SB_EEES9_SE_SG_Li384ELb0ELb1ELb0ELb0EEENS1_30DynamicPersistentTileSchedulerILi384ELi128ELb0ELb1ELb1EEEEEEEEEvNT_6ParamsE)
        .other          _ZN7cutlass13device_kernelIN5flash11enable_sm90INS1_16FlashAttnFwdSm90INS1_25CollectiveMainloopFwdSm90ILi2EN4cute5tupleIJNS5_1CILi1EEES8_S8_EEENS6_IJNS7_ILi192EEENS7_ILi128EEENS7_ILi96EEEEEELi96ENS_10bfloat16_tEfNS_4arch4Sm90ELb1ELb0ELb1ELb0ELb1ELb0ELb0ELb0ELb1ELb1ELb0ELb0EEENS1_21CollectiveEpilogueFwdINS6_IJSA_SC_SB_EEES9_SE_SG_Li384ELb0ELb1ELb0ELb0EEENS1_30DynamicPersistentTileSchedulerILi384ELi128ELb0ELb1ELb1EEEEEEEEEvNT_6ParamsE,@"STO_CUDA_ENTRY STV_DEFAULT"
_ZN7cutlass13device_kernelIN5flash11enable_sm90INS1_16FlashAttnFwdSm90INS1_25CollectiveMainloopFwdSm90ILi2EN4cute5tupleIJNS5_1CILi1EEES8_S8_EEENS6_IJNS7_ILi192EEENS7_ILi128EEENS7_ILi96EEEEEELi96ENS_10bfloat16_tEfNS_4arch4Sm90ELb1ELb0ELb1ELb0ELb1ELb0ELb0ELb0ELb1ELb1ELb0ELb0EEENS1_21CollectiveEpilogueFwdINS6_IJSA_SC_SB_EEES9_SE_SG_Li384ELb0ELb1ELb0ELb0EEENS1_30DynamicPersistentTileSchedulerILi384ELi128ELb0ELb1ELb1EEEEEEEEEvNT_6ParamsE:
        /* <DEDUP_REMOVED lines=45> */
.L_x_1860:
        /* <DEDUP_REMOVED lines=22> */
.L_x_1861:
        /* <DEDUP_REMOVED lines=18> */
.L_x_1862:
        /* <DEDUP_REMOVED lines=22> */
.L_x_1863:
        /* <DEDUP_REMOVED lines=23> */
.L_x_1864:
        /* <DEDUP_REMOVED lines=8> */
.L_x_1866:
        /* <DEDUP_REMOVED lines=36> */
[----:B------:R-:W-:Y:S01]  /*0ae0*/  SHF.R.S32.HI R8, RZ, 0x1f, R147 ;  /* 0x0000001fff087819 */ /* 0x000fe20000011493 */
[----:B------:R-:W-:Y:S01]  /*0af0*/  IMAD.IADD R2, R5, 0x1, -R2 ;  /* 0x0000000105027824 */ /* 0x000fe200078e0a02 */
[C---:B------:R-:W-:Y:S01]  /*0b00*/  LOP3.LUT R5, R3.reuse, 0xfffffff8, RZ, 0xc0, !PT ;  /* 0xfffffff803057812 */ /* 0x040fe200078ec0ff */
[----:B------:R-:W-:Y:S01]  /*0b10*/  IMAD.SHL.U32 R3, R3, 0x40, RZ ;  /* 0x0000004003037824 */ /* 0x000fe200078e00ff */
[----:B------:R-:W-:Y:S01]  /*0b20*/  LEA.HI R6, R0, R153, RZ, 0x5 ;  /* 0x0000009900067211 */ /* 0x000fe200078f28ff */
[----:B------:R-:W-:Y:S01]  /*0b30*/  IMAD.SHL.U32 R2, R2, 0x8, RZ ;  /* 0x0000000802027824 */ /* 0x000fe200078e00ff */
[----:B------:R-:W-:Y:S01]  /*0b40*/  LEA.HI R9, R8, R147, RZ, 0x2 ;  /* 0x0000009308097211 */ /* 0x000fe200078f10ff */
[----:B------:R-:W-:Y:S01]  /*0b50*/  IMAD.IADD R5, R4, 0x1, -R5 ;  /* 0x0000000104057824 */ /* 0x000fe200078e0a05 */
[----:B------:R-:W-:-:S02]  /*0b60*/  SHF.R.S32.HI R6, RZ, 0x5, R6 ;  /* 0x00000005ff067819 */ /* 0x000fc40000011406 */
[--C-:B------:R-:W-:Y:S02]  /*0b70*/  SHF.R.S32.HI R7, RZ, 0x2, R9.reuse ;  /* 0x00000002ff077819 */ /* 0x100fe40000011409 */
[C---:B------:R-:W-:Y:S01]  /*0b80*/  R2P PR, R5.reuse, 0x6 ;  /* 0x0000000605007804 */ /* 0x040fe20000000000 */
[----:B------:R-:W-:Y:S01]  /*0b90*/  IMAD.SHL.U32 R5, R5, 0x40, RZ ;  /* 0x0000004005057824 */ /* 0x000fe200078e00ff */
[----:B------:R-:W-:Y:S02]  /*0ba0*/  SHF.R.S32.HI R10, RZ, 0x1f, R9 ;  /* 0x0000001fff0a7819 */ /* 0x000fe40000011409 */
[----:B------:R-:W-:Y:S01]  /*0bb0*/  LEA R13, R6, R4, 0x4 ;  /* 0x00000004060d7211 */ /* 0x000fe200078e20ff */
[----:B------:R-:W-:Y:S01]  /*0bc0*/  IMAD.HI R4, R148, 0x55555556, RZ ;  /* 0x5555555694047827 */ /* 0x000fe200078e02ff */
[----:B------:R-:W-:Y:S02]  /*0bd0*/  LEA.HI R10, R10, R7, RZ, 0x3 ;  /* 0x000000070a0a7211 */ /* 0x000fe400078f18ff */
[----:B------:R-:W-:Y:S01]  /*0be0*/  LOP3.LUT R5, R5, 0x1c0, RZ, 0xc0, !PT ;  /* 0x000001c005057812 */ /* 0x000fe200078ec0ff */
[----:B------:R-:W-:Y:S01]  /*0bf0*/  IMAD.U32 R150, R13, 0x20, R2 ;  /* 0x000000200d967824 */ /* 0x000fe200078e0002 */
[----:B------:R-:W-:-:S02]  /*0c00*/  LOP3.LUT R10, R10, 0xfffffff8, RZ, 0xc0, !PT ;  /* 0xfffffff80a0a7812 */ /* 0x000fc400078ec0ff */
[----:B------:R-:W-:Y:S02]  /*0c10*/  LOP3.LUT R2, R5, 0x8, R2, 0xf8, !PT ;  /* 0x0000000805027812 */ /* 0x000fe400078ef802 */
[----:B------:R-:W-:Y:S01]  /*0c20*/  LOP3.LUT R3, R3, 0x7ffffe00, RZ, 0xc0, !PT ;  /* 0x7ffffe0003037812 */ /* 0x000fe200078ec0ff */
[----:B------:R-:W-:Y:S01]  /*0c30*/  IMAD.IADD R11, R7, 0x1, -R10 ;  /* 0x00000001070b7824 */ /* 0x000fe200078e0a0a */
[----:B------:R-:W-:Y:S02]  /*0c40*/  SHF.R.U32.HI R5, RZ, 0x3, R5 ;  /* 0x00000003ff057819 */ /* 0x000fe40000011605 */
[----:B------:R-:W-:Y:S01]  /*0c50*/  LEA.HI R0, R0, R153, RZ, 0x2 ;  /* 0x0000009900007211 */ /* 0x000fe200078f10ff */
[----:B------:R-:W-:Y:S01]  /*0c60*/  IMAD R3, R6, 0x400, R3 ;  /* 0x0000040006037824 */ /* 0x000fe200078e0203 */
[----:B------:R-:W-:Y:S02]  /*0c70*/  LOP3.LUT R2, R2, R5, RZ, 0x3c, !PT ;  /* 0x0000000502027212 */ /* 0x000fe400078e3cff */
[----:B------:R-:W-:-:S02]  /*0c80*/  LEA.HI R7, R4, R4, RZ, 0x1 ;  /* 0x0000000404077211 */ /* 0x000fc400078f08ff */
[----:B------:R-:W-:Y:S01]  /*0c90*/  LOP3.LUT R4, R0, 0xfffffffc, RZ, 0xc0, !PT ;  /* 0xfffffffc00047812 */ /* 0x000fe200078ec0ff */
[----:B------:R-:W-:Y:S01]  /*0ca0*/  IMAD.IADD R2, R3, 0x1, R2 ;  /* 0x0000000103027824 */ /* 0x000fe200078e0202 */
[----:B------:R-:W-:Y:S01]  /*0cb0*/  LEA.HI R8, R8, R147, RZ, 0x5 ;  /* 0x0000009308087211 */ /* 0x000fe200078f28ff */
[----:B------:R-:W-:Y:S01]  /*0cc0*/  IMAD R7, R7, -0x3, R148 ;  /* 0xfffffffd07077824 */ /* 0x000fe200078e0294 */
[----:B------:R-:W-:Y:S02]  /*0cd0*/  IADD3 R145, R153, -R4, RZ ;  /* 0x8000000499917210 */ /* 0x000fe40007ffe0ff */
[----:B------:R-:W-:Y:S02]  /*0ce0*/  SHF.R.S32.HI R8, RZ, 0x5, R8 ;  /* 0x00000005ff087819 */ /* 0x000fe40000011408 */
[C---:B------:R-:W-:Y:S01]  /*0cf0*/  LEA.HI R3, R145.reuse, R145, RZ, 0x1 ;  /* 0x0000009191037211 */ /* 0x040fe200078f08ff */
[----:B------:R-:W-:Y:S01]  /*0d00*/  IMAD.SHL.U32 R137, R145, 0x8, RZ ;  /* 0x0000000891897824 */ /* 0x000fe200078e00ff */
[----:B------:R-:W-:Y:S01]  /*0d10*/  LEA R16, R2, UR40, 0x1 ;  /* 0x0000002802107c11 */ /* 0x000fe2000f8e08ff */
[----:B------:R-:W-:Y:S01]  /*0d20*/  IMAD R8, R8, 0x10, R11 ;  /* 0x0000001008087824 */ /* 0x000fe200078e020b */
[----:B------:R-:W-:Y:S01]  /*0d30*/  SHF.R.S32.HI R146, RZ, 0x2, R0 ;  /* 0x00000002ff927819 */ /* 0x000fe20000011400 */
[----:B------:R-:W-:Y:S01]  /*0d40*/  VIADD R138, R137, 0x20 ;  /* 0x00000020898a7836 */ /* 0x000fe20000000000 */
[----:B------:R-:W-:Y:S01]  /*0d50*/  LOP3.LUT R0, R3, 0x1ffffffe, RZ, 0xc0, !PT ;  /* 0x1ffffffe03007812 */ /* 0x000fe200078ec0ff */
[C---:B------:R-:W-:Y:S01]  /*0d60*/  VIADD R18, R16.reuse, 0x21800 ;  /* 0x0002180010127836 */ /* 0x040fe20000000000 */
[----:B------:R-:W-:Y:S01]  /*0d70*/  SEL R17, R17, 0xffffffc0, !P2 ;  /* 0xffffffc011117807 */ /* 0x000fe20005000000 */
[----:B------:R-:W-:Y:S01]  /*0d80*/  VIADD R139, R137, 0x40 ;  /* 0x00000040898b7836 */ /* 0x000fe20000000000 */
[----:B------:R-:W-:Y:S01]  /*0d90*/  LOP3.LUT R2, R9, 0x7ffffffc, RZ, 0xc0, !PT ;  /* 0x7ffffffc09027812 */ /* 0x000fe200078ec0ff */
[----:B------:R-:W-:Y:S01]  /*0da0*/  IMAD R149, R7, 0x40, R8 ;  /* 0x0000004007957824 */ /* 0x000fe200078e0208 */
[----:B------:R-:W-:Y:S01]  /*0db0*/  IADD3 R19, R16, 0x21820, RZ ;  /* 0x0002182010137810 */ /* 0x000fe20007ffe0ff */
[----:B------:R-:W-:Y:S01]  /*0dc0*/  IMAD.IADD R0, R145, 0x1, -R0 ;  /* 0x0000000191007824 */ /* 0x000fe200078e0a00 */
[----:B------:R-:W-:Y:S01]  /*0dd0*/  SHF.R.S32.HI R152, RZ, 0x1f, R138 ;  /* 0x0000001fff987819 */ /* 0x000fe2000001148a */
[C---:B------:R-:W-:Y:S01]  /*0de0*/  @P1 VIADD R19, R18.reuse, 0xffffffe0 ;  /* 0xffffffe012131836 */ /* 0x040fe20000000000 */
[----:B------:R-:W-:Y:S01]  /*0df0*/  SHF.R.S32.HI R151, RZ, 0x1f, R139 ;  /* 0x0000001fff977819 */ /* 0x000fe2000001148b */
[----:B------:R-:W-:-:S02]  /*0e00*/  IMAD.IADD R18, R18, 0x1, R17 ;  /* 0x0000000112127824 */ /* 0x000fc400078e0211 */
[----:B------:R-:W-:Y:S02]  /*0e10*/  IMAD.IADD R23, R147, 0x1, -R2 ;  /* 0x0000000193177824 */ /* 0x000fe400078e0a02 */
[----:B------:R-:W-:Y:S02]  /*0e20*/  IMAD R136, R0, 0x8, R149 ;  /* 0x0000000800887824 */ /* 0x000fe400078e0295 */
[----:B------:R-:W-:Y:S02]  /*0e30*/  IMAD.IADD R17, R17, 0x1, R19 ;  /* 0x0000000111117824 */ /* 0x000fe400078e0213 */
[----:B------:R-:W-:-:S07]  /*0e40*/  VIADD R22, R19, 0x6000 ;  /* 0x0000600013167836 */ /* 0x000fce0000000000 */
.L_x_1915:
        /* <DEDUP_REMOVED lines=21> */
.L_x_1867:
[----:B------:R-:W-:Y:S01]  /*0fa0*/  ULDC UR7, c[0x0][0xc54] ;  /* 0x0003150000077ab9 */ /* 0x000fe20000000800 */
[----:B------:R-:W-:Y:S01]  /*0fb0*/  UMOV UR6, UR9 ;  /* 0x0000000900067c82 */ /* 0x000fe20008000000 */
[----:B------:R-:W-:-:S11]  /*0fc0*/  UISETP.NE.AND UP0, UPT, UR7, 0x1, UPT ;  /* 0x000000010700788c */ /* 0x000fd6000bf05270 */
[----:B------:R-:W-:Y:S02]  /*0fd0*/  @UP0 ULDC.64 UR10, c[0x0][0xc58] ;  /* 0x00031600000a0ab9 */ /* 0x000fe40000000a00 */
[----:B------:R-:W-:-:S04]  /*0fe0*/  UIMAD.WIDE.U32 UR4, UR9, UR10, URZ ;  /* 0x0000000a090472a5 */ /* 0x000fc8000f8e003f */
[----:B------:R-:W-:-:S04]  /*0ff0*/  @UP0 USHF.R.U32.HI UR6, URZ, UR11, UR5 ;  /* 0x0000000b3f060299 */ /* 0x000fc80008011605 */
[----:B------:R-:W-:-:S12]  /*1000*/  UIMAD UR4, UR6, UR7, URZ ;  /* 0x00000007060472a4 */ /* 0x000fd8000f8e023f */
.L_x_1868:
[----:B------:R-:W-:Y:S01]  /*1010*/  ULDC.64 UR10, c[0x0][0x418] ;  /* 0x00010600000a7ab9 */ /* 0x000fe20000000a00 */
[----:B------:R-:W-:Y:S01]  /*1020*/  ULOP3.LUT UR6, URZ, UR6, URZ, 0x33, !UPT ;  /* 0x000000063f067292 */ /* 0x000fe2000f8e333f */
[----:B------:R-:W-:Y:S01]  /*1030*/  PLOP3.LUT P0, PT, PT, PT, PT, 0x80, 0x0 ;  /* 0x000000000000781c */ /* 0x000fe20003f0f070 */
[----:B------:R-:W-:Y:S01]  /*1040*/  UISETP.NE.U32.AND UP0, UPT, UR10, URZ, UPT ;  /* 0x0000003f0a00728c */ /* 0x000fe2000bf05070 */
[----:B------:R-:W-:Y:S01]  /*1050*/  IMAD.MOV.U32 R38, RZ, RZ, RZ ;  /* 0x000000ffff267224 */ /* 0x000fe200078e00ff */
[----:B------:R-:W-:Y:S01]  /*1060*/  ULDC UR5, c[0x0][0xc3c] ;  /* 0x00030f0000057ab9 */ /* 0x000fe20000000800 */
[----:B------:R-:W-:Y:S01]  /*1070*/  UIADD3 UR4, UR9, -UR4, URZ ;  /* 0x8000000409047290 */ /* 0x000fe2000fffe03f */
[----:B------:R-:W-:Y:S01]  /*1080*/  MOV R0, RZ ;  /* 0x000000ff00007202 */ /* 0x000fe20000000f00 */
[----:B------:R-:W-:Y:S01]  /*1090*/  UISETP.NE.AND.EX UP0, UPT, UR11, URZ, UPT, UP0 ;  /* 0x0000003f0b00728c */ /* 0x000fe2000bf05300 */
[----:B------:R-:W-:Y:S01]  /*10a0*/  IMAD.MOV.U32 R46, RZ, RZ, RZ ;  /* 0x000000ffff2e7224 */ /* 0x000fe200078e00ff */
[----:B------:R-:W-:Y:S01]  /*10b0*/  UIADD3 UR6, UR6, UR5, URZ ;  /* 0x0000000506067290 */ /* 0x000fe2000fffe03f */
[----:B------:R-:W-:Y:S01]  /*10c0*/  CS2R R34, SRZ ;  /* 0x0000000000227805 */ /* 0x000fe2000001ff00 */
[----:B------:R-:W-:Y:S01]  /*10d0*/  ULDC UR11, c[0x0][0x448] ;  /* 0x00011200000b7ab9 */ /* 0x000fe20000000800 */
[----:B------:R-:W-:Y:S01]  /*10e0*/  ULDC UR10, c[0x0][0xc54] ;  /* 0x00031500000a7ab9 */ /* 0x000fe20000000800 */
[----:B------:R-:W-:Y:S01]  /*10f0*/  UISETP.NE.AND UP2, UPT, UR11, 0x1, UPT ;  /* 0x000000010b00788c */ /* 0x000fe2000bf45270 */
[----:B------:R-:W-:Y:S01]  /*1100*/  IMAD.MOV.U32 R133, RZ, RZ, RZ ;  /* 0x000000ffff857224 */ /* 0x000fe200078e00ff */
[----:B------:R-:W-:Y:S01]  /*1110*/  UIMAD UR39, UR6, 0xc0, URZ ;  /* 0x000000c0062778a4 */ /* 0x000fe2000f8e023f */
[----:B------:R-:W-:Y:S01]  /*1120*/  IMAD.MOV.U32 R42, RZ, RZ, RZ ;  /* 0x000000ffff2a7224 */ /* 0x000fe200078e00ff */
[----:B------:R-:W-:Y:S01]  /*1130*/  UIMAD UR10, UR8, UR10, UR4 ;  /* 0x0000000a080a72a4 */ /* 0x000fe2000f8e0204 */
[----:B------:R-:W-:Y:S01]  /*1140*/  CS2R R32, SRZ ;  /* 0x0000000000207805 */ /* 0x000fe2000001ff00 */
[----:B------:R-:W-:Y:S01]  /*1150*/  UIADD3 UR6, UR39, 0xbf, URZ ;  /* 0x000000bf27067890 */ /* 0x000fe2000fffe03f */
[----:B------:R-:W-:Y:S01]  /*1160*/  IMAD.MOV.U32 R129, RZ, RZ, RZ ;  /* 0x000000ffff817224 */ /* 0x000fe200078e00ff */
[----:B------:R-:W-:Y:S01]  /*1170*/  ULDC UR48, c[0x0][0x424] ;  /* 0x0001090000307ab9 */ /* 0x000fe20000000800 */
[----:B------:R-:W-:Y:S01]  /*1180*/  ULDC UR7, c[0x0][0x288] ;  /* 0x0000a20000077ab9 */ /* 0x000fe20000000800 */
[----:B------:R-:W-:Y:S01]  /*1190*/  USEL UR48, UR48, 0x1, UP0 ;  /* 0x0000000130307887 */ /* 0x000fe20008000000 */
[----:B------:R-:W-:Y:S01]  /*11a0*/  IMAD.MOV.U32 R44, RZ, RZ, RZ ;  /* 0x000000ffff2c7224 */ /* 0x000fe200078e00ff */
[----:B------:R-:W-:Y:S01]  /*11b0*/  @UP2 ULDC UR4, c[0x0][0x44c] ;  /* 0x0001130000042ab9 */ /* 0x000fe20000000800 */
[----:B------:R-:W-:Y:S01]  /*11c0*/  UIADD3 UR7, -UR7, 0x80, URZ ;  /* 0x0000008007077890 */ /* 0x000fe2000fffe13f */
[----:B------:R-:W-:Y:S01]  /*11d0*/  CS2R R26, SRZ ;  /* 0x00000000001a7805 */ /* 0x000fe2000001ff00 */
[----:B------:R-:W-:Y:S01]  /*11e0*/  UIMAD.WIDE.U32 UR4, UR6, UR4, URZ ;  /* 0x00000004060472a5 */ /* 0x000fe2000f8e003f */
[----:B------:R-:W-:Y:S01]  /*11f0*/  IMAD.MOV.U32 R125, RZ, RZ, RZ ;  /* 0x000000ffff7d7224 */ /* 0x000fe200078e00ff */
[----:B------:R-:W-:Y:S01]  /*1200*/  ULDC UR9, c[0x0][0x2f0] ;  /* 0x0000bc0000097ab9 */ /* 0x000fe20000000800 */
[----:B------:R-:W-:Y:S01]  /*1210*/  @UP2 ULDC UR11, c[0x0][0x450] ;  /* 0x00011400000b2ab9 */ /* 0x000fe20000000800 */
[----:B------:R-:W-:Y:S01]  /*1220*/  UIMAD UR7, UR48, UR9, UR7 ;  /* 0x00000009300772a4 */ /* 0x000fe2000f8e0207 */
[----:B------:R-:W-:Y:S01]  /*1230*/  CS2R R122, SRZ ;  /* 0x00000000007a7805 */ /* 0x000fe2000001ff00 */
[----:B------:R-:W-:Y:S01]  /*1240*/  @UP2 USHF.R.U32.HI UR6, URZ, UR11, UR5 ;  /* 0x0000000b3f062299 */ /* 0x000fe20008011605 */
[----:B------:R-:W-:Y:S01]  /*1250*/  CS2R R120, SRZ ;  /* 0x0000000000787805 */ /* 0x000fe2000001ff00 */
[----:B------:R-:W-:Y:S01]  /*1260*/  UIMAD UR4, UR48, UR9, 0x7f ;  /* 0x0000007f300474a4 */ /* 0x000fe2000f8e0209 */
[----:B------:R-:W-:Y:S01]  /*1270*/  CS2R R118, SRZ ;  /* 0x0000000000767805 */ /* 0x000fe2000001ff00 */
[----:B------:R-:W-:Y:S01]  /*1280*/  UIADD3 UR6, UR7, UR6, URZ ;  /* 0x0000000607067290 */ /* 0x000fe2000fffe03f */
[----:B------:R-:W-:Y:S01]  /*1290*/  CS2R R116, SRZ ;  /* 0x0000000000747805 */ /* 0x000fe2000001ff00 */
[----:B------:R-:W-:Y:S01]  /*12a0*/  USHF.R.S32.HI UR5, URZ, 0x1f, UR4 ;  /* 0x0000001f3f057899 */ /* 0x000fe20008011404 */
[----:B------:R-:W-:Y:S01]  /*12b0*/  CS2R R114, SRZ ;  /* 0x0000000000727805 */ /* 0x000fe2000001ff00 */
[----:B------:R-:W-:Y:S01]  /*12c0*/  USHF.R.S32.HI UR7, URZ, 0x1f, UR6 ;  /* 0x0000001f3f077899 */ /* 0x000fe20008011406 */
[----:B------:R-:W-:Y:S01]  /*12d0*/  CS2R R112, SRZ ;  /* 0x0000000000707805 */ /* 0x000fe2000001ff00 */
[----:B------:R-:W-:Y:S01]  /*12e0*/  ULEA.HI UR5, UR5, UR4, URZ, 0x7 ;  /* 0x0000000405057291 */ /* 0x000fe2000f8f383f */
[----:B------:R-:W-:Y:S01]  /*12f0*/  CS2R R110, SRZ ;  /* 0x00000000006e7805 */ /* 0x000fe2000001ff00 */
[----:B------:R-:W-:Y:S01]  /*1300*/  ULEA.HI UR7, UR7, UR6, URZ, 0x7 ;  /* 0x0000000607077291 */ /* 0x000fe2000f8f383f */
[----:B------:R-:W-:Y:S01]  /*1310*/  CS2R R108, SRZ ;  /* 0x00000000006c7805 */ /* 0x000fe2000001ff00 */
[----:B------:R-:W-:Y:S01]  /*1320*/  USHF.R.S32.HI UR54, URZ, 0x7, UR5 ;  /* 0x000000073f367899 */ /* 0x000fe20008011405 */
[----:B------:R-:W-:Y:S01]  /*1330*/  CS2R R106, SRZ ;  /* 0x00000000006a7805 */ /* 0x000fe2000001ff00 */
[----:B------:R-:W-:Y:S01]  /*1340*/  USHF.R.S32.HI UR7, URZ, 0x7, UR7 ;  /* 0x000000073f077899 */ /* 0x000fe20008011407 */
[----:B------:R-:W-:Y:S01]  /*1350*/  CS2R R104, SRZ ;  /* 0x0000000000687805 */ /* 0x000fe2000001ff00 */
[----:B------:R-:W-:Y:S01]  /*1360*/  ULDC UR38, c[0x0][0xc48] ;  /* 0x0003120000267ab9 */ /* 0x000fe20000000800 */
[----:B------:R-:W-:Y:S01]  /*1370*/  UMOV UR43, UR10 ;  /* 0x0000000a002b7c82 */ /* 0x000fe20008000000 */
[----:B------:R-:W-:Y:S01]  /*1380*/  UISETP.LT.AND UP0, UPT, UR54, UR7, UPT ;  /* 0x000000073600728c */ /* 0x000fe2000bf01270 */
[----:B------:R-:W-:Y:S01]  /*1390*/  CS2R R102, SRZ ;  /* 0x0000000000667805 */ /* 0x000fe2000001ff00 */
[----:B------:R-:W-:Y:S01]  /*13a0*/  UISETP.NE.AND UP1, UPT, UR38, 0x1, UPT ;  /* 0x000000012600788c */ /* 0x000fe2000bf25270 */
[----:B------:R-:W-:Y:S01]  /*13b0*/  CS2R R100, SRZ ;  /* 0x0000000000647805 */ /* 0x000fe2000001ff00 */
[----:B------:R-:W-:Y:S01]  /*13c0*/  USEL UR54, UR54, UR7, UP0 ;  /* 0x0000000736367287 */ /* 0x000fe20008000000 */
[----:B------:R-:W-:Y:S01]  /*13d0*/  CS2R R98, SRZ ;  /* 0x0000000000627805 */ /* 0x000fe2000001ff00 */
[----:B------:R-:W-:Y:S01]  /*13e0*/  UP2UR UR49, UPR, URZ, 0x4 ;  /* 0x000000043f317883 */ /* 0x000fe20008000000 */
[----:B------:R-:W-:Y:S01]  /*13f0*/  CS2R R96, SRZ ;  /* 0x0000000000607805 */ /* 0x000fe2000001ff00 */
[----:B------:R-:W-:Y:S01]  /*1400*/  UISETP.GE.AND UP0, UPT, UR54, 0x1, UPT ;  /* 0x000000013600788c */ /* 0x000fe2000bf06270 */
[----:B------:R-:W-:Y:S01]  /*1410*/  IMAD.MOV.U32 R48, RZ, RZ, RZ ;  /* 0x000000ffff307224 */ /* 0x000fe200078e00ff */
[----:B------:R-:W-:-:S02]  /*1420*/  CS2R R6, SRZ ;  /* 0x0000000000067805 */ /* 0x000fc4000001ff00 */
[----:B------:R-:W-:Y:S02]  /*1430*/  MOV R93, RZ ;  /* 0x000000ff005d7202 */ /* 0x000fe40000000f00 */
[----:B------:R-:W-:Y:S01]  /*1440*/  CS2R R90, SRZ ;  /* 0x00000000005a7805 */ /* 0x000fe2000001ff00 */
[----:B------:R-:W-:Y:S01]  /*1450*/  @UP1 ULDC UR8, c[0x0][0xc4c] ;  /* 0x0003130000081ab9 */ /* 0x000fe20000000800 */
[----:B------:R-:W-:Y:S01]  /*1460*/  PLOP3.LUT P1, PT, PT, PT, UP0, 0x80, 0x0 ;  /* 0x000000000000781c */ /* 0x000fe20003f2f008 */
[----:B------:R-:W-:Y:S01]  /*1470*/  UIMAD.WIDE.U32 UR4, UR10, UR8, URZ ;  /* 0x000000080a0472a5 */ /* 0x000fe2000f8e003f */
[----:B------:R-:W-:Y:S01]  /*1480*/  CS2R R88, SRZ ;  /* 0x0000000000587805 */ /* 0x000fe2000001ff00 */
[----:B------:R-:W-:Y:S02]  /*1490*/  @UP1 ULDC UR6, c[0x0][0xc50] ;  /* 0x0003140000061ab9 */ /* 0x000fe40000000800 */
[----:B------:R-:W-:-:S04]  /*14a0*/  @UP1 USHF.R.U32.HI UR43, URZ, UR6, UR5 ;  /* 0x000000063f2b1299 */ /* 0x000fc80008011605 */
[----:B------:R-:W-:-:S04]  /*14b0*/  UIADD3 UR4, -UR43, URZ, URZ ;  /* 0x0000003f2b047290 */ /* 0x000fc8000fffe13f */
[----:B------:R-:W-:Y:S01]  /*14c0*/  UIMAD UR38, UR38, UR4, UR10 ;  /* 0x00000004262672a4 */ /* 0x000fe2000f8e020a */
[----:B------:R-:W-:Y:S11]  /*14d0*/  @!P1 BRA `(.L_x_1869) ;  /* 0x00000094000c9947 */ /* 0x000ff60003800000 */
[----:B------:R-:W0:Y:S01]  /*14e0*/  SHFL.IDX PT, R0, R148, RZ, 0x1f ;  /* 0x00001fff94007589 */ /* 0x000e2200000e0000 */
[----:B------:R-:W-:-:S04]  /*14f0*/  UIADD3 UR6, UR40, 0x21800, URZ ;  /* 0x0002180028067890 */ /* 0x000fc8000fffe03f */
[----:B------:R-:W-:-:S06]  /*1500*/  ULOP3.LUT UP0, URZ, UR6, 0x3ff, URZ, 0xc0, !UPT ;  /* 0x000003ff063f7892 */ /* 0x000fcc000f80c03f */
[----:B------:R-:W-:Y:S02]  /*1510*/  PLOP3.LUT P0, PT, PT, PT, UP0, 0x80, 0x0 ;  /* 0x000000000000781c */ /* 0x000fe40003f0f008 */
[----:B0-----:R-:W-:-:S13]  /*1520*/  R2UR UR37, R0 ;  /* 0x00000000002572ca */ /* 0x001fda00000e0000 */
[----:B------:R-:W-:-:S04]  /*1530*/  UIMAD.WIDE UR4, UR37, 0x55555556, URZ ;  /* 0x55555556250478a5 */ /* 0x000fc8000f8e023f */
[----:B------:R-:W-:-:S04]  /*1540*/  ULEA.HI UR5, UR5, UR5, URZ, 0x1 ;  /* 0x0000000505057291 */ /* 0x000fc8000f8f083f */
[----:B------:R-:W-:-:S04]  /*1550*/  UIMAD UR5, UR5, -0x3, UR37 ;  /* 0xfffffffd050578a4 */ /* 0x000fc8000f8e0225 */
[----:B------:R-:W-:Y:S02]  /*1560*/  ULEA UR4, UR5, UR40, 0xc ;  /* 0x0000002805047291 */ /* 0x000fe4000f8e603f */
[----:B------:R-:W-:Y:S02]  /*1570*/  ULEA UR5, UR5, UR6, 0xd ;  /* 0x0000000605057291 */ /* 0x000fe4000f8e683f */
[----:B------:R-:W-:Y:S02]  /*1580*/  UIADD3 UR4, UR4, 0xc400, URZ ;  /* 0x0000c40004047890 */ /* 0x000fe4000fffe03f */
[----:B------:R-:W-:Y:S02]  /*1590*/  USHF.R.U32.HI UR5, URZ, 0x4, UR5 ;  /* 0x000000043f057899 */ /* 0x000fe40008011605 */
[----:B------:R-:W-:Y:S02]  /*15a0*/  USHF.R.U32.HI UR4, URZ, 0x4, UR4 ;  /* 0x000000043f047899 */ /* 0x000fe40008011604 */
[----:B------:R-:W-:-:S02]  /*15b0*/  ULOP3.LUT UR36, UR5, 0x3fff, URZ, 0xc0, !UPT ;  /* 0x00003fff05247892 */ /* 0x000fc4000f8ec03f */
[----:B------:R-:W-:Y:S01]  /*15c0*/  ULOP3.LUT UR52, UR4, 0x3fff, URZ, 0xc0, !UPT ;  /* 0x00003fff04347892 */ /* 0x000fe2000f8ec03f */
[----:B------:R-:W-:Y:S11]  /*15d0*/  @!P0 BRA `(.L_x_1870) ;  /* 0x0000000000408947 */ /* 0x000ff60003800000 */
        /* <DEDUP_REMOVED lines=16> */
.L_x_1870:
        /* <DEDUP_REMOVED lines=9> */
.L_x_1979:
[----:B------:R-:W-:Y:S05]  /*1770*/  @!P0 BRA `(.L_x_1872) ;  /* 0x0000000000048947 */ /* 0x000fea0003800000 */
[----:B------:R-:W-:Y:S01]  /*1780*/  BPT.TRAP 0x1 ;  /* 0x000000040000795c */ /* 0x000fe20000300000 */
.L_x_1872:
[----:B0-----:R-:W-:Y:S02]  /*1790*/  IMAD.U32 R0, RZ, RZ, UR44 ;  /* 0x0000002cff007e24 */ /* 0x001fe4000f8e00ff */
[----:B------:R-:W-:-:S03]  /*17a0*/  IMAD.U32 R3, RZ, RZ, UR45 ;  /* 0x0000002dff037e24 */ /* 0x000fc6000f8e00ff */
[----:B------:R-:W-:Y:S02]  /*17b0*/  LEA R0, R0, UR40, 0x3 ;  /* 0x0000002800007c11 */ /* 0x000fe4000f8e18ff */
[----:B------:R-:W-:-:S04]  /*17c0*/  SHF.L.U32 R3, R3, 0x1f, RZ ;  /* 0x0000001f03037819 */ /* 0x000fc800000006ff */
[----:B------:R0:W1:Y:S01]  /*17d0*/  SYNCS.PHASECHK.TRANS64.TRYWAIT P1, [R0+URZ+0x2d830], R3 ;  /* 0x02d83003000075a7 */ /* 0x000062000802017f */
[----:B------:R-:W-:Y:S05]  /*17e0*/  @!P0 BRA `(.L_x_1873) ;  /* 0x0000000000048947 */ /* 0x000fea0003800000 */
[----:B------:R-:W-:Y:S01]  /*17f0*/  BPT.TRAP 0x1 ;  /* 0x000000040000795c */ /* 0x000fe20000300000 */
.L_x_1873:
[----:B-1----:R-:W-:Y:S05]  /*1800*/  @P1 BRA `(.L_x_1874) ;  /* 0x0000000000081947 */ /* 0x002fea0003800000 */
[----:B------:R-:W1:Y:S02]  /*1810*/  SYNCS.PHASECHK.TRANS64.TRYWAIT P1, [R0+URZ+0x2d830], R3 ;  /* 0x02d83003000075a7 */ /* 0x000e64000802017f */
[----:B-1----:R-:W-:Y:S05]  /*1820*/  @!P1 BRA `(.L_x_1875) ;  /* 0x000000e800d09947 */ /* 0x002fea0003800000 */
.L_x_1874:
        /* <DEDUP_REMOVED lines=49> */
.L_x_1876:
[----:B------:R-:W-:Y:S01]  /*1b40*/  UISETP.NE.AND UP0, UPT, UR49, URZ, UPT ;  /* 0x0000003f3100728c */ /* 0x000fe2000bf05270 */
[----:B------:R-:W-:Y:S01]  /*1b50*/  CS2R R134, SRZ ;  /* 0x0000000000867805 */ /* 0x000fe2000001ff00 */
[----:B------:R-:W-:Y:S01]  /*1b60*/  ULDC UR10, c[0x0][0x9d8] ;  /* 0x00027600000a7ab9 */ /* 0x000fe20000000800 */
[----:B------:R-:W-:Y:S01]  /*1b70*/  ULDC UR11, c[0x0][0x2f0] ;  /* 0x0000bc00000b7ab9 */ /* 0x000fe20000000800 */
[----:B------:R-:W-:Y:S01]  /*1b80*/  FMUL.FTZ R2, R25, UR10 ;  /* 0x0000000a19027c20 */ /* 0x000fe20008410000 */
[----:B------:R-:W-:Y:S01]  /*1b90*/  VIADD R25, R136, UR39 ;  /* 0x0000002788197c36 */ /* 0x000fe20008000000 */
[----:B------:R-:W-:Y:S01]  /*1ba0*/  PLOP3.LUT P1, PT, PT, PT, UP0, 0x80, 0x0 ;  /* 0x000000000000781c */ /* 0x000fe20003f2f008 */
[----:B------:R-:W-:Y:S01]  /*1bb0*/  FMUL.FTZ R93, R26, UR10 ;  /* 0x0000000a1a5d7c20 */ /* 0x000fe20008410000 */
[----:B------:R-:W-:Y:S01]  /*1bc0*/  PLOP3.LUT P2, PT, PT, PT, UP0, 0x80, 0x0 ;  /* 0x000000000000781c */ /* 0x000fe20003f4f008 */
[----:B------:R-:W-:Y:S01]  /*1bd0*/  FMUL.FTZ R91, R27, UR10 ;  /* 0x0000000a1b5b7c20 */ /* 0x000fe20008410000 */
[----:B------:R-:W-:Y:S01]  /*1be0*/  MOV R7, UR11 ;  /* 0x0000000b00077c02 */ /* 0x000fe20008000f00 */
[----:B------:R-:W-:Y:S01]  /*1bf0*/  @UP0 ULDC UR6, c[0x0][0x44c] ;  /* 0x0001130000060ab9 */ /* 0x000fe20000000800 */
[----:B------:R-:W-:Y:S01]  /*1c00*/  FMUL.FTZ R89, R30, UR10 ;  /* 0x0000000a1e597c20 */ /* 0x000fe20008410000 */
[----:B------:R-:W-:Y:S01]  /*1c10*/  FMUL.FTZ R55, R55, UR10 ;  /* 0x0000000a37377c20 */ /* 0x000fe20008410000 */
[----:B------:R-:W2:Y:S01]  /*1c20*/  MUFU.TANH R93, R93 ;  /* 0x0000005d005d7308 */ /* 0x000ea20000002400 */
[----:B------:R-:W-:Y:S01]  /*1c30*/  FMUL.FTZ R4, R35, UR10 ;  /* 0x0000000a23047c20 */ /* 0x000fe20008410000 */
[----:B01----:R-:W-:Y:S01]  /*1c40*/  FMUL.FTZ R3, R31, UR10 ;  /* 0x0000000a1f037c20 */ /* 0x003fe20008410000 */
[----:B------:R-:W-:Y:S01]  /*1c50*/  FMUL.FTZ R35, R44, UR10 ;  /* 0x0000000a2c237c20 */ /* 0x000fe20008410000 */
[----:B------:R-:W-:Y:S01]  /*1c60*/  ULDC UR14, c[0x0][0x288] ;  /* 0x0000a200000e7ab9 */ /* 0x000fe20000000800 */
[----:B------:R-:W-:Y:S01]  /*1c70*/  @P1 IMAD.HI.U32 R5, R25, UR6, RZ ;  /* 0x0000000619051c27 */ /* 0x000fe2000f8e00ff */
[----:B------:R-:W-:-:S03]  /*1c80*/  @UP0 ULDC UR6, c[0x0][0x450] ;  /* 0x0001140000060ab9 */ /* 0x000fc60000000800 */
[----:B------:R-:W-:Y:S01]  /*1c90*/  FMUL.FTZ R6, R34, UR10 ;  /* 0x0000000a22067c20 */ /* 0x000fe20008410000 */
[----:B------:R-:W0:Y:S01]  /*1ca0*/  MUFU.TANH R91, R91 ;  /* 0x0000005b005b7308 */ /* 0x000e220000002400 */
[----:B------:R-:W-:Y:S01]  /*1cb0*/  FMUL.FTZ R38, R38, UR10 ;  /* 0x0000000a26267c20 */ /* 0x000fe20008410000 */
[----:B------:R-:W-:Y:S01]  /*1cc0*/  @P2 SHF.R.U32.HI R25, RZ, UR6, R5 ;  /* 0x00000006ff192c19 */ /* 0x000fe20008011605 */
[----:B------:R-:W-:Y:S01]  /*1cd0*/  UMOV UR6, 0xffffff80 ;  /* 0xffffff8000067882 */ /* 0x000fe20000000000 */
[----:B------:R-:W-:Y:S01]  /*1ce0*/  FMUL.FTZ R39, R39, UR10 ;  /* 0x0000000a27277c20 */ /* 0x000fe20008410000 */
[----:B------:R-:W-:Y:S01]  /*1cf0*/  UIMAD UR6, UR54, UR6, 0x80 ;  /* 0x00000080360674a4 */ /* 0x000fe2000f8e0206 */
[----:B------:R-:W-:Y:S01]  /*1d00*/  FMUL.FTZ R42, R42, UR10 ;  /* 0x0000000a2a2a7c20 */ /* 0x000fe20008410000 */
[----:B------:R-:W1:Y:S01]  /*1d10*/  SHFL.IDX PT, R5, R25, 0x1, 0x1c1f ;  /* 0x003c1f0019057f89 */ /* 0x000e6200000e0000 */
[----:B------:R3:W-:Y:S01]  /*1d20*/  MUFU.TANH R44, R55 ;  /* 0x00000037002c7308 */ /* 0x0007e20000002400 */
[----:B------:R-:W-:Y:S01]  /*1d30*/  UIADD3 UR7, UR6, 0x1, URZ ;  /* 0x0000000106077890 */ /* 0x000fe2000fffe03f */
[----:B------:R-:W-:Y:S01]  /*1d40*/  FMUL.FTZ R59, R59, UR10 ;  /* 0x0000000a3b3b7c20 */ /* 0x000fe20008410000 */
[----:B------:R-:W-:Y:S01]  /*1d50*/  UIMAD UR6, UR48, UR11, UR6 ;  /* 0x0000000b300672a4 */ /* 0x000fe2000f8e0206 */
[----:B------:R-:W-:Y:S01]  /*1d60*/  FMUL.FTZ R43, R43, UR10 ;  /* 0x0000000a2b2b7c20 */ /* 0x000fe20008410000 */
[----:B------:R-:W-:Y:S01]  /*1d70*/  FMUL.FTZ R46, R46, UR10 ;  /* 0x0000000a2e2e7c20 */ /* 0x000fe20008410000 */
[----:B------:R-:W-:Y:S01]  /*1d80*/  FMUL.FTZ R30, R33, UR10 ;  /* 0x0000000a211e7c20 */ /* 0x000fe20008410000 */
[----:B------:R-:W-:Y:S01]  /*1d90*/  IMAD.U32 R26, RZ, RZ, UR7 ;  /* 0x00000007ff1a7e24 */ /* 0x000fe2000f8e00ff */
[----:B------:R-:W4:Y:S01]  /*1da0*/  MUFU.TANH R89, R89 ;  /* 0x0000005900597308 */ /* 0x000f220000002400 */
[----:B------:R-:W-:-:S02]  /*1db0*/  IMAD.U32 R8, RZ, RZ, UR6 ;  /* 0x00000006ff087e24 */ /* 0x000fc4000f8e00ff */
[----:B------:R-:W-:Y:S01]  /*1dc0*/  FMUL.FTZ R47, R47, UR10 ;  /* 0x0000000a2f2f7c20 */ /* 0x000fe20008410000 */
[C---:B------:R-:W-:Y:S02]  /*1dd0*/  IMAD R26, R23.reuse, -0x2, R26 ;  /* 0xfffffffe171a7824 */ /* 0x040fe400078e021a */
[----:B------:R-:W-:Y:S01]  /*1de0*/  FMUL.FTZ R33, R40, UR10 ;  /* 0x0000000a28217c20 */ /* 0x000fe20008410000 */
[----:B---3--:R-:W-:Y:S02]  /*1df0*/  IMAD R55, R23, -0x2, R8 ;  /* 0xfffffffe17377824 */ /* 0x008fe400078e0208 */
[----:B------:R-:W-:Y:S01]  /*1e00*/  FMUL.FTZ R40, R53, UR10 ;  /* 0x0000000a35287c20 */ /* 0x000fe20008410000 */
[----:B------:R-:W-:Y:S01]  /*1e10*/  IMAD R26, R7, UR48, R26 ;  /* 0x00000030071a7c24 */ /* 0x000fe2000f8e021a */
[----:B------:R-:W3:Y:S01]  /*1e20*/  MUFU.TANH R3, R3 ;  /* 0x0000000300037308 */ /* 0x000ee20000002400 */
[----:B------:R-:W-:Y:S01]  /*1e30*/  FMUL.FTZ R7, R63, UR10 ;  /* 0x0000000a3f077c20 */ /* 0x000fe20008410000 */
[----:B------:R-:W-:Y:S01]  /*1e40*/  FMUL.FTZ R50, R50, UR10 ;  /* 0x0000000a32327c20 */ /* 0x000fe20008410000 */
[----:B------:R-:W-:Y:S01]  /*1e50*/  FMUL.FTZ R51, R51, UR10 ;  /* 0x0000000a33337c20 */ /* 0x000fe20008410000 */
[----:B------:R-:W-:Y:S01]  /*1e60*/  FMUL.FTZ R54, R54, UR10 ;  /* 0x0000000a36367c20 */ /* 0x000fe20008410000 */
[----:B------:R-:W-:Y:S01]  /*1e70*/  FMUL.FTZ R31, R36, UR10 ;  /* 0x0000000a241f7c20 */ /* 0x000fe20008410000 */
[----:B------:R-:W-:Y:S01]  /*1e80*/  FMUL.FTZ R36, R45, UR10 ;  /* 0x0000000a2d247c20 */ /* 0x000fe20008410000 */
[----:B-1----:R-:W-:Y:S01]  /*1e90*/  IADD3 R8, R5, -UR14, R26 ;  /* 0x8000000e05087c10 */ /* 0x002fe2000fffe01a */
[----:B------:R-:W-:Y:S01]  /*1ea0*/  MUFU.TANH R6, R6 ;  /* 0x0000000600067308 */ /* 0x000fe20000002400 */
[----:B------:R-:W-:Y:S01]  /*1eb0*/  FMUL.FTZ R27, R28, UR10 ;  /* 0x0000000a1c1b7c20 */ /* 0x000fe20008410000 */
[----:B------:R-:W-:Y:S01]  /*1ec0*/  FMUL.FTZ R28, R29, UR10 ;  /* 0x0000000a1d1c7c20 */ /* 0x000fe20008410000 */
[----:B------:R-:W-:Y:S01]  /*1ed0*/  VIMNMX R5, R55, R8, PT ;  /* 0x0000000837057248 */ /* 0x000fe20003fe0100 */
[----:B------:R-:W-:Y:S01]  /*1ee0*/  FMUL.FTZ R29, R32, UR10 ;  /* 0x0000000a201d7c20 */ /* 0x000fe20008410000 */
[----:B------:R-:W-:Y:S01]  /*1ef0*/  FMUL.FTZ R58, R58, UR10 ;  /* 0x0000000a3a3a7c20 */ /* 0x000fe20008410000 */
[----:B------:R-:W-:Y:S01]  /*1f00*/  FMUL.FTZ R32, R37, UR10 ;  /* 0x0000000a25207c20 */ /* 0x000fe20008410000 */
[C---:B------:R-:W-:Y:S01]  /*1f10*/  ISETP.GT.AND P1, PT, R5.reuse, RZ, PT ;  /* 0x000000ff0500720c */ /* 0x040fe20003f24270 */
[----:B------:R-:W1:Y:S01]  /*1f20*/  MUFU.TANH R4, R4 ;  /* 0x0000000400047308 */ /* 0x000e620000002400 */
[C---:B------:R-:W-:Y:S01]  /*1f30*/  ISETP.GT.AND P2, PT, R5.reuse, 0x1, PT ;  /* 0x000000010500780c */ /* 0x040fe20003f44270 */
[----:B------:R-:W-:Y:S01]  /*1f40*/  FMUL.FTZ R37, R48, UR10 ;  /* 0x0000000a30257c20 */ /* 0x000fe20008410000 */
[----:B------:R-:W-:Y:S01]  /*1f50*/  ISETP.GT.AND P3, PT, R5, 0x8, PT ;  /* 0x000000080500780c */ /* 0x000fe20003f64270 */
[----:B------:R-:W-:Y:S01]  /*1f60*/  FMUL.FTZ R62, R62, UR10 ;  /* 0x0000000a3e3e7c20 */ /* 0x000fe20008410000 */
[----:B--2---:R-:W-:Y:S01]  /*1f70*/  FSEL R93, R93, -INF , P1 ;  /* 0xff8000005d5d7808 */ /* 0x004fe20000800000 */
[----:B------:R-:W-:Y:S01]  /*1f80*/  FMUL.FTZ R66, R66, UR10 ;  /* 0x0000000a42427c20 */ /* 0x000fe20008410000 */
[----:B0-----:R-:W-:Y:S01]  /*1f90*/  FSEL R91, R91, -INF , P2 ;  /* 0xff8000005b5b7808 */ /* 0x001fe20001000000 */
[----:B------:R0:W2:Y:S01]  /*1fa0*/  MUFU.TANH R9, R38 ;  /* 0x0000002600097308 */ /* 0x0000a20000002400 */
[----:B------:R-:W-:Y:S01]  /*1fb0*/  ISETP.GT.AND P1, PT, R5, 0x9, PT ;  /* 0x000000090500780c */ /* 0x000fe20003f24270 */
[----:B------:R-:W-:Y:S01]  /*1fc0*/  FMUL.FTZ R67, R67, UR10 ;  /* 0x0000000a43437c20 */ /* 0x000fe20008410000 */
[----:B----4-:R-:W-:Y:S01]  /*1fd0*/  FSEL R89, R89, -INF , P3 ;  /* 0xff80000059597808 */ /* 0x010fe20001800000 */
[----:B------:R-:W-:Y:S01]  /*1fe0*/  FMUL.FTZ R70, R70, UR10 ;  /* 0x0000000a46467c20 */ /* 0x000fe20008410000 */
[----:B------:R-:W-:Y:S01]  /*1ff0*/  FMNMX.FTZ R8, R93, R91, !PT ;  /* 0x0000005b5d087209 */ /* 0x000fe20007810000 */
[----:B------:R-:W-:Y:S01]  /*2000*/  FMUL.FTZ R71, R71, UR10 ;  /* 0x0000000a47477c20 */ /* 0x000fe20008410000 */
[----:B------:R-:W-:Y:S01]  /*2010*/  ISETP.GT.AND P2, PT, R5, 0x10, PT ;  /* 0x000000100500780c */ /* 0x000fe20003f44270 */
[----:B------:R4:W5:Y:S01]  /*2020*/  MUFU.TANH R10, R39 ;  /* 0x00000027000a7308 */ /* 0x0009620000002400 */
[----:B---3--:R-:W-:Y:S01]  /*2030*/  FSEL R63, R3, -INF , P1 ;  /* 0xff800000033f7808 */ /* 0x008fe20000800000 */
[----:B0-----:R-:W-:Y:S01]  /*2040*/  FMUL.FTZ R38, R49, UR10 ;  /* 0x0000000a31267c20 */ /* 0x001fe20008410000 */
[----:B------:R-:W-:Y:S01]  /*2050*/  FMNMX.FTZ R8, R89, R8, !PT ;  /* 0x0000000859087209 */ /* 0x000fe20007810000 */
[----:B------:R-:W-:Y:S01]  /*2060*/  FMUL.FTZ R74, R74, UR10 ;  /* 0x0000000a4a4a7c20 */ /* 0x000fe20008410000 */
[----:B------:R-:W-:Y:S01]  /*2070*/  ISETP.GT.AND P1, PT, R5, 0x11, PT ;  /* 0x000000110500780c */ /* 0x000fe20003f24270 */
[----:B------:R-:W-:Y:S01]  /*2080*/  FMUL.FTZ R75, R75, UR10 ;  /* 0x0000000a4b4b7c20 */ /* 0x000fe20008410000 */
[----:B------:R-:W-:Y:S01]  /*2090*/  FMNMX.FTZ R8, R63, R8, !PT ;  /* 0x000000083f087209 */ /* 0x000fe20007810000 */
[----:B------:R0:W-:Y:S01]  /*20a0*/  MUFU.TANH R11, R42 ;  /* 0x0000002a000b7308 */ /* 0x0001e20000002400 */
[----:B----4-:R-:W-:Y:S01]  /*20b0*/  FMUL.FTZ R39, R52, UR10 ;  /* 0x0000000a34277c20 */ /* 0x010fe20008410000 */
[----:B------:R-:W-:Y:S01]  /*20c0*/  FMUL.FTZ R78, R78, UR10 ;  /* 0x0000000a4e4e7c20 */ /* 0x000fe20008410000 */
[----:B------:R-:W-:Y:S01]  /*20d0*/  FMUL.FTZ R79, R79, UR10 ;  /* 0x0000000a4f4f7c20 */ /* 0x000fe20008410000 */
[----:B------:R-:W-:Y:S01]  /*20e0*/  FMUL.FTZ R82, R82, UR10 ;  /* 0x0000000a52527c20 */ /* 0x000fe20008410000 */
[----:B------:R-:W-:Y:S01]  /*20f0*/  FMUL.FTZ R83, R83, UR10 ;  /* 0x0000000a53537c20 */ /* 0x000fe20008410000 */
[----:B------:R-:W-:Y:S01]  /*2100*/  FMUL.FTZ R86, R86, UR10 ;  /* 0x0000000a56567c20 */ /* 0x000fe20008410000 */
[----:B------:R-:W-:Y:S01]  /*2110*/  FMUL.FTZ R87, R87, UR10 ;  /* 0x0000000a57577c20 */ /* 0x000fe20008410000 */
[----:B------:R3:W-:Y:S01]  /*2120*/  MUFU.TANH R21, R59 ;  /* 0x0000003b00157308 */ /* 0x0007e20000002400 */
[----:B0-----:R-:W-:Y:S01]  /*2130*/  FMUL.FTZ R42, R57, UR10 ;  /* 0x0000000a392a7c20 */ /* 0x001fe20008410000 */
[----:B-1----:R-:W-:Y:S01]  /*2140*/  FSEL R57, R4, -INF , P1 ;  /* 0xff80000004397808 */ /* 0x002fe20000800000 */
[----:B------:R-:W-:Y:S01]  /*2150*/  FMUL.FTZ R88, R24, UR10 ;  /* 0x0000000a18587c20 */ /* 0x000fe20008410000 */
[----:B------:R-:W-:Y:S01]  /*2160*/  ISETP.GT.AND P1, PT, R5, 0x19, PT ;  /* 0x000000190500780c */ /* 0x000fe20003f24270 */
[----:B------:R-:W-:-:S02]  /*2170*/  VIADD R26, R26, -UR14 ;  /* 0x8000000e1a1a7c36 */ /* 0x000fc40008000000 */
[----:B------:R-:W-:Y:S01]  /*2180*/  FMUL.FTZ R34, R41, UR10 ;  /* 0x0000000a29227c20 */ /* 0x000fe20008410000 */
[----:B------:R-:W-:Y:S01]  /*2190*/  ULDC UR33, c[0x0][0x988] ;  /* 0x0002620000217ab9 */ /* 0x000fe20000000800 */
[----:B------:R-:W0:Y:S01]  /*21a0*/  MUFU.TANH R43, R43 ;  /* 0x0000002b002b7308 */ /* 0x000e220000002400 */
[----:B---3--:R-:W-:Y:S01]  /*21b0*/  FSEL R59, R6, -INF , P2 ;  /* 0xff800000063b7808 */ /* 0x008fe20001000000 */
[----:B------:R-:W-:Y:S01]  /*21c0*/  FMUL.FTZ R41, R56, UR10 ;  /* 0x0000000a38297c20 */ /* 0x000fe20008410000 */
[----:B------:R-:W-:Y:S01]  /*21d0*/  ISETP.GT.AND P2, PT, R5, 0x18, PT ;  /* 0x000000180500780c */ /* 0x000fe20003f44270 */
[----:B------:R-:W-:Y:S01]  /*21e0*/  FMUL.FTZ R64, R64, UR10 ;  /* 0x0000000a40407c20 */ /* 0x000fe20008410000 */
[----:B------:R-:W-:Y:S01]  /*21f0*/  FMNMX.FTZ R8, R59, R8, !PT ;  /* 0x000000083b087209 */ /* 0x000fe20007810000 */
[----:B------:R-:W-:Y:S01]  /*2200*/  FMUL.FTZ R65, R65, UR10 ;  /* 0x0000000a41417c20 */ /* 0x000fe20008410000 */
[----:B--2---:R-:W-:Y:S01]  /*2210*/  FSEL R53, R9, -INF , P2 ;  /* 0xff80000009357808 */ /* 0x004fe20001000000 */
[----:B------:R-:W-:Y:S01]  /*2220*/  MUFU.TANH R46, R46 ;  /* 0x0000002e002e7308 */ /* 0x000fe20000002400 */
[----:B------:R-:W-:Y:S01]  /*2230*/  FMNMX.FTZ R8, R57, R8, !PT ;  /* 0x0000000839087209 */ /* 0x000fe20007810000 */
[----:B------:R-:W-:Y:S01]  /*2240*/  FMUL.FTZ R69, R69, UR10 ;  /* 0x0000000a45457c20 */ /* 0x000fe20008410000 */
[----:B------:R-:W-:Y:S01]  /*2250*/  ISETP.GT.AND P2, PT, R5, 0x20, PT ;  /* 0x000000200500780c */ /* 0x000fe20003f44270 */
[----:B------:R-:W-:Y:S01]  /*2260*/  @UP0 ULDC UR15, c[0x0][0x450] ;  /* 0x00011400000f0ab9 */ /* 0x000fe20000000800 */
[----:B-----5:R-:W-:Y:S01]  /*2270*/  FSEL R52, R10, -INF , P1 ;  /* 0xff8000000a347808 */ /* 0x020fe20000800000 */
[----:B------:R-:W-:Y:S01]  /*2280*/  UIMAD UR11, UR48, UR11, -UR14 ;  /* 0x0000000b300b72a4 */ /* 0x000fe2000f8e0a0e */
[----:B------:R-:W-:Y:S01]  /*2290*/  FMNMX.FTZ R3, R53, R8, !PT ;  /* 0x0000000835037209 */ /* 0x000fe20007810000 */
[----:B------:R-:W1:Y:S01]  /*22a0*/  MUFU.TANH R47, R47 ;  /* 0x0000002f002f7308 */ /* 0x000e620000002400 */
[----:B------:R-:W-:Y:S01]  /*22b0*/  ISETP.GT.AND P1, PT, R5, 0x21, PT ;  /* 0x000000210500780c */ /* 0x000fe20003f24270 */
[----:B------:R-:W-:Y:S01]  /*22c0*/  UIADD3 UR54, UR54, -0x2, URZ ;  /* 0xfffffffe36367890 */ /* 0x000fe2000fffe03f */
[----:B------:R-:W-:-:S02]  /*22d0*/  FMNMX.FTZ R4, R52, R3, !PT ;  /* 0x0000000334047209 */ /* 0x000fc40007810000 */
[----:B------:R-:W-:Y:S02]  /*22e0*/  CS2R R132, SRZ ;  /* 0x0000000000847805 */ /* 0x000fe4000001ff00 */
[----:B------:R-:W-:Y:S02]  /*22f0*/  R2UR UR6, R0 ;  /* 0x00000000000672ca */ /* 0x000fe400000e0000 */
[----:B------:R-:W-:Y:S02]  /*2300*/  CS2R R130, SRZ ;  /* 0x0000000000827805 */ /* 0x000fe4000001ff00 */
[----:B------:R-:W-:Y:S01]  /*2310*/  CS2R R128, SRZ ;  /* 0x0000000000807805 */ /* 0x000fe2000001ff00 */
[----:B------:R0:W2:Y:S01]  /*2320*/  MUFU.TANH R12, R50 ;  /* 0x00000032000c7308 */ /* 0x0000a20000002400 */
[----:B------:R-:W-:Y:S02]  /*2330*/  CS2R R126, SRZ ;  /* 0x00000000007e7805 */ /* 0x000fe4000001ff00 */
[----:B------:R-:W-:-:S02]  /*2340*/  CS2R R124, SRZ ;  /* 0x00000000007c7805 */ /* 0x000fc4000001ff00 */
[----:B------:R-:W-:Y:S02]  /*2350*/  CS2R R122, SRZ ;  /* 0x00000000007a7805 */ /* 0x000fe4000001ff00 */
[----:B------:R-:W-:Y:S02]  /*2360*/  CS2R R120, SRZ ;  /* 0x0000000000787805 */ /* 0x000fe4000001ff00 */
[----:B------:R-:W-:Y:S02]  /*2370*/  CS2R R118, SRZ ;  /* 0x0000000000767805 */ /* 0x000fe4000001ff00 */
[----:B------:R-:W-:Y:S02]  /*2380*/  CS2R R116, SRZ ;  /* 0x0000000000747805 */ /* 0x000fe4000001ff00 */
[----:B------:R-:W-:Y:S01]  /*2390*/  CS2R R114, SRZ ;  /* 0x0000000000727805 */ /* 0x000fe2000001ff00 */
[----:B------:R3:W4:Y:S01]  /*23a0*/  MUFU.TANH R13, R51 ;  /* 0x00000033000d7308 */ /* 0x0007220000002400 */
[----:B0-----:R-:W-:Y:S01]  /*23b0*/  FSEL R50, R43, -INF , P1 ;  /* 0xff8000002b327808 */ /* 0x001fe20000800000 */
[----:B------:R-:W-:Y:S01]  /*23c0*/  UIADD3 UR6, UR6, 0x2d840, URZ ;  /* 0x0002d84006067890 */ /* 0x000fe2000fffe03f */
[----:B------:R-:W-:-:S02]  /*23d0*/  ISETP.GT.AND P1, PT, R5, 0x29, PT ;  /* 0x000000290500780c */ /* 0x000fc40003f24270 */
[----:B------:R-:W-:Y:S02]  /*23e0*/  CS2R R112, SRZ ;  /* 0x0000000000707805 */ /* 0x000fe4000001ff00 */
[----:B------:R-:W-:Y:S01]  /*23f0*/  CS2R R110, SRZ ;  /* 0x00000000006e7805 */ /* 0x000fe2000001ff00 */
[----:B------:R-:W-:Y:S01]  /*2400*/  UPRMT UR6, UR41, 0x654, UR6 ;  /* 0x0000065429067896 */ /* 0x000fe20008000006 */
[----:B-1----:R-:W-:Y:S01]  /*2410*/  FSEL R48, R47, -INF , P1 ;  /* 0xff8000002f307808 */ /* 0x002fe20000800000 */
[----:B------:R-:W0:Y:S01]  /*2420*/  MUFU.TANH R45, R54 ;  /* 0x00000036002d7308 */ /* 0x000e220000002400 */
[----:B---3--:R-:W-:Y:S02]  /*2430*/  FSEL R51, R11, -INF , P2 ;  /* 0xff8000000b337808 */ /* 0x008fe40001000000 */
[----:B------:R-:W-:Y:S02]  /*2440*/  CS2R R108, SRZ ;  /* 0x00000000006c7805 */ /* 0x000fe4000001ff00 */
[----:B------:R-:W-:-:S02]  /*2450*/  ISETP.GT.AND P2, PT, R5, 0x28, PT ;  /* 0x000000280500780c */ /* 0x000fc40003f44270 */
[----:B------:R-:W-:Y:S02]  /*2460*/  CS2R R106, SRZ ;  /* 0x00000000006a7805 */ /* 0x000fe4000001ff00 */
[----:B------:R-:W-:Y:S02]  /*2470*/  FMNMX.FTZ R3, R51, R4, !PT ;  /* 0x0000000433037209 */ /* 0x000fe40007810000 */
[----:B------:R-:W-:Y:S02]  /*2480*/  CS2R R104, SRZ ;  /* 0x0000000000687805 */ /* 0x000fe4000001ff00 */
[----:B------:R-:W-:Y:S01]  /*2490*/  FSEL R49, R46, -INF , P2 ;  /* 0xff8000002e317808 */ /* 0x000fe20001000000 */
[----:B------:R-:W1:Y:S01]  /*24a0*/  MUFU.TANH R58, R58 ;  /* 0x0000003a003a7308 */ /* 0x000e620000002400 */
[----:B------:R-:W-:Y:S01]  /*24b0*/  FMNMX.FTZ R4, R50, R3, !PT ;  /* 0x0000000332047209 */ /* 0x000fe20007810000 */
[----:B------:R-:W-:Y:S01]  /*24c0*/  SYNCS.ARRIVE.TRANS64.RED.A1T0 RZ, [UR6], RZ ;  /* 0x000000ffffff79a7 */ /* 0x000fe20008100406 */
[----:B------:R-:W-:Y:S01]  /*24d0*/  ISETP.GT.AND P2, PT, R5, 0x30, PT ;  /* 0x000000300500780c */ /* 0x000fe20003f44270 */
[----:B------:R-:W-:Y:S01]  /*24e0*/  @UP0 ULDC UR6, c[0x0][0x44c] ;  /* 0x0001130000060ab9 */ /* 0x000fe20000000800 */
[----:B------:R-:W-:Y:S01]  /*24f0*/  FMNMX.FTZ R3, R49, R4, !PT ;  /* 0x0000000431037209 */ /* 0x000fe20007810000 */
[----:B------:R-:W-:Y:S01]  /*2500*/  UIMAD.WIDE.U32 UR6, UR39, UR6, URZ ;  /* 0x00000006270672a5 */ /* 0x000fe2000f8e003f */
[----:B------:R-:W-:Y:S01]  /*2510*/  ISETP.GT.AND P1, PT, R5, 0x31, PT ;  /* 0x000000310500780c */ /* 0x000fe20003f24270 */
[----:B------:R-:W3:Y:S01]  /*2520*/  MUFU.TANH R20, R62 ;  /* 0x0000003e00147308 */ /* 0x000ee20000002400 */
[----:B--2---:R-:W-:-:S02]  /*2530*/  FSEL R47, R12, -INF , P2 ;  /* 0xff8000000c2f7808 */ /* 0x004fc40001000000 */
[----:B------:R-:W-:Y:S02]  /*2540*/  CS2R R102, SRZ ;  /* 0x0000000000667805 */ /* 0x000fe4000001ff00 */
[----:B------:R-:W-:Y:S02]  /*2550*/  FMNMX.FTZ R4, R48, R3, !PT ;  /* 0x0000000330047209 */ /* 0x000fe40007810000 */
[----:B------:R-:W-:Y:S02]  /*2560*/  CS2R R100, SRZ ;  /* 0x0000000000647805 */ /* 0x000fe4000001ff00 */
[----:B------:R-:W-:Y:S02]  /*2570*/  ISETP.GT.AND P2, PT, R5, 0x38, PT ;  /* 0x000000380500780c */ /* 0x000fe40003f44270 */
[----:B------:R-:W-:Y:S02]  /*2580*/  CS2R R98, SRZ ;  /* 0x0000000000627805 */ /* 0x000fe4000001ff00 */
[----:B----4-:R-:W-:Y:S01]  /*2590*/  FSEL R46, R13, -INF , P1 ;  /* 0xff8000000d2e7808 */ /* 0x010fe20000800000 */
[----:B------:R-:W2:Y:S01]  /*25a0*/  MUFU.TANH R7, R7 ;  /* 0x0000000700077308 */ /* 0x000ea20000002400 */
[----:B------:R-:W-:-:S02]  /*25b0*/  FMNMX.FTZ R3, R47, R4, !PT ;  /* 0x000000042f037209 */ /* 0x000fc40007810000 */
[----:B------:R-:W-:Y:S02]  /*25c0*/  CS2R R96, SRZ ;  /* 0x0000000000607805 */ /* 0x000fe4000001ff00 */
[----:B------:R-:W-:Y:S02]  /*25d0*/  ISETP.GT.AND P1, PT, R5, 0x39, PT ;  /* 0x000000390500780c */ /* 0x000fe40003f24270 */
[----:B------:R-:W-:Y:S02]  /*25e0*/  CS2R R94, SRZ ;  /* 0x00000000005e7805 */ /* 0x000fe4000001ff00 */
[----:B0-----:R-:W-:Y:S02]  /*25f0*/  FSEL R45, R45, -INF , P2 ;  /* 0xff8000002d2d7808 */ /* 0x001fe40001000000 */
[----:B------:R-:W-:Y:S01]  /*2600*/  FMNMX.FTZ R4, R46, R3, !PT ;  /* 0x000000032e047209 */ /* 0x000fe20007810000 */
[----:B------:R0:W4:Y:S01]  /*2610*/  MUFU.TANH R14, R66 ;  /* 0x00000042000e7308 */ /* 0x0001220000002400 */
[----:B------:R-:W-:-:S02]  /*2620*/  ISETP.GT.AND P2, PT, R5, 0x40, PT ;  /* 0x000000400500780c */ /* 0x000fc40003f44270 */
[----:B------:R-:W-:Y:S02]  /*2630*/  FSEL R44, R44, -INF , P1 ;  /* 0xff8000002c2c7808 */ /* 0x000fe40000800000 */
[----:B------:R-:W-:Y:S02]  /*2640*/  FMNMX.FTZ R3, R45, R4, !PT ;  /* 0x000000042d037209 */ /* 0x000fe40007810000 */
[----:B------:R-:W-:Y:S01]  /*2650*/  ISETP.GT.AND P1, PT, R5, 0x41, PT ;  /* 0x000000410500780c */ /* 0x000fe20003f24270 */
[----:B------:R-:W5:Y:S01]  /*2660*/  MUFU.TANH R67, R67 ;  /* 0x0000004300437308 */ /* 0x000f620000002400 */
[----:B-1----:R-:W-:Y:S01]  /*2670*/  FSEL R43, R58, -INF , P2 ;  /* 0xff8000003a2b7808 */ /* 0x002fe20001000000 */
[----:B0-----:R-:W-:Y:S01]  /*2680*/  FMUL.FTZ R66, R61, UR10 ;  /* 0x0000000a3d427c20 */ /* 0x001fe20008410000 */
[----:B------:R-:W-:Y:S01]  /*2690*/  FMNMX.FTZ R4, R44, R3, !PT ;  /* 0x000000032c047209 */ /* 0x000fe20007810000 */
[----:B------:R-:W-:Y:S01]  /*26a0*/  FMUL.FTZ R58, R60, UR10 ;  /* 0x0000000a3c3a7c20 */ /* 0x000fe20008410000 */
[----:B------:R-:W-:-:S02]  /*26b0*/  ISETP.GT.AND P2, PT, R5, 0x48, PT ;  /* 0x000000480500780c */ /* 0x000fc40003f44270 */
[----:B------:R-:W-:Y:S01]  /*26c0*/  FSEL R21, R21, -INF , P1 ;  /* 0xff80000015157808 */ /* 0x000fe20000800000 */
[----:B------:R-:W0:Y:S01]  /*26d0*/  MUFU.TANH R70, R70 ;  /* 0x0000004600467308 */ /* 0x000e220000002400 */
[----:B------:R-:W-:Y:S02]  /*26e0*/  FMNMX.FTZ R4, R43, R4, !PT ;  /* 0x000000042b047209 */ /* 0x000fe40007810000 */
[----:B------:R-:W-:Y:S02]  /*26f0*/  ISETP.GT.AND P1, PT, R5, 0x49, PT ;  /* 0x000000490500780c */ /* 0x000fe40003f24270 */
[----:B---3--:R-:W-:Y:S02]  /*2700*/  FSEL R20, R20, -INF , P2 ;  /* 0xff80000014147808 */ /* 0x008fe40001000000 */
[----:B------:R-:W-:Y:S01]  /*2710*/  FMNMX.FTZ R3, R21, R4, !PT ;  /* 0x0000000415037209 */ /* 0x000fe20007810000 */
[----:B------:R1:W3:Y:S01]  /*2720*/  MUFU.TANH R11, R71 ;  /* 0x00000047000b7308 */ /* 0x0002e20000002400 */
[----:B------:R-:W-:-:S02]  /*2730*/  ISETP.GT.AND P2, PT, R5, 0x50, PT ;  /* 0x000000500500780c */ /* 0x000fc40003f44270 */
[----:B--2---:R-:W-:Y:S02]  /*2740*/  FSEL R15, R7, -INF , P1 ;  /* 0xff800000070f7808 */ /* 0x004fe40000800000 */
[----:B------:R-:W-:Y:S02]  /*2750*/  FMNMX.FTZ R4, R20, R3, !PT ;  /* 0x0000000314047209 */ /* 0x000fe40007810000 */
[----:B------:R-:W-:Y:S01]  /*2760*/  ISETP.GT.AND P1, PT, R5, 0x51, PT ;  /* 0x000000510500780c */ /* 0x000fe20003f24270 */
[----:B------:R2:W2:Y:S01]  /*2770*/  MUFU.TANH R10, R74 ;  /* 0x0000004a000a7308 */ /* 0x0004a20000002400 */
[----:B----4-:R-:W-:Y:S01]  /*2780*/  FSEL R14, R14, -INF , P2 ;  /* 0xff8000000e0e7808 */ /* 0x010fe20001000000 */
[----:B-1----:R-:W-:Y:S01]  /*2790*/  FMUL.FTZ R71, R73, UR10 ;  /* 0x0000000a49477c20 */ /* 0x002fe20008410000 */
[----:B------:R-:W-:Y:S01]  /*27a0*/  FMNMX.FTZ R3, R15, R4, !PT ;  /* 0x000000040f037209 */ /* 0x000fe20007810000 */
[----:B------:R-:W-:Y:S01]  /*27b0*/  FMUL.FTZ R73, R77, UR10 ;  /* 0x0000000a4d497c20 */ /* 0x000fe20008410000 */
[----:B------:R-:W-:Y:S01]  /*27c0*/  ISETP.GT.AND P2, PT, R5, 0x58, PT ;  /* 0x000000580500780c */ /* 0x000fe20003f44270 */
[----:B------:R-:W1:Y:S01]  /*27d0*/  SHFL.IDX PT, R77, R25, RZ, 0x1c1f ;  /* 0x001c1fff194d7589 */ /* 0x000e6200000e0000 */
[----:B-----5:R-:W-:Y:S01]  /*27e0*/  FSEL R13, R67, -INF , P1 ;  /* 0xff800000430d7808 */ /* 0x020fe20000800000 */
[----:B------:R-:W4:Y:S01]  /*27f0*/  MUFU.TANH R75, R75 ;  /* 0x0000004b004b7308 */ /* 0x000f220000002400 */
[----:B------:R-:W-:Y:S01]  /*2800*/  FMNMX.FTZ R4, R14, R3, !PT ;  /* 0x000000030e047209 */ /* 0x000fe20007810000 */
[----:B------:R-:W-:Y:S01]  /*2810*/  FMUL.FTZ R67, R68, UR10 ;  /* 0x0000000a44437c20 */ /* 0x000fe20008410000 */
[----:B------:R-:W-:Y:S01]  /*2820*/  ISETP.GT.AND P1, PT, R5, 0x59, PT ;  /* 0x000000590500780c */ /* 0x000fe20003f24270 */
[----:B------:R-:W-:Y:S01]  /*2830*/  FMUL.FTZ R68, R72, UR10 ;  /* 0x0000000a48447c20 */ /* 0x000fe20008410000 */
[----:B0-----:R-:W-:Y:S01]  /*2840*/  FSEL R12, R70, -INF , P2 ;  /* 0xff800000460c7808 */ /* 0x001fe20001000000 */
[----:B------:R-:W-:Y:S01]  /*2850*/  FMUL.FTZ R70, R76, UR10 ;  /* 0x0000000a4c467c20 */ /* 0x000fe20008410000 */
[----:B------:R-:W-:Y:S01]  /*2860*/  FMNMX.FTZ R3, R13, R4, !PT ;  /* 0x000000040d037209 */ /* 0x000fe20007810000 */
[----:B------:R-:W0:Y:S01]  /*2870*/  MUFU.TANH R9, R78 ;  /* 0x0000004e00097308 */ /* 0x000e220000002400 */
[----:B------:R-:W-:Y:S01]  /*2880*/  ISETP.GT.AND P2, PT, R5, 0x60, PT ;  /* 0x000000600500780c */ /* 0x000fe20003f44270 */
[----:B------:R-:W-:Y:S01]  /*2890*/  FMUL.FTZ R72, R80, UR10 ;  /* 0x0000000a50487c20 */ /* 0x000fe20008410000 */
[----:B---3--:R-:W-:Y:S01]  /*28a0*/  FSEL R11, R11, -INF , P1 ;  /* 0xff8000000b0b7808 */ /* 0x008fe20000800000 */
[----:B--2---:R-:W-:Y:S01]  /*28b0*/  FMUL.FTZ R74, R81, UR10 ;  /* 0x0000000a514a7c20 */ /* 0x004fe20008410000 */
[----:B------:R-:W-:Y:S01]  /*28c0*/  FMNMX.FTZ R4, R12, R3, !PT ;  /* 0x000000030c047209 */ /* 0x000fe20007810000 */
[----:B------:R-:W-:Y:S01]  /*28d0*/  FMUL.FTZ R76, R85, UR10 ;  /* 0x0000000a554c7c20 */ /* 0x000fe20008410000 */
[----:B------:R-:W-:Y:S01]  /*28e0*/  ISETP.GT.AND P1, PT, R5, 0x61, PT ;  /* 0x000000610500780c */ /* 0x000fe20003f24270 */
[----:B------:R-:W2:Y:S01]  /*28f0*/  MUFU.TANH R79, R79 ;  /* 0x0000004f004f7308 */ /* 0x000ea20000002400 */
[----:B------:R-:W-:-:S02]  /*2900*/  FSEL R10, R10, -INF , P2 ;  /* 0xff8000000a0a7808 */ /* 0x000fc40001000000 */
[----:B------:R-:W-:Y:S02]  /*2910*/  FMNMX.FTZ R7, R11, R4, !PT ;  /* 0x000000040b077209 */ /* 0x000fe40007810000 */
[----:B------:R-:W-:Y:S02]  /*2920*/  ISETP.GT.AND P2, PT, R5, 0x68, PT ;  /* 0x000000680500780c */ /* 0x000fe40003f44270 */
[----:B----4-:R-:W-:Y:S01]  /*2930*/  FSEL R3, R75, -INF , P1 ;  /* 0xff8000004b037808 */ /* 0x010fe20000800000 */
[----:B------:R-:W3:Y:S01]  /*2940*/  MUFU.TANH R8, R82 ;  /* 0x0000005200087308 */ /* 0x000ee20000002400 */
[----:B------:R-:W-:Y:S01]  /*2950*/  FMNMX.FTZ R4, R10, R7, !PT ;  /* 0x000000070a047209 */ /* 0x000fe20007810000 */
[----:B------:R-:W-:Y:S01]  /*2960*/  FMUL.FTZ R75, R84, UR10 ;  /* 0x0000000a544b7c20 */ /* 0x000fe20008410000 */
[----:B------:R-:W-:Y:S01]  /*2970*/  ISETP.GT.AND P1, PT, R5, 0x69, PT ;  /* 0x000000690500780c */ /* 0x000fe20003f24270 */
[----:B------:R-:W-:Y:S01]  /*2980*/  UMOV UR10, UR39 ;  /* 0x00000027000a7c82 */ /* 0x000fe20008000000 */
[----:B0-----:R-:W-:Y:S01]  /*2990*/  FSEL R9, R9, -INF , P2 ;  /* 0xff80000009097808 */ /* 0x001fe20001000000 */
[----:B------:R-:W-:Y:S01]  /*29a0*/  @UP0 USHF.R.U32.HI UR10, URZ, UR15, UR7 ;  /* 0x0000000f3f0a0299 */ /* 0x000fe20008011607 */
[----:B------:R-:W-:Y:S01]  /*29b0*/  FMNMX.FTZ R6, R3, R4, !PT ;  /* 0x0000000403067209 */ /* 0x000fe20007810000 */
[----:B------:R-:W0:Y:S01]  /*29c0*/  MUFU.TANH R83, R83 ;  /* 0x0000005300537308 */ /* 0x000e220000002400 */
[----:B------:R-:W-:Y:S01]  /*29d0*/  ISETP.GT.AND P2, PT, R5, 0x70, PT ;  /* 0x000000700500780c */ /* 0x000fe20003f44270 */
[----:B------:R-:W-:Y:S01]  /*29e0*/  UIADD3 UR11, UR11, UR10, URZ ;  /* 0x0000000a0b0b7290 */ /* 0x000fe2000fffe03f */
[----:B--2---:R-:W-:-:S02]  /*29f0*/  FSEL R4, R79, -INF , P1 ;  /* 0xff8000004f047808 */ /* 0x004fc40000800000 */
[----:B------:R-:W-:Y:S01]  /*2a00*/  FMNMX.FTZ R7, R9, R6, !PT ;  /* 0x0000000609077209 */ /* 0x000fe20007810000 */
[----:B------:R-:W-:Y:S01]  /*2a10*/  USHF.R.S32.HI UR6, URZ, 0x1f, UR11 ;  /* 0x0000001f3f067899 */ /* 0x000fe2000801140b */
[C---:B------:R-:W-:Y:S01]  /*2a20*/  ISETP.GT.AND P1, PT, R5.reuse, 0x71, PT ;  /* 0x000000710500780c */ /* 0x040fe20003f24270 */
[----:B------:R-:W2:Y:S01]  /*2a30*/  MUFU.TANH R86, R86 ;  /* 0x0000005600567308 */ /* 0x000ea20000002400 */
[----:B---3--:R-:W-:Y:S01]  /*2a40*/  FSEL R8, R8, -INF , P2 ;  /* 0xff80000008087808 */ /* 0x008fe20001000000 */
[----:B------:R-:W-:Y:S01]  /*2a50*/  ULEA.HI UR6, UR6, UR11, URZ, 0x7 ;  /* 0x0000000b06067291 */ /* 0x000fe2000f8f383f */
[----:B------:R-:W-:Y:S02]  /*2a60*/  FMNMX.FTZ R7, R4, R7, !PT ;  /* 0x0000000704077209 */ /* 0x000fe40007810000 */
[----:B------:R-:W-:Y:S01]  /*2a70*/  ISETP.GT.AND P2, PT, R5, 0x78, PT ;  /* 0x000000780500780c */ /* 0x000fe20003f44270 */
[----:B------:R-:W-:Y:S01]  /*2a80*/  USHF.R.S32.HI UR6, URZ, 0x7, UR6 ;  /* 0x000000073f067899 */ /* 0x000fe20008011406 */
[----:B------:R-:W-:Y:S01]  /*2a90*/  FMNMX.FTZ R7, R8, R7, !PT ;  /* 0x0000000708077209 */ /* 0x000fe20007810000 */
[----:B------:R-:W3:Y:S01]  /*2aa0*/  MUFU.TANH R87, R87 ;  /* 0x0000005700577308 */ /* 0x000ee20000002400 */
[----:B0-----:R-:W-:Y:S01]  /*2ab0*/  FSEL R6, R83, -INF , P1 ;  /* 0xff80000053067808 */ /* 0x001fe20000800000 */
[----:B------:R-:W-:Y:S01]  /*2ac0*/  UISETP.LT.AND UP0, UPT, URZ, UR6, UPT ;  /* 0x000000063f00728c */ /* 0x000fe2000bf01270 */
[----:B------:R-:W-:-:S02]  /*2ad0*/  ISETP.GT.AND P1, PT, R5, 0x79, PT ;  /* 0x000000790500780c */ /* 0x000fc40003f24270 */
[----:B------:R-:W-:Y:S01]  /*2ae0*/  FMNMX.FTZ R24, R6, R7, !PT ;  /* 0x0000000706187209 */ /* 0x000fe20007810000 */
[----:B------:R-:W-:Y:S01]  /*2af0*/  USEL UR52, URZ, UR6, !UP0 ;  /* 0x000000063f347287 */ /* 0x000fe2000c000000 */
[----:B-1----:R-:W-:Y:S01]  /*2b00*/  VIADDMNMX R77, R77, R26, R55, PT ;  /* 0x0000001a4d4d7246 */ /* 0x002fe20003800137 */
[----:B------:R-:W-:Y:S01]  /*2b10*/  MUFU.TANH R88, R88 ;  /* 0x0000005800587308 */ /* 0x000fe20000002400 */
[----:B--2---:R-:W-:Y:S01]  /*2b20*/  FSEL R5, R86, -INF , P2 ;  /* 0xff80000056057808 */ /* 0x004fe20001000000 */
[----:B------:R-:W-:Y:S01]  /*2b30*/  UISETP.GE.AND UP0, UPT, UR54, UR52, UPT ;  /* 0x000000343600728c */ /* 0x000fe2000bf06270 */
[----:B------:R-:W-:Y:S02]  /*2b40*/  ISETP.GT.AND P2, PT, R77, 0x1, PT ;  /* 0x000000014d00780c */ /* 0x000fe40003f44270 */
[----:B------:R-:W-:Y:S02]  /*2b50*/  FMNMX.FTZ R24, R5, R24, !PT ;  /* 0x0000001805187209 */ /* 0x000fe40007810000 */
[----:B------:R-:W-:Y:S01]  /*2b60*/  ISETP.GT.AND P3, PT, R77, 0x8, PT ;  /* 0x000000084d00780c */ /* 0x000fe20003f64270 */
[----:B------:R-:W-:Y:S01]  /*2b70*/  MUFU.TANH R2, R2 ;  /* 0x0000000200027308 */ /* 0x000fe20000002400 */
[----:B---3--:R-:W-:-:S04]  /*2b80*/  FSEL R7, R87, -INF , P1 ;  /* 0xff80000057077808 */ /* 0x008fc80000800000 */
[----:B------:R-:W-:-:S03]  /*2b90*/  FMNMX.FTZ R24, R7, R24, !PT ;  /* 0x0000001807187209 */ /* 0x000fc60007810000 */
[----:B------:R-:W0:Y:S02]  /*2ba0*/  MUFU.TANH R27, R27 ;  /* 0x0000001b001b7308 */ /* 0x000e240000002400 */
[----:B------:R-:W1:Y:S06]  /*2bb0*/  SHFL.BFLY PT, R61, R24, 0x2, 0x1f ;  /* 0x0c401f00183d7f89 */ /* 0x000e6c00000e0000 */
[----:B------:R-:W-:Y:S08]  /*2bc0*/  MUFU.TANH R28, R28 ;  /* 0x0000001c001c7308 */ /* 0x000ff00000002400 */
[----:B------:R-:W2:Y:S01]  /*2bd0*/  MUFU.TANH R29, R29 ;  /* 0x0000001d001d7308 */ /* 0x000ea20000002400 */
[----:B0-----:R-:W-:-:S07]  /*2be0*/  FSEL R55, R27, -INF , P3 ;  /* 0xff8000001b377808 */ /* 0x001fce0001800000 */
        /* <DEDUP_REMOVED lines=8> */
[----:B------:R-:W-:Y:S02]  /*2c70*/  FSEL R61, R2, -INF , P2 ;  /* 0xff800000023d7808 */ /* 0x000fe40001000000 */
[C---:B------:R-:W-:Y:S01]  /*2c80*/  FSETP.NEU.FTZ.AND P1, PT, R54.reuse, -INF , PT ;  /* 0xff8000003600780b */ /* 0x040fe20003f3d000 */
[----:B------:R-:W-:Y:S01]  /*2c90*/  FMUL.FTZ R56, R54, UR33 ;  /* 0x0000002136387c20 */ /* 0x000fe20008410000 */
[----:B------:R-:W-:-:S03]  /*2ca0*/  ISETP.GT.AND P2, PT, R77, 0x10, PT ;  /* 0x000000104d00780c */ /* 0x000fc60003f44270 */
[----:B------:R-:W1:Y:S01]  /*2cb0*/  MUFU.TANH R35, R35 ;  /* 0x0000002300237308 */ /* 0x000e620000002400 */
[----:B------:R-:W-:Y:S02]  /*2cc0*/  FSEL R56, R56, RZ, P1 ;  /* 0x000000ff38387208 */ /* 0x000fe40000800000 */
[----:B------:R-:W-:Y:S02]  /*2cd0*/  ISETP.GT.AND P1, PT, R77, RZ, PT ;  /* 0x000000ff4d00720c */ /* 0x000fe40003f24270 */
[----:B--2---:R-:W-:Y:S01]  /*2ce0*/  FSEL R62, R29, -INF , P2 ;  /* 0xff8000001d3e7808 */ /* 0x004fe20001000000 */
[--C-:B------:R-:W-:Y:S01]  /*2cf0*/  FFMA.FTZ R27, R63, UR33, -R56.reuse ;  /* 0x000000213f1b7c23 */ /* 0x100fe20008010838 */
[----:B------:R-:W-:Y:S01]  /*2d00*/  FSEL R88, R88, -INF , P1 ;  /* 0xff80000058587808 */ /* 0x000fe20000800000 */
[----:B------:R-:W2:Y:S01]  /*2d10*/  MUFU.TANH R36, R36 ;  /* 0x0000002400247308 */ /* 0x000ea20000002400 */
[----:B------:R-:W-:Y:S01]  /*2d20*/  ISETP.GT.AND P1, PT, R77, 0x9, PT ;  /* 0x000000094d00780c */ /* 0x000fe20003f24270 */
[--C-:B------:R-:W-:Y:S01]  /*2d30*/  FFMA.FTZ R29, R57, UR33, -R56.reuse ;  /* 0x00000021391d7c23 */ /* 0x100fe20008010838 */
[----:B------:R-:W-:Y:S01]  /*2d40*/  FMNMX.FTZ R2, R88, R61, !PT ;  /* 0x0000003d58027209 */ /* 0x000fe20007810000 */
[--C-:B------:R-:W-:Y:S01]  /*2d50*/  FFMA.FTZ R78, R52, UR33, -R56.reuse ;  /* 0x00000021344e7c23 */ /* 0x100fe20008010838 */
[----:B------:R-:W-:Y:S01]  /*2d60*/  FSEL R60, R28, -INF , P1 ;  /* 0xff8000001c3c7808 */ /* 0x000fe20000800000 */
[--C-:B------:R-:W-:Y:S01]  /*2d70*/  FFMA.FTZ R24, R93, UR33, -R56.reuse ;  /* 0x000000215d187c23 */ /* 0x100fe20008010838 */
[----:B------:R-:W-:Y:S01]  /*2d80*/  FMNMX.FTZ R63, R55, R2, !PT ;  /* 0x00000002373f7209 */ /* 0x000fe20007810000 */
[--C-:B------:R-:W-:Y:S01]  /*2d90*/  FFMA.FTZ R2, R59, UR33, -R56.reuse ;  /* 0x000000213b027c23 */ /* 0x100fe20008010838 */
[----:B------:R-:W-:Y:S01]  /*2da0*/  ISETP.GT.AND P1, PT, R77, 0x11, PT ;  /* 0x000000114d00780c */ /* 0x000fe20003f24270 */
[----:B------:R-:W2:Y:S01]  /*2db0*/  MUFU.TANH R37, R37 ;  /* 0x0000002500257308 */ /* 0x000ea20000002400 */
[----:B------:R-:W-:Y:S01]  /*2dc0*/  FMNMX.FTZ R63, R60, R63, !PT ;  /* 0x0000003f3c3f7209 */ /* 0x000fe20007810000 */
[--C-:B------:R-:W-:Y:S01]  /*2dd0*/  FFMA.FTZ R25, R91, UR33, -R56.reuse ;  /* 0x000000215b197c23 */ /* 0x100fe20008010838 */
[----:B------:R-:W-:Y:S01]  /*2de0*/  ISETP.GT.AND P2, PT, R77, 0x18, PT ;  /* 0x000000184d00780c */ /* 0x000fe20003f44270 */
[--C-:B------:R-:W-:Y:S01]  /*2df0*/  FFMA.FTZ R26, R89, UR33, -R56.reuse ;  /* 0x00000021591a7c23 */ /* 0x100fe20008010838 */
[----:B0-----:R-:W-:Y:S01]  /*2e00*/  FSEL R30, R30, -INF , P1 ;  /* 0xff8000001e1e7808 */ /* 0x001fe20000800000 */
[--C-:B------:R-:W-:Y:S01]  /*2e10*/  FFMA.FTZ R80, R6, UR33, -R56.reuse ;  /* 0x0000002106507c23 */ /* 0x100fe20008010838 */
[----:B------:R-:W-:Y:S01]  /*2e20*/  FMNMX.FTZ R63, R62, R63, !PT ;  /* 0x0000003f3e3f7209 */ /* 0x000fe20007810000 */
[----:B------:R-:W0:Y:S01]  /*2e30*/  MUFU.TANH R38, R38 ;  /* 0x0000002600267308 */ /* 0x000e220000002400 */
[----:B------:R-:W-:Y:S01]  /*2e40*/  ISETP.GT.AND P1, PT, R77, 0x19, PT ;  /* 0x000000194d00780c */ /* 0x000fe20003f24270 */
[--C-:B------:R-:W-:Y:S01]  /*2e50*/  FFMA.FTZ R45, R45, UR33, -R56.reuse ;  /* 0x000000212d2d7c23 */ /* 0x100fe20008010838 */
[----:B---3--:R-:W-:Y:S01]  /*2e60*/  FSEL R59, R31, -INF , P2 ;  /* 0xff8000001f3b7808 */ /* 0x008fe20001000000 */
[--C-:B------:R-:W-:Y:S01]  /*2e70*/  FFMA.FTZ R44, R44, UR33, -R56.reuse ;  /* 0x000000212c2c7c23 */ /* 0x100fe20008010838 */
[----:B------:R-:W-:Y:S01]  /*2e80*/  FMNMX.FTZ R28, R30, R63, !PT ;  /* 0x0000003f1e1c7209 */ /* 0x000fe20007810000 */
[--C-:B------:R-:W-:Y:S01]  /*2e90*/  FFMA.FTZ R63, R53, UR33, -R56.reuse ;  /* 0x00000021353f7c23 */ /* 0x100fe20008010838 */
[----:B------:R-:W-:Y:S01]  /*2ea0*/  ISETP.GT.AND P2, PT, R77, 0x20, PT ;  /* 0x000000204d00780c */ /* 0x000fe20003f44270 */
[----:B------:R-:W3:Y:S01]  /*2eb0*/  MUFU.TANH R39, R39 ;  /* 0x0000002700277308 */ /* 0x000ee20000002400 */
[----:B----4-:R-:W-:Y:S01]  /*2ec0*/  FSEL R57, R32, -INF , P1 ;  /* 0xff80000020397808 */ /* 0x010fe20000800000 */
[----:B------:R-:W-:Y:S01]  /*2ed0*/  FFMA.FTZ R43, R43, UR33, -R56 ;  /* 0x000000212b2b7c23 */ /* 0x000fe20008010838 */
[----:B------:R-:W-:-:S02]  /*2ee0*/  FMNMX.FTZ R28, R59, R28, !PT ;  /* 0x0000001c3b1c7209 */ /* 0x000fc40007810000 */
[----:B------:R-:W-:Y:S02]  /*2ef0*/  CS2R R92, SRZ ;  /* 0x00000000005c7805 */ /* 0x000fe4000001ff00 */
[----:B------:R-:W-:Y:S02]  /*2f00*/  ISETP.GT.AND P1, PT, R77, 0x21, PT ;  /* 0x000000214d00780c */ /* 0x000fe40003f24270 */
[----:B------:R-:W-:Y:S02]  /*2f10*/  CS2R R90, SRZ ;  /* 0x00000000005a7805 */ /* 0x000fe4000001ff00 */
[----:B-----5:R-:W-:Y:S01]  /*2f20*/  FSEL R33, R33, -INF , P2 ;  /* 0xff80000021217808 */ /* 0x020fe20001000000 */
[----:B------:R-:W4:Y:S01]  /*2f30*/  MUFU.TANH R40, R40 ;  /* 0x0000002800287308 */ /* 0x000f220000002400 */
[----:B------:R-:W-:Y:S02]  /*2f40*/  FMNMX.FTZ R32, R57, R28, !PT ;  /* 0x0000001c39207209 */ /* 0x000fe40007810000 */
[----:B------:R-:W-:-:S02]  /*2f50*/  ISETP.GT.AND P2, PT, R77, 0x28, PT ;  /* 0x000000284d00780c */ /* 0x000fc40003f44270 */
[----:B-1----:R-:W-:Y:S02]  /*2f60*/  FSEL R34, R34, -INF , P1 ;  /* 0xff80000022227808 */ /* 0x002fe40000800000 */
[----:B------:R-:W-:Y:S01]  /*2f70*/  FMNMX.FTZ R31, R33, R32, !PT ;  /* 0x00000020211f7209 */ /* 0x000fe20007810000 */
[----:B------:R-:W1:Y:S01]  /*2f80*/  MUFU.TANH R41, R41 ;  /* 0x0000002900297308 */ /* 0x000e620000002400 */
[----:B------:R-:W-:Y:S02]  /*2f90*/  ISETP.GT.AND P1, PT, R77, 0x29, PT ;  /* 0x000000294d00780c */ /* 0x000fe40003f24270 */
[----:B------:R-:W-:Y:S02]  /*2fa0*/  FSEL R53, R35, -INF , P2 ;  /* 0xff80000023357808 */ /* 0x000fe40001000000 */
[----:B------:R-:W-:Y:S02]  /*2fb0*/  FMNMX.FTZ R32, R34, R31, !PT ;  /* 0x0000001f22207209 */ /* 0x000fe40007810000 */
[----:B------:R-:W-:Y:S01]  /*2fc0*/  ISETP.GT.AND P2, PT, R77, 0x30, PT ;  /* 0x000000304d00780c */ /* 0x000fe20003f44270 */
[----:B------:R-:W5:Y:S01]  /*2fd0*/  MUFU.TANH R42, R42 ;  /* 0x0000002a002a7308 */ /* 0x000f620000002400 */
[----:B--2---:R-:W-:-:S02]  /*2fe0*/  FSEL R36, R36, -INF , P1 ;  /* 0xff80000024247808 */ /* 0x004fc40000800000 */
[----:B------:R-:W-:Y:S01]  /*2ff0*/  FMNMX.FTZ R35, R53, R32, !PT ;  /* 0x0000002035237209 */ /* 0x000fe20007810000 */
[----:B------:R-:W-:Y:S01]  /*3000*/  FFMA.FTZ R32, R51, UR33, -R56 ;  /* 0x0000002133207c23 */ /* 0x000fe20008010838 */
[----:B------:R-:W-:Y:S02]  /*3010*/  ISETP.GT.AND P1, PT, R77, 0x31, PT ;  /* 0x000000314d00780c */ /* 0x000fe40003f24270 */
[----:B------:R-:W-:Y:S01]  /*3020*/  FSEL R52, R37, -INF , P2 ;  /* 0xff80000025347808 */ /* 0x000fe20001000000 */
[----:B------:R-:W2:Y:S01]  /*3030*/  MUFU.TANH R58, R58 ;  /* 0x0000003a003a7308 */ /* 0x000ea20000002400 */
[----:B------:R-:W-:Y:S02]  /*3040*/  FMNMX.FTZ R35, R36, R35, !PT ;  /* 0x0000002324237209 */ /* 0x000fe40007810000 */
[----:B0-----:R-:W-:Y:S02]  /*3050*/  FSEL R51, R38, -INF , P1 ;  /* 0xff80000026337808 */ /* 0x001fe40000800000 */
[----:B------:R-:W-:-:S02]  /*3060*/  ISETP.GT.AND P2, PT, R77, 0x38, PT ;  /* 0x000000384d00780c */ /* 0x000fc40003f44270 */
[----:B------:R-:W-:Y:S01]  /*3070*/  FMNMX.FTZ R38, R52, R35, !PT ;  /* 0x0000002334267209 */ /* 0x000fe20007810000 */
[----:B------:R-:W0:Y:S01]  /*3080*/  MUFU.TANH R66, R66 ;  /* 0x0000004200427308 */ /* 0x000e220000002400 */
[----:B------:R-:W-:Y:S01]  /*3090*/  ISETP.GT.AND P1, PT, R77, 0x39, PT ;  /* 0x000000394d00780c */ /* 0x000fe20003f24270 */
[--C-:B------:R-:W-:Y:S01]  /*30a0*/  FFMA.FTZ R35, R50, UR33, -R56.reuse ;  /* 0x0000002132237c23 */ /* 0x100fe20008010838 */
[----:B---3--:R-:W-:Y:S02]  /*30b0*/  FSEL R39, R39, -INF , P2 ;  /* 0xff80000027277808 */ /* 0x008fe40001000000 */
[----:B------:R-:W-:Y:S02]  /*30c0*/  FMNMX.FTZ R38, R51, R38, !PT ;  /* 0x0000002633267209 */ /* 0x000fe40007810000 */
[----:B------:R-:W-:Y:S01]  /*30d0*/  ISETP.GT.AND P2, PT, R77, 0x40, PT ;  /* 0x000000404d00780c */ /* 0x000fe20003f44270 */
[----:B------:R-:W3:Y:S01]  /*30e0*/  MUFU.TANH R64, R64 ;  /* 0x0000004000407308 */ /* 0x000ee20000002400 */
[----:B----4-:R-:W-:Y:S01]  /*30f0*/  FSEL R50, R40, -INF , P1 ;  /* 0xff80000028327808 */ /* 0x010fe20000800000 */
[----:B------:R-:W-:Y:S01]  /*3100*/  FFMA.FTZ R40, R48, UR33, -R56 ;  /* 0x0000002130287c23 */ /* 0x000fe20008010838 */
[----:B------:R-:W-:-:S02]  /*3110*/  FMNMX.FTZ R37, R39, R38, !PT ;  /* 0x0000002627257209 */ /* 0x000fc40007810000 */
[----:B------:R-:W-:Y:S02]  /*3120*/  ISETP.GT.AND P1, PT, R77, 0x41, PT ;  /* 0x000000414d00780c */ /* 0x000fe40003f24270 */
[----:B-1----:R-:W-:Y:S01]  /*3130*/  FSEL R41, R41, -INF , P2 ;  /* 0xff80000029297808 */ /* 0x002fe20001000000 */
[----:B------:R1:W-:Y:S01]  /*3140*/  MUFU.EX2 R28, R63 ;  /* 0x0000003f001c7308 */ /* 0x0003e20000000800 */
[----:B------:R-:W-:Y:S02]  /*3150*/  FMNMX.FTZ R38, R50, R37, !PT ;  /* 0x0000002532267209 */ /* 0x000fe40007810000 */
[C---:B------:R-:W-:Y:S02]  /*3160*/  ISETP.GT.AND P2, PT, R77.reuse, 0x48, PT ;  /* 0x000000484d00780c */ /* 0x040fe40003f44270 */
[----:B-----5:R-:W-:Y:S02]  /*3170*/  FSEL R42, R42, -INF , P1 ;  /* 0xff8000002a2a7808 */ /* 0x020fe40000800000 */
[----:B------:R-:W-:Y:S01]  /*3180*/  ISETP.GT.AND P1, PT, R77, 0x49, PT ;  /* 0x000000494d00780c */ /* 0x000fe20003f24270 */
[----:B------:R-:W4:Y:S01]  /*3190*/  MUFU.TANH R65, R65 ;  /* 0x0000004100417308 */ /* 0x000f220000002400 */
[--C-:B-1----:R-:W-:Y:S01]  /*31a0*/  FFMA.FTZ R63, R49, UR33, -R56.reuse ;  /* 0x00000021313f7c23 */ /* 0x102fe20008010838 */
[----:B------:R-:W-:Y:S01]  /*31b0*/  FMNMX.FTZ R49, R41, R38, !PT ;  /* 0x0000002629317209 */ /* 0x000fe20007810000 */
[--C-:B------:R-:W-:Y:S01]  /*31c0*/  FFMA.FTZ R38, R47, UR33, -R56.reuse ;  /* 0x000000212f267c23 */ /* 0x100fe20008010838 */
[----:B--2---:R-:W-:Y:S01]  /*31d0*/  FSEL R58, R58, -INF , P2 ;  /* 0xff8000003a3a7808 */ /* 0x004fe20001000000 */
[----:B------:R-:W-:Y:S01]  /*31e0*/  FFMA.FTZ R47, R46, UR33, -R56 ;  /* 0x000000212e2f7c23 */ /* 0x000fe20008010838 */
[----:B------:R-:W-:-:S02]  /*31f0*/  FMNMX.FTZ R49, R42, R49, !PT ;  /* 0x000000312a317209 */ /* 0x000fc40007810000 */
[----:B------:R-:W1:Y:S01]  /*3200*/  MUFU.TANH R67, R67 ;  /* 0x0000004300437308 */ /* 0x000e620000002400 */
[C---:B------:R-:W-:Y:S02]  /*3210*/  ISETP.GT.AND P2, PT, R77.reuse, 0x50, PT ;  /* 0x000000504d00780c */ /* 0x040fe40003f44270 */
[----:B0-----:R-:W-:Y:S02]  /*3220*/  FSEL R66, R66, -INF , P1 ;  /* 0xff80000042427808 */ /* 0x001fe40000800000 */
[----:B------:R-:W-:Y:S02]  /*3230*/  FMNMX.FTZ R49, R58, R49, !PT ;  /* 0x000000313a317209 */ /* 0x000fe40007810000 */
[----:B------:R-:W-:Y:S01]  /*3240*/  ISETP.GT.AND P1, PT, R77, 0x51, PT ;  /* 0x000000514d00780c */ /* 0x000fe20003f24270 */
[----:B------:R-:W0:Y:S01]  /*3250*/  MUFU.TANH R69, R69 ;  /* 0x0000004500457308 */ /* 0x000e220000002400 */
[----:B---3--:R-:W-:Y:S02]  /*3260*/  FSEL R64, R64, -INF , P2 ;  /* 0xff80000040407808 */ /* 0x008fe40001000000 */
[----:B------:R-:W-:-:S02]  /*3270*/  FMNMX.FTZ R49, R66, R49, !PT ;  /* 0x0000003142317209 */ /* 0x000fc40007810000 */
[----:B------:R-:W-:Y:S02]  /*3280*/  ISETP.GT.AND P2, PT, R77, 0x58, PT ;  /* 0x000000584d00780c */ /* 0x000fe40003f44270 */
[----:B----4-:R-:W-:Y:S01]  /*3290*/  FSEL R65, R65, -INF , P1 ;  /* 0xff80000041417808 */ /* 0x010fe20000800000 */
[----:B------:R-:W2:Y:S01]  /*32a0*/  MUFU.TANH R68, R68 ;  /* 0x0000004400447308 */ /* 0x000ea20000002400 */
[----:B------:R-:W-:Y:S02]  /*32b0*/  FMNMX.FTZ R48, R64, R49, !PT ;  /* 0x0000003140307209 */ /* 0x000fe40007810000 */
[----:B------:R-:W-:Y:S02]  /*32c0*/  ISETP.GT.AND P1, PT, R77, 0x59, PT ;  /* 0x000000594d00780c */ /* 0x000fe40003f24270 */
[----:B-1----:R-:W-:Y:S02]  /*32d0*/  FSEL R67, R67, -INF , P2 ;  /* 0xff80000043437808 */ /* 0x002fe40001000000 */
[----:B------:R-:W-:Y:S01]  /*32e0*/  FMNMX.FTZ R48, R65, R48, !PT ;  /* 0x0000003041307209 */ /* 0x000fe20007810000 */
[----:B------:R-:W1:Y:S01]  /*32f0*/  MUFU.TANH R71, R71 ;  /* 0x0000004700477308 */ /* 0x000e620000002400 */
[----:B------:R-:W-:-:S02]  /*3300*/  ISETP.GT.AND P2, PT, R77, 0x60, PT ;  /* 0x000000604d00780c */ /* 0x000fc40003f44270 */
[----:B0-----:R-:W-:Y:S02]  /*3310*/  FSEL R46, R69, -INF , P1 ;  /* 0xff800000452e7808 */ /* 0x001fe40000800000 */
[----:B------:R-:W-:Y:S02]  /*3320*/  FMNMX.FTZ R49, R67, R48, !PT ;  /* 0x0000003043317209 */ /* 0x000fe40007810000 */
[C---:B------:R-:W-:Y:S01]  /*3330*/  ISETP.GT.AND P1, PT, R77.reuse, 0x61, PT ;  /* 0x000000614d00780c */ /* 0x040fe20003f24270 */
[----:B------:R-:W-:Y:S01]  /*3340*/  MUFU.TANH R70, R70 ;  /* 0x0000004600467308 */ /* 0x000fe20000002400 */
[----:B--2---:R-:W-:Y:S02]  /*3350*/  FSEL R68, R68, -INF , P2 ;  /* 0xff80000044447808 */ /* 0x004fe40001000000 */
[----:B------:R-:W-:Y:S02]  /*3360*/  FMNMX.FTZ R49, R46, R49, !PT ;  /* 0x000000312e317209 */ /* 0x000fe40007810000 */
[----:B------:R-:W-:-:S02]  /*3370*/  ISETP.GT.AND P2, PT, R77, 0x68, PT ;  /* 0x000000684d00780c */ /* 0x000fc40003f44270 */
[----:B------:R-:W-:Y:S01]  /*3380*/  FMNMX.FTZ R48, R68, R49, !PT ;  /* 0x0000003144307209 */ /* 0x000fe20007810000 */
[----:B------:R-:W0:Y:S01]  /*3390*/  MUFU.TANH R73, R73 ;  /* 0x0000004900497308 */ /* 0x000e220000002400 */
[----:B-1----:R-:W-:Y:S02]  /*33a0*/  FSEL R71, R71, -INF , P1 ;  /* 0xff80000047477808 */ /* 0x002fe40000800000 */
[----:B------:R-:W-:Y:S02]  /*33b0*/  ISETP.GT.AND P1, PT, R77, 0x69, PT ;  /* 0x000000694d00780c */ /* 0x000fe40003f24270 */
[----:B------:R-:W-:-:S03]  /*33c0*/  FMNMX.FTZ R49, R71, R48, !PT ;  /* 0x0000003047317209 */ /* 0x000fc60007810000 */
[----:B------:R-:W-:Y:S08]  /*33d0*/  MUFU.TANH R72, R72 ;  /* 0x0000004800487308 */ /* 0x000ff00000002400 */
[----:B------:R-:W1:Y:S01]  /*33e0*/  MUFU.TANH R74, R74 ;  /* 0x0000004a004a7308 */ /* 0x000e620000002400 */
[----:B0-----:R-:W-:Y:S01]  /*33f0*/  FSEL R79, R73, -INF , P1 ;  /* 0xff800000494f7808 */ /* 0x001fe20000800000 */
[----:B------:R-:W-:Y:S01]  /*3400*/  FFMA.FTZ R73, R10, UR33, -R56 ;  /* 0x000000210a497c23 */ /* 0x000fe20008010838 */
[----:B------:R-:W-:-:S05]  /*3410*/  ISETP.GT.AND P1, PT, R77, 0x71, PT ;  /* 0x000000714d00780c */ /* 0x000fca0003f24270 */
[----:B------:R-:W0:Y:S08]  /*3420*/  MUFU.TANH R75, R75 ;  /* 0x0000004b004b7308 */ /* 0x000e300000002400 */
[----:B------:R2:W-:Y:S01]  /*3430*/  MUFU.EX2 R31, R78 ;  /* 0x0000004e001f7308 */ /* 0x0005e20000000800 */
[----:B-1----:R-:W-:Y:S02]  /*3440*/  FSEL R82, R74, -INF , P1 ;  /* 0xff8000004a527808 */ /* 0x002fe40000800000 */
[----:B------:R-:W-:-:S05]  /*3450*/  ISETP.GT.AND P1, PT, R77, 0x79, PT ;  /* 0x000000794d00780c */ /* 0x000fca0003f24270 */
[----:B------:R-:W1:Y:S01]  /*3460*/  MUFU.TANH R76, R76 ;  /* 0x0000004c004c7308 */ /* 0x000e620000002400 */
[----:B--2---:R-:W-:Y:S02]  /*3470*/  FSEL R78, R70, -INF , P2 ;  /* 0xff800000464e7808 */ /* 0x004fe40001000000 */
[----:B------:R-:W-:Y:S02]  /*3480*/  ISETP.GT.AND P2, PT, R77, 0x70, PT ;  /* 0x000000704d00780c */ /* 0x000fe40003f44270 */
[----:B------:R-:W-:Y:S02]  /*3490*/  FMNMX.FTZ R48, R78, R49, !PT ;  /* 0x000000314e307209 */ /* 0x000fe40007810000 */
[----:B------:R-:W-:Y:S01]  /*34a0*/  FSEL R81, R72, -INF , P2 ;  /* 0xff80000048517808 */ /* 0x000fe20001000000 */
[----:B------:R2:W-:Y:S01]  /*34b0*/  MUFU.EX2 R37, R63 ;  /* 0x0000003f00257308 */ /* 0x0005e20000000800 */
[----:B------:R-:W-:Y:S01]  /*34c0*/  FMNMX.FTZ R48, R79, R48, !PT ;  /* 0x000000304f307209 */ /* 0x000fe20007810000 */
[--C-:B------:R-:W-:Y:S01]  /*34d0*/  FFMA.FTZ R72, R15, UR33, -R56.reuse ;  /* 0x000000210f487c23 */ /* 0x100fe20008010838 */
[----:B------:R-:W-:Y:S01]  /*34e0*/  ISETP.GT.AND P2, PT, R77, 0x78, PT ;  /* 0x000000784d00780c */ /* 0x000fe20003f44270 */
[--C-:B------:R-:W-:Y:S01]  /*34f0*/  FFMA.FTZ R77, R5, UR33, -R56.reuse ;  /* 0x00000021054d7c23 */ /* 0x100fe20008010838 */
[----:B------:R-:W-:Y:S01]  /*3500*/  FMNMX.FTZ R49, R81, R48, !PT ;  /* 0x0000003051317209 */ /* 0x000fe20007810000 */
[--C-:B------:R-:W-:Y:S01]  /*3510*/  FFMA.FTZ R48, R21, UR33, -R56.reuse ;  /* 0x0000002115307c23 */ /* 0x100fe20008010838 */
[----:B0-----:R-:W-:Y:S01]  /*3520*/  FSEL R83, R75, -INF , P2 ;  /* 0xff8000004b537808 */ /* 0x001fe20001000000 */
[----:B------:R-:W-:Y:S01]  /*3530*/  MUFU.EX2 R24, R24 ;  /* 0x0000001800187308 */ /* 0x000fe20000000800 */
[----:B------:R-:W-:Y:S01]  /*3540*/  FMNMX.FTZ R70, R82, R49, !PT ;  /* 0x0000003152467209 */ /* 0x000fe20007810000 */
[--C-:B--2---:R-:W-:Y:S01]  /*3550*/  FFMA.FTZ R63, R11, UR33, -R56.reuse ;  /* 0x000000210b3f7c23 */ /* 0x104fe20008010838 */
[----:B-1----:R-:W-:Y:S01]  /*3560*/  FSEL R84, R76, -INF , P1 ;  /* 0xff8000004c547808 */ /* 0x002fe20000800000 */
[--C-:B------:R-:W-:Y:S01]  /*3570*/  FFMA.FTZ R75, R8, UR33, -R56.reuse ;  /* 0x00000021084b7c23 */ /* 0x100fe20008010838 */
[----:B------:R-:W-:Y:S01]  /*3580*/  FMNMX.FTZ R21, R83, R70, !PT ;  /* 0x0000004653157209 */ /* 0x000fe20007810000 */
[--C-:B------:R-:W-:Y:S01]  /*3590*/  FFMA.FTZ R49, R20, UR33, -R56.reuse ;  /* 0x0000002114317c23 */ /* 0x100fe20008010838 */
[--C-:B------:R-:W-:Y:S01]  /*35a0*/  FFMA.FTZ R76, R3, UR33, -R56.reuse ;  /* 0x00000021034c7c23 */ /* 0x100fe20008010838 */
[----:B------:R-:W0:Y:S01]  /*35b0*/  MUFU.EX2 R25, R25 ;  /* 0x0000001900197308 */ /* 0x000e220000000800 */
[----:B------:R-:W-:Y:S01]  /*35c0*/  FMNMX.FTZ R69, R84, R21, !PT ;  /* 0x0000001554457209 */ /* 0x000fe20007810000 */
[--C-:B------:R-:W-:Y:S01]  /*35d0*/  FFMA.FTZ R21, R14, UR33, -R56.reuse ;  /* 0x000000210e157c23 */ /* 0x100fe20008010838 */
[--C-:B------:R-:W-:Y:S01]  /*35e0*/  FFMA.FTZ R70, R13, UR33, -R56.reuse ;  /* 0x000000210d467c23 */ /* 0x100fe20008010838 */
[--C-:B------:R-:W-:Y:S01]  /*35f0*/  FFMA.FTZ R20, R12, UR33, -R56.reuse ;  /* 0x000000210c147c23 */ /* 0x100fe20008010838 */
[----:B------:R-:W-:Y:S01]  /*3600*/  FFMA.FTZ R3, R9, UR33, -R56 ;  /* 0x0000002109037c23 */ /* 0x000fe20008010838 */
[----:B------:R-:W1:Y:S02]  /*3610*/  SHFL.BFLY PT, R74, R69, 0x2, 0x1f ;  /* 0x0c401f00454a7f89 */ /* 0x000e6400000e0000 */
[----:B------:R-:W-:Y:S08]  /*3620*/  MUFU.EX2 R26, R26 ;  /* 0x0000001a001a7308 */ /* 0x000ff00000000800 */
[----:B------:R-:W-:Y:S01]  /*3630*/  MUFU.EX2 R27, R27 ;  /* 0x0000001b001b7308 */ /* 0x000fe20000000800 */
[----:B0-----:R-:W-:-:S07]  /*3640*/  FADD.FTZ R9, R24, R25 ;  /* 0x0000001918097221 */ /* 0x001fce0000010000 */
[----:B------:R-:W-:Y:S01]  /*3650*/  MUFU.EX2 R2, R2 ;  /* 0x0000000200027308 */ /* 0x000fe20000000800 */
[----:B-1----:R-:W-:Y:S01]  /*3660*/  FMNMX.FTZ R11, R69, R74, !PT ;  /* 0x0000004a450b7209 */ /* 0x002fe20007810000 */
[----:B------:R-:W-:-:S06]  /*3670*/  FFMA.FTZ R74, R4, UR33, -R56 ;  /* 0x00000021044a7c23 */ /* 0x000fcc0008010838 */
[----:B------:R-:W-:Y:S01]  /*3680*/  MUFU.EX2 R29, R29 ;  /* 0x0000001d001d7308 */ /* 0x000fe20000000800 */
[----:B------:R-:W-:Y:S01]  /*3690*/  FFMA.FTZ R56, R7, UR33, -R56 ;  /* 0x0000002107387c23 */ /* 0x000fe20008010838 */
[----:B------:R-:W0:Y:S06]  /*36a0*/  SHFL.BFLY PT, R10, R11, 0x1, 0x1f ;  /* 0x0c201f000b0a7f89 */ /* 0x000e2c00000e0000 */
[----:B------:R-:W-:Y:S08]  /*36b0*/  MUFU.EX2 R32, R32 ;  /* 0x0000002000207308 */ /* 0x000ff00000000800 */
[----:B------:R-:W1:Y:S08]  /*36c0*/  MUFU.EX2 R35, R35 ;  /* 0x0000002300237308 */ /* 0x000e700000000800 */
[----:B------:R-:W-:Y:S01]  /*36d0*/  MUFU.EX2 R40, R40 ;  /* 0x0000002800287308 */ /* 0x000fe20000000800 */
[----:B0-----:R-:W-:-:S02]  /*36e0*/  FMNMX.FTZ R69, R11, R10, !PT ;  /* 0x0000000a0b457209 */ /* 0x001fc40007810000 */
[----:B------:R-:W-:Y:S02]  /*36f0*/  F2FP.BF16.F32.PACK_AB R11, R31, R28 ;  /* 0x0000001c1f0b723e */ /* 0x000fe400000010ff */
[C---:B------:R-:W-:Y:S01]  /*3700*/  FSETP.NEU.FTZ.AND P1, PT, R69.reuse, -INF , PT ;  /* 0xff8000004500780b */ /* 0x040fe20003f3d000 */
[----:B------:R-:W-:Y:S02]  /*3710*/  FMUL.FTZ R4, R69, UR33 ;  /* 0x0000002145047c20 */ /* 0x000fe40008410000 */
[----:B------:R-:W-:Y:S01]  /*3720*/  MUFU.EX2 R38, R38 ;  /* 0x0000002600267308 */ /* 0x000fe20000000800 */
[----:B-1----:R-:W-:Y:S02]  /*3730*/  F2FP.BF16.F32.PACK_AB R13, R35, R32 ;  /* 0x00000020230d723e */ /* 0x002fe400000010ff */
        /* <DEDUP_REMOVED lines=20> */
[----:B------:R-:W-:Y:S01]  /*3880*/  FFMA.FTZ R41, R42, UR33, -R5 ;  /* 0x000000212a297c23 */ /* 0x000fe20008010805 */
        /* <DEDUP_REMOVED lines=14> */
[----:B0-----:R-:W-:Y:S01]  /*3970*/  FADD.FTZ R7, R4, R61 ;  /* 0x0000003d04077221 */ /* 0x001fe20000010000 */
[----:B------:R-:W-:Y:S01]  /*3980*/  FFMA.FTZ R68, R68, UR33, -R5 ;  /* 0x0000002144447c23 */ /* 0x000fe20008010805 */
[----:B------:R-:W-:Y:S01]  /*3990*/  FADD.FTZ R50, R28, R9 ;  /* 0x000000091c327221 */ /* 0x000fe20000010000 */
[--C-:B------:R-:W-:Y:S01]  /*39a0*/  FFMA.FTZ R71, R71, UR33, -R5.reuse ;  /* 0x0000002147477c23 */ /* 0x100fe20008010805 */
[--C-:B------:R-:W-:Y:S01]  /*39b0*/  FFMA.FTZ R78, R78, UR33, -R5.reuse ;  /* 0x000000214e4e7c23 */ /* 0x100fe20008010805 */
[--C-:B------:R-:W-:Y:S01]  /*39c0*/  FFMA.FTZ R79, R79, UR33, -R5.reuse ;  /* 0x000000214f4f7c23 */ /* 0x100fe20008010805 */
[----:B------:R-:W-:Y:S01]  /*39d0*/  FFMA.FTZ R81, R81, UR33, -R5 ;  /* 0x0000002151517c23 */ /* 0x000fe20008010805 */
[----:B------:R-:W0:Y:S01]  /*39e0*/  MUFU.EX2 R8, R8 ;  /* 0x0000000800087308 */ /* 0x000e220000000800 */
[----:B-1----:R-:W-:Y:S01]  /*39f0*/  FADD.FTZ R42, R6, R7 ;  /* 0x00000007062a7221 */ /* 0x002fe20000010000 */
[--C-:B------:R-:W-:Y:S01]  /*3a00*/  FFMA.FTZ R82, R82, UR33, -R5.reuse ;  /* 0x0000002152527c23 */ /* 0x100fe20008010805 */
[--C-:B------:R-:W-:Y:S01]  /*3a10*/  FFMA.FTZ R83, R83, UR33, -R5.reuse ;  /* 0x0000002153537c23 */ /* 0x100fe20008010805 */
[----:B------:R-:W-:Y:S01]  /*3a20*/  FFMA.FTZ R84, R84, UR33, -R5 ;  /* 0x0000002154547c23 */ /* 0x000fe20008010805 */
[----:B------:R-:W-:-:S02]  /*3a30*/  F2FP.BF16.F32.PACK_AB R5, R25, R24 ;  /* 0x000000181905723e */ /* 0x000fc400000010ff */
[----:B------:R-:W-:Y:S02]  /*3a40*/  CS2R R88, SRZ ;  /* 0x0000000000587805 */ /* 0x000fe4000001ff00 */
[----:B------:R-:W-:Y:S01]  /*3a50*/  F2FP.BF16.F32.PACK_AB R4, R61, R4 ;  /* 0x000000043d04723e */ /* 0x000fe200000010ff */
[----:B------:R-:W1:Y:S01]  /*3a60*/  MUFU.EX2 R85, R85 ;  /* 0x0000005500557308 */ /* 0x000e620000000800 */
[C---:B--2---:R-:W-:Y:S01]  /*3a70*/  FADD.FTZ R7, R55.reuse, R42 ;  /* 0x0000002a37077221 */ /* 0x044fe20000010000 */
[----:B------:R-:W-:-:S06]  /*3a80*/  F2FP.BF16.F32.PACK_AB R6, R55, R6 ;  /* 0x000000063706723e */ /* 0x000fcc00000010ff */
[----:B------:R-:W2:Y:S01]  /*3a90*/  MUFU.EX2 R10, R10 ;  /* 0x0000000a000a7308 */ /* 0x000ea20000000800 */
[----:B0-----:R-:W-:-:S07]  /*3aa0*/  FADD.FTZ R42, R8, R7 ;  /* 0x00000007082a7221 */ /* 0x001fce0000010000 */
        /* <DEDUP_REMOVED lines=8> */
[----:B------:R-:W-:Y:S01]  /*3b30*/  FADD.FTZ R42, R32, R7 ;  /* 0x00000007202a7221 */ /* 0x000fe20000010000 */
[----:B------:R-:W-:Y:S02]  /*3b40*/  F2FP.BF16.F32.PACK_AB R7, R27, R26 ;  /* 0x0000001a1b07723e */ /* 0x000fe400000010ff */
[----:B------:R-:W-:Y:S01]  /*3b50*/  F2FP.BF16.F32.PACK_AB R10, R57, R10 ;  /* 0x0000000a390a723e */ /* 0x000fe200000010ff */
[----:B------:R-:W-:Y:S02]  /*3b60*/  FADD.FTZ R42, R35, R42 ;  /* 0x0000002a232a7221 */ /* 0x000fe40000010000 */
[----:B------:R-:W0:Y:S01]  /*3b70*/  MUFU.EX2 R14, R14 ;  /* 0x0000000e000e7308 */ /* 0x000e220000000800 */
[----:B-1----:R-:W-:Y:S01]  /*3b80*/  FADD.FTZ R24, R12, R9 ;  /* 0x000000090c187221 */ /* 0x002fe20000010000 */
[----:B------:R-:W-:Y:S01]  /*3b90*/  F2FP.BF16.F32.PACK_AB R9, R29, R2 ;  /* 0x000000021d09723e */ /* 0x000fe200000010ff */
[----:B------:R-:W-:Y:S01]  /*3ba0*/  FADD.FTZ R25, R37, R42 ;  /* 0x0000002a25197221 */ /* 0x000fe20000010000 */
[----:B------:R1:W-:Y:S03]  /*3bb0*/  STSM.16.M88.4 [R16+0x21800], R4 ;  /* 0x0218000410007844 */ /* 0x0003e60000000200 */
[----:B------:R-:W-:Y:S01]  /*3bc0*/  FADD.FTZ R27, R40, R25 ;  /* 0x00000019281b7221 */ /* 0x000fe20000010000 */
[----:B------:R-:W3:Y:S01]  /*3bd0*/  MUFU.EX2 R53, R53 ;  /* 0x0000003500357308 */ /* 0x000ee20000000800 */
[C---:B--2---:R-:W-:Y:S01]  /*3be0*/  FADD.FTZ R15, R33.reuse, R24 ;  /* 0x00000018210f7221 */ /* 0x044fe20000010000 */
[----:B------:R2:W-:Y:S01]  /*3bf0*/  STSM.16.M88.4 [R19], R8 ;  /* 0x0000000813007844 */ /* 0x0005e20000000200 */
[----:B------:R-:W-:Y:S01]  /*3c00*/  FADD.FTZ R24, R38, R27 ;  /* 0x0000001b26187221 */ /* 0x000fe20000010000 */
[----:B------:R-:W-:-:S03]  /*3c10*/  F2FP.BF16.F32.PACK_AB R12, R33, R12 ;  /* 0x0000000c210c723e */ /* 0x000fc600000010ff */
[----:B------:R-:W-:Y:S01]  /*3c20*/  FADD.FTZ R24, R47, R24 ;  /* 0x000000182f187221 */ /* 0x000fe20000010000 */
[----:B------:R-:W4:Y:S01]  /*3c30*/  MUFU.EX2 R30, R30 ;  /* 0x0000001e001e7308 */ /* 0x000f220000000800 */
[----:B0-----:R-:W-:Y:S01]  /*3c40*/  FADD.FTZ R2, R14, R15 ;  /* 0x0000000f0e027221 */ /* 0x001fe20000010000 */
[----:B------:R-:W-:-:S06]  /*3c50*/  F2FP.BF16.F32.PACK_AB R15, R40, R37 ;  /* 0x00000025280f723e */ /* 0x000fcc00000010ff */
[----:B------:R-:W0:Y:S01]  /*3c60*/  MUFU.EX2 R51, R51 ;  /* 0x0000003300337308 */ /* 0x000e220000000800 */
[C---:B---3--:R-:W-:Y:S01]  /*3c70*/  FADD.FTZ R25, R53.reuse, R2 ;  /* 0x0000000235197221 */ /* 0x048fe20000010000 */
[----:B------:R-:W-:-:S05]  /*3c80*/  F2FP.BF16.F32.PACK_AB R14, R53, R14 ;  /* 0x0000000e350e723e */ /* 0x000fca00000010ff */
[----:B------:R-:W-:Y:S01]  /*3c90*/  STSM.16.M88.4 [R18], R12 ;  /* 0x0000000c12007844 */ /* 0x000fe20000000200 */
[----:B------:R-:W3:Y:S01]  /*3ca0*/  MUFU.EX2 R34, R34 ;  /* 0x0000002200227308 */ /* 0x000ee20000000800 */
[----:B----4-:R-:W-:-:S07]  /*3cb0*/  FADD.FTZ R2, R30, R25 ;  /* 0x000000191e027221 */ /* 0x010fce0000010000 */
[----:B------:R-:W4:Y:S01]  /*3cc0*/  MUFU.EX2 R45, R45 ;  /* 0x0000002d002d7308 */ /* 0x000f220000000800 */
[----:B0-----:R-:W-:-:S07]  /*3cd0*/  FADD.FTZ R25, R51, R2 ;  /* 0x0000000233197221 */ /* 0x001fce0000010000 */
[----:B------:R-:W0:Y:S01]  /*3ce0*/  MUFU.EX2 R39, R39 ;  /* 0x0000002700277308 */ /* 0x000e220000000800 */
[----:B---3--:R-:W-:-:S07]  /*3cf0*/  FADD.FTZ R2, R34, R25 ;  /* 0x0000001922027221 */ /* 0x008fce0000010000 */
        /* <DEDUP_REMOVED lines=11> */
[----:B---3--:R-:W-:Y:S01]  /*3db0*/  FADD.FTZ R27, R41, R24 ;  /* 0x00000018291b7221 */ /* 0x008fe20000010000 */
[----:B------:R-:W-:Y:S02]  /*3dc0*/  F2FP.BF16.F32.PACK_AB R24, R51, R30 ;  /* 0x0000001e3318723e */ /* 0x000fe400000010ff */
[----:B-1----:R-:W-:-:S04]  /*3dd0*/  F2FP.BF16.F32.PACK_AB R4, R41, R36 ;  /* 0x000000242904723e */ /* 0x002fc800000010ff */
[----:B------:R-:W1:Y:S01]  /*3de0*/  MUFU.EX2 R49, R49 ;  /* 0x0000003100317308 */ /* 0x000e620000000800 */
[----:B----4-:R-:W-:Y:S01]  /*3df0*/  FADD.FTZ R2, R48, R25 ;  /* 0x0000001930027221 */ /* 0x010fe20000010000 */
        /* <DEDUP_REMOVED lines=8> */
[----:B------:R-:W3:Y:S01]  /*3e80*/  MUFU.EX2 R21, R21 ;  /* 0x0000001500157308 */ /* 0x000ee20000000800 */
[----:B0-----:R-:W-:Y:S01]  /*3e90*/  FADD.FTZ R2, R72, R27 ;  /* 0x0000001b48027221 */ /* 0x001fe20000010000 */
[----:B------:R-:W-:-:S05]  /*3ea0*/  F2FP.BF16.F32.PACK_AB R27, R44, R45 ;  /* 0x0000002d2c1b723e */ /* 0x000fca00000010ff */
[----:B------:R-:W-:Y:S01]  /*3eb0*/  STSM.16.M88.4 [R17], R24 ;  /* 0x0000001811007844 */ /* 0x000fe20000000200 */
[----:B------:R-:W2:Y:S01]  /*3ec0*/  MUFU.EX2 R65, R65 ;  /* 0x0000004100417308 */ /* 0x000ea20000000800 */
[----:B-1----:R-:W-:Y:S01]  /*3ed0*/  FADD.FTZ R6, R60, R5 ;  /* 0x000000053c067221 */ /* 0x002fe20000010000 */
[----:B------:R-:W-:-:S06]  /*3ee0*/  F2FP.BF16.F32.PACK_AB R5, R48, R43 ;  /* 0x0000002b3005723e */ /* 0x000fcc00000010ff */
[----:B------:R-:W0:Y:S01]  /*3ef0*/  MUFU.EX2 R70, R70 ;  /* 0x0000004600467308 */ /* 0x000e220000000800 */
[----:B---3--:R-:W-:-:S07]  /*3f00*/  FADD.FTZ R7, R21, R2 ;  /* 0x0000000215077221 */ /* 0x008fce0000010000 */
[----:B------:R-:W1:Y:S01]  /*3f10*/  MUFU.EX2 R62, R67 ;  /* 0x00000043003e7308 */ /* 0x000e620000000800 */
[----:B--2---:R-:W-:Y:S01]  /*3f20*/  FADD.FTZ R9, R65, R6 ;  /* 0x0000000641097221 */ /* 0x004fe20000010000 */
[----:B------:R-:W-:Y:S02]  /*3f30*/  F2FP.BF16.F32.PACK_AB R6, R59, R0 ;  /* 0x000000003b06723e */ /* 0x000fe400000010ff */
[----:B------:R-:W-:-:S04]  /*3f40*/  F2FP.BF16.F32.PACK_AB R60, R65, R60 ;  /* 0x0000003c413c723e */ /* 0x000fc800000010ff */
[----:B------:R-:W2:Y:S01]  /*3f50*/  MUFU.EX2 R20, R20 ;  /* 0x0000001400147308 */ /* 0x000ea20000000800 */
[C---:B0-----:R-:W-:Y:S01]  /*3f60*/  FADD.FTZ R7, R70.reuse, R7 ;  /* 0x0000000746077221 */ /* 0x041fe20000010000 */
[----:B------:R-:W-:-:S06]  /*3f70*/  F2FP.BF16.F32.PACK_AB R61, R70, R21 ;  /* 0x00000015463d723e */ /* 0x000fcc00000010ff */
[----:B------:R-:W0:Y:S01]  /*3f80*/  MUFU.EX2 R29, R46 ;  /* 0x0000002e001d7308 */ /* 0x000e220000000800 */
[----:B-1----:R-:W-:-:S07]  /*3f90*/  FADD.FTZ R2, R62, R9 ;  /* 0x000000093e027221 */ /* 0x002fce0000010000 */
[----:B------:R-:W1:Y:S01]  /*3fa0*/  MUFU.EX2 R63, R63 ;  /* 0x0000003f003f7308 */ /* 0x000e620000000800 */
[----:B--2---:R-:W-:Y:S01]  /*3fb0*/  FADD.FTZ R0, R20, R7 ;  /* 0x0000000714007221 */ /* 0x004fe20000010000 */
[----:B------:R-:W-:-:S05]  /*3fc0*/  F2FP.BF16.F32.PACK_AB R7, R72, R49 ;  /* 0x000000314807723e */ /* 0x000fca00000010ff */
[----:B------:R2:W-:Y:S01]  /*3fd0*/  STSM.16.M88.4 [R16+0x27800], R4 ;  /* 0x0278000410007844 */ /* 0x0005e20000000200 */
[----:B------:R-:W3:Y:S01]  /*3fe0*/  MUFU.EX2 R68, R68 ;  /* 0x0000004400447308 */ /* 0x000ee20000000800 */
[C---:B0-----:R-:W-:Y:S01]  /*3ff0*/  FADD.FTZ R9, R29.reuse, R2 ;  /* 0x000000021d097221 */ /* 0x041fe20000010000 */
[----:B------:R-:W-:-:S06]  /*4000*/  F2FP.BF16.F32.PACK_AB R62, R29, R62 ;  /* 0x0000003e1d3e723e */ /* 0x000fcc00000010ff */
[----:B------:R-:W0:Y:S01]  /*4010*/  MUFU.EX2 R73, R73 ;  /* 0x0000004900497308 */ /* 0x000e220000000800 */
[C---:B-1----:R-:W-:Y:S01]  /*4020*/  FADD.FTZ R0, R63.reuse, R0 ;  /* 0x000000003f007221 */ /* 0x042fe20000010000 */
[----:B------:R-:W-:-:S05]  /*4030*/  F2FP.BF16.F32.PACK_AB R63, R63, R20 ;  /* 0x000000143f3f723e */ /* 0x000fca00000010ff */
[----:B------:R1:W-:Y:S01]  /*4040*/  STSM.16.M88.4 [R22], R60 ;  /* 0x0000003c16007844 */ /* 0x0003e20000000200 */
[----:B------:R-:W4:Y:S01]  /*4050*/  MUFU.EX2 R76, R76 ;  /* 0x0000004c004c7308 */ /* 0x000f220000000800 */
[----:B---3--:R-:W-:-:S07]  /*4060*/  FADD.FTZ R2, R68, R9 ;  /* 0x0000000944027221 */ /* 0x008fce0000010000 */
[----:B------:R-:W3:Y:S01]  /*4070*/  MUFU.EX2 R71, R71 ;  /* 0x0000004700477308 */ /* 0x000ee20000000800 */
[----:B0-----:R-:W-:-:S07]  /*4080*/  FADD.FTZ R9, R73, R0 ;  /* 0x0000000049097221 */ /* 0x001fce0000010000 */
[----:B------:R-:W0:Y:S01]  /*4090*/  MUFU.EX2 R3, R3 ;  /* 0x0000000300037308 */ /* 0x000e220000000800 */
[C---:B----4-:R-:W-:Y:S01]  /*40a0*/  FADD.FTZ R0, R76.reuse, R9 ;  /* 0x000000094c007221 */ /* 0x050fe20000010000 */
[----:B--2---:R-:W-:-:S06]  /*40b0*/  F2FP.BF16.F32.PACK_AB R5, R76, R73 ;  /* 0x000000494c05723e */ /* 0x004fcc00000010ff */
[----:B------:R-:W2:Y:S01]  /*40c0*/  MUFU.EX2 R78, R78 ;  /* 0x0000004e004e7308 */ /* 0x000ea20000000800 */
[C---:B---3--:R-:W-:Y:S01]  /*40d0*/  FADD.FTZ R11, R71.reuse, R2 ;  /* 0x00000002470b7221 */ /* 0x048fe20000010000 */
[----:B------:R-:W-:-:S06]  /*40e0*/  F2FP.BF16.F32.PACK_AB R4, R71, R68 ;  /* 0x000000444704723e */ /* 0x000fcc00000010ff */
[----:B------:R-:W3:Y:S01]  /*40f0*/  MUFU.EX2 R74, R74 ;  /* 0x0000004a004a7308 */ /* 0x000ee20000000800 */
[----:B0-----:R-:W-:-:S07]  /*4100*/  FADD.FTZ R9, R3, R0 ;  /* 0x0000000003097221 */ /* 0x001fce0000010000 */
[----:B------:R-:W0:Y:S01]  /*4110*/  MUFU.EX2 R79, R79 ;  /* 0x0000004f004f7308 */ /* 0x000e220000000800 */
[----:B--2---:R-:W-:-:S07]  /*4120*/  FADD.FTZ R2, R78, R11 ;  /* 0x0000000b4e027221 */ /* 0x004fce0000010000 */
[----:B------:R-:W2:Y:S01]  /*4130*/  MUFU.EX2 R75, R75 ;  /* 0x0000004b004b7308 */ /* 0x000ea20000000800 */
[C---:B---3--:R-:W-:Y:S01]  /*4140*/  FADD.FTZ R0, R74.reuse, R9 ;  /* 0x000000094a007221 */ /* 0x048fe20000010000 */
[----:B------:R-:W-:-:S06]  /*4150*/  F2FP.BF16.F32.PACK_AB R7, R74, R3 ;  /* 0x000000034a07723e */ /* 0x000fcc00000010ff */
[----:B------:R-:W3:Y:S01]  /*4160*/  MUFU.EX2 R81, R81 ;  /* 0x0000005100517308 */ /* 0x000ee20000000800 */
[C---:B0-----:R-:W-:Y:S01]  /*4170*/  FADD.FTZ R2, R79.reuse, R2 ;  /* 0x000000024f027221 */ /* 0x041fe20000010000 */
[----:B------:R-:W-:-:S05]  /*4180*/  F2FP.BF16.F32.PACK_AB R6, R79, R78 ;  /* 0x0000004e4f06723e */ /* 0x000fca00000010ff */
[----:B------:R1:W-:Y:S01]  /*4190*/  STSM.16.M88.4 [R18+0x6000], R4 ;  /* 0x0060000412007844 */ /* 0x0003e20000000200 */
[----:B------:R-:W0:Y:S01]  /*41a0*/  MUFU.EX2 R80, R80 ;  /* 0x0000005000507308 */ /* 0x000e220000000800 */
[----:B--2---:R-:W-:-:S07]  /*41b0*/  FADD.FTZ R11, R75, R0 ;  /* 0x000000004b0b7221 */ /* 0x004fce0000010000 */
[----:B------:R-:W2:Y:S01]  /*41c0*/  MUFU.EX2 R82, R82 ;  /* 0x0000005200527308 */ /* 0x000ea20000000800 */
[----:B---3--:R-:W-:-:S07]  /*41d0*/  FADD.FTZ R9, R81, R2 ;  /* 0x0000000251097221 */ /* 0x008fce0000010000 */
[----:B------:R-:W-:Y:S01]  /*41e0*/  MUFU.EX2 R77, R77 ;  /* 0x0000004d004d7308 */ /* 0x000fe20000000800 */
[----:B0-----:R-:W-:-:S07]  /*41f0*/  FADD.FTZ R2, R80, R11 ;  /* 0x0000000b50027221 */ /* 0x001fce0000010000 */
[----:B------:R-:W0:Y:S01]  /*4200*/  MUFU.EX2 R56, R56 ;  /* 0x0000003800387308 */ /* 0x000e220000000800 */
[C---:B--2---:R-:W-:Y:S01]  /*4210*/  FADD.FTZ R0, R82.reuse, R9 ;  /* 0x0000000952007221 */ /* 0x044fe20000010000 */
[----:B------:R-:W-:Y:S02]  /*4220*/  F2FP.BF16.F32.PACK_AB R8, R82, R81 ;  /* 0x000000515208723e */ /* 0x000fe400000010ff */
[----:B------:R-:W-:-:S04]  /*4230*/  F2FP.BF16.F32.PACK_AB R9, R80, R75 ;  /* 0x0000004b5009723e */ /* 0x000fc800000010ff */
[----:B------:R-:W-:Y:S08]  /*4240*/  MUFU.EX2 R83, R83 ;  /* 0x0000005300537308 */ /* 0x000ff00000000800 */
[----:B------:R-:W2:Y:S01]  /*4250*/  MUFU.EX2 R84, R84 ;  /* 0x0000005400547308 */ /* 0x000ea20000000800 */
[----:B0-----:R-:W-:Y:S01]  /*4260*/  F2FP.BF16.F32.PACK_AB R11, R56, R77 ;  /* 0x0000004d380b723e */ /* 0x001fe200000010ff */
[----:B------:R-:W-:Y:S01]  /*4270*/  FADD.FTZ R77, R77, R2 ;  /* 0x000000024d4d7221 */ /* 0x000fe20000010000 */
[----:B--2---:R-:W-:Y:S01]  /*4280*/  F2FP.BF16.F32.PACK_AB R10, R84, R83 ;  /* 0x00000053540a723e */ /* 0x004fe200000010ff */
[----:B------:R-:W-:-:S02]  /*4290*/  FADD.FTZ R83, R83, R0 ;  /* 0x0000000053537221 */ /* 0x000fc40000010000 */
[----:B------:R-:W-:Y:S02]  /*42a0*/  FADD.FTZ R0, R56, R77 ;  /* 0x0000004d38007221 */ /* 0x000fe40000010000 */
[----:B------:R1:W-:Y:S01]  /*42b0*/  STSM.16.M88.4 [R17+0x6000], R8 ;  /* 0x0060000811007844 */ /* 0x0003e20000000200 */
[----:B------:R-:W-:Y:S01]  /*42c0*/  FADD.FTZ R2, R84, R83 ;  /* 0x0000005354027221 */ /* 0x000fe20000010000 */
[----:B------:R0:W-:Y:S06]  /*42d0*/  MEMBAR.ALL.CTA ;  /* 0x0000000000007992 */ /* 0x0001ec0000008000 */
[----:B0-----:R-:W0:Y:S02]  /*42e0*/  FENCE.VIEW.ASYNC.S ;  /* 0x00000000000073c6 */ /* 0x001e240000000000 */
[----:B0-----:R-:W-:Y:S01]  /*42f0*/  NOP ;  /* 0x0000000000007918 */ /* 0x001fe20000000000 */
[----:B------:R-:W-:Y:S05]  /*4300*/  @!P1 BRA `(.L_x_1877) ;  /* 0x0000003000b49947 */ /* 0x000fea0003800000 */
[----:B-1----:R-:W-:Y:S01]  /*4310*/  IMAD.MOV.U32 R4, RZ, RZ, R54 ;  /* 0x000000ffff047224 */ /* 0x002fe200078e0036 */
[----:B------:R-:W-:Y:S01]  /*4320*/  UMOV UR28, UR45 ;  /* 0x0000002d001c7c82 */ /* 0x000fe20008000000 */
[----:B------:R-:W-:Y:S01]  /*4330*/  IMAD.MOV.U32 R3, RZ, RZ, R69 ;  /* 0x000000ffff037224 */ /* 0x000fe200078e0045 */
[----:B------:R-:W-:Y:S01]  /*4340*/  UMOV UR53, UR44 ;  /* 0x0000002c00357c82 */ /* 0x000fe20008000000 */
[----:B------:R-:W-:Y:S01]  /*4350*/  IMAD.MOV.U32 R135, RZ, RZ, RZ ;  /* 0x000000ffff877224 */ /* 0x000fe200078e00ff */
[----:B------:R-:W-:Y:S01]  /*4360*/  ULDC UR34, c[0x0][0x288] ;  /* 0x0000a20000227ab9 */ /* 0x000fe20000000800 */
[----:B------:R-:W-:Y:S01]  /*4370*/  ULDC UR35, c[0x0][0x9d8] ;  /* 0x0002760000237ab9 */ /* 0x000fe20000000800 */
[----:B------:R-:W-:-:S05]  /*4380*/  ULDC UR33, c[0x0][0x988] ;  /* 0x0002620000217ab9 */ /* 0x000fca0000000800 */
.L_x_1888:
[----:B------:R-:W-:Y:S01]  /*4390*/  ISETP.NE.AND P2, PT, RZ, UR37, PT ;  /* 0x00000025ff007c0c */ /* 0x000fe2000bf45270 */
[----:B------:R-:W-:-:S04]  /*43a0*/  UISETP.NE.AND UP0, UPT, UR53, 0x1, UPT ;  /* 0x000000013500788c */ /* 0x000fc8000bf05270 */
[----:B------:R-:W-:-:S04]  /*43b0*/  USEL UR45, URZ, 0x1, UP0 ;  /* 0x000000013f2d7887 */ /* 0x000fc80008000000 */
[----:B------:R-:W-:-:S04]  /*43c0*/  ULOP3.LUT UR45, UR28, UR45, URZ, 0x3c, !UPT ;  /* 0x0000002d1c2d7292 */ /* 0x000fc8000f8e3c3f */
[----:B------:R-:W-:Y:S08]  /*43d0*/  @P2 BRA `(.L_x_1878) ;  /* 0x0000000000382947 */ /* 0x000ff00003800000 */
[----:B------:R-:W-:Y:S05]  /*43e0*/  @!P0 BRA `(.L_x_1879) ;  /* 0x0000000000048947 */ /* 0x000fea0003800000 */
[----:B------:R-:W-:Y:S01]  /*43f0*/  BPT.TRAP 0x1 ;  /* 0x000000040000795c */ /* 0x000fe20000300000 */
.L_x_1879:
        /* <DEDUP_REMOVED lines=9> */
.L_x_1880:
[----:B-1----:R-:W-:Y:S05]  /*4490*/  @P1 BRA `(.L_x_1878) ;  /* 0x0000000000081947 */ /* 0x002fea0003800000 */
[----:B------:R-:W1:Y:S02]  /*44a0*/  SYNCS.PHASECHK.TRANS64.TRYWAIT P1, [UR6+0x2d830], R5 ;  /* 0x02d83005ff0075a7 */ /* 0x000e640008020146 */
[----:B-1----:R-:W-:Y:S05]  /*44b0*/  @!P1 BRA `(.L_x_1881) ;  /* 0x000000bc00c09947 */ /* 0x002fea0003800000 */
.L_x_1878:
        /* <DEDUP_REMOVED lines=40> */
.L_x_1883:
[----:B------:R-:W-:Y:S01]  /*4740*/  ULEA UR6, UR53, UR40, 0x3 ;  /* 0x0000002835067291 */ /* 0x000fe2000f8e183f */
[----:B------:R-:W-:-:S04]  /*4750*/  MOV R5, UR28 ;  /* 0x0000001c00057c02 */ /* 0x000fc80008000f00 */
[----:B------:R-:W-:-:S04]  /*4760*/  SHF.L.U32 R5, R5, 0x1f, RZ ;  /* 0x0000001f05057819 */ /* 0x000fc800000006ff */
[----:B------:R0:W1:Y:S01]  /*4770*/  SYNCS.PHASECHK.TRANS64.TRYWAIT P1, [UR6+0x2d850], R5 ;  /* 0x02d85005ff0075a7 */ /* 0x0000620008020146 */
[----:B------:R-:W-:Y:S05]  /*4780*/  @!P0 BRA `(.L_x_1884) ;  /* 0x0000000000048947 */ /* 0x000fea0003800000 */
[----:B------:R-:W-:Y:S01]  /*4790*/  BPT.TRAP 0x1 ;  /* 0x000000040000795c */ /* 0x000fe20000300000 */
.L_x_1884:
[----:B-1----:R-:W-:Y:S05]  /*47a0*/  @P1 BRA `(.L_x_1882) ;  /* 0x0000000000081947 */ /* 0x002fea0003800000 */
[----:B------:R-:W1:Y:S02]  /*47b0*/  SYNCS.PHASECHK.TRANS64.TRYWAIT P1, [UR6+0x2d850], R5 ;  /* 0x02d85005ff0075a7 */ /* 0x000e640008020146 */
[----:B-1----:R-:W-:Y:S05]  /*47c0*/  @!P1 BRA `(.L_x_1885) ;  /* 0x000000bc00149947 */ /* 0x002fea0003800000 */
.L_x_1882:
        /* <DEDUP_REMOVED lines=70> */
.L_x_1886:
[----:B------:R-:W-:Y:S01]  /*4c30*/  UISETP.NE.AND UP0, UPT, UR49, URZ, UPT ;  /* 0x0000003f3100728c */ /* 0x000fe2000bf05270 */
[----:B------:R-:W-:Y:S02]  /*4c40*/  VIADD R141, R136, UR39 ;  /* 0x00000027888d7c36 */ /* 0x000fe40008000000 */
[----:B0-----:R-:W-:Y:S01]  /*4c50*/  FMUL.FTZ R5, R26, UR35 ;  /* 0x000000231a057c20 */ /* 0x001fe20008410000 */
[----:B------:R-:W-:Y:S01]  /*4c60*/  FMUL.FTZ R20, R47, UR35 ;  /* 0x000000232f147c20 */ /* 0x000fe20008410000 */
[----:B------:R-:W-:Y:S01]  /*4c70*/  FMUL.FTZ R8, R31, UR35 ;  /* 0x000000231f087c20 */ /* 0x000fe20008410000 */
[----:B------:R-:W0:Y:S01]  /*4c80*/  LDC R47, c[0x0][0x2f0] ;  /* 0x0000bc00ff2f7b82 */ /* 0x000e220000000800 */
[----:B------:R-:W-:Y:S01]  /*4c90*/  PLOP3.LUT P1, PT, PT, PT, UP0, 0x80, 0x0 ;  /* 0x000000000000781c */ /* 0x000fe20003f2f008 */
[----:B------:R-:W-:Y:S01]  /*4ca0*/  FMUL.FTZ R31, R33, UR35 ;  /* 0x00000023211f7c20 */ /* 0x000fe20008410000 */
[----:B------:R-:W-:Y:S01]  /*4cb0*/  PLOP3.LUT P2, PT, PT, PT, UP0, 0x80, 0x0 ;  /* 0x000000000000781c */ /* 0x000fe20003f4f008 */
[----:B------:R-:W-:Y:S01]  /*4cc0*/  FMUL.FTZ R33, R37, UR35 ;  /* 0x0000002325217c20 */ /* 0x000fe20008410000 */
[----:B------:R-:W-:Y:S01]  /*4cd0*/  FMUL.FTZ R37, R45, UR35 ;  /* 0x000000232d257c20 */ /* 0x000fe20008410000 */
[----:B------:R-:W-:Y:S01]  /*4ce0*/  @UP0 ULDC UR6, c[0x0][0x44c] ;  /* 0x0001130000060ab9 */ /* 0x000fe20000000800 */
[----:B------:R-:W-:Y:S01]  /*4cf0*/  FMUL.FTZ R144, R24, UR35 ;  /* 0x0000002318907c20 */ /* 0x000fe20008410000 */
[----:B------:R-:W-:-:S02]  /*4d00*/  IMAD.MOV.U32 R140, RZ, RZ, -0x2 ;  /* 0xfffffffeff8c7424 */ /* 0x000fc400078e00ff */
[----:B------:R-:W-:Y:S01]  /*4d10*/  FMUL.FTZ R143, R25, UR35 ;  /* 0x00000023198f7c20 */ /* 0x000fe20008410000 */
[----:B------:R-:W-:Y:S01]  /*4d20*/  FMUL.FTZ R142, R28, UR35 ;  /* 0x000000231c8e7c20 */ /* 0x000fe20008410000 */
[----:B------:R-:W-:Y:S01]  /*4d30*/  FMUL.FTZ R29, R29, UR35 ;  /* 0x000000231d1d7c20 */ /* 0x000fe20008410000 */
[----:B------:R-:W-:Y:S01]  /*4d40*/  FMUL.FTZ R14, R43, UR35 ;  /* 0x000000232b0e7c20 */ /* 0x000fe20008410000 */
[----:B------:R-:W1:Y:S01]  /*4d50*/  MUFU.TANH R144, R144 ;  /* 0x0000009000907308 */ /* 0x000e620000002400 */
[----:B------:R-:W-:Y:S01]  /*4d60*/  @P1 IMAD.HI.U32 R26, R141, UR6, RZ ;  /* 0x000000068d1a1c27 */ /* 0x000fe2000f8e00ff */
[----:B------:R-:W-:-:S03]  /*4d70*/  @UP0 ULDC UR6, c[0x0][0x450] ;  /* 0x0001140000060ab9 */ /* 0x000fc60000000800 */
[----:B------:R-:W-:Y:S01]  /*4d80*/  FMUL.FTZ R43, R57, UR35 ;  /* 0x00000023392b7c20 */ /* 0x000fe20008410000 */
[----:B------:R-:W-:Y:S01]  /*4d90*/  FMUL.FTZ R7, R30, UR35 ;  /* 0x000000231e077c20 */ /* 0x000fe20008410000 */
[----:B------:R-:W-:Y:S01]  /*4da0*/  FMUL.FTZ R30, R32, UR35 ;  /* 0x00000023201e7c20 */ /* 0x000fe20008410000 */
[----:B------:R-:W-:Y:S01]  /*4db0*/  @P2 SHF.R.U32.HI R141, RZ, UR6, R26 ;  /* 0x00000006ff8d2c19 */ /* 0x000fe2000801161a */
[----:B------:R-:W-:Y:S01]  /*4dc0*/  UMOV UR6, 0xffffff80 ;  /* 0xffffff8000067882 */ /* 0x000fe20000000000 */
[----:B------:R-:W2:Y:S01]  /*4dd0*/  MUFU.TANH R143, R143 ;  /* 0x0000008f008f7308 */ /* 0x000ea20000002400 */
[----:B------:R-:W-:Y:S01]  /*4de0*/  UIMAD UR6, UR54, UR6, 0x1 ;  /* 0x00000001360674a4 */ /* 0x000fe2000f8e0206 */
[----:B------:R-:W-:Y:S01]  /*4df0*/  FMUL.FTZ R32, R36, UR35 ;  /* 0x0000002324207c20 */ /* 0x000fe20008410000 */
[----:B------:R-:W3:Y:S01]  /*4e00*/  SHFL.IDX PT, R45, R141, RZ, 0x1c1f ;  /* 0x001c1fff8d2d7589 */ /* 0x000ee200000e0000 */
[----:B------:R-:W-:Y:S01]  /*4e10*/  FMUL.FTZ R15, R46, UR35 ;  /* 0x000000232e0f7c20 */ /* 0x000fe20008410000 */
[----:B------:R-:W-:Y:S01]  /*4e20*/  FMUL.FTZ R9, R34, UR35 ;  /* 0x0000002322097c20 */ /* 0x000fe20008410000 */
[----:B------:R-:W-:Y:S01]  /*4e30*/  FMUL.FTZ R34, R40, UR35 ;  /* 0x0000002328227c20 */ /* 0x000fe20008410000 */
[----:B------:R-:W-:Y:S01]  /*4e40*/  IMAD R140, R23, R140, UR6 ;  /* 0x00000006178c7e24 */ /* 0x000fe2000f8e028c */
[----:B------:R-:W4:Y:S01]  /*4e50*/  MUFU.TANH R142, R142 ;  /* 0x0000008e008e7308 */ /* 0x000f220000002400 */
[----:B------:R-:W-:Y:S01]  /*4e60*/  FMUL.FTZ R11, R38, UR35 ;  /* 0x00000023260b7c20 */ /* 0x000fe20008410000 */
[----:B------:R-:W-:Y:S01]  /*4e70*/  FMUL.FTZ R38, R48, UR35 ;  /* 0x0000002330267c20 */ /* 0x000fe20008410000 */
[----:B0-----:R-:W-:-:S02]  /*4e80*/  IMAD R140, R47, UR48, R140 ;  /* 0x000000302f8c7c24 */ /* 0x001fc4000f8e028c */
        /* <DEDUP_REMOVED lines=12> */
[----:B------:R-:W5:Y:S01]  /*4f50*/  MUFU.TANH R30, R30 ;  /* 0x0000001e001e7308 */ /* 0x000f620000002400 */
[----:B------:R-:W-:Y:S01]  /*4f60*/  FMUL.FTZ R44, R61, UR35 ;  /* 0x000000233d2c7c20 */ /* 0x000fe20008410000 */
[----:B------:R-:W-:Y:S01]  /*4f70*/  FMUL.FTZ R25, R54, UR35 ;  /* 0x0000002336197c20 */ /* 0x000fe20008410000 */
[----:B---3--:R-:W-:Y:S01]  /*4f80*/  IADD3 R57, R45, -UR34, R140 ;  /* 0x800000222d397c10 */ /* 0x008fe2000fffe08c */
[----:B------:R-:W-:Y:S01]  /*4f90*/  FMUL.FTZ R45, R60, UR35 ;  /* 0x000000233c2d7c20 */ /* 0x000fe20008410000 */
[----:B------:R-:W-:Y:S01]  /*4fa0*/  FMUL.FTZ R26, R55, UR35 ;  /* 0x00000023371a7c20 */ /* 0x000fe20008410000 */
[----:B------:R-:W-:Y:S01]  /*4fb0*/  FMUL.FTZ R6, R27, UR35 ;  /* 0x000000231b067c20 */ /* 0x000fe20008410000 */
[C---:B------:R-:W-:Y:S01]  /*4fc0*/  ISETP.GT.AND P1, PT, R57.reuse, RZ, PT ;  /* 0x000000ff3900720c */ /* 0x040fe20003f24270 */
[----:B------:R-:W3:Y:S01]  /*4fd0*/  MUFU.TANH R31, R31 ;  /* 0x0000001f001f7308 */ /* 0x000ee20000002400 */
[----:B------:R-:W-:Y:S01]  /*4fe0*/  ISETP.GT.AND P2, PT, R57, 0x1, PT ;  /* 0x000000013900780c */ /* 0x000fe20003f44270 */
[----:B------:R-:W-:Y:S01]  /*4ff0*/  FMUL.FTZ R27, R58, UR35 ;  /* 0x000000233a1b7c20 */ /* 0x000fe20008410000 */
[----:B-1----:R-:W-:Y:S01]  /*5000*/  FSEL R144, R144, -INF , P1 ;  /* 0xff80000090907808 */ /* 0x002fe20000800000 */
[----:B------:R-:W-:Y:S01]  /*5010*/  FMUL.FTZ R56, R81, UR35 ;  /* 0x0000002351387c20 */ /* 0x000fe20008410000 */
[----:B------:R-:W-:Y:S01]  /*5020*/  ISETP.GT.AND P1, PT, R57, 0x8, PT ;  /* 0x000000083900780c */ /* 0x000fe20003f24270 */
[----:B------:R-:W-:Y:S01]  /*5030*/  FMUL.FTZ R84, R84, UR35 ;  /* 0x0000002354547c20 */ /* 0x000fe20008410000 */
[----:B--2---:R-:W-:Y:S01]  /*5040*/  FSEL R143, R143, -INF , P2 ;  /* 0xff8000008f8f7808 */ /* 0x004fe20001000000 */
[----:B------:R-:W1:Y:S01]  /*5050*/  MUFU.TANH R32, R32 ;  /* 0x0000002000207308 */ /* 0x000e620000002400 */
[----:B------:R-:W-:Y:S01]  /*5060*/  FMNMX.FTZ R46, R144, R3, !PT ;  /* 0x00000003902e7209 */ /* 0x000fe20007810000 */
[----:B------:R-:W-:Y:S01]  /*5070*/  FMUL.FTZ R85, R85, UR35 ;  /* 0x0000002355557c20 */ /* 0x000fe20008410000 */
[----:B------:R-:W-:Y:S01]  /*5080*/  ISETP.GT.AND P2, PT, R57, 0x9, PT ;  /* 0x000000093900780c */ /* 0x000fe20003f44270 */
[----:B------:R-:W-:Y:S01]  /*5090*/  FMUL.FTZ R28, R59, UR35 ;  /* 0x000000233b1c7c20 */ /* 0x000fe20008410000 */
[----:B----4-:R-:W-:Y:S01]  /*50a0*/  FSEL R142, R142, -INF , P1 ;  /* 0xff8000008e8e7808 */ /* 0x010fe20000800000 */
[----:B------:R-:W2:Y:S01]  /*50b0*/  SHFL.IDX PT, R141, R141, 0x1, 0x1c1f ;  /* 0x003c1f008d8d7f89 */ /* 0x000ea200000e0000 */
[----:B------:R-:W-:Y:S01]  /*50c0*/  FMNMX.FTZ R47, R143, R46, !PT ;  /* 0x0000002e8f2f7209 */ /* 0x000fe20007810000 */
[----:B------:R-:W4:Y:S01]  /*50d0*/  MUFU.TANH R33, R33 ;  /* 0x0000002100217308 */ /* 0x000f220000002400 */
[----:B------:R-:W-:Y:S01]  /*50e0*/  ISETP.GT.AND P1, PT, R57, 0x10, PT ;  /* 0x000000103900780c */ /* 0x000fe20003f24270 */
[----:B------:R-:W-:Y:S01]  /*50f0*/  FMUL.FTZ R46, R64, UR35 ;  /* 0x00000023402e7c20 */ /* 0x000fe20008410000 */
[----:B0-----:R-:W-:Y:S01]  /*5100*/  FSEL R29, R29, -INF , P2 ;  /* 0xff8000001d1d7808 */ /* 0x001fe20001000000 */
[----:B------:R-:W-:Y:S01]  /*5110*/  FMUL.FTZ R64, R74, UR35 ;  /* 0x000000234a407c20 */ /* 0x000fe20008410000 */
[----:B------:R-:W-:Y:S01]  /*5120*/  FMNMX.FTZ R48, R142, R47, !PT ;  /* 0x0000002f8e307209 */ /* 0x000fe20007810000 */
[----:B------:R-:W-:Y:S01]  /*5130*/  FMUL.FTZ R74, R87, UR35 ;  /* 0x00000023574a7c20 */ /* 0x000fe20008410000 */
[----:B------:R-:W-:Y:S01]  /*5140*/  ISETP.GT.AND P2, PT, R57, 0x11, PT ;  /* 0x000000113900780c */ /* 0x000fe20003f44270 */
[----:B------:R-:W0:Y:S01]  /*5150*/  MUFU.TANH R34, R34 ;  /* 0x0000002200227308 */ /* 0x000e220000002400 */
[----:B-----5:R-:W-:Y:S01]  /*5160*/  FSEL R30, R30, -INF , P1 ;  /* 0xff8000001e1e7808 */ /* 0x020fe20000800000 */
[----:B------:R-:W-:Y:S01]  /*5170*/  ULEA UR6, UR44, UR40, 0x3 ;  /* 0x000000282c067291 */ /* 0x000fe2000f8e183f */
[----:B------:R-:W-:-:S02]  /*5180*/  FMNMX.FTZ R47, R29, R48, !PT ;  /* 0x000000301d2f7209 */ /* 0x000fc40007810000 */
[----:B------:R-:W-:Y:S01]  /*5190*/  ISETP.GT.AND P1, PT, R57, 0x18, PT ;  /* 0x000000183900780c */ /* 0x000fe20003f24270 */
[----:B------:R-:W-:Y:S01]  /*51a0*/  UIADD3 UR6, UR6, 0x2d840, URZ ;  /* 0x0002d84006067890 */ /* 0x000fe2000fffe03f */
[----:B---3--:R-:W-:Y:S01]  /*51b0*/  FSEL R31, R31, -INF , P2 ;  /* 0xff8000001f1f7808 */ /* 0x008fe20001000000 */
[----:B------:R-:W3:Y:S01]  /*51c0*/  MUFU.TANH R35, R35 ;  /* 0x0000002300237308 */ /* 0x000ee20000002400 */
[----:B------:R-:W-:Y:S01]  /*51d0*/  FMNMX.FTZ R48, R30, R47, !PT ;  /* 0x0000002f1e307209 */ /* 0x000fe20007810000 */
[----:B------:R-:W-:Y:S01]  /*51e0*/  FMUL.FTZ R47, R65, UR35 ;  /* 0x00000023412f7c20 */ /* 0x000fe20008410000 */
[----:B------:R-:W-:Y:S01]  /*51f0*/  ISETP.GT.AND P2, PT, R57, 0x19, PT ;  /* 0x000000193900780c */ /* 0x000fe20003f44270 */
[----:B------:R-:W-:Y:S01]  /*5200*/  UPRMT UR6, UR41, 0x654, UR6 ;  /* 0x0000065429067896 */ /* 0x000fe20008000006 */
[----:B-1----:R-:W-:Y:S02]  /*5210*/  FSEL R32, R32, -INF , P1 ;  /* 0xff80000020207808 */ /* 0x002fe40000800000 */
[----:B------:R-:W-:Y:S01]  /*5220*/  FMNMX.FTZ R49, R31, R48, !PT ;  /* 0x000000301f317209 */ /* 0x000fe20007810000 */
[----:B------:R-:W1:Y:S01]  /*5230*/  MUFU.TANH R36, R36 ;  /* 0x0000002400247308 */ /* 0x000e620000002400 */
[----:B------:R-:W-:Y:S01]  /*5240*/  ISETP.GT.AND P1, PT, R57, 0x20, PT ;  /* 0x000000203900780c */ /* 0x000fe20003f24270 */
[----:B------:R-:W-:Y:S01]  /*5250*/  FMUL.FTZ R48, R68, UR35 ;  /* 0x0000002344307c20 */ /* 0x000fe20008410000 */
[----:B----4-:R-:W-:Y:S01]  /*5260*/  FSEL R33, R33, -INF , P2 ;  /* 0xff80000021217808 */ /* 0x010fe20001000000 */
[----:B------:R-:W-:Y:S01]  /*5270*/  FMUL.FTZ R68, R82, UR35 ;  /* 0x0000002352447c20 */ /* 0x000fe20008410000 */
[----:B------:R-:W-:Y:S01]  /*5280*/  FMNMX.FTZ R50, R32, R49, !PT ;  /* 0x0000003120327209 */ /* 0x000fe20007810000 */
[----:B------:R-:W-:Y:S01]  /*5290*/  SYNCS.ARRIVE.TRANS64.RED.A1T0 RZ, [UR6], RZ ;  /* 0x000000ffffff79a7 */ /* 0x000fe20008100406 */
[----:B------:R-:W-:Y:S01]  /*52a0*/  ISETP.GT.AND P2, PT, R57, 0x21, PT ;  /* 0x000000213900780c */ /* 0x000fe20003f44270 */
[----:B------:R-:W4:Y:S01]  /*52b0*/  MUFU.TANH R37, R37 ;  /* 0x0000002500257308 */ /* 0x000f220000002400 */
[----:B0-----:R-:W-:-:S02]  /*52c0*/  FSEL R34, R34, -INF , P1 ;  /* 0xff80000022227808 */ /* 0x001fc40000800000 */
[----:B------:R-:W-:Y:S02]  /*52d0*/  FMNMX.FTZ R49, R33, R50, !PT ;  /* 0x0000003221317209 */ /* 0x000fe40007810000 */
[----:B------:R-:W-:Y:S02]  /*52e0*/  ISETP.GT.AND P1, PT, R57, 0x28, PT ;  /* 0x000000283900780c */ /* 0x000fe40003f24270 */
[----:B---3--:R-:W-:Y:S01]  /*52f0*/  FSEL R35, R35, -INF , P2 ;  /* 0xff80000023237808 */ /* 0x008fe20001000000 */
[----:B------:R-:W0:Y:S01]  /*5300*/  MUFU.TANH R38, R38 ;  /* 0x0000002600267308 */ /* 0x000e220000002400 */
[----:B------:R-:W-:Y:S01]  /*5310*/  FMNMX.FTZ R50, R34, R49, !PT ;  /* 0x0000003122327209 */ /* 0x000fe20007810000 */
[----:B------:R-:W-:Y:S01]  /*5320*/  FMUL.FTZ R49, R69, UR35 ;  /* 0x0000002345317c20 */ /* 0x000fe20008410000 */
[----:B------:R-:W-:Y:S02]  /*5330*/  ISETP.GT.AND P2, PT, R57, 0x29, PT ;  /* 0x000000293900780c */ /* 0x000fe40003f44270 */
[----:B-1----:R-:W-:-:S02]  /*5340*/  FSEL R36, R36, -INF , P1 ;  /* 0xff80000024247808 */ /* 0x002fc40000800000 */
[----:B------:R-:W-:Y:S01]  /*5350*/  FMNMX.FTZ R51, R35, R50, !PT ;  /* 0x0000003223337209 */ /* 0x000fe20007810000 */
[----:B------:R-:W1:Y:S01]  /*5360*/  MUFU.TANH R39, R39 ;  /* 0x0000002700277308 */ /* 0x000e620000002400 */
[----:B------:R-:W-:Y:S02]  /*5370*/  ISETP.GT.AND P1, PT, R57, 0x30, PT ;  /* 0x000000303900780c */ /* 0x000fe40003f24270 */
[----:B----4-:R-:W-:Y:S02]  /*5380*/  FSEL R37, R37, -INF , P2 ;  /* 0xff80000025257808 */ /* 0x010fe40001000000 */
[----:B------:R-:W-:Y:S01]  /*5390*/  FMNMX.FTZ R50, R36, R51, !PT ;  /* 0x0000003324327209 */ /* 0x000fe20007810000 */
[----:B------:R-:W-:Y:S01]  /*53a0*/  FMUL.FTZ R51, R72, UR35 ;  /* 0x0000002348337c20 */ /* 0x000fe20008410000 */
[----:B------:R-:W-:Y:S01]  /*53b0*/  ISETP.GT.AND P2, PT, R57, 0x31, PT ;  /* 0x000000313900780c */ /* 0x000fe20003f44270 */
[----:B------:R-:W3:Y:S01]  /*53c0*/  MUFU.TANH R40, R40 ;  /* 0x0000002800287308 */ /* 0x000ee20000002400 */
[----:B0-----:R-:W-:-:S02]  /*53d0*/  FSEL R38, R38, -INF , P1 ;  /* 0xff80000026267808 */ /* 0x001fc40000800000 */
[----:B------:R-:W-:Y:S01]  /*53e0*/  FMNMX.FTZ R53, R37, R50, !PT ;  /* 0x0000003225357209 */ /* 0x000fe20007810000 */
[----:B------:R-:W-:Y:S01]  /*53f0*/  FMUL.FTZ R50, R73, UR35 ;  /* 0x0000002349327c20 */ /* 0x000fe20008410000 */
[----:B------:R-:W-:Y:S02]  /*5400*/  ISETP.GT.AND P1, PT, R57, 0x38, PT ;  /* 0x000000383900780c */ /* 0x000fe40003f24270 */
[----:B------:R-:W-:Y:S01]  /*5410*/  FMNMX.FTZ R52, R38, R53, !PT ;  /* 0x0000003526347209 */ /* 0x000fe20007810000 */
[----:B------:R-:W0:Y:S01]  /*5420*/  MUFU.TANH R41, R41 ;  /* 0x0000002900297308 */ /* 0x000e220000002400 */
[----:B-1----:R-:W-:Y:S02]  /*5430*/  FSEL R39, R39, -INF , P2 ;  /* 0xff80000027277808 */ /* 0x002fe40001000000 */
[----:B------:R-:W-:Y:S02]  /*5440*/  ISETP.GT.AND P2, PT, R57, 0x39, PT ;  /* 0x000000393900780c */ /* 0x000fe40003f44270 */
[----:B------:R-:W-:Y:S01]  /*5450*/  FMNMX.FTZ R53, R39, R52, !PT ;  /* 0x0000003427357209 */ /* 0x000fe20007810000 */
[----:B------:R-:W-:Y:S01]  /*5460*/  FMUL.FTZ R52, R76, UR35 ;  /* 0x000000234c347c20 */ /* 0x000fe20008410000 */
[----:B--2---:R-:W-:Y:S01]  /*5470*/  IADD3 R76, R141, -UR34, R140 ;  /* 0x800000228d4c7c10 */ /* 0x004fe2000fffe08c */
[----:B------:R-:W1:Y:S01]  /*5480*/  MUFU.TANH R42, R42 ;  /* 0x0000002a002a7308 */ /* 0x000e620000002400 */
[----:B---3--:R-:W-:-:S02]  /*5490*/  FSEL R40, R40, -INF , P1 ;  /* 0xff80000028287808 */ /* 0x008fc40000800000 */
[----:B------:R-:W-:Y:S02]  /*54a0*/  ISETP.GT.AND P1, PT, R57, 0x40, PT ;  /* 0x000000403900780c */ /* 0x000fe40003f24270 */
[----:B------:R-:W-:Y:S02]  /*54b0*/  FMNMX.FTZ R54, R40, R53, !PT ;  /* 0x0000003528367209 */ /* 0x000fe40007810000 */
[----:B------:R-:W-:Y:S01]  /*54c0*/  ISETP.GT.AND P3, PT, R76, 0x1, PT ;  /* 0x000000014c00780c */ /* 0x000fe20003f64270 */
[----:B------:R-:W2:Y:S01]  /*54d0*/  MUFU.TANH R43, R43 ;  /* 0x0000002b002b7308 */ /* 0x000ea20000002400 */
[----:B0-----:R-:W-:Y:S02]  /*54e0*/  FSEL R41, R41, -INF , P2 ;  /* 0xff80000029297808 */ /* 0x001fe40001000000 */
[----:B------:R-:W-:Y:S02]  /*54f0*/  ISETP.GT.AND P2, PT, R57, 0x41, PT ;  /* 0x000000413900780c */ /* 0x000fe40003f44270 */
[----:B------:R-:W-:-:S03]  /*5500*/  FMNMX.FTZ R53, R41, R54, !PT ;  /* 0x0000003629357209 */ /* 0x000fc60007810000 */
[----:B------:R-:W0:Y:S01]  /*5510*/  MUFU.TANH R45, R45 ;  /* 0x0000002d002d7308 */ /* 0x000e220000002400 */
[----:B-1----:R-:W-:Y:S02]  /*5520*/  FSEL R42, R42, -INF , P1 ;  /* 0xff8000002a2a7808 */ /* 0x002fe40000800000 */
[----:B------:R-:W-:Y:S02]  /*5530*/  ISETP.GT.AND P1, PT, R57, 0x48, PT ;  /* 0x000000483900780c */ /* 0x000fe40003f24270 */
[----:B------:R-:W-:Y:S01]  /*5540*/  FMNMX.FTZ R54, R42, R53, !PT ;  /* 0x000000352a367209 */ /* 0x000fe20007810000 */
[----:B------:R-:W-:Y:S02]  /*5550*/  FMUL.FTZ R53, R77, UR35 ;  /* 0x000000234d357c20 */ /* 0x000fe40008410000 */
[----:B------:R-:W1:Y:S01]  /*5560*/  MUFU.TANH R44, R44 ;  /* 0x0000002c002c7308 */ /* 0x000e620000002400 */
[----:B--2---:R-:W-:Y:S02]  /*5570*/  FSEL R43, R43, -INF , P2 ;  /* 0xff8000002b2b7808 */ /* 0x004fe40001000000 */
[----:B------:R-:W-:-:S02]  /*5580*/  ISETP.GT.AND P2, PT, R57, 0x49, PT ;  /* 0x000000493900780c */ /* 0x000fc40003f44270 */
[----:B------:R-:W-:-:S03]  /*5590*/  FMNMX.FTZ R54, R43, R54, !PT ;  /* 0x000000362b367209 */ /* 0x000fc60007810000 */
[----:B------:R-:W2:Y:S01]  /*55a0*/  MUFU.TANH R46, R46 ;  /* 0x0000002e002e7308 */ /* 0x000ea20000002400 */
[----:B0-----:R-:W-:Y:S02]  /*55b0*/  FSEL R45, R45, -INF , P1 ;  /* 0xff8000002d2d7808 */ /* 0x001fe40000800000 */
[----:B------:R-:W-:Y:S02]  /*55c0*/  ISETP.GT.AND P1, PT, R57, 0x50, PT ;  /* 0x000000503900780c */ /* 0x000fe40003f24270 */
[----:B------:R-:W-:Y:S01]  /*55d0*/  FMNMX.FTZ R55, R45, R54, !PT ;  /* 0x000000362d377209 */ /* 0x000fe20007810000 */
[----:B------:R-:W-:Y:S02]  /*55e0*/  FMUL.FTZ R54, R80, UR35 ;  /* 0x0000002350367c20 */ /* 0x000fe40008410000 */
[----:B------:R-:W0:Y:S01]  /*55f0*/  MUFU.TANH R47, R47 ;  /* 0x0000002f002f7308 */ /* 0x000e220000002400 */
[----:B-1----:R-:W-:Y:S02]  /*5600*/  FSEL R44, R44, -INF , P2 ;  /* 0xff8000002c2c7808 */ /* 0x002fe40001000000 */
[----:B------:R-:W-:-:S02]  /*5610*/  ISETP.GT.AND P2, PT, R57, 0x51, PT ;  /* 0x000000513900780c */ /* 0x000fc40003f44270 */
[----:B------:R-:W-:-:S03]  /*5620*/  FMNMX.FTZ R55, R44, R55, !PT ;  /* 0x000000372c377209 */ /* 0x000fc60007810000 */
[----:B------:R-:W1:Y:S01]  /*5630*/  MUFU.TANH R48, R48 ;  /* 0x0000003000307308 */ /* 0x000e620000002400 */
[----:B--2---:R-:W-:Y:S02]  /*5640*/  FSEL R46, R46, -INF , P1 ;  /* 0xff8000002e2e7808 */ /* 0x004fe40000800000 */
[----:B------:R-:W-:Y:S02]  /*5650*/  ISETP.GT.AND P1, PT, R57, 0x58, PT ;  /* 0x000000583900780c */ /* 0x000fe40003f24270 */
[----:B------:R-:W-:-:S03]  /*5660*/  FMNMX.FTZ R58, R46, R55, !PT ;  /* 0x000000372e3a7209 */ /* 0x000fc60007810000 */
[----:B------:R-:W2:Y:S01]  /*5670*/  MUFU.TANH R49, R49 ;  /* 0x0000003100317308 */ /* 0x000ea20000002400 */
[----:B0-----:R-:W-:Y:S02]  /*5680*/  FSEL R47, R47, -INF , P2 ;  /* 0xff8000002f2f7808 */ /* 0x001fe40001000000 */
[----:B------:R-:W-:Y:S02]  /*5690*/  ISETP.GT.AND P2, PT, R57, 0x59, PT ;  /* 0x000000593900780c */ /* 0x000fe40003f44270 */
[----:B------:R-:W-:-:S03]  /*56a0*/  FMNMX.FTZ R55, R47, R58, !PT ;  /* 0x0000003a2f377209 */ /* 0x000fc60007810000 */
[----:B------:R-:W0:Y:S01]  /*56b0*/  MUFU.TANH R51, R51 ;  /* 0x0000003300337308 */ /* 0x000e220000002400 */
[----:B-1----:R-:W-:Y:S02]  /*56c0*/  FSEL R48, R48, -INF , P1 ;  /* 0xff80000030307808 */ /* 0x002fe40000800000 */
[----:B------:R-:W-:Y:S02]  /*56d0*/  ISETP.GT.AND P1, PT, R57, 0x60, PT ;  /* 0x000000603900780c */ /* 0x000fe40003f24270 */
        /* <DEDUP_REMOVED lines=16> */
[----:B------:R-:W-:Y:S01]  /*57e0*/  FMNMX.FTZ R58, R52, R55, !PT ;  /* 0x00000037343a7209 */ /* 0x000fe20007810000 */
[----:B------:R-:W-:Y:S02]  /*57f0*/  FMUL.FTZ R55, R62, UR35 ;  /* 0x000000233e377c20 */ /* 0x000fe40008410000 */
[----:B------:R-:W2:Y:S01]  /*5800*/  MUFU.TANH R56, R56 ;  /* 0x0000003800387308 */ /* 0x000ea20000002400 */
[----:B0-----:R-:W-:Y:S02]  /*5810*/  FSEL R53, R53, -INF , P2 ;  /* 0xff80000035357808 */ /* 0x001fe40001000000 */
[----:B------:R-:W-:-:S02]  /*5820*/  ISETP.GT.AND P2, PT, R57, 0x71, PT ;  /* 0x000000713900780c */ /* 0x000fc40003f44270 */
[----:B------:R-:W-:Y:S01]  /*5830*/  FMNMX.FTZ R59, R53, R58, !PT ;  /* 0x0000003a353b7209 */ /* 0x000fe20007810000 */
[----:B------:R-:W-:Y:S01]  /*5840*/  FMUL.FTZ R58, R63, UR35 ;  /* 0x000000233f3a7c20 */ /* 0x000fe20008410000 */
[----:B------:R-:W-:Y:S01]  /*5850*/  FMUL.FTZ R63, R71, UR35 ;  /* 0x00000023473f7c20 */ /* 0x000fe20008410000 */
        /* <DEDUP_REMOVED lines=8> */
[----:B------:R-:W-:Y:S01]  /*58e0*/  FMUL.FTZ R61, R67, UR35 ;  /* 0x00000023433d7c20 */ /* 0x000fe20008410000 */
[----:B------:R-:W-:Y:S01]  /*58f0*/  FMUL.FTZ R67, R79, UR35 ;  /* 0x000000234f437c20 */ /* 0x000fe20008410000 */
[----:B------:R-:W2:Y:S01]  /*5900*/  MUFU.TANH R5, R5 ;  /* 0x0000000500057308 */ /* 0x000ea20000002400 */
[----:B0-----:R-:W-:-:S04]  /*5910*/  FSEL R59, R84, -INF , P1 ;  /* 0xff800000543b7808 */ /* 0x001fc80000800000 */
[----:B------:R-:W-:Y:S01]  /*5920*/  FMNMX.FTZ R62, R59, R60, !PT ;  /* 0x0000003c3b3e7209 */ /* 0x000fe20007810000 */
[----:B------:R-:W-:Y:S02]  /*5930*/  FMUL.FTZ R60, R66, UR35 ;  /* 0x00000023423c7c20 */ /* 0x000fe40008410000 */
[----:B------:R-:W0:Y:S01]  /*5940*/  MUFU.TANH R6, R6 ;  /* 0x0000000600067308 */ /* 0x000e220000002400 */
[----:B-1----:R-:W-:Y:S02]  /*5950*/  FSEL R57, R85, -INF , P2 ;  /* 0xff80000055397808 */ /* 0x002fe40001000000 */
[----:B------:R-:W-:Y:S02]  /*5960*/  ISETP.GT.AND P2, PT, R76, RZ, PT ;  /* 0x000000ff4c00720c */ /* 0x000fe40003f44270 */
[----:B------:R-:W-:Y:S01]  /*5970*/  FMNMX.FTZ R66, R57, R62, !PT ;  /* 0x0000003e39427209 */ /* 0x000fe20007810000 */
[----:B------:R-:W-:Y:S01]  /*5980*/  FMUL.FTZ R62, R70, UR35 ;  /* 0x00000023463e7c20 */ /* 0x000fe20008410000 */
[----:B------:R-:W-:Y:S01]  /*5990*/  FMUL.FTZ R70, R83, UR35 ;  /* 0x0000002353467c20 */ /* 0x000fe20008410000 */
[----:B------:R-:W1:Y:S01]  /*59a0*/  MUFU.TANH R7, R7 ;  /* 0x0000000700077308 */ /* 0x000e620000002400 */
[----:B--2---:R-:W-:Y:S01]  /*59b0*/  FSEL R5, R5, -INF , P2 ;  /* 0xff80000005057808 */ /* 0x004fe20001000000 */
[----:B------:R-:W2:Y:S01]  /*59c0*/  SHFL.BFLY PT, R65, R66, 0x2, 0x1f ;  /* 0x0c401f0042417f89 */ /* 0x000ea200000e0000 */
[----:B------:R-:W-:-:S05]  /*59d0*/  ISETP.GT.AND P2, PT, R76, 0x8, PT ;  /* 0x000000084c00780c */ /* 0x000fca0003f44270 */
[----:B------:R-:W-:Y:S01]  /*59e0*/  MUFU.TANH R8, R8 ;  /* 0x0000000800087308 */ /* 0x000fe20000002400 */
[----:B0-----:R-:W-:Y:S02]  /*59f0*/  FSEL R77, R6, -INF , P3 ;  /* 0xff800000064d7808 */ /* 0x001fe40001800000 */
[----:B------:R-:W-:-:S05]  /*5a00*/  ISETP.GT.AND P3, PT, R76, 0x9, PT ;  /* 0x000000094c00780c */ /* 0x000fca0003f64270 */
[----:B------:R-:W0:Y:S01]  /*5a10*/  MUFU.TANH R9, R9 ;  /* 0x0000000900097308 */ /* 0x000e220000002400 */
[----:B-1----:R-:W-:Y:S02]  /*5a20*/  FSEL R7, R7, -INF , P2 ;  /* 0xff80000007077808 */ /* 0x002fe40001000000 */
[----:B------:R-:W-:-:S05]  /*5a30*/  ISETP.GT.AND P2, PT, R76, 0x10, PT ;  /* 0x000000104c00780c */ /* 0x000fca0003f44270 */
[----:B------:R-:W-:Y:S01]  /*5a40*/  MUFU.TANH R10, R10 ;  /* 0x0000000a000a7308 */ /* 0x000fe20000002400 */
[----:B--2---:R-:W-:Y:S01]  /*5a50*/  FMNMX.FTZ R71, R66, R65, !PT ;  /* 0x0000004142477209 */ /* 0x004fe20007810000 */
[----:B------:R-:W-:Y:S01]  /*5a60*/  FMUL.FTZ R65, R75, UR35 ;  /* 0x000000234b417c20 */ /* 0x000fe20008410000 */
[----:B------:R-:W-:Y:S01]  /*5a70*/  FMUL.FTZ R66, R78, UR35 ;  /* 0x000000234e427c20 */ /* 0x000fe20008410000 */
[----:B------:R-:W-:Y:S02]  /*5a80*/  FMNMX.FTZ R78, R5, R4, !PT ;  /* 0x00000004054e7209 */ /* 0x000fe40007810000 */
[----:B------:R-:W1:Y:S02]  /*5a90*/  SHFL.BFLY PT, R72, R71, 0x1, 0x1f ;  /* 0x0c201f0047487f89 */ /* 0x000e6400000e0000 */
[----:B------:R-:W2:Y:S01]  /*5aa0*/  MUFU.TANH R11, R11 ;  /* 0x0000000b000b7308 */ /* 0x000ea20000002400 */
[----:B------:R-:W-:Y:S02]  /*5ab0*/  FMNMX.FTZ R78, R77, R78, !PT ;  /* 0x0000004e4d4e7209 */ /* 0x000fe40007810000 */
[----:B0-----:R-:W-:-:S02]  /*5ac0*/  FSEL R9, R9, -INF , P2 ;  /* 0xff80000009097808 */ /* 0x001fc40001000000 */
[----:B------:R-:W-:Y:S02]  /*5ad0*/  FMNMX.FTZ R78, R7, R78, !PT ;  /* 0x0000004e074e7209 */ /* 0x000fe40007810000 */
[----:B------:R-:W-:Y:S01]  /*5ae0*/  ISETP.GT.AND P2, PT, R76, 0x18, PT ;  /* 0x000000184c00780c */ /* 0x000fe20003f44270 */
[----:B------:R-:W-:Y:S08]  /*5af0*/  MUFU.TANH R12, R12 ;  /* 0x0000000c000c7308 */ /* 0x000ff00000002400 */
[----:B------:R-:W0:Y:S01]  /*5b00*/  MUFU.TANH R13, R13 ;  /* 0x0000000d000d7308 */ /* 0x000e220000002400 */
[----:B--2---:R-:W-:-:S02]  /*5b10*/  FSEL R11, R11, -INF , P2 ;  /* 0xff8000000b0b7808 */ /* 0x004fc40001000000 */
[----:B------:R-:W-:Y:S02]  /*5b20*/  ISETP.GT.AND P2, PT, R76, 0x20, PT ;  /* 0x000000204c00780c */ /* 0x000fe40003f44270 */
[----:B-1----:R-:W-:-:S03]  /*5b30*/  FMNMX.FTZ R69, R71, R72, !PT ;  /* 0x0000004847457209 */ /* 0x002fc60007810000 */
[----:B------:R-:W-:Y:S01]  /*5b40*/  MUFU.TANH R14, R14 ;  /* 0x0000000e000e7308 */ /* 0x000fe20000002400 */
[----:B------:R-:W-:Y:S01]  /*5b50*/  FMUL.FTZ R71, R86, UR35 ;  /* 0x0000002356477c20 */ /* 0x000fe20008410000 */
[C---:B------:R-:W-:Y:S01]  /*5b60*/  FSETP.NEU.FTZ.AND P1, PT, R69.reuse, -INF , PT ;  /* 0xff8000004500780b */ /* 0x040fe20003f3d000 */
[----:B------:R-:W-:-:S03]  /*5b70*/  FMUL.FTZ R75, R69, UR33 ;  /* 0x00000021454b7c20 */ /* 0x000fc60008410000 */
[----:B------:R-:W-:Y:S02]  /*5b80*/  FSEL R84, R69, RZ, P1 ;  /* 0x000000ff45547208 */ /* 0x000fe40000800000 */
[----:B------:R-:W1:Y:S01]  /*5b90*/  MUFU.TANH R15, R15 ;  /* 0x0000000f000f7308 */ /* 0x000e620000002400 */
[----:B------:R-:W-:Y:S02]  /*5ba0*/  FSEL R75, R75, RZ, P1 ;  /* 0x000000ff4b4b7208 */ /* 0x000fe40000800000 */
[----:B0-----:R-:W-:Y:S01]  /*5bb0*/  FSEL R13, R13, -INF , P2 ;  /* 0xff8000000d0d7808 */ /* 0x001fe20001000000 */
[----:B------:R-:W-:Y:S01]  /*5bc0*/  FADD.FTZ R84, -R84, R3 ;  /* 0x0000000354547221 */ /* 0x000fe20000010100 */
[----:B------:R-:W-:Y:S01]  /*5bd0*/  ISETP.GT.AND P2, PT, R76, 0x28, PT ;  /* 0x000000284c00780c */ /* 0x000fe20003f44270 */
[--C-:B------:R-:W-:Y:S01]  /*5be0*/  FFMA.FTZ R80, R29, UR33, -R75.reuse ;  /* 0x000000211d507c23 */ /* 0x100fe2000801084b */
[----:B------:R-:W-:Y:S01]  /*5bf0*/  FSEL R29, R8, -INF , P3 ;  /* 0xff800000081d7808 */ /* 0x000fe20001800000 */
[--C-:B------:R-:W-:Y:S01]  /*5c00*/  FFMA.FTZ R81, R30, UR33, -R75.reuse ;  /* 0x000000211e517c23 */ /* 0x100fe2000801084b */
[----:B------:R-:W-:Y:S01]  /*5c10*/  ISETP.GT.AND P3, PT, R76, 0x11, PT ;  /* 0x000000114c00780c */ /* 0x000fe20003f64270 */
[----:B------:R0:W-:Y:S01]  /*5c20*/  MUFU.EX2 R8, R80 ;  /* 0x0000005000087308 */ /* 0x0001e20000000800 */
[----:B------:R-:W-:Y:S01]  /*5c30*/  FMNMX.FTZ R78, R29, R78, !PT ;  /* 0x0000004e1d4e7209 */ /* 0x000fe20007810000 */
[--C-:B------:R-:W-:Y:S01]  /*5c40*/  FFMA.FTZ R72, R144, UR33, -R75.reuse ;  /* 0x0000002190487c23 */ /* 0x100fe2000801084b */
[----:B------:R-:W-:Y:S01]  /*5c50*/  FSEL R30, R10, -INF , P3 ;  /* 0xff8000000a1e7808 */ /* 0x000fe20001800000 */
[--C-:B------:R-:W-:Y:S01]  /*5c60*/  FFMA.FTZ R73, R143, UR33, -R75.reuse ;  /* 0x000000218f497c23 */ /* 0x100fe2000801084b */
[----:B------:R-:W-:Y:S01]  /*5c70*/  FMNMX.FTZ R79, R9, R78, !PT ;  /* 0x0000004e094f7209 */ /* 0x000fe20007810000 */
[--C-:B------:R-:W-:Y:S01]  /*5c80*/  FFMA.FTZ R142, R142, UR33, -R75.reuse ;  /* 0x000000218e8e7c23 */ /* 0x100fe2000801084b */
[----:B------:R-:W-:Y:S01]  /*5c90*/  ISETP.GT.AND P3, PT, R76, 0x19, PT ;  /* 0x000000194c00780c */ /* 0x000fe20003f64270 */
[----:B------:R-:W-:Y:S01]  /*5ca0*/  MUFU.TANH R20, R20 ;  /* 0x0000001400147308 */ /* 0x000fe20000002400 */
[----:B------:R-:W-:Y:S01]  /*5cb0*/  FMNMX.FTZ R78, R30, R79, !PT ;  /* 0x0000004f1e4e7209 */ /* 0x000fe20007810000 */
[--C-:B0-----:R-:W-:Y:S01]  /*5cc0*/  FFMA.FTZ R80, R31, UR33, -R75.reuse ;  /* 0x000000211f507c23 */ /* 0x101fe2000801084b */
[----:B------:R-:W-:Y:S01]  /*5cd0*/  FSEL R31, R12, -INF , P3 ;  /* 0xff8000000c1f7808 */ /* 0x000fe20001800000 */
[--C-:B------:R-:W-:Y:S01]  /*5ce0*/  FFMA.FTZ R37, R37, UR33, -R75.reuse ;  /* 0x0000002125257c23 */ /* 0x100fe2000801084b */
[----:B------:R-:W-:Y:S01]  /*5cf0*/  FMNMX.FTZ R78, R11, R78, !PT ;  /* 0x0000004e0b4e7209 */ /* 0x000fe20007810000 */
[--C-:B------:R-:W-:Y:S01]  /*5d00*/  FFMA.FTZ R38, R38, UR33, -R75.reuse ;  /* 0x0000002126267c23 */ /* 0x100fe2000801084b */
[----:B------:R-:W-:Y:S01]  /*5d10*/  ISETP.GT.AND P3, PT, R76, 0x21, PT ;  /* 0x000000214c00780c */ /* 0x000fe20003f64270 */
[----:B------:R-:W0:Y:S01]  /*5d20*/  MUFU.TANH R21, R21 ;  /* 0x0000001500157308 */ /* 0x000e220000002400 */
[----:B------:R-:W-:Y:S01]  /*5d30*/  FMNMX.FTZ R78, R31, R78, !PT ;  /* 0x0000004e1f4e7209 */ /* 0x000fe20007810000 */
[--C-:B------:R-:W-:Y:S01]  /*5d40*/  FFMA.FTZ R39, R39, UR33, -R75.reuse ;  /* 0x0000002127277c23 */ /* 0x100fe2000801084b */
[----:B-1----:R-:W-:Y:S01]  /*5d50*/  FSEL R15, R15, -INF , P2 ;  /* 0xff8000000f0f7808 */ /* 0x002fe20001000000 */
[--C-:B------:R-:W-:Y:S01]  /*5d60*/  FFMA.FTZ R40, R40, UR33, -R75.reuse ;  /* 0x0000002128287c23 */ /* 0x100fe2000801084b */
[----:B------:R-:W-:Y:S01]  /*5d70*/  FMNMX.FTZ R79, R13, R78, !PT ;  /* 0x0000004e0d4f7209 */ /* 0x000fe20007810000 */
[--C-:B------:R-:W-:Y:S01]  /*5d80*/  FFMA.FTZ R41, R41, UR33, -R75.reuse ;  /* 0x0000002129297c23 */ /* 0x100fe2000801084b */
[----:B------:R-:W-:Y:S01]  /*5d90*/  ISETP.GT.AND P2, PT, R76, 0x30, PT ;  /* 0x000000304c00780c */ /* 0x000fe20003f44270 */
        /* <DEDUP_REMOVED lines=8> */
[----:B------:R-:W-:Y:S01]  /*5e20*/  MUFU.TANH R24, R24 ;  /* 0x0000001800187308 */ /* 0x000fe20000002400 */
[--C-:B-1----:R-:W-:Y:S01]  /*5e30*/  FFMA.FTZ R81, R32, UR33, -R75.reuse ;  /* 0x0000002120517c23 */ /* 0x102fe2000801084b */
[----:B------:R-:W-:Y:S01]  /*5e40*/  FSEL R32, R14, -INF , P3 ;  /* 0xff8000000e207808 */ /* 0x000fe20001800000 */
[--C-:B------:R-:W-:Y:S01]  /*5e50*/  FFMA.FTZ R49, R49, UR33, -R75.reuse ;  /* 0x0000002131317c23 */ /* 0x100fe2000801084b */
[----:B------:R-:W-:Y:S01]  /*5e60*/  ISETP.GT.AND P3, PT, R76, 0x29, PT ;  /* 0x000000294c00780c */ /* 0x000fe20003f64270 */
[--C-:B------:R-:W-:Y:S01]  /*5e70*/  FFMA.FTZ R51, R51, UR33, -R75.reuse ;  /* 0x0000002133337c23 */ /* 0x100fe2000801084b */
[----:B------:R-:W-:Y:S01]  /*5e80*/  FMNMX.FTZ R78, R32, R79, !PT ;  /* 0x0000004f204e7209 */ /* 0x000fe20007810000 */
[--C-:B------:R-:W-:Y:S01]  /*5e90*/  FFMA.FTZ R50, R50, UR33, -R75.reuse ;  /* 0x0000002132327c23 */ /* 0x100fe2000801084b */
[----:B------:R-:W1:Y:S01]  /*5ea0*/  MUFU.TANH R25, R25 ;  /* 0x0000001900197308 */ /* 0x000e620000002400 */
[----:B0-----:R-:W-:Y:S01]  /*5eb0*/  FSEL R21, R21, -INF , P2 ;  /* 0xff80000015157808 */ /* 0x001fe20001000000 */
[--C-:B------:R-:W-:Y:S01]  /*5ec0*/  FFMA.FTZ R52, R52, UR33, -R75.reuse ;  /* 0x0000002134347c23 */ /* 0x100fe2000801084b */
[----:B------:R-:W-:Y:S01]  /*5ed0*/  FMNMX.FTZ R78, R15, R78, !PT ;  /* 0x0000004e0f4e7209 */ /* 0x000fe20007810000 */
[--C-:B------:R-:W-:Y:S01]  /*5ee0*/  FFMA.FTZ R53, R53, UR33, -R75.reuse ;  /* 0x0000002135357c23 */ /* 0x100fe2000801084b */
[----:B------:R-:W-:Y:S01]  /*5ef0*/  ISETP.GT.AND P2, PT, R76, 0x38, PT ;  /* 0x000000384c00780c */ /* 0x000fe20003f44270 */
[--C-:B------:R-:W-:Y:S01]  /*5f00*/  FFMA.FTZ R56, R56, UR33, -R75.reuse ;  /* 0x0000002138387c23 */ /* 0x100fe2000801084b */
[--C-:B------:R-:W-:Y:S01]  /*5f10*/  FFMA.FTZ R59, R59, UR33, -R75.reuse ;  /* 0x000000213b3b7c23 */ /* 0x100fe2000801084b */
[----:B------:R0:W-:Y:S01]  /*5f20*/  MUFU.EX2 R12, R80 ;  /* 0x00000050000c7308 */ /* 0x0001e20000000800 */
[----:B------:R-:W-:-:S07]  /*5f30*/  FFMA.FTZ R57, R57, UR33, -R75 ;  /* 0x0000002139397c23 */ /* 0x000fce000801084b */
[----:B------:R-:W-:Y:S01]  /*5f40*/  MUFU.TANH R26, R26 ;  /* 0x0000001a001a7308 */ /* 0x000fe20000002400 */
[----:B0-----:R-:W-:Y:S01]  /*5f50*/  FFMA.FTZ R80, R33, UR33, -R75 ;  /* 0x0000002121507c23 */ /* 0x001fe2000801084b */
[----:B------:R-:W-:Y:S02]  /*5f60*/  FSEL R33, R20, -INF , P3 ;  /* 0xff80000014217808 */ /* 0x000fe40001800000 */
[----:B------:R-:W-:Y:S02]  /*5f70*/  ISETP.GT.AND P3, PT, R76, 0x31, PT ;  /* 0x000000314c00780c */ /* 0x000fe40003f64270 */
[----:B------:R-:W-:Y:S02]  /*5f80*/  FMNMX.FTZ R78, R33, R78, !PT ;  /* 0x0000004e214e7209 */ /* 0x000fe40007810000 */
[----:B------:R-:W0:Y:S01]  /*5f90*/  MUFU.TANH R27, R27 ;  /* 0x0000001b001b7308 */ /* 0x000e220000002400 */
[----:B-1----:R-:W-:Y:S02]  /*5fa0*/  FSEL R25, R25, -INF , P2 ;  /* 0xff80000019197808 */ /* 0x002fe40001000000 */
[----:B------:R-:W-:-:S02]  /*5fb0*/  FMNMX.FTZ R79, R21, R78, !PT ;  /* 0x0000004e154f7209 */ /* 0x000fc40007810000 */
[----:B------:R-:W-:-:S03]  /*5fc0*/  ISETP.GT.AND P2, PT, R76, 0x40, PT ;  /* 0x000000404c00780c */ /* 0x000fc60003f44270 */
[----:B------:R1:W-:Y:S08]  /*5fd0*/  MUFU.EX2 R14, R81 ;  /* 0x00000051000e7308 */ /* 0x0003f00000000800 */
[----:B------:R-:W-:Y:S01]  /*5fe0*/  MUFU.TANH R28, R28 ;  /* 0x0000001c001c7308 */ /* 0x000fe20000002400 */
[----:B-1----:R-:W-:Y:S01]  /*5ff0*/  FFMA.FTZ R81, R34, UR33, -R75 ;  /* 0x0000002122517c23 */ /* 0x002fe2000801084b */
[----:B------:R-:W-:-:S02]  /*6000*/  FSEL R34, R24, -INF , P3 ;  /* 0xff80000018227808 */ /* 0x000fc40001800000 */
[----:B------:R-:W-:Y:S02]  /*6010*/  ISETP.GT.AND P3, PT, R76, 0x39, PT ;  /* 0x000000394c00780c */ /* 0x000fe40003f64270 */
[----:B------:R-:W-:Y:S02]  /*6020*/  FMNMX.FTZ R78, R34, R79, !PT ;  /* 0x0000004f224e7209 */ /* 0x000fe40007810000 */
[----:B------:R-:W1:Y:S01]  /*6030*/  MUFU.TANH R55, R55 ;  /* 0x0000003700377308 */ /* 0x000e620000002400 */
[----:B0-----:R-:W-:Y:S02]  /*6040*/  FSEL R27, R27, -INF , P2 ;  /* 0xff8000001b1b7808 */ /* 0x001fe40001000000 */
[----:B------:R-:W-:Y:S02]  /*6050*/  FMNMX.FTZ R78, R25, R78, !PT ;  /* 0x0000004e194e7209 */ /* 0x000fe40007810000 */
[----:B------:R-:W-:-:S03]  /*6060*/  ISETP.GT.AND P2, PT, R76, 0x48, PT ;  /* 0x000000484c00780c */ /* 0x000fc60003f44270 */
[----:B------:R0:W-:Y:S08]  /*6070*/  MUFU.EX2 R20, R80 ;  /* 0x0000005000147308 */ /* 0x0001f00000000800 */
[----:B------:R-:W2:Y:S01]  /*6080*/  MUFU.TANH R58, R58 ;  /* 0x0000003a003a7308 */ /* 0x000ea20000002400 */
[----:B0-----:R-:W-:Y:S01]  /*6090*/  FFMA.FTZ R80, R35, UR33, -R75 ;  /* 0x0000002123507c23 */ /* 0x001fe2000801084b */
[----:B------:R-:W-:-:S02]  /*60a0*/  FSEL R35, R26, -INF , P3 ;  /* 0xff8000001a237808 */ /* 0x000fc40001800000 */
[C---:B------:R-:W-:Y:S02]  /*60b0*/  ISETP.GT.AND P3, PT, R76.reuse, 0x41, PT ;  /* 0x000000414c00780c */ /* 0x040fe40003f64270 */
[----:B------:R-:W-:Y:S02]  /*60c0*/  FMNMX.FTZ R78, R35, R78, !PT ;  /* 0x0000004e234e7209 */ /* 0x000fe40007810000 */
[----:B------:R-:W0:Y:S01]  /*60d0*/  MUFU.TANH R60, R60 ;  /* 0x0000003c003c7308 */ /* 0x000e220000002400 */
[----:B-1----:R-:W-:Y:S02]  /*60e0*/  FSEL R55, R55, -INF , P2 ;  /* 0xff80000037377808 */ /* 0x002fe40001000000 */
[----:B------:R-:W-:Y:S02]  /*60f0*/  FMNMX.FTZ R79, R27, R78, !PT ;  /* 0x0000004e1b4f7209 */ /* 0x000fe40007810000 */
[----:B------:R-:W-:-:S03]  /*6100*/  ISETP.GT.AND P2, PT, R76, 0x50, PT ;  /* 0x000000504c00780c */ /* 0x000fc60003f44270 */
[----:B------:R1:W-:Y:S08]  /*6110*/  MUFU.EX2 R24, R81 ;  /* 0x0000005100187308 */ /* 0x0003f00000000800 */
[----:B------:R-:W3:Y:S01]  /*6120*/  MUFU.TANH R61, R61 ;  /* 0x0000003d003d7308 */ /* 0x000ee20000002400 */
[----:B-1----:R-:W-:Y:S01]  /*6130*/  FFMA.FTZ R81, R36, UR33, -R75 ;  /* 0x0000002124517c23 */ /* 0x002fe2000801084b */
[----:B------:R-:W-:-:S02]  /*6140*/  FSEL R36, R28, -INF , P3 ;  /* 0xff8000001c247808 */ /* 0x000fc40001800000 */
[----:B------:R-:W-:Y:S02]  /*6150*/  ISETP.GT.AND P3, PT, R76, 0x49, PT ;  /* 0x000000494c00780c */ /* 0x000fe40003f64270 */
[----:B------:R-:W-:Y:S02]  /*6160*/  FMNMX.FTZ R78, R36, R79, !PT ;  /* 0x0000004f244e7209 */ /* 0x000fe40007810000 */
[----:B------:R-:W1:Y:S01]  /*6170*/  MUFU.TANH R62, R62 ;  /* 0x0000003e003e7308 */ /* 0x000e620000002400 */
[----:B--2---:R-:W-:Y:S02]  /*6180*/  FSEL R58, R58, -INF , P3 ;  /* 0xff8000003a3a7808 */ /* 0x004fe40001800000 */
[----:B------:R-:W-:Y:S02]  /*6190*/  FMNMX.FTZ R79, R55, R78, !PT ;  /* 0x0000004e374f7209 */ /* 0x000fe40007810000 */
[----:B------:R-:W-:Y:S02]  /*61a0*/  ISETP.GT.AND P3, PT, R76, 0x51, PT ;  /* 0x000000514c00780c */ /* 0x000fe40003f64270 */
[----:B0-----:R-:W-:Y:S01]  /*61b0*/  FSEL R60, R60, -INF , P2 ;  /* 0xff8000003c3c7808 */ /* 0x001fe20001000000 */
[----:B------:R-:W0:Y:S01]  /*61c0*/  MUFU.TANH R63, R63 ;  /* 0x0000003f003f7308 */ /* 0x000e220000002400 */
[----:B------:R-:W-:-:S02]  /*61d0*/  FMNMX.FTZ R79, R58, R79, !PT ;  /* 0x0000004f3a4f7209 */ /* 0x000fc40007810000 */
[----:B------:R-:W-:Y:S02]  /*61e0*/  ISETP.GT.AND P2, PT, R76, 0x58, PT ;  /* 0x000000584c00780c */ /* 0x000fe40003f44270 */
[----:B---3--:R-:W-:Y:S02]  /*61f0*/  FSEL R61, R61, -INF , P3 ;  /* 0xff8000003d3d7808 */ /* 0x008fe40001800000 */
[----:B------:R-:W-:Y:S01]  /*6200*/  FMNMX.FTZ R78, R60, R79, !PT ;  /* 0x0000004f3c4e7209 */ /* 0x000fe20007810000 */
[----:B------:R-:W2:Y:S01]  /*6210*/  MUFU.TANH R64, R64 ;  /* 0x0000004000407308 */ /* 0x000ea20000002400 */
[----:B------:R-:W-:Y:S02]  /*6220*/  ISETP.GT.AND P3, PT, R76, 0x59, PT ;  /* 0x000000594c00780c */ /* 0x000fe40003f64270 */
[----:B-1----:R-:W-:Y:S02]  /*6230*/  FSEL R62, R62, -INF , P2 ;  /* 0xff8000003e3e7808 */ /* 0x002fe40001000000 */
[----:B------:R-:W-:-:S02]  /*6240*/  FMNMX.FTZ R79, R61, R78, !PT ;  /* 0x0000004e3d4f7209 */ /* 0x000fc40007810000 */
[----:B------:R-:W-:Y:S01]  /*6250*/  ISETP.GT.AND P2, PT, R76, 0x60, PT ;  /* 0x000000604c00780c */ /* 0x000fe20003f44270 */
[----:B------:R-:W1:Y:S01]  /*6260*/  MUFU.TANH R65, R65 ;  /* 0x0000004100417308 */ /* 0x000e620000002400 */
[----:B0-----:R-:W-:Y:S02]  /*6270*/  FSEL R63, R63, -INF , P3 ;  /* 0xff8000003f3f7808 */ /* 0x001fe40001800000 */
[----:B------:R-:W-:Y:S02]  /*6280*/  FMNMX.FTZ R78, R62, R79, !PT ;  /* 0x0000004f3e4e7209 */ /* 0x000fe40007810000 */
[----:B------:R-:W-:Y:S02]  /*6290*/  ISETP.GT.AND P3, PT, R76, 0x61, PT ;  /* 0x000000614c00780c */ /* 0x000fe40003f64270 */
[----:B------:R-:W-:Y:S01]  /*62a0*/  FMNMX.FTZ R79, R63, R78, !PT ;  /* 0x0000004e3f4f7209 */ /* 0x000fe20007810000 */
[----:B------:R-:W0:Y:S01]  /*62b0*/  MUFU.TANH R66, R66 ;  /* 0x0000004200427308 */ /* 0x000e220000002400 */
[----:B--2---:R-:W-:-:S02]  /*62c0*/  FSEL R64, R64, -INF , P2 ;  /* 0xff80000040407808 */ /* 0x004fc40001000000 */
[----:B------:R-:W-:-:S05]  /*62d0*/  ISETP.GT.AND P2, PT, R76, 0x68, PT ;  /* 0x000000684c00780c */ /* 0x000fca0003f44270 */
[----:B------:R-:W2:Y:S01]  /*62e0*/  MUFU.TANH R67, R67 ;  /* 0x0000004300437308 */ /* 0x000ea20000002400 */
[----:B-1----:R-:W-:Y:S02]  /*62f0*/  FSEL R65, R65, -INF , P3 ;  /* 0xff80000041417808 */ /* 0x002fe40001800000 */
[----:B------:R-:W-:-:S05]  /*6300*/  ISETP.GT.AND P3, PT, R76, 0x69, PT ;  /* 0x000000694c00780c */ /* 0x000fca0003f64270 */
[----:B------:R-:W1:Y:S01]  /*6310*/  MUFU.TANH R68, R68 ;  /* 0x0000004400447308 */ /* 0x000e620000002400 */
[----:B0-----:R-:W-:Y:S02]  /*6320*/  FSEL R78, R66, -INF , P2 ;  /* 0xff800000424e7808 */ /* 0x001fe40001000000 */
[----:B------:R-:W-:-:S05]  /*6330*/  ISETP.GT.AND P2, PT, R76, 0x70, PT ;  /* 0x000000704c00780c */ /* 0x000fca0003f44270 */
[----:B------:R-:W0:Y:S01]  /*6340*/  MUFU.TANH R70, R70 ;  /* 0x0000004600467308 */ /* 0x000e220000002400 */
[----:B--2---:R-:W-:Y:S02]  /*6350*/  FSEL R67, R67, -INF , P3 ;  /* 0xff80000043437808 */ /* 0x004fe40001800000 */
[----:B------:R-:W-:-:S05]  /*6360*/  ISETP.GT.AND P3, PT, R76, 0x71, PT ;  /* 0x000000714c00780c */ /* 0x000fca0003f64270 */
[----:B------:R2:W-:Y:S01]  /*6370*/  MUFU.EX2 R26, R80 ;  /* 0x00000050001a7308 */ /* 0x0005e20000000800 */
[----:B-1----:R-:W-:Y:S02]  /*6380*/  FSEL R68, R68, -INF , P2 ;  /* 0xff80000044447808 */ /* 0x002fe40001000000 */
[----:B------:R-:W-:-:S05]  /*6390*/  ISETP.GT.AND P2, PT, R76, 0x78, PT ;  /* 0x000000784c00780c */ /* 0x000fca0003f44270 */
[----:B------:R-:W1:Y:S01]  /*63a0*/  MUFU.TANH R71, R71 ;  /* 0x0000004700477308 */ /* 0x000e620000002400 */
[----:B--2---:R-:W-:Y:S02]  /*63b0*/  FMNMX.FTZ R80, R64, R79, !PT ;  /* 0x0000004f40507209 */ /* 0x004fe40007810000 */
[----:B0-----:R-:W-:Y:S02]  /*63c0*/  FSEL R70, R70, -INF , P3 ;  /* 0xff80000046467808 */ /* 0x001fe40001800000 */
[----:B------:R-:W-:Y:S02]  /*63d0*/  FMNMX.FTZ R79, R65, R80, !PT ;  /* 0x00000050414f7209 */ /* 0x000fe40007810000 */
[----:B------:R-:W-:Y:S01]  /*63e0*/  ISETP.GT.AND P3, PT, R76, 0x79, PT ;  /* 0x000000794c00780c */ /* 0x000fe20003f64270 */
[----:B------:R-:W0:Y:S01]  /*63f0*/  MUFU.TANH R74, R74 ;  /* 0x0000004a004a7308 */ /* 0x000e220000002400 */
[----:B------:R-:W-:-:S04]  /*6400*/  FMNMX.FTZ R66, R78, R79, !PT ;  /* 0x0000004f4e427209 */ /* 0x000fc80007810000 */
[----:B------:R-:W-:-:S03]  /*6410*/  FMNMX.FTZ R79, R67, R66, !PT ;  /* 0x00000042434f7209 */ /* 0x000fc60007810000 */
[----:B------:R-:W-:Y:S01]  /*6420*/  MUFU.EX2 R72, R72 ;  /* 0x0000004800487308 */ /* 0x000fe20000000800 */
[----:B------:R-:W-:Y:S02]  /*6430*/  FMNMX.FTZ R79, R68, R79, !PT ;  /* 0x0000004f444f7209 */ /* 0x000fe40007810000 */
[----:B-1----:R-:W-:Y:S02]  /*6440*/  FSEL R71, R71, -INF , P2 ;  /* 0xff80000047477808 */ /* 0x002fe40001000000 */
[----:B------:R-:W-:-:S03]  /*6450*/  FMNMX.FTZ R66, R70, R79, !PT ;  /* 0x0000004f46427209 */ /* 0x000fc60007810000 */
[----:B------:R-:W-:Y:S01]  /*6460*/  MUFU.EX2 R73, R73 ;  /* 0x0000004900497308 */ /* 0x000fe20000000800 */
[----:B0-----:R-:W-:Y:S02]  /*6470*/  FSEL R74, R74, -INF , P3 ;  /* 0xff8000004a4a7808 */ /* 0x001fe40001800000 */
[----:B------:R-:W-:-:S04]  /*6480*/  FMNMX.FTZ R79, R71, R66, !PT ;  /* 0x00000042474f7209 */ /* 0x000fc80007810000 */
[----:B------:R-:W-:Y:S01]  /*6490*/  FMNMX.FTZ R79, R74, R79, !PT ;  /* 0x0000004f4a4f7209 */ /* 0x000fe20007810000 */
[----:B------:R0:W-:Y:S04]  /*64a0*/  MUFU.EX2 R28, R81 ;  /* 0x00000051001c7308 */ /* 0x0001e80000000800 */
[----:B------:R-:W1:Y:S04]  /*64b0*/  SHFL.BFLY PT, R66, R79, 0x2, 0x1f ;  /* 0x0c401f004f427f89 */ /* 0x000e6800000e0000 */
[----:B------:R-:W-:Y:S08]  /*64c0*/  MUFU.EX2 R6, R142 ;  /* 0x0000008e00067308 */ /* 0x000ff00000000800 */
[----:B------:R-:W-:Y:S08]  /*64d0*/  MUFU.EX2 R37, R37 ;  /* 0x0000002500257308 */ /* 0x000ff00000000800 */
[----:B------:R-:W-:Y:S01]  /*64e0*/  MUFU.EX2 R38, R38 ;  /* 0x0000002600267308 */ /* 0x000fe20000000800 */
[----:B-1----:R-:W-:Y:S01]  /*64f0*/  FMNMX.FTZ R76, R79, R66, !PT ;  /* 0x000000424f4c7209 */ /* 0x002fe20007810000 */
[----:B------:R-:W-:-:S06]  /*6500*/  FFMA.FTZ R66, R54, UR33, -R75 ;  /* 0x0000002136427c23 */ /* 0x000fcc000801084b */
[----:B------:R-:W-:Y:S01]  /*6510*/  MUFU.EX2 R39, R39 ;  /* 0x0000002700277308 */ /* 0x000fe20000000800 */
[----:B------:R-:W1:Y:S07]  /*6520*/  SHFL.BFLY PT, R79, R76, 0x1, 0x1f ;  /* 0x0c201f004c4f7f89 */ /* 0x000e6e00000e0000 */
[----:B------:R-:W-:Y:S08]  /*6530*/  MUFU.EX2 R40, R40 ;  /* 0x0000002800287308 */ /* 0x000ff00000000800 */
[----:B------:R-:W-:Y:S08]  /*6540*/  MUFU.EX2 R41, R41 ;  /* 0x0000002900297308 */ /* 0x000ff00000000800 */
[----:B------:R-:W-:Y:S01]  /*6550*/  MUFU.EX2 R42, R42 ;  /* 0x0000002a002a7308 */ /* 0x000fe20000000800 */
[----:B-1----:R-:W-:-:S04]  /*6560*/  FMNMX.FTZ R54, R76, R79, !PT ;  /* 0x0000004f4c367209 */ /* 0x002fc80007810000 */
[C---:B------:R-:W-:Y:S01]  /*6570*/  FSETP.NEU.FTZ.AND P2, PT, R54.reuse, -INF , PT ;  /* 0xff8000003600780b */ /* 0x040fe20003f5d000 */
[C---:B------:R-:W-:Y:S02]  /*6580*/  FMUL.FTZ R76, R54.reuse, UR33 ;  /* 0x00000021364c7c20 */ /* 0x040fe40008410000 */
[----:B------:R-:W-:Y:S01]  /*6590*/  MUFU.EX2 R43, R43 ;  /* 0x0000002b002b7308 */ /* 0x000fe20000000800 */
[----:B------:R-:W-:Y:S02]  /*65a0*/  FSEL R3, R54, RZ, P2 ;  /* 0x000000ff36037208 */ /* 0x000fe40001000000 */
[----:B------:R-:W-:-:S03]  /*65b0*/  FSEL R76, R76, RZ, P2 ;  /* 0x000000ff4c4c7208 */ /* 0x000fc60001000000 */
[----:B------:R-:W-:Y:S02]  /*65c0*/  FADD.FTZ R3, -R3, R4 ;  /* 0x0000000403037221 */ /* 0x000fe40000010100 */
[--C-:B------:R-:W-:Y:S01]  /*65d0*/  FFMA.FTZ R75, R9, UR33, -R76.reuse ;  /* 0x00000021094b7c23 */ /* 0x100fe2000801084c */
[--C-:B------:R-:W-:Y:S01]  /*65e0*/  FFMA.FTZ R9, R21, UR33, -R76.reuse ;  /* 0x0000002115097c23 */ /* 0x100fe2000801084c */
[----:B------:R-:W-:Y:S01]  /*65f0*/  FMUL.FTZ R21, R84, UR33 ;  /* 0x0000002154157c20 */ /* 0x000fe20008410000 */
[--C-:B------:R-:W-:Y:S01]  /*6600*/  FFMA.FTZ R5, R5, UR33, -R76.reuse ;  /* 0x0000002105057c23 */ /* 0x100fe2000801084c */
[----:B------:R-:W-:Y:S01]  /*6610*/  FMUL.FTZ R3, R3, UR33 ;  /* 0x0000002103037c20 */ /* 0x000fe20008410000 */
[--C-:B------:R-:W-:Y:S01]  /*6620*/  FFMA.FTZ R82, R77, UR33, -R76.reuse ;  /* 0x000000214d527c23 */ /* 0x100fe2000801084c */
[--C-:B------:R-:W-:Y:S01]  /*6630*/  FFMA.FTZ R7, R7, UR33, -R76.reuse ;  /* 0x0000002107077c23 */ /* 0x100fe2000801084c */
[--C-:B0-----:R-:W-:Y:S01]  /*6640*/  FFMA.FTZ R81, R29, UR33, -R76.reuse ;  /* 0x000000211d517c23 */ /* 0x101fe2000801084c */
        /* <DEDUP_REMOVED lines=16> */
[----:B------:R-:W1:Y:S01]  /*6750*/  MUFU.EX2 R3, R3 ;  /* 0x0000000300037308 */ /* 0x000e620000000800 */
[----:B0-----:R-:W-:Y:S01]  /*6760*/  FFMA.FTZ R2, R21, R2, R72 ;  /* 0x0000000215027223 */ /* 0x001fe20000010048 */
[--C-:B------:R-:W-:Y:S01]  /*6770*/  FFMA.FTZ R36, R60, UR33, -R76.reuse ;  /* 0x000000213c247c23 */ /* 0x100fe2000801084c */
[--C-:B------:R-:W-:Y:S01]  /*6780*/  FFMA.FTZ R84, R61, UR33, -R76.reuse ;  /* 0x000000213d547c23 */ /* 0x100fe2000801084c */
[----:B------:R-:W-:Y:S01]  /*6790*/  FFMA.FTZ R55, R62, UR33, -R76 ;  /* 0x000000213e377c23 */ /* 0x000fe2000801084c */
[----:B------:R-:W-:Y:S01]  /*67a0*/  FADD.FTZ R15, R73, R2 ;  /* 0x00000002490f7221 */ /* 0x000fe20000010000 */
[--C-:B------:R-:W-:Y:S01]  /*67b0*/  FFMA.FTZ R83, R63, UR33, -R76.reuse ;  /* 0x000000213f537c23 */ /* 0x100fe2000801084c */
[--C-:B------:R-:W-:Y:S01]  /*67c0*/  FFMA.FTZ R58, R64, UR33, -R76.reuse ;  /* 0x00000021403a7c23 */ /* 0x100fe2000801084c */
[----:B------:R-:W0:Y:S01]  /*67d0*/  MUFU.EX2 R82, R82 ;  /* 0x0000005200527308 */ /* 0x000e220000000800 */
[----:B------:R-:W-:Y:S01]  /*67e0*/  FADD.FTZ R15, R6, R15 ;  /* 0x0000000f060f7221 */ /* 0x000fe20000010000 */
[--C-:B------:R-:W-:Y:S01]  /*67f0*/  FFMA.FTZ R63, R65, UR33, -R76.reuse ;  /* 0x00000021413f7c23 */ /* 0x100fe2000801084c */
[--C-:B------:R-:W-:Y:S01]  /*6800*/  FFMA.FTZ R60, R78, UR33, -R76.reuse ;  /* 0x000000214e3c7c23 */ /* 0x100fe2000801084c */
[--C-:B------:R-:W-:Y:S01]  /*6810*/  FFMA.FTZ R62, R67, UR33, -R76.reuse ;  /* 0x00000021433e7c23 */ /* 0x100fe2000801084c */
[----:B------:R-:W-:Y:S01]  /*6820*/  FADD.FTZ R15, R8, R15 ;  /* 0x0000000f080f7221 */ /* 0x000fe20000010000 */
[--C-:B------:R-:W-:Y:S01]  /*6830*/  FFMA.FTZ R61, R68, UR33, -R76.reuse ;  /* 0x00000021443d7c23 */ /* 0x100fe2000801084c */
[--C-:B------:R-:W-:Y:S01]  /*6840*/  FFMA.FTZ R64, R70, UR33, -R76.reuse ;  /* 0x0000002146407c23 */ /* 0x100fe2000801084c */
[----:B------:R-:W2:Y:S01]  /*6850*/  MUFU.EX2 R7, R7 ;  /* 0x0000000700077308 */ /* 0x000ea20000000800 */
[----:B-1----:R-:W-:Y:S01]  /*6860*/  FFMA.FTZ R13, R3, R0, R5 ;  /* 0x00000000030d7223 */ /* 0x002fe20000010005 */
[----:B------:R-:W-:Y:S01]  /*6870*/  FADD.FTZ R15, R10, R15 ;  /* 0x0000000f0a0f7221 */ /* 0x000fe20000010000 */
[--C-:B------:R-:W-:Y:S01]  /*6880*/  FFMA.FTZ R65, R71, UR33, -R76.reuse ;  /* 0x0000002147417c23 */ /* 0x100fe2000801084c */
[----:B------:R-:W-:-:S02]  /*6890*/  FFMA.FTZ R67, R74, UR33, -R76 ;  /* 0x000000214a437c23 */ /* 0x000fc4000801084c */
[----:B------:R-:W-:Y:S02]  /*68a0*/  FADD.FTZ R15, R12, R15 ;  /* 0x0000000f0c0f7221 */ /* 0x000fe40000010000 */
[----:B------:R-:W1:Y:S01]  /*68b0*/  MUFU.EX2 R81, R81 ;  /* 0x0000005100517308 */ /* 0x000e620000000800 */
[----:B0-----:R-:W-:Y:S01]  /*68c0*/  FADD.FTZ R0, R82, R13 ;  /* 0x0000000d52007221 */ /* 0x001fe20000010000 */
[----:B------:R-:W-:-:S04]  /*68d0*/  FADD.FTZ R15, R14, R15 ;  /* 0x0000000f0e0f7221 */ /* 0x000fc80000010000 */
[----:B------:R-:W-:Y:S02]  /*68e0*/  FADD.FTZ R15, R20, R15 ;  /* 0x0000000f140f7221 */ /* 0x000fe40000010000 */
[----:B------:R-:W0:Y:S01]  /*68f0*/  MUFU.EX2 R75, R75 ;  /* 0x0000004b004b7308 */ /* 0x000e220000000800 */
[----:B--2---:R-:W-:Y:S01]  /*6900*/  FADD.FTZ R0, R7, R0 ;  /* 0x0000000007007221 */ /* 0x004fe20000010000 */
[----:B------:R-:W-:-:S04]  /*6910*/  FADD.FTZ R15, R24, R15 ;  /* 0x0000000f180f7221 */ /* 0x000fc80000010000 */
[----:B------:R-:W-:Y:S02]  /*6920*/  FADD.FTZ R15, R26, R15 ;  /* 0x0000000f1a0f7221 */ /* 0x000fe40000010000 */
[----:B------:R-:W2:Y:S01]  /*6930*/  MUFU.EX2 R80, R80 ;  /* 0x0000005000507308 */ /* 0x000ea20000000800 */
[----:B-1----:R-:W-:Y:S01]  /*6940*/  FADD.FTZ R0, R81, R0 ;  /* 0x0000000051007221 */ /* 0x002fe20000010000 */
[----:B------:R-:W-:-:S06]  /*6950*/  FADD.FTZ R2, R28, R15 ;  /* 0x0000000f1c027221 */ /* 0x000fcc0000010000 */
[----:B------:R-:W1:Y:S01]  /*6960*/  MUFU.EX2 R30, R30 ;  /* 0x0000001e001e7308 */ /* 0x000e620000000800 */
[----:B0-----:R-:W-:-:S07]  /*6970*/  FADD.FTZ R13, R75, R0 ;  /* 0x000000004b0d7221 */ /* 0x001fce0000010000 */
[----:B------:R-:W0:Y:S01]  /*6980*/  MUFU.EX2 R79, R79 ;  /* 0x0000004f004f7308 */ /* 0x000e220000000800 */
[----:B--2---:R-:W-:-:S07]  /*6990*/  FADD.FTZ R13, R80, R13 ;  /* 0x0000000d500d7221 */ /* 0x004fce0000010000 */
[----:B------:R-:W2:Y:S01]  /*69a0*/  MUFU.EX2 R29, R29 ;  /* 0x0000001d001d7308 */ /* 0x000ea20000000800 */
[----:B-1----:R-:W-:Y:S01]  /*69b0*/  FADD.FTZ R0, R30, R13 ;  /* 0x0000000d1e007221 */ /* 0x002fe20000010000 */
[----:B------:R-:W-:-:S04]  /*69c0*/  FADD.FTZ R13, R37, R2 ;  /* 0x00000002250d7221 */ /* 0x000fc80000010000 */
[----:B------:R-:W-:Y:S02]  /*69d0*/  FADD.FTZ R2, R38, R13 ;  /* 0x0000000d26027221 */ /* 0x000fe40000010000 */
[----:B------:R-:W1:Y:S01]  /*69e0*/  MUFU.EX2 R77, R77 ;  /* 0x0000004d004d7308 */ /* 0x000e620000000800 */
[----:B0-----:R-:W-:Y:S01]  /*69f0*/  FADD.FTZ R0, R79, R0 ;  /* 0x000000004f007221 */ /* 0x001fe20000010000 */
[----:B------:R-:W-:-:S04]  /*6a00*/  FADD.FTZ R15, R39, R2 ;  /* 0x00000002270f7221 */ /* 0x000fc80000010000 */
[----:B------:R-:W-:Y:S02]  /*6a10*/  FADD.FTZ R2, R40, R15 ;  /* 0x0000000f28027221 */ /* 0x000fe40000010000 */
        /* <DEDUP_REMOVED lines=12> */
[----:B------:R-:W-:-:S06]  /*6ae0*/  FADD.FTZ R13, R41, R2 ;  /* 0x00000002290d7221 */ /* 0x000fcc0000010000 */
[----:B------:R-:W0:Y:S01]  /*6af0*/  MUFU.EX2 R34, R34 ;  /* 0x0000002200227308 */ /* 0x000e220000000800 */
[----:B--2---:R-:W-:-:S07]  /*6b00*/  FADD.FTZ R0, R31, R0 ;  /* 0x000000001f007221 */ /* 0x004fce0000010000 */
[----:B------:R-:W2:Y:S01]  /*6b10*/  MUFU.EX2 R86, R86 ;  /* 0x0000005600567308 */ /* 0x000ea20000000800 */
[----:B-1----:R-:W-:Y:S01]  /*6b20*/  FADD.FTZ R15, R87, R0 ;  /* 0x00000000570f7221 */ /* 0x002fe20000010000 */
[----:B------:R-:W-:-:S04]  /*6b30*/  FADD.FTZ R0, R42, R13 ;  /* 0x0000000d2a007221 */ /* 0x000fc80000010000 */
[----:B------:R-:W-:Y:S02]  /*6b40*/  FADD.FTZ R0, R43, R0 ;  /* 0x000000002b007221 */ /* 0x000fe40000010000 */
        /* <DEDUP_REMOVED lines=56> */
[----:B--2---:R-:W-:-:S03]  /*6ed0*/  FADD.FTZ R2, R57, R0 ;  /* 0x0000000039027221 */ /* 0x004fc60000010000 */
[----:B-1----:R-:W-:Y:S01]  /*6ee0*/  FADD.FTZ R0, R67, R4 ;  /* 0x0000000443007221 */ /* 0x002fe20000010000 */
[----:B------:R-:W-:Y:S06]  /*6ef0*/  @!P0 BRA `(.L_x_1887) ;  /* 0x0000000000048947 */ /* 0x000fec0003800000 */
[----:B------:R-:W-:Y:S01]  /*6f00*/  BPT.TRAP 0x1 ;  /* 0x000000040000795c */ /* 0x000fe20000300000 */
.L_x_1887:
[----:B------:R-:W-:Y:S01]  /*6f10*/  ULEA UR6, UR53, UR40, 0x3 ;  /* 0x0000002835067291 */ /* 0x000fe2000f8e183f */
[----:B------:R-:W-:Y:S01]  /*6f20*/  F2FP.BF16.F32.PACK_AB R4, R73, R72 ;  /* 0x000000484904723e */ /* 0x000fe200000010ff */
[----:B------:R-:W-:Y:S01]  /*6f30*/  UISETP.GT.AND UP0, UPT, UR54, UR52, UPT ;  /* 0x000000343600728c */ /* 0x000fe2000bf04270 */
[----:B------:R-:W-:Y:S01]  /*6f40*/  F2FP.BF16.F32.PACK_AB R5, R82, R5 ;  /* 0x000000055205723e */ /* 0x000fe200000010ff */
[----:B------:R-:W-:Y:S01]  /*6f50*/  UIADD3 UR6, UR6, 0x2d860, URZ ;  /* 0x0002d86006067890 */ /* 0x000fe2000fffe03f */
[----:B------:R-:W-:Y:S01]  /*6f60*/  F2FP.BF16.F32.PACK_AB R6, R8, R6 ;  /* 0x000000060806723e */ /* 0x000fe200000010ff */
[----:B------:R-:W-:Y:S01]  /*6f70*/  UMOV UR28, UR45 ;  /* 0x0000002d001c7c82 */ /* 0x000fe20008000000 */
[----:B------:R-:W-:Y:S01]  /*6f80*/  F2FP.BF16.F32.PACK_AB R7, R81, R7 ;  /* 0x000000075107723e */ /* 0x000fe200000010ff */
[----:B------:R-:W-:Y:S01]  /*6f90*/  UPRMT UR6, UR41, 0x654, UR6 ;  /* 0x0000065429067896 */ /* 0x000fe20008000006 */
[----:B------:R-:W-:Y:S01]  /*6fa0*/  F2FP.BF16.F32.PACK_AB R12, R12, R10 ;  /* 0x0000000a0c0c723e */ /* 0x000fe200000010ff */
[----:B------:R-:W-:Y:S01]  /*6fb0*/  UMOV UR53, UR44 ;  /* 0x0000002c00357c82 */ /* 0x000fe20008000000 */
        /* <DEDUP_REMOVED lines=17> */
[----:B------:R-:W-:Y:S01]  /*70d0*/  STSM.16.M88.4 [R18], R24 ;  /* 0x0000001812007844 */ /* 0x000fe20000000200 */
[----:B------:R-:W-:Y:S01]  /*70e0*/  F2FP.BF16.F32.PACK_AB R10, R41, R40 ;  /* 0x00000028290a723e */ /* 0x000fe200000010ff */
[----:B------:R-:W-:Y:S01]  /*70f0*/  UMOV UR54, UR6 ;  /* 0x0000000600367c82 */ /* 0x000fe20008000000 */
        /* <DEDUP_REMOVED lines=11> */
[-C--:B------:R-:W-:Y:S01]  /*71b0*/  FMUL.FTZ R106, R106, R3.reuse ;  /* 0x000000036a6a7220 */ /* 0x080fe20000410000 */
[----:B------:R-:W-:Y:S01]  /*71c0*/  F2FP.BF16.F32.PACK_AB R5, R84, R36 ;  /* 0x000000245405723e */ /* 0x000fe200000010ff */
[----:B------:R-:W-:Y:S01]  /*71d0*/  STSM.16.M88.4 [R16+0x27800], R28 ;  /* 0x0278001c10007844 */ /* 0x000fe20000000200 */
[----:B------:R-:W-:Y:S01]  /*71e0*/  F2FP.BF16.F32.PACK_AB R6, R49, R48 ;  /* 0x000000303106723e */ /* 0x000fe200000010ff */
[----:B------:R-:W-:Y:S01]  /*71f0*/  FMUL.FTZ R107, R107, R3 ;  /* 0x000000036b6b7220 */ /* 0x000fe20000410000 */
[----:B------:R-:W-:Y:S01]  /*7200*/  F2FP.BF16.F32.PACK_AB R7, R83, R55 ;  /* 0x000000375307723e */ /* 0x000fe200000010ff */
[----:B------:R-:W-:Y:S01]  /*7210*/  FMUL.FTZ R110, R110, R3 ;  /* 0x000000036e6e7220 */ /* 0x000fe20000410000 */
[----:B-1----:R-:W-:Y:S01]  /*7220*/  F2FP.BF16.F32.PACK_AB R12, R50, R51 ;  /* 0x00000033320c723e */ /* 0x002fe200000010ff */
[-C--:B------:R-:W-:Y:S01]  /*7230*/  FMUL.FTZ R111, R111, R3.reuse ;  /* 0x000000036f6f7220 */ /* 0x080fe20000410000 */
        /* <DEDUP_REMOVED lines=14> */
[----:B------:R-:W-:Y:S01]  /*7320*/  PLOP3.LUT P1, PT, PT, PT, UP0, 0x80, 0x0 ;  /* 0x000000000000781c */ /* 0x000fe20003f2f008 */
[-C--:B------:R-:W-:Y:S01]  /*7330*/  FMUL.FTZ R123, R123, R3.reuse ;  /* 0x000000037b7b7220 */ /* 0x080fe20000410000 */
        /* <DEDUP_REMOVED lines=37> */
[----:B0-----:R-:W-:-:S02]  /*7590*/  IMAD.MOV.U32 R4, RZ, RZ, R54 ;  /* 0x000000ffff047224 */ /* 0x001fc400078e0036 */
[----:B------:R-:W-:Y:S01]  /*75a0*/  IMAD.MOV.U32 R3, RZ, RZ, R69 ;  /* 0x000000ffff037224 */ /* 0x000fe200078e0045 */
[----:B--2---:R-:W-:Y:S01]  /*75b0*/  NOP ;  /* 0x0000000000007918 */ /* 0x004fe20000000000 */
[----:B-1----:R-:W-:Y:S05]  /*75c0*/  @P1 BRA `(.L_x_1888) ;  /* 0xffffffcc00701947 */ /* 0x002fea000383ffff */
[----:B------:R-:W-:-:S05]  /*75d0*/  UMOV UR54, UR6 ;  /* 0x0000000600367c82 */ /* 0x000fca0008000000 */
.L_x_1877:
[----:B------:R-:W-:-:S13]  /*75e0*/  ISETP.LE.AND P1, PT, RZ, UR54, PT ;  /* 0x00000036ff007c0c */ /* 0x000fda000bf23270 */
[----:B------:R-:W-:Y:S05]  /*75f0*/  @!P1 BRA `(.L_x_1889) ;  /* 0x0000002800449947 */ /* 0x000fea0003800000 */
[----:B-1----:R-:W-:Y:S01]  /*7600*/  IMAD.MOV.U32 R4, RZ, RZ, R54 ;  /* 0x000000ffff047224 */ /* 0x002fe200078e0036 */
[----:B------:R-:W-:Y:S01]  /*7610*/  UMOV UR28, UR45 ;  /* 0x0000002d001c7c82 */ /* 0x000fe20008000000 */
[----:B------:R-:W-:Y:S01]  /*7620*/  IMAD.MOV.U32 R3, RZ, RZ, R69 ;  /* 0x000000ffff037224 */ /* 0x000fe200078e0045 */
[----:B------:R-:W-:Y:S01]  /*7630*/  UMOV UR35, UR44 ;  /* 0x0000002c00237c82 */ /* 0x000fe20008000000 */
[----:B------:R-:W-:Y:S01]  /*7640*/  ULDC UR34, c[0x0][0x9d8] ;  /* 0x0002760000227ab9 */ /* 0x000fe20000000800 */
[----:B------:R-:W-:-:S05]  /*7650*/  ULDC UR33, c[0x0][0x988] ;  /* 0x0002620000217ab9 */ /* 0x000fca0000000800 */
.L_x_1900:
[----:B------:R-:W-:Y:S01]  /*7660*/  ISETP.NE.AND P2, PT, RZ, UR37, PT ;  /* 0x00000025ff007c0c */ /* 0x000fe2000bf45270 */
[----:B------:R-:W-:-:S04]  /*7670*/  UISETP.NE.AND UP0, UPT, UR35, 0x1, UPT ;  /* 0x000000012300788c */ /* 0x000fc8000bf05270 */
[----:B------:R-:W-:-:S04]  /*7680*/  USEL UR45, URZ, 0x1, UP0 ;  /* 0x000000013f2d7887 */ /* 0x000fc80008000000 */
[----:B------:R-:W-:-:S04]  /*7690*/  ULOP3.LUT UR45, UR28, UR45, URZ, 0x3c, !UPT ;  /* 0x0000002d1c2d7292 */ /* 0x000fc8000f8e3c3f */
[----:B------:R-:W-:Y:S08]  /*76a0*/  @P2 BRA `(.L_x_1890) ;  /* 0x0000000000382947 */ /* 0x000ff00003800000 */
[----:B------:R-:W-:Y:S05]  /*76b0*/  @!P0 BRA `(.L_x_1891) ;  /* 0x0000000000048947 */ /* 0x000fea0003800000 */
[----:B------:R-:W-:Y:S01]  /*76c0*/  BPT.TRAP 0x1 ;  /* 0x000000040000795c */ /* 0x000fe20000300000 */
.L_x_1891:
[----:B------:R-:W-:Y:S01]  /*76d0*/  UIADD3 UR6, UR35, 0x1, URZ ;  /* 0x0000000123067890 */ /* 0x000fe2000fffe03f */
[----:B------:R-:W-:-:S03]  /*76e0*/  MOV R5, UR45 ;  /* 0x0000002d00057c02 */ /* 0x000fc60008000f00 */
[----:B------:R-:W-:Y:S01]  /*76f0*/  UISETP.NE.AND UP0, UPT, UR6, 0x2, UPT ;  /* 0x000000020600788c */ /* 0x000fe2000bf05270 */
[----:B------:R-:W-:-:S03]  /*7700*/  SHF.L.U32 R5, R5, 0x1f, RZ ;  /* 0x0000001f05057819 */ /* 0x000fc600000006ff */
[----:B------:R-:W-:-:S04]  /*7710*/  USEL UR6, UR6, URZ, UP0 ;  /* 0x0000003f06067287 */ /* 0x000fc80008000000 */
[----:B------:R-:W-:-:S09]  /*7720*/  ULEA UR6, UR6, UR40, 0x3 ;  /* 0x0000002806067291 */ /* 0x000fd2000f8e183f */
[----:B------:R0:W1:Y:S01]  /*7730*/  SYNCS.PHASECHK.TRANS64.TRYWAIT P1, [UR6+0x2d830], R5 ;  /* 0x02d83005ff0075a7 */ /* 0x0000620008020146 */
[----:B------:R-:W-:Y:S05]  /*7740*/  @!P0 BRA `(.L_x_1892) ;  /* 0x0000000000048947 */ /* 0x000fea0003800000 */
[----:B------:R-:W-:Y:S01]  /*7750*/  BPT.TRAP 0x1 ;  /* 0x000000040000795c */ /* 0x000fe20000300000 */
.L_x_1892:
[----:B-1----:R-:W-:Y:S05]  /*7760*/  @P1 BRA `(.L_x_1890) ;  /* 0x0000000000081947 */ /* 0x002fea0003800000 */
[----:B------:R-:W1:Y:S02]  /*7770*/  SYNCS.PHASECHK.TRANS64.TRYWAIT P1, [UR6+0x2d830], R5 ;  /* 0x02d83005ff0075a7 */ /* 0x000e640008020146 */
[----:B-1----:R-:W-:Y:S05]  /*7780*/  @!P1 BRA `(.L_x_1893) ;  /* 0x0000008c003c9947 */ /* 0x002fea0003800000 */
.L_x_1890:
        /* <DEDUP_REMOVED lines=40> */
.L_x_1895:
[----:B------:R-:W-:Y:S01]  /*7a10*/  ULEA UR6, UR35, UR40, 0x3 ;  /* 0x0000002823067291 */ /* 0x000fe2000f8e183f */
[----:B------:R-:W-:-:S05]  /*7a20*/  IMAD.U32 R5, RZ, RZ, UR28 ;  /* 0x0000001cff057e24 */ /* 0x000fca000f8e00ff */
[----:B------:R-:W-:-:S04]  /*7a30*/  SHF.L.U32 R5, R5, 0x1f, RZ ;  /* 0x0000001f05057819 */ /* 0x000fc800000006ff */
[----:B------:R0:W1:Y:S01]  /*7a40*/  SYNCS.PHASECHK.TRANS64.TRYWAIT P1, [UR6+0x2d850], R5 ;  /* 0x02d85005ff0075a7 */ /* 0x0000620008020146 */
[----:B------:R-:W-:Y:S05]  /*7a50*/  @!P0 BRA `(.L_x_1896) ;  /* 0x0000000000048947 */ /* 0x000fea0003800000 */
[----:B------:R-:W-:Y:S01]  /*7a60*/  BPT.TRAP 0x1 ;  /* 0x000000040000795c */ /* 0x000fe20000300000 */
.L_x_1896:
[----:B-1----:R-:W-:Y:S05]  /*7a70*/  @P1 BRA `(.L_x_1894) ;  /* 0x0000000000081947 */ /* 0x002fea0003800000 */
[----:B------:R-:W1:Y:S02]  /*7a80*/  SYNCS.PHASECHK.TRANS64.TRYWAIT P1, [UR6+0x2d850], R5 ;  /* 0x02d85005ff0075a7 */ /* 0x000e640008020146 */
[----:B-1----:R-:W-:Y:S05]  /*7a90*/  @!P1 BRA `(.L_x_1897) ;  /* 0x0000008800909947 */ /* 0x002fea0003800000 */
.L_x_1894:
        /* <DEDUP_REMOVED lines=70> */
.L_x_1898:
        /* <DEDUP_REMOVED lines=67> */
[----:B------:R-:W-:-:S03]  /*8330*/  ULEA UR6, UR44, UR40, 0x3 ;  /* 0x000000282c067291 */ /* 0x000fc6000f8e183f */
[----:B------:R-:W2:Y:S01]  /*8340*/  MUFU.TANH R13, R13 ;  /* 0x0000000d000d7308 */ /* 0x000ea20000002400 */
[----:B0-----:R-:W-:Y:S01]  /*8350*/  FMNMX.FTZ R54, R10, R65, !PT ;  /* 0x000000410a367209 */ /* 0x001fe20007810000 */
[----:B------:R-:W-:-:S04]  /*8360*/  UIADD3 UR6, UR6, 0x2d840, URZ ;  /* 0x0002d84006067890 */ /* 0x000fc8000fffe03f */
[----:B------:R-:W-:Y:S02]  /*8370*/  UPRMT UR6, UR41, 0x654, UR6 ;  /* 0x0000065429067896 */ /* 0x000fe40008000006 */
[----:B------:R-:W0:Y:S01]  /*8380*/  MUFU.TANH R15, R15 ;  /* 0x0000000f000f7308 */ /* 0x000e220000002400 */
[----:B-1----:R-:W-:-:S06]  /*8390*/  FMNMX.FTZ R66, R12, R67, !PT ;  /* 0x000000430c427209 */ /* 0x002fcc0007810000 */
[----:B------:R-:W-:Y:S01]  /*83a0*/  SYNCS.ARRIVE.TRANS64.RED.A1T0 RZ, [UR6], RZ ;  /* 0x000000ffffff79a7 */ /* 0x000fe20008100406 */
        /* <DEDUP_REMOVED lines=184> */
[----:B------:R-:W-:Y:S01]  /*8f30*/  FFMA.FTZ R26, R53, UR33, -R32 ;  /* 0x00000021351a7c23 */ /* 0x000fe20008010820 */
[--C-:B------:R-:W-:Y:S01]  /*8f40*/  FFMA.FTZ R52, R52, UR33, -R77.reuse ;  /* 0x0000002134347c23 */ /* 0x100fe2000801084d */
[--C-:B------:R-:W-:Y:S01]  /*8f50*/  FFMA.FTZ R56, R56, UR33, -R77.reuse ;  /* 0x0000002138387c23 */ /* 0x100fe2000801084d */
[----:B------:R-:W-:Y:S01]  /*8f60*/  FFMA.FTZ R57, R57, UR33, -R77 ;  /* 0x0000002139397c23 */ /* 0x000fe2000801084d */
        /* <DEDUP_REMOVED lines=10> */
[--C-:B------:R-:W-:Y:S01]  /*9010*/  FFMA.FTZ R73, R73, UR33, -R77.reuse ;  /* 0x0000002149497c23 */ /* 0x100fe2000801084d */
[----:B------:R-:W-:Y:S01]  /*9020*/  FFMA.FTZ R74, R74, UR33, -R77 ;  /* 0x000000214a4a7c23 */ /* 0x000fe2000801084d */
[--C-:B------:R-:W-:Y:S01]  /*9030*/  FFMA.FTZ R77, R55, UR33, -R32.reuse ;  /* 0x00000021374d7c23 */ /* 0x100fe20008010820 */
[--C-:B------:R-:W-:Y:S01]  /*9040*/  FFMA.FTZ R55, R59, UR33, -R32.reuse ;  /* 0x000000213b377c23 */ /* 0x100fe20008010820 */
[--C-:B------:R-:W-:Y:S01]  /*9050*/  FFMA.FTZ R42, R62, UR33, -R32.reuse ;  /* 0x000000213e2a7c23 */ /* 0x100fe20008010820 */
[----:B------:R-:W-:Y:S01]  /*9060*/  FFMA.FTZ R53, R63, UR33, -R32 ;  /* 0x000000213f357c23 */ /* 0x000fe20008010820 */
        /* <DEDUP_REMOVED lines=56> */
[--C-:B------:R-:W-:Y:S01]  /*93f0*/  FFMA.FTZ R49, R66, UR33, -R32.reuse ;  /* 0x0000002142317c23 */ /* 0x100fe20008010820 */
[----:B------:R-:W-:-:S05]  /*9400*/  FFMA.FTZ R66, R76, UR33, -R32 ;  /* 0x000000214c427c23 */ /* 0x000fca0008010820 */
        /* <DEDUP_REMOVED lines=69> */
.L_x_1899:
        /* <DEDUP_REMOVED lines=14> */
[----:B------:R-:W-:Y:S01]  /*9940*/  FMUL.FTZ R92, R92, R4 ;  /* 0x000000045c5c7220 */ /* 0x000fe20000410000 */
[----:B------:R-:W-:Y:S01]  /*9950*/  F2FP.BF16.F32.PACK_AB R11, R83, R12 ;  /* 0x0000000c530b723e */ /* 0x000fe200000010ff */
[-C--:B------:R-:W-:Y:S01]  /*9960*/  FMUL.FTZ R93, R93, R4.reuse ;  /* 0x000000045d5d7220 */ /* 0x080fe20000410000 */
[----:B------:R-:W-:Y:S01]  /*9970*/  F2FP.BF16.F32.PACK_AB R29, R30, R29 ;  /* 0x0000001d1e1d723e */ /* 0x000fe200000010ff */
[----:B------:R-:W-:Y:S01]  /*9980*/  SYNCS.ARRIVE.TRANS64.RED.A1T0 RZ, [UR6], RZ ;  /* 0x000000ffffff79a7 */ /* 0x000fe20008100406 */
[----:B------:R-:W-:Y:S01]  /*9990*/  F2FP.BF16.F32.PACK_AB R30, R78, R31 ;  /* 0x0000001f4e1e723e */ /* 0x000fe200000010ff */
[----:B------:R-:W-:Y:S01]  /*99a0*/  STSM.16.M88.4 [R16+0x21800], R32 ;  /* 0x0218002010007844 */ /* 0x000fe20000000200 */
[----:B------:R-:W-:Y:S01]  /*99b0*/  F2FP.BF16.F32.PACK_AB R37, R38, R37 ;  /* 0x000000252625723e */ /* 0x000fe200000010ff */
[----:B------:R-:W-:Y:S01]  /*99c0*/  UIADD3 UR6, UR54, -0x1, URZ ;  /* 0xffffffff36067890 */ /* 0x000fe2000fffe03f */
[----:B------:R-:W-:Y:S01]  /*99d0*/  F2FP.BF16.F32.PACK_AB R28, R28, R27 ;  /* 0x0000001b1c1c723e */ /* 0x000fe200000010ff */
[----:B------:R0:W-:Y:S01]  /*99e0*/  STSM.16.M88.4 [R19], R8 ;  /* 0x0000000813007844 */ /* 0x0001e20000000200 */
        /* <DEDUP_REMOVED lines=15> */
[-C--:B------:R-:W-:Y:S01]  /*9ae0*/  FMUL.FTZ R105, R105, R4.reuse ;  /* 0x0000000469697220 */ /* 0x080fe20000410000 */
[----:B0-----:R-:W-:Y:S01]  /*9af0*/  F2FP.BF16.F32.PACK_AB R8, R52, R51 ;  /* 0x000000333408723e */ /* 0x001fe200000010ff */
[----:B------:R-:W-:Y:S01]  /*9b00*/  FMUL.FTZ R108, R108, R4 ;  /* 0x000000046c6c7220 */ /* 0x000fe20000410000 */
[----:B------:R-:W-:Y:S01]  /*9b10*/  F2FP.BF16.F32.PACK_AB R9, R77, R26 ;  /* 0x0000001a4d09723e */ /* 0x000fe200000010ff */
[----:B------:R2:W-:Y:S01]  /*9b20*/  STSM.16.M88.4 [R16+0x27800], R44 ;  /* 0x0278002c10007844 */ /* 0x0005e20000000200 */
[----:B------:R-:W-:Y:S01]  /*9b30*/  F2FP.BF16.F32.PACK_AB R10, R57, R56 ;  /* 0x00000038390a723e */ /* 0x000fe200000010ff */
[-C--:B------:R-:W-:Y:S01]  /*9b40*/  FMUL.FTZ R109, R109, R4.reuse ;  /* 0x000000046d6d7220 */ /* 0x080fe20000410000 */
        /* <DEDUP_REMOVED lines=59> */
[----:B--2---:R-:W-:Y:S05]  /*9f00*/  @P1 BRA `(.L_x_1900) ;  /* 0xffffffd400d41947 */ /* 0x004fea000383ffff */
.L_x_1889:
[----:B------:R-:W-:Y:S06]  /*9f10*/  BAR.ARV 0x8, 0x200 ;  /* 0x0208000000007b1d */ /* 0x000fec0000002000 */
[----:B------:R-:W-:Y:S05]  /*9f20*/  @!P0 BRA `(.L_x_1901) ;  /* 0x0000000000048947 */ /* 0x000fea0003800000 */
[----:B------:R-:W-:Y:S01]  /*9f30*/  BPT.TRAP 0x1 ;  /* 0x000000040000795c */ /* 0x000fe20000300000 */
.L_x_1901:
[----:B------:R-:W-:Y:S01]  /*9f40*/  ULEA UR8, UR44, UR40, 0x3 ;  /* 0x000000282c087291 */ /* 0x000fe2000f8e183f */
[----:B------:R-:W-:-:S05]  /*9f50*/  IMAD.U32 R3, RZ, RZ, UR45 ;  /* 0x0000002dff037e24 */ /* 0x000fca000f8e00ff */
[----:B------:R-:W-:-:S04]  /*9f60*/  SHF.L.U32 R3, R3, 0x1f, RZ ;  /* 0x0000001f03037819 */ /* 0x000fc800000006ff */
[----:B------:R0:W2:Y:S01]  /*9f70*/  SYNCS.PHASECHK.TRANS64.TRYWAIT P1, [UR8+0x2d850], R3 ;  /* 0x02d85003ff0075a7 */ /* 0x0000a20008020148 */
[----:B------:R-:W-:Y:S05]  /*9f80*/  @!P0 BRA `(.L_x_1902) ;  /* 0x0000000000048947 */ /* 0x000fea0003800000 */
[----:B------:R-:W-:Y:S01]  /*9f90*/  BPT.TRAP 0x1 ;  /* 0x000000040000795c */ /* 0x000fe20000300000 */
.L_x_1902:
[----:B--2---:R-:W-:Y:S05]  /*9fa0*/  @P1 BRA `(.L_x_1903) ;  /* 0x0000000000081947 */ /* 0x004fea0003800000 */
[----:B------:R-:W2:Y:S02]  /*9fb0*/  SYNCS.PHASECHK.TRANS64.TRYWAIT P1, [UR8+0x2d850], R3 ;  /* 0x02d85003ff0075a7 */ /* 0x000ea40008020148 */
[----:B--2---:R-:W-:Y:S05]  /*9fc0*/  @!P1 BRA `(.L_x_1904) ;  /* 0x00000064005c9947 */ /* 0x004fea0003800000 */
.L_x_1903:
[----:B------:R-:W-:Y:S01]  /*9fd0*/  UIADD3 UR40, UR40, 0x400, URZ ;  /* 0x0000040028287890 */ /* 0x000fe2000fffe03f */
[----:B------:R-:W-:Y:S01]  /*9fe0*/  WARPGROUP.ARRIVE ;  /* 0x00000000000079c5 */ /* 0x000fe20000000000 */
[----:B------:R-:W-:Y:S01]  /*9ff0*/  ULOP3.LUT UR36, UR36, 0x10000, URZ, 0xfc, !UPT ;  /* 0x0001000024247892 */ /* 0x000fe2000f8efc3f */
[----:B01----:R-:W0:Y:S01]  /*a000*/  SHFL.BFLY PT, R3, R2, 0x2, 0x1f ;  /* 0x0c401f0002037f89 */ /* 0x003e2200000e0000 */
[----:B------:R-:W-:Y:S01]  /*a010*/  USHF.R.U32.HI UR40, URZ, 0x4, UR40 ;  /* 0x000000043f287899 */ /* 0x000fe20008011628 */
[----:B------:R-:W-:Y:S01]  /*a020*/  MOV R46, RZ ;  /* 0x000000ff002e7202 */ /* 0x000fe20000000f00 */
[----:B------:R-:W-:Y:S01]  /*a030*/  UMOV UR5, 0x40000040 ;  /* 0x4000004000057882 */ /* 0x000fe20000000000 */
[----:B------:R-:W-:Y:S01]  /*a040*/  UMOV UR7, 0x80000020 ;  /* 0x8000002000077882 */ /* 0x000fe20000000000 */
[----:B------:R-:W-:Y:S01]  /*a050*/  ULOP3.LUT UR40, UR40, 0x3fff, URZ, 0xc0, !UPT ;  /* 0x00003fff28287892 */ /* 0x000fe2000f8ec03f */
[----:B------:R-:W1:Y:S01]  /*a060*/  SHFL.BFLY PT, R5, R0, 0x2, 0x1f ;  /* 0x0c401f0000057f89 */ /* 0x000e6200000e0000 */
[----:B------:R-:W-:Y:S01]  /*a070*/  UMOV UR4, UR36 ;  /* 0x0000002400047c82 */ /* 0x000fe20008000000 */
[----:B------:R-:W-:Y:S01]  /*a080*/  IMAD.U32 R10, RZ, RZ, UR33 ;  /* 0x00000021ff0a7e24 */ /* 0x000fe2000f8e00ff */
[----:B------:R-:W-:Y:S01]  /*a090*/  ULOP3.LUT UR9, UR40, 0x2000000, URZ, 0xfc, !UPT ;  /* 0x0200000028097892 */ /* 0x000fe2000f8efc3f */
[----:B------:R-:W-:-:S03]  /*a0a0*/  IMAD.MOV.U32 R38, RZ, RZ, -0x800000 ;  /* 0xff800000ff267424 */ /* 0x000fc600078e00ff */
        /* <DEDUP_REMOVED lines=76> */
.L_x_1905:
        /* <DEDUP_REMOVED lines=58> */
.L_x_1869:
        /* <DEDUP_REMOVED lines=23> */
[----:B------:R-:W-:Y:S02]  /*aa80*/  F2FP.BF16.F32.PACK_AB R34, R133, R34 ;  /* 0x000000228522723e */ /* 0x000fe400000010ff */
        /* <DEDUP_REMOVED lines=46> */
[----:B------:R-:W-:Y:S02]  /*ad70*/  LOP3.LUT R14, R14, R15, RZ, 0x3c, !PT ;  /* 0x0000000f0e0e7212 */ /* 0x000fe400078e3cff */
[----:B------:R-:W-:-:S02]  /*ad80*/  IADD3.X R15, RZ, R5, RZ, P0, !PT ;  /* 0x00000005ff0f7210 */ /* 0x000fc400007fe4ff */
[----:B------:R-:W-:Y:S02]  /*ad90*/  IADD3 R37, P0, R40, 0x1800, RZ ;  /* 0x0000180028257810 */ /* 0x000fe40007f1e0ff */
[----:B------:R-:W-:Y:S01]  /*ada0*/  LOP3.LUT R2, R2, R43, RZ, 0x3c, !PT ;  /* 0x0000002b02027212 */ /* 0x000fe200078e3cff */
[----:B------:R-:W-:Y:S01]  /*adb0*/  IMAD.MOV.U32 R43, RZ, RZ, R52 ;  /* 0x000000ffff2b7224 */ /* 0x000fe200078e0034 */
[----:B-1----:R-:W-:Y:S02]  /*adc0*/  @P1 SHF.R.U32.HI R43, RZ, R50, R45 ;  /* 0x00000032ff2b1219 */ /* 0x002fe4000001162d */
[----:B------:R-:W-:Y:S02]  /*add0*/  LOP3.LUT R36, R37, 0x180, RZ, 0xc0, !PT ;  /* 0x0000018025247812 */ /* 0x000fe400078ec0ff */
[----:B------:R-:W-:Y:S01]  /*ade0*/  LOP3.LUT R10, R29, 0x180, RZ, 0xc0, !PT ;  /* 0x000001801d0a7812 */ /* 0x000fe200078ec0ff */
[----:B------:R-:W-:Y:S01]  /*adf0*/  IMAD.MOV R48, RZ, RZ, -R43 ;  /* 0x000000ffff307224 */ /* 0x000fe200078e0a2b */
[----:B------:R-:W-:-:S02]  /*ae00*/  MOV R47, R4 ;  /* 0x00000004002f7202 */ /* 0x000fc40000000f00 */
        /* <DEDUP_REMOVED lines=32> */
[----:B------:R-:W-:Y:S02]  /*b010*/  IADD3.X R29, RZ, R41, RZ, P3, !PT ;  /* 0x00000029ff1d7210 */ /* 0x000fe40001ffe4ff */
[----:B------:R-:W-:Y:S01]  /*b020*/  LOP3.LUT P0, RZ, R147, 0x3, RZ, 0xc0, !PT ;  /* 0x0000000393ff7812 */ /* 0x000fe2000780c0ff */
[----:B------:R-:W-:Y:S01]  /*b030*/  VIADD R7, R11, 0x8 ;  /* 0x000000080b077836 */ /* 0x000fe20000000000 */
[----:B------:R-:W-:Y:S02]  /*b040*/  IADD3 R5, R5, R15, RZ ;  /* 0x0000000f05057210 */ /* 0x000fe40007ffe0ff */
[----:B------:R-:W-:-:S02]  /*b050*/  LEA R43, P3, R4, UR6, 0x2 ;  /* 0x00000006042b7c11 */ /* 0x000fc4000f8610ff */
[----:B------:R-:W-:Y:S01]  /*b060*/  LOP3.LUT R30, R30, R31, RZ, 0x3c, !PT ;  /* 0x0000001f1e1e7212 */ /* 0x000fe200078e3cff */
[----:B------:R-:W-:Y:S01]  /*b070*/  IMAD.X R31, RZ, RZ, R41, P2 ;  /* 0x000000ffff1f7224 */ /* 0x000fe200010e0629 */
[-C--:B------:R-:W-:Y:S01]  /*b080*/  ISETP.GE.OR P2, PT, R11, R56.reuse, P0 ;  /* 0x000000380b00720c */ /* 0x080fe20000746670 */
[----:B------:R-:W-:Y:S01]  /*b090*/  SHFL.IDX PT, R58, R43, RZ, 0x1c1f ;  /* 0x001c1fff2b3a7589 */ /* 0x000fe200000e0000 */
[----:B------:R-:W-:Y:S02]  /*b0a0*/  ISETP.GE.OR P0, PT, R7, R56, P0 ;  /* 0x000000380700720c */ /* 0x000fe40000706670 */
[----:B------:R-:W-:Y:S01]  /*b0b0*/  LEA.HI.X R45, R4, UR7, R5, 0x2, P3 ;  /* 0x00000007042d7c11 */ /* 0x000fe200098f1405 */
[----:B------:R-:W-:Y:S01]  /*b0c0*/  SHFL.IDX PT, R60, R43, 0x1, 0x1c1f ;  /* 0x003c1f002b3c7f89 */ /* 0x000fe200000e0000 */
[----:B------:R-:W-:Y:S02]  /*b0d0*/  MOV R53, R8 ;  /* 0x0000000800357202 */ /* 0x000fe40000000f00 */
[----:B------:R-:W-:Y:S01]  /*b0e0*/  F2FP.BF16.F32.PACK_AB R4, R97, R96 ;  /* 0x000000606104723e */ /* 0x000fe200000010ff */
[----:B------:R-:W0:Y:S01]  /*b0f0*/  SHFL.IDX PT, R59, R45, RZ, 0x1c1f ;  /* 0x001c1fff2d3b7589 */ /* 0x000e2200000e0000 */
[----:B------:R-:W-:-:S02]  /*b100*/  F2FP.BF16.F32.PACK_AB R5, R99, R98 ;  /* 0x000000626305723e */ /* 0x000fc400000010ff */
[----:B------:R-:W-:Y:S01]  /*b110*/  F2FP.BF16.F32.PACK_AB R6, R101, R100 ;  /* 0x000000646506723e */ /* 0x000fe200000010ff */
[----:B------:R-:W1:Y:S01]  /*b120*/  SHFL.IDX PT, R61, R45, 0x1, 0x1c1f ;  /* 0x003c1f002d3d7f89 */ /* 0x000e6200000e0000 */
[----:B------:R-:W-:Y:S02]  /*b130*/  F2FP.BF16.F32.PACK_AB R7, R103, R102 ;  /* 0x000000666707723e */ /* 0x000fe400000010ff */
[----:B------:R-:W-:Y:S02]  /*b140*/  MOV R52, R12 ;  /* 0x0000000c00347202 */ /* 0x000fe40000000f00 */
[----:B------:R-:W-:Y:S01]  /*b150*/  F2FP.BF16.F32.PACK_AB R8, R105, R104 ;  /* 0x000000686908723e */ /* 0x000fe200000010ff */
[----:B------:R-:W-:Y:S01]  /*b160*/  STSM.16.M88.4 [R53], R4 ;  /* 0x0000000435007844 */ /* 0x000fe20000000200 */
[----:B------:R-:W-:Y:S02]  /*b170*/  F2FP.BF16.F32.PACK_AB R9, R107, R106 ;  /* 0x0000006a6b09723e */ /* 0x000fe400000010ff */
[----:B------:R-:W-:-:S02]  /*b180*/  F2FP.BF16.F32.PACK_AB R10, R109, R108 ;  /* 0x0000006c6d0a723e */ /* 0x000fc400000010ff */
[----:B------:R-:W-:Y:S02]  /*b190*/  F2FP.BF16.F32.PACK_AB R11, R111, R110 ;  /* 0x0000006e6f0b723e */ /* 0x000fe400000010ff */
[----:B------:R-:W-:Y:S02]  /*b1a0*/  F2FP.BF16.F32.PACK_AB R12, R113, R112 ;  /* 0x00000070710c723e */ /* 0x000fe400000010ff */
[----:B------:R-:W-:Y:S01]  /*b1b0*/  F2FP.BF16.F32.PACK_AB R13, R115, R114 ;  /* 0x00000072730d723e */ /* 0x000fe200000010ff */
[----:B------:R-:W-:Y:S01]  /*b1c0*/  STSM.16.M88.4 [R52], R8 ;  /* 0x0000000834007844 */ /* 0x000fe20000000200 */
[----:B------:R-:W-:Y:S02]  /*b1d0*/  F2FP.BF16.F32.PACK_AB R14, R117, R116 ;  /* 0x00000074750e723e */ /* 0x000fe400000010ff */
[----:B------:R-:W-:Y:S02]  /*b1e0*/  F2FP.BF16.F32.PACK_AB R15, R119, R118 ;  /* 0x00000076770f723e */ /* 0x000fe400000010ff */
[----:B------:R-:W-:-:S02]  /*b1f0*/  F2FP.BF16.F32.PACK_AB R24, R121, R120 ;  /* 0x000000787918723e */ /* 0x000fc400000010ff */
[----:B------:R-:W-:Y:S01]  /*b200*/  F2FP.BF16.F32.PACK_AB R25, R123, R122 ;  /* 0x0000007a7b19723e */ /* 0x000fe200000010ff */
[----:B------:R2:W-:Y:S01]  /*b210*/  STSM.16.M88.4 [R63], R12 ;  /* 0x0000000c3f007844 */ /* 0x0005e20000000200 */
[C---:B------:R-:W-:Y:S02]  /*b220*/  IADD3 R21, P4, R40.reuse, 0x6000, RZ ;  /* 0x0000600028157810 */ /* 0x040fe40007f9e0ff */
[----:B------:R-:W-:Y:S01]  /*b230*/  LOP3.LUT R3, R40, 0x180, RZ, 0xc0, !PT ;  /* 0x0000018028037812 */ /* 0x000fe200078ec0ff */
[----:B------:R3:W-:Y:S01]  /*b240*/  STSM.16.M88.4 [R62], R24 ;  /* 0x000000183e007844 */ /* 0x0007e20000000200 */
[----:B------:R-:W-:Y:S01]  /*b250*/  UIMAD UR5, UR10, UR8, URZ ;  /* 0x000000080a0572a4 */ /* 0x000fe2000f8e023f */
[----:B------:R-:W-:Y:S02]  /*b260*/  LOP3.LUT R20, R21, 0x180, RZ, 0xc0, !PT ;  /* 0x0000018015147812 */ /* 0x000fe400078ec0ff */
        /* <DEDUP_REMOVED lines=50> */
[----:B------:R-:W-:Y:S01]  /*b590*/  IMAD R0, R0, UR6, RZ ;  /* 0x0000000600007c24 */ /* 0x000fe2000f8e02ff */
[----:B------:R-:W-:Y:S01]  /*b5a0*/  IADD3 R25, R146, UR39, RZ ;  /* 0x0000002792197c10 */ /* 0x000fe2000fffe0ff */
[----:B------:R-:W-:Y:S01]  /*b5b0*/  IMAD.WIDE.U32 R2, R39, UR6, R2 ;  /* 0x0000000627027c25 */ /* 0x000fe2000f8e0002 */
[----:B------:R-:W-:-:S03]  /*b5c0*/  UIADD3 UR5, UR40, 0x2d820, URZ ;  /* 0x0002d82028057890 */ /* 0x000fc6000fffe03f */
[----:B------:R-:W-:Y:S01]  /*b5d0*/  IMAD R13, R39, UR7, R0 ;  /* 0x00000007270d7c24 */ /* 0x000fe2000f8e0200 */
        /* <DEDUP_REMOVED lines=23> */
.L_x_1909:
[----:B------:R-:W-:Y:S05]  /*b750*/  BSYNC B1 ;  /* 0x0000000000017941 */ /* 0x000fea0003800000 */
.L_x_1908:
        /* <DEDUP_REMOVED lines=15> */
[----:B-1----:R-:W-:-:S04]  /*b850*/  LEA R2, P0, R139, R12, 0x1 ;  /* 0x0000000c8b027211 */ /* 0x002fc800078008ff */
[----:B------:R-:W-:-:S05]  /*b860*/  LEA.HI.X R3, R139, R13, R151, 0x1, P0 ;  /* 0x0000000d8b037211 */ /* 0x000fca00000f0c97 */
[----:B------:R1:W-:Y:S01]  /*b870*/  ST.E.128 desc[UR50][R2.64], R8 ;  /* 0x0000000802007985 */ /* 0x0003e2000c101d32 */
[----:B------:R-:W-:Y:S05]  /*b880*/  BRA `(.L_x_1910) ;  /* 0x0000000400ec7947 */ /* 0x000fea0003800000 */
.L_x_1907:
        /* <DEDUP_REMOVED lines=45> */
[----:B------:R-:W-:-:S04]  /*bb60*/  LEA R4, P0, R2, UR6, 0x2 ;  /* 0x0000000602047c11 */ /* 0x000fc8000f8010ff */
[----:B------:R-:W-:-:S04]  /*bb70*/  IADD3 R3, R3, R7, RZ ;  /* 0x0000000703037210 */ /* 0x000fc80007ffe0ff */
[----:B------:R-:W-:Y:S01]  /*bb80*/  LEA.HI.X R5, R2, UR7, R3, 0x2, P0 ;  /* 0x0000000702057c11 */ /* 0x000fe200080f1403 */
[----:B------:R-:W-:-:S05]  /*bb90*/  IMAD.MOV.U32 R3, RZ, RZ, -0x800000 ;  /* 0xff800000ff037424 */ /* 0x000fca00078e00ff */
[----:B------:R2:W-:Y:S02]  /*bba0*/  STG.E desc[UR50][R4.64], R3 ;  /* 0x0000000304007986 */ /* 0x0005e4000c101932 */
.L_x_1912:
[----:B------:R-:W-:Y:S05]  /*bbb0*/  BSYNC B1 ;  /* 0x0000000000017941 */ /* 0x000fea0003800000 */
.L_x_1911:
        /* <DEDUP_REMOVED lines=20> */
[----:B------:R-:W-:Y:S01]  /*bd00*/  IMAD R0, R0, UR8, RZ ;  /* 0x0000000800007c24 */ /* 0x000fe2000f8e02ff */
[----:B------:R-:W-:Y:S01]  /*bd10*/  MOV R3, UR5 ;  /* 0x0000000500037c02 */ /* 0x000fe20008000f00 */
[----:B------:R-:W-:Y:S01]  /*bd20*/  IMAD.U32 R2, RZ, RZ, UR6 ;  /* 0x00000006ff027e24 */ /* 0x000fe2000f8e00ff */
[----:B------:R-:W-:Y:S01]  /*bd30*/  ULDC.64 UR6, c[0x0][0xad8] ;  /* 0x0002b60000067ab9 */ /* 0x000fe20000000a00 */
[C---:B------:R-:W-:Y:S01]  /*bd40*/  IMAD R9, R5.reuse, UR9, R0 ;  /* 0x0000000905097c24 */ /* 0x040fe2000f8e0200 */
[----:B------:R-:W-:Y:S01]  /*bd50*/  SHF.R.S32.HI R0, RZ, 0x1f, R7 ;  /* 0x0000001fff007819 */ /* 0x000fe20000011407 */
[----:B------:R-:W-:Y:S01]  /*bd60*/  IMAD.WIDE.U32 R2, R5, UR8, R2 ;  /* 0x0000000805027c25 */ /* 0x000fe2000f8e0002 */
[----:B------:R-:W-:-:S03]  /*bd70*/  ULDC UR5, c[0x0][0xa88] ;  /* 0x0002a20000057ab9 */ /* 0x000fc60000000800 */
        /* <DEDUP_REMOVED lines=26> */
.L_x_1914:
[----:B------:R-:W-:Y:S05]  /*bf20*/  BSYNC B1 ;  /* 0x0000000000017941 */ /* 0x000fea0003800000 */
.L_x_1913:
        /* <DEDUP_REMOVED lines=17> */
.L_x_1910:
[----:B------:R-:W-:Y:S05]  /*c040*/  BSYNC B0 ;  /* 0x0000000000007941 */ /* 0x000fea0003800000 */
.L_x_1906:
[----:B------:R-:W-:Y:S02]  /*c050*/  ULDC UR5, c[0x0][0xc38] ;  /* 0x00030e0000057ab9 */ /* 0x000fe40000000800 */
[----:B------:R-:W-:-:S06]  /*c060*/  UISETP.GE.AND UP0, UPT, UR4, UR5, UPT ;  /* 0x000000050400728c */ /* 0x000fcc000bf06270 */
[----:B------:R-:W-:-:S13]  /*c070*/  PLOP3.LUT P0, PT, PT, PT, UP0, 0x80, 0x0 ;  /* 0x000000000000781c */ /* 0x000fda0003f0f008 */
[----:B------:R-:W-:Y:S05]  /*c080*/  @!P0 BRA `(.L_x_1915) ;  /* 0xffffff4c00708947 */ /* 0x000fea000383ffff */
[----:B------:R-:W-:Y:S05]  /*c090*/  EXIT ;  /* 0x000000000000794d */ /* 0x000fea0003800000 */
.L_x_1865:
[----:B------:R-:W-:-:S08]  /*c0a0*/  NOP ;  /* 0x0000000000007918 */ /* 0x000fd00000000000 */
[----:B------:R-:W0:-:S00]  /*c0b0*/  USETMAXREG.DEALLOC.CTAPOOL 0x20 ;  /* 0x00000020000079c8 */ /* 0x000e0000080e0500 */
[----:B0-----:R-:W-:-:S06]  /*c0c0*/  LOP3.LUT R0, R0, 0x3, RZ, 0xc0, !PT ;  /* 0x0000000300007812 */ /* 0x001fcc00078ec0ff */
[----:B------:R-:W0:Y:S01]  /*c0d0*/  S2UR UR10, SR_CTAID.X ;  /* 0x00000000000a79c3 */ /* 0x000e220000002500 */
[----:B------:R-:W-:Y:S01]  /*c0e0*/  LOP3.LUT R16, R16, 0xfffff7ff, RZ, 0xc0, !PT ;  /* 0xfffff7ff10107812 */ /* 0x000fe200078ec0ff */
[----:B------:R-:W-:Y:S01]  /*c0f0*/  STL [R1+0x14], RZ ;  /* 0x000014ff01007387 */ /* 0x000fe20000100800 */
[----:B------:R-:W-:Y:S02]  /*c100*/  IMAD.MOV.U32 R26, RZ, RZ, 0x1 ;  /* 0x00000001ff1a7424 */ /* 0x000fe400078e00ff */
[----:B------:R-:W-:Y:S01]  /*c110*/  IMAD.MOV.U32 R23, RZ, RZ, RZ ;  /* 0x000000ffff177224 */ /* 0x000fe200078e00ff */
        /* <DEDUP_REMOVED lines=30> */
[C---:B0-----:R-:W-:Y:S02]  /*c300*/  SHF.L.U32 R0, R7.reuse, 0x3, RZ ;  /* 0x0000000307007819 */ /* 0x041fe400000006ff */
[----:B------:R-:W-:Y:S01]  /*c310*/  LOP3.LUT R6, R7, 0x7f, RZ, 0xc0, !PT ;  /* 0x0000007f07067812 */ /* 0x000fe200078ec0ff */
[----:B------:R-:W-:Y:S01]  /*c320*/  IMAD.U32 R17, RZ, RZ, UR8 ;  /* 0x00000008ff117e24 */ /* 0x000fe2000f8e00ff */
[C---:B------:R-:W-:Y:S01]  /*c330*/  LOP3.LUT R2, R0.reuse, 0xd8, RZ, 0xc0, !PT ;  /* 0x000000d800027812 */ /* 0x040fe200078ec0ff */
[----:B------:R-:W-:Y:S01]  /*c340*/  ULEA.HI UR5, UR5, UR4, URZ, 0x7 ;  /* 0x0000000405057291 */ /* 0x000fe2000f8f383f */
[----:B------:R-:W-:-:S02]  /*c350*/  LOP3.LUT R4, R0, 0x18, RZ, 0xc0, !PT ;  /* 0x0000001800047812 */ /* 0x000fc400078ec0ff */
[----:B------:R-:W-:Y:S01]  /*c360*/  LOP3.LUT R3, R2, 0x18, R7, 0x78, !PT ;  /* 0x0000001802037812 */ /* 0x000fe200078e7807 */
[----:B------:R-:W-:Y:S01]  /*c370*/  IMAD.U32 R2, RZ, RZ, UR10 ;  /* 0x0000000aff027e24 */ /* 0x000fe2000f8e00ff */
[----:B------:R-:W-:Y:S02]  /*c380*/  USHF.R.S32.HI UR39, URZ, 0x7, UR5 ;  /* 0x000000073f277899 */ /* 0x000fe40008011405 */
[----:B------:R-:W-:Y:S02]  /*c390*/  LOP3.LUT R5, R3, 0x320, R0, 0xf8, !PT ;  /* 0x0000032003057812 */ /* 0x000fe400078ef800 */
[----:B------:R-:W-:Y:S01]  /*c3a0*/  LOP3.LUT R0, R4, 0x20, RZ, 0xfc, !PT ;  /* 0x0000002004007812 */ /* 0x000fe200078efcff */
[----:B------:R0:W-:Y:S03]  /*c3b0*/  STL [R1+0x10], R2 ;  /* 0x0000100201007387 */ /* 0x0001e60000100800 */
[C---:B------:R-:W-:Y:S01]  /*c3c0*/  ISETP.GE.AND P0, PT, R0.reuse, UR7, PT ;  /* 0x0000000700007c0c */ /* 0x040fe2000bf06270 */
[----:B------:R1:W-:Y:S01]  /*c3d0*/  STL [R1+0x14], RZ ;  /* 0x000014ff01007387 */ /* 0x0003e20000100800 */
[----:B------:R-:W-:-:S02]  /*c3e0*/  ISETP.GE.AND P1, PT, R0, UR9, PT ;  /* 0x0000000900007c0c */ /* 0x000fc4000bf26270 */
        /* <DEDUP_REMOVED lines=8> */
[----:B------:R-:W-:Y:S02]  /*c470*/  ISETP.GE.AND P1, PT, R0, UR9, PT ;  /* 0x0000000900007c0c */ /* 0x000fe4000bf26270 */
        /* <DEDUP_REMOVED lines=12> */
[----:B------:R-:W-:Y:S02]  /*c540*/  ISETP.GE.AND P1, PT, R4, UR7, PT ;  /* 0x0000000704007c0c */ /* 0x000fe4000bf26270 */
        /* <DEDUP_REMOVED lines=9> */
.L_x_1965:
        /* <DEDUP_REMOVED lines=23> */
.L_x_1917:
[----:B------:R-:W-:Y:S01]  /*c750*/  ULDC UR8, c[0x0][0xc54] ;  /* 0x0003150000087ab9 */ /* 0x000fe20000000800 */
[----:B------:R-:W-:Y:S01]  /*c760*/  UMOV UR6, UR7 ;  /* 0x0000000700067c82 */ /* 0x000fe20008000000 */
[----:B------:R-:W-:-:S11]  /*c770*/  UISETP.NE.AND UP0, UPT, UR8, 0x1, UPT ;  /* 0x000000010800788c */ /* 0x000fd6000bf05270 */
[----:B------:R-:W-:Y:S02]  /*c780*/  @UP0 ULDC.64 UR10, c[0x0][0xc58] ;  /* 0x00031600000a0ab9 */ /* 0x000fe40000000a00 */
[----:B------:R-:W-:-:S04]  /*c790*/  UIMAD.WIDE.U32 UR4, UR7, UR10, URZ ;  /* 0x0000000a070472a5 */ /* 0x000fc8000f8e003f */
[----:B------:R-:W-:-:S04]  /*c7a0*/  @UP0 USHF.R.U32.HI UR6, URZ, UR11, UR5 ;  /* 0x0000000b3f060299 */ /* 0x000fc80008011605 */
[----:B------:R-:W-:-:S12]  /*c7b0*/  UIMAD UR4, UR6, UR8, URZ ;  /* 0x00000008060472a4 */ /* 0x000fd8000f8e023f */
.L_x_1918:
[----:B------:R-:W-:Y:S01]  /*c7c0*/  ULDC UR5, c[0x0][0xc48] ;  /* 0x0003120000057ab9 */ /* 0x000fe20000000800 */
[----:B------:R-:W-:Y:S01]  /*c7d0*/  ULDC.64 UR8, c[0x0][0xa28] ;  /* 0x00028a0000087ab9 */ /* 0x000fe20000000a00 */
[----:B------:R-:W-:Y:S01]  /*c7e0*/  UISETP.NE.AND UP1, UPT, UR5, 0x1, UPT ;  /* 0x000000010500788c */ /* 0x000fe2000bf25270 */
[----:B------:R-:W-:Y:S01]  /*c7f0*/  MOV R19, RZ ;  /* 0x000000ff00137202 */ /* 0x000fe20000000f00 */
        /* <DEDUP_REMOVED lines=19> */
[----:B------:R-:W-:Y:S01]  /*c930*/  UISETP.NE.AND UP2, UPT, UR5, 0x1, UPT ;  /* 0x000000010500788c */ /* 0x000fe2000bf45270 */
[----:B------:R-:W-:Y:S01]  /*c940*/  BSSY B7, `(.L_x_1919) ;  /* 0x0000346000077945 */ /* 0x000fe20003800000 */
[----:B------:R-:W-:Y:S02]  /*c950*/  UIADD3 UR43, UR43, UR4, URZ ;  /* 0x000000042b2b7290 */ /* 0x000fe4000fffe03f */
[----:B------:R-:W-:Y:S02]  /*c960*/  UP2UR UR47, UPR, URZ, 0x4 ;  /* 0x000000043f2f7883 */ /* 0x000fe40008000000 */
[----:B------:R-:W-:-:S04]  /*c970*/  UIMAD UR6, UR43, 0xc0, URZ ;  /* 0x000000c02b0678a4 */ /* 0x000fc8000f8e023f */
[----:B------:R-:W-:Y:S01]  /*c980*/  UIADD3 UR6, UR6, 0xbf, URZ ;  /* 0x000000bf06067890 */ /* 0x000fe2000fffe03f */
[----:B------:R-:W-:Y:S01]  /*c990*/  @UP2 ULDC UR4, c[0x0][0x44c] ;  /* 0x0001130000042ab9 */ /* 0x000fe20000000800 */
[----:B------:R-:W-:Y:S02]  /*c9a0*/  @UP2 ULDC UR7, c[0x0][0x450] ;  /* 0x0001140000072ab9 */ /* 0x000fe40000000800 */
[----:B------:R-:W-:-:S04]  /*c9b0*/  UIMAD.WIDE.U32 UR4, UR6, UR4, URZ ;  /* 0x00000004060472a5 */ /* 0x000fc8000f8e003f */
[----:B------:R-:W-:-:S04]  /*c9c0*/  @UP2 USHF.R.U32.HI UR6, URZ, UR7, UR5 ;  /* 0x000000073f062299 */ /* 0x000fc80008011605 */
[----:B------:R-:W-:-:S04]  /*c9d0*/  UIADD3 UR6, UR38, UR6, URZ ;  /* 0x0000000626067290 */ /* 0x000fc8000fffe03f */
[----:B------:R-:W-:-:S04]  /*c9e0*/  USHF.R.S32.HI UR4, URZ, 0x1f, UR6 ;  /* 0x0000001f3f047899 */ /* 0x000fc80008011406 */
[----:B------:R-:W-:-:S04]  /*c9f0*/  ULEA.HI UR4, UR4, UR6, URZ, 0x7 ;  /* 0x0000000604047291 */ /* 0x000fc8000f8f383f */
[----:B------:R-:W-:-:S04]  /*ca00*/  USHF.R.S32.HI UR4, URZ, 0x7, UR4 ;  /* 0x000000073f047899 */ /* 0x000fc80008011404 */
[----:B------:R-:W-:-:S04]  /*ca10*/  UISETP.LT.AND UP0, UPT, UR39, UR4, UPT ;  /* 0x000000042700728c */ /* 0x000fc8000bf01270 */
[----:B------:R-:W-:-:S06]  /*ca20*/  USEL UR44, UR39, UR4, UP0 ;  /* 0x00000004272c7287 */ /* 0x000fcc0008000000 */
[----:B------:R-:W-:Y:S01]  /*ca30*/  ISETP.LT.AND P0, PT, RZ, UR44, PT ;  /* 0x0000002cff007c0c */ /* 0x000fe2000bf01270 */
[----:B--2---:R0:W-:-:S12]  /*ca40*/  STL [R1+0x8], R19 ;  /* 0x0000081301007387 */ /* 0x0041d80000100800 */
        /* <DEDUP_REMOVED lines=19> */
.L_x_1920:
        /* <DEDUP_REMOVED lines=11> */
[----:B------:R-:W-:Y:S02]  /*cc30*/  IMAD.U32 R5, RZ, RZ, UR7 ;  /* 0x00000007ff057e24 */ /* 0x000fe4000f8e00ff */
[----:B------:R-:W-:Y:S02]  /*cc40*/  IMAD.U32 R6, RZ, RZ, UR8 ;  /* 0x00000008ff067e24 */ /* 0x000fe4000f8e00ff */
[----:B------:R-:W-:-:S02]  /*cc50*/  IMAD.U32 R10, RZ, RZ, UR4 ;  /* 0x00000004ff0a7e24 */ /* 0x000fc4000f8e00ff */
[----:B------:R-:W-:Y:S02]  /*cc60*/  IMAD.U32 R11, RZ, RZ, UR5 ;  /* 0x00000005ff0b7e24 */ /* 0x000fe4000f8e00ff */
[----:B------:R-:W-:Y:S02]  /*cc70*/  IMAD.MOV.U32 R8, RZ, RZ, 0x70 ;  /* 0x00000070ff087424 */ /* 0x000fe400078e00ff */
[----:B------:R-:W-:Y:S02]  /*cc80*/  IMAD.MOV.U32 R12, RZ, RZ, 0x1 ;  /* 0x00000001ff0c7424 */ /* 0x000fe400078e00ff */
[----:B------:R-:W-:-:S07]  /*cc90*/  IMAD.MOV.U32 R13, RZ, RZ, RZ ;  /* 0x000000ffff0d7224 */ /* 0x000fce00078e00ff */
[----:B------:R-:W-:-:S07]  /*cca0*/  LEPC R20, `(.L_x_1923) ;  /* 0x000000001014794e */ /* 0x000fce0000000000 */
[----:B01----:R-:W-:Y:S05]  /*ccb0*/  CALL.ABS.NOINC R2 ;  /* 0x0000000002007343 */ /* 0x003fea0003c00000 */
.L_x_1923:
[----:B------:R-:W-:Y:S05]  /*ccc0*/  BSYNC B6 ;  /* 0x0000000000067941 */ /* 0x000fea0003800000 */
.L_x_1922:
        /* <DEDUP_REMOVED lines=9> */
[----:B------:R-:W-:Y:S01]  /*cd60*/  MOV R4, UR6 ;  /* 0x0000000600047c02 */ /* 0x000fe20008000f00 */
[----:B------:R-:W-:Y:S01]  /*cd70*/  IMAD.U32 R5, RZ, RZ, UR7 ;  /* 0x00000007ff057e24 */ /* 0x000fe2000f8e00ff */
[----:B------:R-:W-:Y:S01]  /*cd80*/  MOV R12, 0x1 ;  /* 0x00000001000c7802 */ /* 0x000fe20000000f00 */
[----:B------:R-:W-:Y:S02]  /*cd90*/  IMAD.U32 R6, RZ, RZ, UR8 ;  /* 0x00000008ff067e24 */ /* 0x000fe4000f8e00ff */
[----:B------:R-:W-:-:S02]  /*cda0*/  IMAD.U32 R7, RZ, RZ, UR9 ;  /* 0x00000009ff077e24 */ /* 0x000fc4000f8e00ff */
[----:B------:R-:W-:Y:S02]  /*cdb0*/  IMAD.U32 R10, RZ, RZ, UR4 ;  /* 0x00000004ff0a7e24 */ /* 0x000fe4000f8e00ff */
[----:B------:R-:W-:Y:S02]  /*cdc0*/  IMAD.U32 R11, RZ, RZ, UR5 ;  /* 0x00000005ff0b7e24 */ /* 0x000fe4000f8e00ff */
[----:B------:R-:W-:Y:S02]  /*cdd0*/  IMAD.MOV.U32 R8, RZ, RZ, 0x70 ;  /* 0x00000070ff087424 */ /* 0x000fe400078e00ff */
[----:B-1----:R-:W-:-:S07]  /*cde0*/  IMAD.MOV.U32 R13, RZ, RZ, RZ ;  /* 0x000000ffff0d7224 */ /* 0x002fce00078e00ff */
[----:B------:R-:W-:-:S07]  /*cdf0*/  LEPC R20, `(.L_x_1926) ;  /* 0x000000001014794e */ /* 0x000fce0000000000 */
[----:B0-2---:R-:W-:Y:S05]  /*ce00*/  CALL.ABS.NOINC R2 ;  /* 0x0000000002007343 */ /* 0x005fea0003c00000 */
.L_x_1926:
        /* <DEDUP_REMOVED lines=15> */
.L_x_1925:
[----:B------:R-:W-:Y:S05]  /*cf00*/  BSYNC B6 ;  /* 0x0000000000067941 */ /* 0x000fea0003800000 */
.L_x_1924:
        /* <DEDUP_REMOVED lines=13> */
[----:B------:R-:W-:Y:S02]  /*cfe0*/  MOV R22, UR4 ;  /* 0x0000000400167c02 */ /* 0x000fe40008000f00 */
[----:B--2---:R2:W-:Y:S01]  /*cff0*/  STL [R1], R18 ;  /* 0x0000001201007387 */ /* 0x0045e20000100800 */
[----:B-1----:R-:W-:Y:S05]  /*d000*/  BRA.DIV UR5, `(.L_x_1927) ;  /* 0x0000003605647947 */ /* 0x002fea000b800000 */
.L_x_1981:
        /* <DEDUP_REMOVED lines=28> */
[----:B------:R-:W0:Y:S03]  /*d1d0*/  @!P0 LDC.64 R4, c[0x0][0x418] ;  /* 0x00010600ff048b82 */ /* 0x000e260000000a00 */
[----:B------:R-:W-:Y:S01]  /*d1e0*/  @!P0 IADD3 R0, R3, R0, RZ ;  /* 0x0000000003008210 */ /* 0x000fe20007ffe0ff */
        /* <DEDUP_REMOVED lines=16> */
.L_x_1928:
        /* <DEDUP_REMOVED lines=25> */
.L_x_1982:
[----:B------:R-:W-:Y:S05]  /*d480*/  BSYNC B0 ;  /* 0x0000000000007941 */ /* 0x000fea0003800000 */
.L_x_1929:
[----:B------:R-:W1:Y:S01]  /*d490*/  S2R R9, SR_TID.X ;  /* 0x0000000000097919 */ /* 0x000e620000002100 */
[----:B------:R-:W-:Y:S01]  /*d4a0*/  ULDC.64 UR4, c[0x0][0x300] ;  /* 0x0000c00000047ab9 */ /* 0x000fe20000000a00 */
[----:B------:R-:W-:Y:S01]  /*d4b0*/  LOP3.LUT P4, RZ, R16, 0x4, RZ, 0xc0, !PT ;  /* 0x0000000410ff7812 */ /* 0x000fe2000788c0ff */
[----:B------:R-:W-:Y:S01]  /*d4c0*/  IMAD R4, R4, UR4, RZ ;  /* 0x0000000404047c24 */ /* 0x000fe2000f8e02ff */
[C---:B------:R-:W-:Y:S01]  /*d4d0*/  LOP3.LUT P3, RZ, R16.reuse, 0x2, RZ, 0xc0, !PT ;  /* 0x0000000210ff7812 */ /* 0x040fe2000786c0ff */
        /* <DEDUP_REMOVED lines=22> */
[----:B------:R-:W-:Y:S02]  /*d640*/  ISETP.GE.AND P0, PT, R5, 0x1, PT ;  /* 0x000000010500780c */ /* 0x000fe40003f06270 */
[C---:B0-----:R-:W-:Y:S01]  /*d650*/  SHF.L.U32 R10, R9.reuse, 0x3, RZ ;  /* 0x00000003090a7819 */ /* 0x041fe200000006ff */
        /* <DEDUP_REMOVED lines=34> */
[----:B------:R-:W-:Y:S01]  /*d880*/  @P0 LEA R8, R7, R17, 0x1 ;  /* 0x0000001107080211 */ /* 0x000fe200078e08ff */
        /* <DEDUP_REMOVED lines=10> */
.L_x_1992:
        /* <DEDUP_REMOVED lines=12> */
.L_x_1932:
        /* <DEDUP_REMOVED lines=11> */
.L_x_1933:
        /* <DEDUP_REMOVED lines=11> */
[----:B------:R-:W-:Y:S01]  /*db50*/  IMAD.U32 R4, RZ, RZ, UR6 ;  /* 0x00000006ff047e24 */ /* 0x000fe2000f8e00ff */
[----:B-1----:R-:W-:Y:S01]  /*db60*/  MOV R6, UR8 ;  /* 0x0000000800067c02 */ /* 0x002fe20008000f00 */
[----:B------:R-:W0:Y:S01]  /*db70*/  LDC.64 R2, c[0x4][R2] ;  /* 0x0100000002027b82 */ /* 0x000e220000000a00 */
        /* <DEDUP_REMOVED lines=8> */
[----:B0-----:R-:W-:Y:S05]  /*dc00*/  CALL.ABS.NOINC R2 ;  /* 0x0000000002007343 */ /* 0x001fea0003c00000 */
.L_x_1935:
[----:B------:R-:W-:Y:S05]  /*dc10*/  BSYNC B6 ;  /* 0x0000000000067941 */ /* 0x000fea0003800000 */
.L_x_1934:
[----:B------:R2:W5:Y:S01]  /*dc20*/  LDL R10, [R1+0xc] ;  /* 0x00000c00010a7983 */ /* 0x0005620000100800 */
[----:B------:R-:W-:Y:S01]  /*dc30*/  UISETP.NE.AND UP0, UPT, UR47, URZ, UPT ;  /* 0x0000003f2f00728c */ /* 0x000fe2000bf05270 */
[----:B-1----:R-:W-:Y:S01]  /*dc40*/  IMAD.U32 R6, RZ, RZ, UR43 ;  /* 0x0000002bff067e24 */ /* 0x002fe2000f8e00ff */
[----:B0-----:R-:W0:Y:S01]  /*dc50*/  S2R R2, SR_TID.X ;  /* 0x0000000000027919 */ /* 0x001e220000002100 */
[----:B------:R-:W1:Y:S03]  /*dc60*/  S2R R20, SR_TID.X ;  /* 0x0000000000147919 */ /* 0x000e660000002100 */
[----:B------:R-:W-:Y:S01]  /*dc70*/  PLOP3.LUT P0, PT, PT, PT, UP0, 0x80, 0x0 ;  /* 0x000000000000781c */ /* 0x000fe20003f0f008 */
[----:B------:R-:W-:Y:S01]  /*dc80*/  ULDC.64 UR8, c[0x0][0x2d8] ;  /* 0x0000b60000087ab9 */ /* 0x000fe20000000a00 */
[----:B------:R-:W-:-:S03]  /*dc90*/  R2UR UR6, R29 ;  /* 0x000000001d0672ca */ /* 0x000fc600000e0000 */
[----:B------:R-:W-:Y:S01]  /*dca0*/  @UP0 ULDC UR4, c[0x0][0x44c] ;  /* 0x0001130000040ab9 */ /* 0x000fe20000000800 */
[----:B------:R-:W-:Y:S01]  /*dcb0*/  R2UR UR7, R22 ;  /* 0x00000000160772ca */ /* 0x000fe200000e0000 */
[----:B------:R-:W-:Y:S01]  /*dcc0*/  ULDC UR12, c[0x0][0x448] ;  /* 0x00011200000c7ab9 */ /* 0x000fe20000000800 */
[----:B------:R-:W-:Y:S01]  /*dcd0*/  ULDC.64 UR10, c[0x0][0x280] ;  /* 0x0000a000000a7ab9 */ /* 0x000fe20000000a00 */
[----:B------:R-:W-:Y:S01]  /*dce0*/  @UP0 ULDC UR13, c[0x0][0x44c] ;  /* 0x00011300000d0ab9 */ /* 0x000fe20000000800 */
[C---:B------:R-:W-:Y:S02]  /*dcf0*/  LOP3.LUT P3, RZ, R16.reuse, 0x400, RZ, 0xc0, !PT ;  /* 0x0000040010ff7812 */ /* 0x040fe4000786c0ff */
[C---:B------:R-:W-:Y:S02]  /*dd00*/  LOP3.LUT P4, RZ, R16.reuse, 0x200, RZ, 0xc0, !PT ;  /* 0x0000020010ff7812 */ /* 0x040fe4000788c0ff */
[----:B------:R-:W-:Y:S02]  /*dd10*/  LOP3.LUT P5, RZ, R16, 0x100, RZ, 0xc0, !PT ;  /* 0x0000010010ff7812 */ /* 0x000fe400078ac0ff */
[----:B0-----:R-:W-:-:S02]  /*dd20*/  LOP3.LUT R2, R2, 0x7f, RZ, 0xc0, !PT ;  /* 0x0000007f02027812 */ /* 0x001fc400078ec0ff */
[----:B-1----:R-:W-:Y:S02]  /*dd30*/  SHF.L.U32 R20, R20, 0x5, RZ ;  /* 0x0000000514147819 */ /* 0x002fe400000006ff */
[----:B------:R-:W-:Y:S02]  /*dd40*/  SHF.R.U32.HI R2, RZ, 0x2, R2 ;  /* 0x00000002ff027819 */ /* 0x000fe40000011602 */
[----:B------:R-:W-:-:S04]  /*dd50*/  LOP3.LUT R20, R20, 0x60, RZ, 0xc0, !PT ;  /* 0x0000006014147812 */ /* 0x000fc800078ec0ff */
[----:B------:R-:W-:-:S05]  /*dd60*/  LOP3.LUT R2, R2, R20, RZ, 0xfc, !PT ;  /* 0x0000001402027212 */ /* 0x000fca00078efcff */
[----:B------:R-:W-:-:S04]  /*dd70*/  IMAD R6, R6, 0xc0, R2 ;  /* 0x000000c006067824 */ /* 0x000fc800078e0202 */
        /* <DEDUP_REMOVED lines=33> */
[----:B------:R-:W-:Y:S02]  /*df90*/  PLOP3.LUT P0, PT, PT, PT, UP0, 0x80, 0x0 ;  /* 0x000000000000781c */ /* 0x000fe40003f0f008 */
[----:B------:R-:W-:-:S11]  /*dfa0*/  IADD3 R6, R6, 0x80, RZ ;  /* 0x0000008006067810 */ /* 0x000fd60007ffe0ff */
        /* <DEDUP_REMOVED lines=27> */
[----:B------:R-:W-:-:S03]  /*e160*/  IMAD.U32 R4, RZ, RZ, UR43 ;  /* 0x0000002bff047e24 */ /* 0x000fc6000f8e00ff */
[----:B------:R-:W1:Y:S01]  /*e170*/  SHFL.IDX PT, R2, R5, RZ, 0x1c1f ;  /* 0x001c1fff05027589 */ /* 0x000e6200000e0000 */
[----:B------:R-:W-:-:S03]  /*e180*/  IMAD R4, R4, 0xc0, R21 ;  /* 0x000000c004047824 */ /* 0x000fc600078e0215 */
[----:B------:R-:W-:Y:S01]  /*e190*/  SHFL.IDX PT, R14, R7, 0x1, 0x1c1f ;  /* 0x003c1f00070e7f89 */ /* 0x000fe200000e0000 */
[C---:B------:R-:W-:Y:S01]  /*e1a0*/  VIADD R8, R4.reuse, 0x20 ;  /* 0x0000002004087836 */ /* 0x040fe20000000000 */
[----:B------:R-:W-:-:S13]  /*e1b0*/  ISETP.GE.AND P0, PT, R4, UR37, PT ;  /* 0x0000002504007c0c */ /* 0x000fda000bf06270 */
[----:B0-----:R-:W-:-:S04]  /*e1c0*/  @!P0 LEA R3, P1, R20, R3, 0x1 ;  /* 0x0000000314038211 */ /* 0x001fc800078208ff */
[----:B-1----:R-:W-:-:S04]  /*e1d0*/  @!P0 IADD3.X R2, RZ, R2, RZ, P1, !PT ;  /* 0x00000002ff028210 */ /* 0x002fc80000ffe4ff */
        /* <DEDUP_REMOVED lines=34> */
[----:B------:R-:W-:Y:S02]  /*e400*/  SHFL.IDX PT, R0, R6, RZ, 0x1c1f ;  /* 0x001c1fff06007589 */ /* 0x000fe400000e0000 */
[----:B------:R-:W-:Y:S01]  /*e410*/  @!P0 MOV R2, R8 ;  /* 0x0000000800028202 */ /* 0x000fe20000000f00 */
[----:B---3--:R-:W-:Y:S01]  /*e420*/  @!P0 IMAD.X R9, RZ, RZ, R5, P1 ;  /* 0x000000ffff098224 */ /* 0x008fe200008e0605 */
[----:B------:R-:W-:Y:S03]  /*e430*/  SHFL.IDX PT, R6, R6, 0x1, 0x1c1f ;  /* 0x003c1f0006067f89 */ /* 0x000fe600000e0000 */
        /* <DEDUP_REMOVED lines=14> */
.L_x_2005:
[----:B------:R-:W-:-:S05]  /*e520*/  VIADD R4, R4, 0xa0 ;  /* 0x000000a004047836 */ /* 0x000fca0000000000 */
[----:B------:R-:W-:-:S13]  /*e530*/  ISETP.GE.AND P0, PT, R4, UR37, PT ;  /* 0x0000002504007c0c */ /* 0x000fda000bf06270 */
[----:B0-----:R-:W-:-:S04]  /*e540*/  @!P0 LEA R2, P1, R20, R14, 0x1 ;  /* 0x0000000e14028211 */ /* 0x001fc800078208ff */
[----:B------:R-:W-:-:S05]  /*e550*/  @!P0 IADD3.X R3, RZ, R6, RZ, P1, !PT ;  /* 0x00000006ff038210 */ /* 0x000fca0000ffe4ff */
        /* <DEDUP_REMOVED lines=8> */
.L_x_1937:
        /* <DEDUP_REMOVED lines=18> */
.L_x_2006:
[----:B------:R-:W-:Y:S05]  /*e700*/  BSYNC B0 ;  /* 0x0000000000007941 */ /* 0x000fea0003800000 */
.L_x_1938:
[----:B------:R-:W-:-:S06]  /*e710*/  UISETP.GE.AND UP0, UPT, UR44, 0x2, UPT ;  /* 0x000000022c00788c */ /* 0x000fcc000bf06270 */
[----:B------:R-:W-:-:S13]  /*e720*/  PLOP3.LUT P0, PT, PT, PT, UP0, 0x40, 0x0 ;  /* 0x000000000000781c */ /* 0x000fda0003f0e808 */
[----:B------:R-:W-:Y:S05]  /*e730*/  @P0 BRA `(.L_x_1940) ;  /* 0x0000000c00d40947 */ /* 0x000fea0003800000 */
[----:B------:R-:W-:Y:S01]  /*e740*/  UIADD3 UR4, UR44, -0x2, URZ ;  /* 0xfffffffe2c047890 */ /* 0x000fe2000fffe03f */
[----:B------:R-:W-:Y:S01]  /*e750*/  BSSY B0, `(.L_x_1940) ;  /* 0x00000f3000007945 */ /* 0x000fe20003800000 */
[----:B------:R-:W-:Y:S02]  /*e760*/  IMAD.MOV.U32 R20, RZ, RZ, R26 ;  /* 0x000000ffff147224 */ /* 0x000fe400078e001a */
[----:B------:R-:W-:Y:S02]  /*e770*/  IMAD.MOV.U32 R9, RZ, RZ, R23 ;  /* 0x000000ffff097224 */ /* 0x000fe400078e0017 */
[----:B------:R-:W-:Y:S02]  /*e780*/  IMAD.MOV.U32 R28, RZ, RZ, R24 ;  /* 0x000000ffff1c7224 */ /* 0x000fe400078e0018 */
[----:B0-----:R-:W-:-:S07]  /*e790*/  IMAD.U32 R0, RZ, RZ, UR4 ;  /* 0x00000004ff007e24 */ /* 0x001fce000f8e00ff */
.L_x_1953:
[----:B------:R-:W2:Y:S01]  /*e7a0*/  LDL R8, [R1+0x8] ;  /* 0x0000080001087983 */ /* 0x000ea20000100800 */
[----:B------:R-:W0:Y:S03]  /*e7b0*/  LDC R4, c[0x0][0x430] ;  /* 0x00010c00ff047b82 */ /* 0x000e260000000800 */
[----:B------:R-:W3:Y:S04]  /*e7c0*/  LDL R6, [R1+0x4] ;  /* 0x0000040001067983 */ /* 0x000ee80000100800 */
[----:B------:R-:W4:Y:S01]  /*e7d0*/  LDL R7, [R1] ;  /* 0x0000000001077983 */ /* 0x000f220000100800 */
[----:B------:R-:W1:Y:S01]  /*e7e0*/  S2R R3, SR_TID.X ;  /* 0x0000000000037919 */ /* 0x000e620000002100 */
[----:B0-----:R-:W-:-:S13]  /*e7f0*/  ISETP.NE.AND P0, PT, R4, 0x1, PT ;  /* 0x000000010400780c */ /* 0x001fda0003f05270 */
[----:B------:R-:W0:Y:S01]  /*e800*/  @P0 LDC R4, c[0x0][0x434] ;  /* 0x00010d00ff040b82 */ /* 0x000e220000000800 */
[----:B-1----:R-:W-:-:S04]  /*e810*/  LOP3.LUT R2, R3, 0x7f, RZ, 0xc0, !PT ;  /* 0x0000007f03027812 */ /* 0x002fc800078ec0ff */
[----:B------:R-:W-:-:S03]  /*e820*/  SHF.R.U32.HI R5, RZ, 0x2, R2 ;  /* 0x00000002ff057819 */ /* 0x000fc60000011602 */
[----:B------:R-:W1:Y:S01]  /*e830*/  @P0 LDC R2, c[0x0][0x438] ;  /* 0x00010e00ff020b82 */ /* 0x000e620000000800 */
[----:B------:R-:W-:Y:S01]  /*e840*/  SHF.L.U32 R3, R3, 0x5, RZ ;  /* 0x0000000503037819 */ /* 0x000fe200000006ff */
[----:B------:R-:W-:-:S03]  /*e850*/  IMAD R5, R0, 0x80, R5 ;  /* 0x0000008000057824 */ /* 0x000fc600078e0205 */
[----:B------:R-:W-:Y:S01]  /*e860*/  LOP3.LUT R3, R3, 0x60, RZ, 0xc0, !PT ;  /* 0x0000006003037812 */ /* 0x000fe200078ec0ff */
[----:B------:R-:W-:Y:S05]  /*e870*/  YIELD ;  /* 0x0000000000007946 */ /* 0x000fea0003800000 */
[----:B------:R-:W-:Y:S01]  /*e880*/  ULDC.64 UR4, c[0x0][0x428] ;  /* 0x00010a0000047ab9 */ /* 0x000fe20000000a00 */
[----:B--2---:R-:W-:-:S05]  /*e890*/  IADD3 R5, R3, R5, R8 ;  /* 0x0000000503057210 */ /* 0x004fca0007ffe008 */
[----:B0-----:R-:W-:-:S04]  /*e8a0*/  @P0 IMAD.HI.U32 R3, R5, R4, RZ ;  /* 0x0000000405030227 */ /* 0x001fc800078e00ff */
[----:B------:R-:W-:Y:S01]  /*e8b0*/  IMAD.MOV.U32 R4, RZ, RZ, R5 ;  /* 0x000000ffff047224 */ /* 0x000fe200078e0005 */
        /* <DEDUP_REMOVED lines=9> */
[----:B------:R-:W-:Y:S01]  /*e950*/  VIADD R23, R9, 0x1 ;  /* 0x0000000109177836 */ /* 0x000fe20000000000 */
[----:B------:R-:W-:Y:S01]  /*e960*/  MOV R8, UR46 ;  /* 0x0000002e00087c02 */ /* 0x000fe20008000f00 */
        /* <DEDUP_REMOVED lines=14> */
.L_x_1941:
[----:B------:R-:W-:Y:S01]  /*ea50*/  IMAD R6, R23, 0x8, R17 ;  /* 0x0000000817067824 */ /* 0x000fe200078e0211 */
[----:B------:R-:W-:Y:S01]  /*ea60*/  SHF.L.U32 R0, R26, 0x1f, RZ ;  /* 0x0000001f1a007819 */ /* 0x000fe200000006ff */
[----:B------:R-:W-:Y:S03]  /*ea70*/  BSSY B1, `(.L_x_1942) ;  /* 0x0000003000017945 */ /* 0x000fe60003800000 */
[----:B------:R-:W0:Y:S02]  /*ea80*/  SYNCS.PHASECHK.TRANS64.TRYWAIT P0, [R6+URZ+0x2d840], R0 ;  /* 0x02d84000060075a7 */ /* 0x000e24000800017f */
[----:B0-----:R-:W-:Y:S05]  /*ea90*/  @!P0 BRA `(.L_x_1943) ;  /* 0x0000002800888947 */ /* 0x001fea0003800000 */
.L_x_2007:
[----:B------:R-:W-:Y:S05]  /*eaa0*/  BSYNC B1 ;  /* 0x0000000000017941 */ /* 0x000fea0003800000 */
.L_x_1942:
[----:B------:R-:W1:Y:S01]  /*eab0*/  S2R R12, SR_TID.X ;  /* 0x00000000000c7919 */ /* 0x000e620000002100 */
[----:B------:R-:W-:Y:S01]  /*eac0*/  SHF.R.S32.HI R21, RZ, 0x1f, R5 ;  /* 0x0000001fff157819 */ /* 0x000fe20000011405 */
[----:B------:R-:W-:Y:S01]  /*ead0*/  ULDC.64 UR4, c[0x0][0x300] ;  /* 0x0000c00000047ab9 */ /* 0x000fe20000000a00 */
[C---:B------:R-:W-:Y:S01]  /*eae0*/  LOP3.LUT P3, RZ, R16.reuse, 0x4, RZ, 0xc0, !PT ;  /* 0x0000000410ff7812 */ /* 0x040fe2000786c0ff */
        /* <DEDUP_REMOVED lines=12> */
[----:B------:R-:W-:Y:S01]  /*ebb0*/  IMAD R0, R29, UR4, RZ ;  /* 0x000000041d007c24 */ /* 0x000fe2000f8e02ff */
[----:B-1----:R-:W-:Y:S01]  /*ebc0*/  SHF.L.U32 R8, R12, 0x3, RZ ;  /* 0x000000030c087819 */ /* 0x002fe200000006ff */
[----:B------:R-:W-:-:S03]  /*ebd0*/  IMAD.WIDE.U32 R2, R22, UR4, R2 ;  /* 0x0000000416027c25 */ /* 0x000fc6000f8e0002 */
[----:B------:R-:W-:Y:S01]  /*ebe0*/  LOP3.LUT R8, R8, 0xd8, RZ, 0xc0, !PT ;  /* 0x000000d808087812 */ /* 0x000fe200078ec0ff */
[----:B------:R-:W-:Y:S01]  /*ebf0*/  IMAD R0, R22, UR5, R0 ;  /* 0x0000000516007c24 */ /* 0x000fe2000f8e0200 */
[----:B------:R-:W-:Y:S01]  /*ec00*/  ULDC.64 UR4, c[0x0][0x2e8] ;  /* 0x0000ba0000047ab9 */ /* 0x000fe20000000a00 */
        /* <DEDUP_REMOVED lines=37> */
.L_x_2017:
[----:B--2---:R-:W-:-:S04]  /*ee60*/  IADD3 R2, P0, R2, R0, RZ ;  /* 0x0000000002027210 */ /* 0x004fc80007f1e0ff */
[----:B------:R-:W-:Y:S02]  /*ee70*/  IADD3.X R3, RZ, R27, RZ, P0, !PT ;  /* 0x0000001bff037210 */ /* 0x000fe400007fe4ff */
[----:B------:R-:W-:-:S03]  /*ee80*/  PLOP3.LUT P0, PT, PT, PT, PT, 0x80, 0x0 ;  /* 0x000000000000781c */ /* 0x000fc60003f0f070 */
[----:B------:R-:W-:Y:S01]  /*ee90*/  @!PT LDS RZ, [RZ] ;  /* 0x00000000fffff984 */ /* 0x000fe20000000800 */
[----:B------:R-:W-:Y:S01]  /*eea0*/  @!PT LDS RZ, [RZ] ;  /* 0x00000000fffff984 */ /* 0x000fe20000000800 */
[----:B------:R-:W-:Y:S01]  /*eeb0*/  @!PT LDS RZ, [RZ] ;  /* 0x00000000fffff984 */ /* 0x000fe20000000800 */
[----:B------:R1:W-:Y:S04]  /*eec0*/  LDGSTS.E.BYPASS.LTC128B.128 [R8+0x16c00], desc[UR50][R2.64], !P3 ;  /* 0x16c0000002087fae */ /* 0x0003e8000d901d72 */
[----:B------:R1:W-:Y:S04]  /*eed0*/  LDGSTS.E.BYPASS.LTC128B.128 [R8+0x18c00], desc[UR50][R2.64+0x40], !P2 ;  /* 0x18c0004002087fae */ /* 0x0003e8000d101d72 */
[----:B------:R1:W-:Y:S01]  /*eee0*/  LDGSTS.E.BYPASS.LTC128B.128 [R8+0x1ac00], desc[UR50][R2.64+0x80], !P1 ;  /* 0x1ac0008002087fae */ /* 0x0003e2000c901d72 */
[----:B------:R-:W-:Y:S01]  /*eef0*/  NOP ;  /* 0x0000000000007918 */ /* 0x000fe20000000000 */
.L_x_1945:
        /* <DEDUP_REMOVED lines=11> */
.L_x_1946:
[----:B------:R1:W-:Y:S01]  /*efb0*/  SYNCS.ARRIVE.TRANS64.A1T0 RZ, [R6+URZ+0x2d830], RZ ;  /* 0x02d830ff06ff79a7 */ /* 0x0003e2000810003f */
[----:B------:R-:W-:Y:S05]  /*efc0*/  @!P2 BRA `(.L_x_1947) ;  /* 0x000000000004a947 */ /* 0x000fea0003800000 */
[----:B------:R-:W-:Y:S01]  /*efd0*/  BPT.TRAP 0x1 ;  /* 0x000000040000795c */ /* 0x000fe20000300000 */
.L_x_1947:
[----:B------:R-:W-:Y:S01]  /*efe0*/  SHF.L.U32 R2, R20, 0x1f, RZ ;  /* 0x0000001f14027819 */ /* 0x000fe200000006ff */
[----:B-1----:R-:W-:Y:S01]  /*eff0*/  IMAD R6, R9, 0x8, R17 ;  /* 0x0000000809067824 */ /* 0x002fe200078e0211 */
[----:B------:R-:W-:Y:S03]  /*f000*/  BSSY B1, `(.L_x_1948) ;  /* 0x0000003000017945 */ /* 0x000fe60003800000 */
[----:B------:R-:W1:Y:S02]  /*f010*/  SYNCS.PHASECHK.TRANS64.TRYWAIT P0, [R6+URZ+0x2d860], R2 ;  /* 0x02d86002060075a7 */ /* 0x000e64000800017f */
[----:B-1----:R-:W-:Y:S05]  /*f020*/  @!P0 BRA `(.L_x_1949) ;  /* 0x00000028007c8947 */ /* 0x002fea0003800000 */
.L_x_2018:
[----:B------:R-:W-:Y:S05]  /*f030*/  BSYNC B1 ;  /* 0x0000000000017941 */ /* 0x000fea0003800000 */
.L_x_1948:
[----:B------:R-:W0:Y:S01]  /*f040*/  S2R R3, SR_TID.X ;  /* 0x0000000000037919 */ /* 0x000e220000002100 */
[----:B-1----:R-:W-:Y:S01]  /*f050*/  IMAD.MOV.U32 R2, RZ, RZ, -0x80 ;  /* 0xffffff80ff027424 */ /* 0x002fe200078e00ff */
[----:B------:R-:W-:Y:S01]  /*f060*/  UMOV UR4, 0xffffffff ;  /* 0xffffffff00047882 */ /* 0x000fe20000000000 */
[----:B------:R-:W-:Y:S02]  /*f070*/  LOP3.LUT P3, RZ, R16, 0x20, RZ, 0xc0, !PT ;  /* 0x0000002010ff7812 */ /* 0x000fe4000786c0ff */
        /* <DEDUP_REMOVED lines=47> */
.L_x_2028:
        /* <DEDUP_REMOVED lines=26> */
[----:B------:R-:W-:-:S04]  /*f510*/  ULDC.64 UR4, c[0x0][0x318] ;  /* 0x0000c60000047ab9 */ /* 0x000fc80000000a00 */
[----:B------:R-:W-:Y:S02]  /*f520*/  IADD3 R3, R5, R3, RZ ;  /* 0x0000000305037210 */ /* 0x000fe40007ffe0ff */
[----:B0-----:R-:W-:-:S04]  /*f530*/  LEA R18, P0, R2, UR4, 0x1 ;  /* 0x0000000402127c11 */ /* 0x001fc8000f8008ff */
[----:B------:R-:W-:Y:S02]  /*f540*/  LEA.HI.X R19, R2, UR5, R3, 0x1, P0 ;  /* 0x0000000502137c11 */ /* 0x000fe400080f0c03 */
[----:B------:R-:W-:-:S13]  /*f550*/  PLOP3.LUT P0, PT, PT, PT, PT, 0x80, 0x0 ;  /* 0x000000000000781c */ /* 0x000fda0003f0f070 */
.L_x_1951:
        /* <DEDUP_REMOVED lines=11> */
.L_x_1952:
[C---:B------:R-:W-:Y:S01]  /*f610*/  ISETP.GT.AND P0, PT, R24.reuse, RZ, PT ;  /* 0x000000ff1800720c */ /* 0x040fe20003f04270 */
[----:B------:R0:W-:Y:S01]  /*f620*/  SYNCS.ARRIVE.TRANS64.A1T0 RZ, [R6+URZ+0x2d850], RZ ;  /* 0x02d850ff06ff79a7 */ /* 0x0001e2000810003f */
[----:B------:R-:W-:Y:S02]  /*f630*/  VIADD R0, R24, 0xffffffff ;  /* 0xffffffff18007836 */ /* 0x000fe40000000000 */
[----:B------:R-:W-:Y:S02]  /*f640*/  IMAD.MOV.U32 R20, RZ, RZ, R26 ;  /* 0x000000ffff147224 */ /* 0x000fe400078e001a */
[----:B------:R-:W-:Y:S02]  /*f650*/  IMAD.MOV.U32 R9, RZ, RZ, R23 ;  /* 0x000000ffff097224 */ /* 0x000fe400078e0017 */
[----:B------:R-:W-:-:S05]  /*f660*/  IMAD.MOV.U32 R28, RZ, RZ, R24 ;  /* 0x000000ffff1c7224 */ /* 0x000fca00078e0018 */
[----:B0-----:R-:W-:Y:S05]  /*f670*/  @P0 BRA `(.L_x_1953) ;  /* 0xfffffff000480947 */ /* 0x001fea000383ffff */
[----:B------:R-:W-:Y:S05]  /*f680*/  BSYNC B0 ;  /* 0x0000000000007941 */ /* 0x000fea0003800000 */
.L_x_1940:
[----:B0-----:R-:W0:Y:S01]  /*f690*/  S2R R0, SR_TID.X ;  /* 0x0000000000007919 */ /* 0x001e220000002100 */
[----:B------:R-:W-:Y:S01]  /*f6a0*/  BSSY B0, `(.L_x_1954) ;  /* 0x0000011000007945 */ /* 0x000fe20003800000 */
[----:B0-----:R-:W-:-:S04]  /*f6b0*/  LOP3.LUT R0, R0, 0x7f, RZ, 0xc0, !PT ;  /* 0x0000007f00007812 */ /* 0x001fc800078ec0ff */
[----:B------:R-:W-:-:S13]  /*f6c0*/  ISETP.NE.AND P2, PT, R0, RZ, PT ;  /* 0x000000ff0000720c */ /* 0x000fda0003f45270 */
[----:B------:R-:W-:Y:S05]  /*f6d0*/  @P2 BRA `(.L_x_1955) ;  /* 0x0000000000342947 */ /* 0x000fea0003800000 */
[----:B------:R-:W0:Y:S01]  /*f6e0*/  S2R R7, SR_LANEID ;  /* 0x0000000000077919 */ /* 0x000e220000000000 */
[----:B------:R-:W-:Y:S01]  /*f6f0*/  VOTEU.ANY UR4, UPT, PT ;  /* 0x0000000000047886 */ /* 0x000fe200038e0100 */
[----:B------:R-:W1:Y:S01]  /*f700*/  LDC.64 R2, c[0x0][0xc80] ;  /* 0x00032000ff027b82 */ /* 0x000e620000000a00 */
[----:B------:R-:W0:Y:S08]  /*f710*/  FLO.U32 R0, UR4 ;  /* 0x0000000400007d00 */ /* 0x000e3000080e0000 */
[----:B------:R-:W1:Y:S01]  /*f720*/  POPC R5, UR4 ;  /* 0x0000000400057d09 */ /* 0x000e620008000000 */
[----:B0-----:R-:W-:-:S13]  /*f730*/  ISETP.EQ.U32.AND P0, PT, R0, R7, PT ;  /* 0x000000070000720c */ /* 0x001fda0003f02070 */
[----:B-1----:R-:W2:Y:S01]  /*f740*/  @P0 ATOMG.E.ADD.STRONG.GPU PT, R3, desc[UR50][R2.64], R5 ;  /* 0x00000005020309a8 */ /* 0x002ea200081ee1f2 */
[----:B------:R-:W0:Y:S02]  /*f750*/  S2R R4, SR_LTMASK ;  /* 0x0000000000047919 */ /* 0x000e240000003900 */
[----:B0-----:R-:W-:-:S04]  /*f760*/  LOP3.LUT R4, R4, UR4, RZ, 0xc0, !PT ;  /* 0x0000000404047c12 */ /* 0x001fc8000f8ec0ff */
[----:B------:R-:W0:Y:S01]  /*f770*/  POPC R7, R4 ;  /* 0x0000000400077309 */ /* 0x000e220000000000 */
[----:B--2---:R-:W0:Y:S02]  /*f780*/  SHFL.IDX PT, R0, R3, R0, 0x1f ;  /* 0x00001f0003007589 */ /* 0x004e2400000e0000 */
[----:B0-----:R-:W-:-:S05]  /*f790*/  IADD3 R0, R0, UR45, R7 ;  /* 0x0000002d00007c10 */ /* 0x001fca000fffe007 */
[----:B------:R0:W-:Y:S02]  /*f7a0*/  STL [R1+0x10], R0 ;  /* 0x0000100001007387 */ /* 0x0001e40000100800 */
.L_x_1955:
[----:B------:R-:W-:Y:S05]  /*f7b0*/  BSYNC B0 ;  /* 0x0000000000007941 */ /* 0x000fea0003800000 */
.L_x_1954:
[----:B0-----:R-:W-:-:S05]  /*f7c0*/  IMAD.U32 R0, RZ, RZ, UR46 ;  /* 0x0000002eff007e24 */ /* 0x001fca000f8e00ff */
[----:B------:R-:W-:-:S13]  /*f7d0*/  ISETP.NE.AND P0, PT, R0, 0x3, PT ;  /* 0x000000030000780c */ /* 0x000fda0003f05270 */
[----:B------:R-:W-:Y:S05]  /*f7e0*/  @!P0 BRA `(.L_x_1956) ;  /* 0x0000000000048947 */ /* 0x000fea0003800000 */
[----:B------:R-:W-:Y:S01]  /*f7f0*/  BPT.TRAP 0x1 ;  /* 0x000000040000795c */ /* 0x000fe20000300000 */
.L_x_1956:
[----:B------:R-:W-:Y:S01]  /*f800*/  LEA R4, R23, R17, 0x3 ;  /* 0x0000001117047211 */ /* 0x000fe200078e18ff */
[----:B------:R-:W-:Y:S01]  /*f810*/  BSSY B0, `(.L_x_1957) ;  /* 0x0000004000007945 */ /* 0x000fe20003800000 */
[----:B------:R-:W-:-:S04]  /*f820*/  SHF.L.U32 R3, R26, 0x1f, RZ ;  /* 0x0000001f1a037819 */ /* 0x000fc800000006ff */
[----:B------:R-:W0:Y:S02]  /*f830*/  SYNCS.PHASECHK.TRANS64.TRYWAIT P0, [R4+URZ+0x2d860], R3 ;  /* 0x02d86003040075a7 */ /* 0x000e24000800017f */
[----:B0-----:R-:W-:Y:S05]  /*f840*/  @!P0 BRA `(.L_x_1958) ;  /* 0x0000002400ec8947 */ /* 0x001fea0003800000 */
.L_x_2029:
[----:B------:R-:W-:Y:S05]  /*f850*/  BSYNC B0 ;  /* 0x0000000000007941 */ /* 0x000fea0003800000 */
.L_x_1957:
[----:B------:R-:W1:Y:S01]  /*f860*/  S2R R7, SR_TID.X ;  /* 0x0000000000077919 */ /* 0x000e620000002100 */
[----:B------:R-:W-:Y:S01]  /*f870*/  IMAD.MOV.U32 R5, RZ, RZ, -0x80 ;  /* 0xffffff80ff057424 */ /* 0x000fe200078e00ff */
[----:B------:R-:W-:Y:S01]  /*f880*/  UMOV UR4, 0xffffffff ;  /* 0xffffffff00047882 */ /* 0x000fe20000000000 */
[----:B------:R-:W-:Y:S02]  /*f890*/  LOP3.LUT P4, RZ, R16, 0x20, RZ, 0xc0, !PT ;  /* 0x0000002010ff7812 */ /* 0x000fe4000788c0ff */
        /* <DEDUP_REMOVED lines=21> */
[----:B0-----:R-:W-:Y:S01]  /*f9f0*/  IADD3.X R3, RZ, R0, RZ, P0, !PT ;  /* 0x00000000ff037210 */ /* 0x001fe200007fe4ff */
[----:B------:R-:W-:Y:S01]  /*fa00*/  IMAD R0, R7, 0x2, R17 ;  /* 0x0000000207007824 */ /* 0x000fe200078e0211 */
[----:B------:R-:W-:Y:S01]  /*fa10*/  ISETP.LT.OR P0, PT, R5, 0x1, P4 ;  /* 0x000000010500780c */ /* 0x000fe20002701670 */
[----:B------:R-:W-:-:S12]  /*fa20*/  SHFL.IDX PT, R7, R19, 0x3, 0x1c1f ;  /* 0x007c1f0013077f89 */ /* 0x000fd800000e0000 */
        /* <DEDUP_REMOVED lines=25> */
.L_x_2039:
        /* <DEDUP_REMOVED lines=13> */
.L_x_1960:
        /* <DEDUP_REMOVED lines=11> */
.L_x_1961:
[----:B------:R0:W-:Y:S01]  /*fd40*/  SYNCS.ARRIVE.TRANS64.A1T0 RZ, [R4+URZ+0x2d850], RZ ;  /* 0x02d850ff04ff79a7 */ /* 0x0001e2000810003f */
[----:B------:R-:W-:-:S05]  /*fd50*/  VIADD R23, R23, 0x1 ;  /* 0x0000000117177836 */ /* 0x000fca0000000000 */
[----:B------:R-:W-:-:S04]  /*fd60*/  ISETP.NE.AND P0, PT, R23, 0x2, PT ;  /* 0x000000021700780c */ /* 0x000fc80003f05270 */
[----:B------:R-:W-:Y:S02]  /*fd70*/  SEL R3, RZ, 0x1, P0 ;  /* 0x00000001ff037807 */ /* 0x000fe40000000000 */
[----:B------:R-:W-:Y:S02]  /*fd80*/  SEL R23, R23, RZ, P0 ;  /* 0x000000ff17177207 */ /* 0x000fe40000000000 */
[----:B0-----:R-:W-:-:S07]  /*fd90*/  LOP3.LUT R26, R26, R3, RZ, 0x3c, !PT ;  /* 0x000000031a1a7212 */ /* 0x001fce00078e3cff */
.L_x_1921:
[----:B------:R-:W-:Y:S05]  /*fda0*/  BSYNC B7 ;  /* 0x0000000000077941 */ /* 0x000fea0003800000 */
.L_x_1919:
        /* <DEDUP_REMOVED lines=8> */
[----:B------:R-:W-:-:S05]  /*fe30*/  MOV R17, UR4 ;  /* 0x0000000400117c02 */ /* 0x000fca0008000f00 */
[----:B-----5:R-:W2:Y:S04]  /*fe40*/  LDS R2, [R17+0x2d8d0] ;  /* 0x02d8d00011027984 */ /* 0x020ea80000000800 */
[----:B--2---:R2:W-:Y:S01]  /*fe50*/  STL [R1+0x10], R2 ;  /* 0x0000100201007387 */ /* 0x0045e20000100800 */
[----:B------:R-:W-:Y:S06]  /*fe60*/  BAR.ARV 0x4, 0x200 ;  /* 0x0108000000007b1d */ /* 0x000fec0000002000 */
[----:B------:R-:W-:Y:S05]  /*fe70*/  BRA `(.L_x_1963) ;  /* 0x00000000002c7947 */ /* 0x000fea0003800000 */
.L_x_1962:
[----:B------:R-:W-:-:S03]  /*fe80*/  UMOV UR4, 0xffffffff ;  /* 0xffffffff00047882 */ /* 0x000fc60000000000 */
[----:B------:R-:W-:Y:S05]  /*fe90*/  BRA.DIV UR4, `(.L_x_1964) ;  /* 0x0000002604d07947 */ /* 0x000fea000b800000 */
[----:B-----5:R2:W3:Y:S02]  /*fea0*/  SHFL.IDX PT, R14, R2, RZ, 0x1f ;  /* 0x00001fff020e7589 */ /* 0x0204e400000e0000 */
.L_x_2042:
        /* <DEDUP_REMOVED lines=8> */
.L_x_1963:
[----:B-1----:R-:W4:Y:S01]  /*ff30*/  LDL R0, [R1+0x10] ;  /* 0x0000100001007983 */ /* 0x002f220000100800 */
[----:B------:R-:W-:Y:S02]  /*ff40*/  ULDC UR4, c[0x0][0xc38] ;  /* 0x00030e0000047ab9 */ /* 0x000fe40000000800 */
[----:B----4-:R-:W-:-:S13]  /*ff50*/  ISETP.GE.AND P0, PT, R0, UR4, PT ;  /* 0x0000000400007c0c */ /* 0x010fda000bf06270 */
[----:B------:R-:W-:Y:S05]  /*ff60*/  @!P0 BRA `(.L_x_1965) ;  /* 0xffffffc4009c8947 */ /* 0x000fea000383ffff */
.L_x_1916:
        /* <DEDUP_REMOVED lines=12> */
.L_x_2043:
[----:B------:R-:W-:Y:S05]  /*10030*/  BSYNC B0 ;  /* 0x0000000000007941 */ /* 0x000fea0003800000 */
.L_x_1966:
[----:B------:R-:W-:-:S03]  /*10040*/  UMOV UR4, 0xffffffff ;  /* 0xffffffff00047882 */ /* 0x000fc60000000000 */
[----:B------:R-:W-:Y:S05]  /*10050*/  BRA.DIV UR4, `(.L_x_1968) ;  /* 0x00000026049c7947 */ /* 0x000fea000b800000 */
[----:B-1----:R-:W1:Y:S02]  /*10060*/  S2R R0, SR_TID.X ;  /* 0x0000000000007919 */ /* 0x002e640000002100 */
[----:B-1----:R-:W-:-:S04]  /*10070*/  SHF.R.U32.HI R0, RZ, 0x5, R0 ;  /* 0x00000005ff007819 */ /* 0x002fc80000011600 */
[----:B------:R-:W-:-:S05]  /*10080*/  LOP3.LUT R0, R0, 0x3, RZ, 0xc0, !PT ;  /* 0x0000000300007812 */ /* 0x000fca00078ec0ff */
[----:B------:R1:W2:Y:S02]  /*10090*/  SHFL.IDX PT, R14, R0, RZ, 0x1f ;  /* 0x00001fff000e7589 */ /* 0x0002a400000e0000 */
.L_x_2046:
[----:B--2---:R-:W-:Y:S01]  /*100a0*/  ISETP.NE.AND P0, PT, R14, RZ, PT ;  /* 0x000000ff0e00720c */ /* 0x004fe20003f05270 */
[----:B------:R-:W-:-:S12]  /*100b0*/  BSSY B0, `(.L_x_1969) ;  /* 0x0000024000007945 */ /* 0x000fd80003800000 */
[----:B------:R-:W-:Y:S05]  /*100c0*/  @P0 BRA `(.L_x_1970) ;  /* 0x0000000000880947 */ /* 0x000fea0003800000 */
[----:B------:R-:W-:-:S03]  /*100d0*/  UMOV UR4, 0xffffffff ;  /* 0xffffffff00047882 */ /* 0x000fc60000000000 */
[----:B------:R-:W-:Y:S05]  /*100e0*/  BRA.DIV UR4, `(.L_x_1971) ;  /* 0x0000002604ac7947 */ /* 0x000fea000b800000 */
[----:B------:R-:W-:-:S13]  /*100f0*/  ELECT P6, URZ, PT ;  /* 0x00000000003f782f */ /* 0x000fda00038c0000 */
.L_x_2049:
[----:B------:R-:W-:Y:S05]  /*10100*/  @!P6 BRA `(.L_x_1970) ;  /* 0x000000000078e947 */ /* 0x000fea0003800000 */
[----:B------:R-:W-:-:S06]  /*10110*/  ULOP3.LUT UR4, UR42, 0x2, URZ, 0xfc, !UPT ;  /* 0x000000022a047892 */ /* 0x000fcc000f8efc3f */
[----:B-1----:R-:W-:-:S05]  /*10120*/  IMAD.U32 R0, RZ, RZ, UR4 ;  /* 0x00000004ff007e24 */ /* 0x002fca000f8e00ff */
[----:B------:R-:W-:-:S13]  /*10130*/  ISETP.NE.AND P0, PT, R0, 0x3, PT ;  /* 0x000000030000780c */ /* 0x000fda0003f05270 */
[----:B------:R-:W-:Y:S05]  /*10140*/  @!P0 BRA `(.L_x_1972) ;  /* 0x0000000000048947 */ /* 0x000fea0003800000 */
[----:B------:R-:W-:Y:S01]  /*10150*/  BPT.TRAP 0x1 ;  /* 0x000000040000795c */ /* 0x000fe20000300000 */
.L_x_1972:
[C---:B------:R-:W-:Y:S01]  /*10160*/  IMAD R5, R23.reuse, 0x8, R4 ;  /* 0x0000000817057824 */ /* 0x040fe200078e0204 */
[----:B------:R-:W-:Y:S01]  /*10170*/  SHF.L.U32 R0, R26, 0x1f, RZ ;  /* 0x0000001f1a007819 */ /* 0x000fe200000006ff */
[----:B------:R-:W-:-:S03]  /*10180*/  VIADD R23, R23, 0x1 ;  /* 0x0000000117177836 */ /* 0x000fc60000000000 */
[----:B------:R-:W1:Y:S02]  /*10190*/  SYNCS.PHASECHK.TRANS64.TRYWAIT P1, [R5+URZ+0x2d840], R0 ;  /* 0x02d84000050075a7 */ /* 0x000e64000802017f */
[----:B------:R-:W-:-:S04]  /*101a0*/  ISETP.NE.AND P2, PT, R23, 0x2, PT ;  /* 0x000000021700780c */ /* 0x000fc80003f45270 */
[----:B------:R-:W-:Y:S01]  /*101b0*/  SEL R3, RZ, 0x1, P2 ;  /* 0x00000001ff037807 */ /* 0x000fe20001000000 */
[----:B-1----:R-:W-:Y:S08]  /*101c0*/  @!P1 BRA `(.L_x_1973) ;  /* 0x0000002400949947 */ /* 0x002ff00003800000 */
.L_x_2050:
[----:B------:R-:W-:Y:S02]  /*101d0*/  SEL R23, R23, RZ, P2 ;  /* 0x000000ff17177207 */ /* 0x000fe40001000000 */
[----:B------:R-:W-:Y:S01]  /*101e0*/  LOP3.LUT R2, R26, R3, RZ, 0x3c, !PT ;  /* 0x000000031a027212 */ /* 0x000fe200078e3cff */
[----:B------:R-:W-:Y:S06]  /*101f0*/  @!P0 BRA `(.L_x_1974) ;  /* 0x0000000000048947 */ /* 0x000fec0003800000 */
[----:B------:R-:W-:Y:S01]  /*10200*/  BPT.TRAP 0x1 ;  /* 0x000000040000795c */ /* 0x000fe20000300000 */
.L_x_1974:
[----:B------:R-:W-:Y:S01]  /*10210*/  IMAD R23, R23, 0x8, R4 ;  /* 0x0000000817177824 */ /* 0x000fe200078e0204 */
[----:B------:R-:W-:-:S04]  /*10220*/  SHF.L.U32 R2, R2, 0x1f, RZ ;  /* 0x0000001f02027819 */ /* 0x000fc800000006ff */
[----:B------:R-:W2:Y:S02]  /*10230*/  SYNCS.PHASECHK.TRANS64.TRYWAIT P1, [R23+URZ+0x2d840], R2 ;  /* 0x02d84002170075a7 */ /* 0x000ea4000802017f */
[----:B--2---:R-:W-:Y:S05]  /*10240*/  @!P1 BRA `(.L_x_1975) ;  /* 0x0000002400889947 */ /* 0x004fea0003800000 */
.L_x_2051:
[----:B------:R-:W-:Y:S05]  /*10250*/  @!P0 BRA `(.L_x_1976) ;  /* 0x0000000000048947 */ /* 0x000fea0003800000 */
[----:B------:R-:W-:Y:S01]  /*10260*/  BPT.TRAP 0x1 ;  /* 0x000000040000795c */ /* 0x000fe20000300000 */
.L_x_1976:
[----:B------:R-:W3:Y:S02]  /*10270*/  SYNCS.PHASECHK.TRANS64.TRYWAIT P1, [R5+URZ+0x2d860], R0 ;  /* 0x02d86000050075a7 */ /* 0x000ee4000802017f */
[----:B---3--:R-:W-:Y:S05]  /*10280*/  @!P1 BRA `(.L_x_1977) ;  /* 0x00000024008c9947 */ /* 0x008fea0003800000 */
.L_x_2052:
[----:B------:R-:W-:Y:S05]  /*10290*/  @!P0 BRA `(.L_x_1978) ;  /* 0x0000000000048947 */ /* 0x000fea0003800000 */
[----:B------:R-:W-:Y:S01]  /*102a0*/  BPT.TRAP 0x1 ;  /* 0x000000040000795c */ /* 0x000fe20000300000 */
.L_x_1978:
[----:B----4-:R4:W0:Y:S02]  /*102b0*/  SYNCS.PHASECHK.TRANS64.TRYWAIT P0, [R23+URZ+0x2d860], R2 ;  /* 0x02d86002170075a7 */ /* 0x010824000800017f */
[----:B0-----:R-:W-:Y:S05]  /*102c0*/  @!P0 NANOSLEEP.SYNCS 0x989680 ;  /* 0x009896800000895d */ /* 0x001fea0003900000 */
[----:B------:R-:W0:Y:S02]  /*102d0*/  @!P0 SYNCS.PHASECHK.TRANS64 P0, [R23+URZ+0x2d860], R2 ;  /* 0x02d86002170085a7 */ /* 0x000e24000800007f */
[----:B0-----:R-:W-:Y:S05]  /*102e0*/  @!P0 BRA `(.L_x_1978) ;  /* 0xfffffffc00f08947 */ /* 0x001fea000383ffff */
.L_x_1970:
[----:B------:R-:W-:Y:S05]  /*102f0*/  BSYNC B0 ;  /* 0x0000000000007941 */ /* 0x000fea0003800000 */
.L_x_1969:
[----:B------:R-:W-:Y:S05]  /*10300*/  EXIT ;  /* 0x000000000000794d */ /* 0x000fea0003800000 */
.L_x_1871:
[----:B0-----:R-:W-:-:S04]  /*10310*/  MOV R3, UR40 ;  /* 0x0000002800037c02 */ /* 0x001fc80008000f00 */
[----:B------:R0:W1:Y:S03]  /*10320*/  SYNCS.PHASECHK.TRANS64.TRYWAIT P1, [R3+URZ+0x2d800], R0 ;  /* 0x02d80000030075a7 */ /* 0x000066000802017f */
[----:B-1----:R-:W-:Y:S05]  /*10330*/  @!P1 NANOSLEEP.SYNCS 0x989680 ;  /* 0x009896800000995d */ /* 0x002fea0003900000 */
[----:B------:R-:W1:Y:S02]  /*10340*/  @!P1 SYNCS.PHASECHK.TRANS64 P1, [R3+URZ+0x2d800], R0 ;  /* 0x02d80000030095a7 */ /* 0x000e64000802007f */
[----:B-1----:R-:W-:Y:S05]  /*10350*/  @!P1 BRA `(.L_x_1871) ;  /* 0xfffffffc00ec9947 */ /* 0x002fea000383ffff */
[----:B------:R-:W-:Y:S05]  /*10360*/  BRA `(.L_x_1979) ;  /* 0xffffff1400007947 */ /* 0x000fea000383ffff */
.L_x_1875:
[----:B-1----:R1:W2:Y:S02]  /*10370*/  SYNCS.PHASECHK.TRANS64.TRYWAIT P1, [R0+URZ+0x2d830], R3 ;  /* 0x02d83003000075a7 */ /* 0x0022a4000802017f */
[----:B--2---:R-:W-:Y:S05]  /*10380*/  @!P1 NANOSLEEP.SYNCS 0x989680 ;  /* 0x009896800000995d */ /* 0x004fea0003900000 */
[----:B------:R-:W2:Y:S02]  /*10390*/  @!P1 SYNCS.PHASECHK.TRANS64 P1, [R0+URZ+0x2d830], R3 ;  /* 0x02d83003000095a7 */ /* 0x000ea4000802007f */
[----:B--2---:R-:W-:Y:S05]  /*103a0*/  @!P1 BRA `(.L_x_1875) ;  /* 0xfffffffc00f09947 */ /* 0x004fea000383ffff */
[----:B------:R-:W-:Y:S05]  /*103b0*/  BRA `(.L_x_1874) ;  /* 0xffffff14001c7947 */ /* 0x000fea000383ffff */
.L_x_1881:
[----:B-1----:R-:W-:-:S04]  /*103c0*/  IMAD.U32 R6, RZ, RZ, UR6 ;  /* 0x00000006ff067e24 */ /* 0x002fc8000f8e00ff */
[----:B------:R1:W2:Y:S03]  /*103d0*/  SYNCS.PHASECHK.TRANS64.TRYWAIT P1, [R6+URZ+0x2d830], R5 ;  /* 0x02d83005060075a7 */ /* 0x0002a6000802017f */
[----:B--2---:R-:W-:Y:S05]  /*103e0*/  @!P1 NANOSLEEP.SYNCS 0x989680 ;  /* 0x009896800000995d */ /* 0x004fea0003900000 */
[----:B------:R-:W2:Y:S02]  /*103f0*/  @!P1 SYNCS.PHASECHK.TRANS64 P1, [R6+URZ+0x2d830], R5 ;  /* 0x02d83005060095a7 */ /* 0x000ea4000802007f */
[----:B--2---:R-:W-:Y:S05]  /*10400*/  @!P1 BRA `(.L_x_1881) ;  /* 0xfffffffc00ec9947 */ /* 0x004fea000383ffff */
[----:B------:R-:W-:Y:S05]  /*10410*/  BRA `(.L_x_1878) ;  /* 0xffffff4000287947 */ /* 0x000fea000383ffff */
.L_x_1885:
[----:B-1----:R-:W-:-:S04]  /*10420*/  IMAD.U32 R6, RZ, RZ, UR6 ;  /* 0x00000006ff067e24 */ /* 0x002fc8000f8e00ff */
[----:B------:R1:W2:Y:S03]  /*10430*/  SYNCS.PHASECHK.TRANS64.TRYWAIT P1, [R6+URZ+0x2d850], R5 ;  /* 0x02d85005060075a7 */ /* 0x0002a6000802017f */
[----:B--2---:R-:W-:Y:S05]  /*10440*/  @!P1 NANOSLEEP.SYNCS 0x989680 ;  /* 0x009896800000995d */ /* 0x004fea0003900000 */
[----:B------:R-:W2:Y:S02]  /*10450*/  @!P1 SYNCS.PHASECHK.TRANS64 P1, [R6+URZ+0x2d850], R5 ;  /* 0x02d85005060095a7 */ /* 0x000ea4000802007f */
[----:B--2---:R-:W-:Y:S05]  /*10460*/  @!P1 BRA `(.L_x_1885) ;  /* 0xfffffffc00ec9947 */ /* 0x004fea000383ffff */
[----:B------:R-:W-:Y:S05]  /*10470*/  BRA `(.L_x_1882) ;  /* 0xffffff4000d47947 */ /* 0x000fea000383ffff */
.L_x_1893:
[----:B-1----:R-:W-:-:S04]  /*10480*/  IMAD.U32 R6, RZ, RZ, UR6 ;  /* 0x00000006ff067e24 */ /* 0x002fc8000f8e00ff */
[----:B------:R1:W2:Y:S03]  /*10490*/  SYNCS.PHASECHK.TRANS64.TRYWAIT P1, [R6+URZ+0x2d830], R5 ;  /* 0x02d83005060075a7 */ /* 0x0002a6000802017f */
[----:B--2---:R-:W-:Y:S05]  /*104a0*/  @!P1 NANOSLEEP.SYNCS 0x989680 ;  /* 0x009896800000995d */ /* 0x004fea0003900000 */
[----:B------:R-:W2:Y:S02]  /*104b0*/  @!P1 SYNCS.PHASECHK.TRANS64 P1, [R6+URZ+0x2d830], R5 ;  /* 0x02d83005060095a7 */ /* 0x000ea4000802007f */
[----:B--2---:R-:W-:Y:S05]  /*104c0*/  @!P1 BRA `(.L_x_1893) ;  /* 0xfffffffc00ec9947 */ /* 0x004fea000383ffff */
[----:B------:R-:W-:Y:S05]  /*104d0*/  BRA `(.L_x_1890) ;  /* 0xffffff7000ac7947 */ /* 0x000fea000383ffff */
.L_x_1897:
[----:B-1----:R-:W-:-:S04]  /*104e0*/  IMAD.U32 R6, RZ, RZ, UR6 ;  /* 0x00000006ff067e24 */ /* 0x002fc8000f8e00ff */
[----:B------:R1:W2:Y:S03]  /*104f0*/  SYNCS.PHASECHK.TRANS64.TRYWAIT P1, [R6+URZ+0x2d850], R5 ;  /* 0x02d85005060075a7 */ /* 0x0002a6000802017f */
[----:B--2---:R-:W-:Y:S05]  /*10500*/  @!P1 NANOSLEEP.SYNCS 0x989680 ;  /* 0x009896800000995d */ /* 0x004fea0003900000 */
[----:B------:R-:W2:Y:S02]  /*10510*/  @!P1 SYNCS.PHASECHK.TRANS64 P1, [R6+URZ+0x2d850], R5 ;  /* 0x02d85005060095a7 */ /* 0x000ea4000802007f */
[----:B--2---:R-:W-:Y:S05]  /*10520*/  @!P1 BRA `(.L_x_1897) ;  /* 0xfffffffc00ec9947 */ /* 0x004fea000383ffff */
[----:B------:R-:W-:Y:S05]  /*10530*/  BRA `(.L_x_1894) ;  /* 0xffffff7400587947 */ /* 0x000fea000383ffff */
.L_x_1904:
[----:B-1----:R-:W-:-:S04]  /*10540*/  IMAD.U32 R4, RZ, RZ, UR8 ;  /* 0x00000008ff047e24 */ /* 0x002fc8000f8e00ff */
[----:B------:R1:W2:Y:S03]  /*10550*/  SYNCS.PHASECHK.TRANS64.TRYWAIT P1, [R4+URZ+0x2d850], R3 ;  /* 0x02d85003040075a7 */ /* 0x0002a6000802017f */
[----:B--2---:R-:W-:Y:S05]  /*10560*/  @!P1 NANOSLEEP.SYNCS 0x989680 ;  /* 0x009896800000995d */ /* 0x004fea0003900000 */
[----:B------:R-:W2:Y:S02]  /*10570*/  @!P1 SYNCS.PHASECHK.TRANS64 P1, [R4+URZ+0x2d850], R3 ;  /* 0x02d85003040095a7 */ /* 0x000ea4000802007f */
[----:B--2---:R-:W-:Y:S05]  /*10580*/  @!P1 BRA `(.L_x_1904) ;  /* 0xfffffffc00ec9947 */ /* 0x004fea000383ffff */
[----:B------:R-:W-:Y:S05]  /*10590*/  BRA `(.L_x_1903) ;  /* 0xffffff98008c7947 */ /* 0x000fea000383ffff */
.L_x_1927:
[----:B------:R-:W1:Y:S01]  /*105a0*/  S2R R20, SR_TID.X ;  /* 0x0000000000147919 */ /* 0x000e620000002100 */
[----:B------:R-:W-:Y:S01]  /*105b0*/  MOV R12, RZ ;  /* 0x000000ff000c7202 */ /* 0x000fe20000000f00 */
        /* <DEDUP_REMOVED lines=8> */
.L_x_1980:
[----:B------:R-:W-:Y:S05]  /*10640*/  BRA `(.L_x_1981) ;  /* 0xffffffc800707947 */ /* 0x000fea000383ffff */
.L_x_1930:
[----:B0-----:R0:W1:Y:S02]  /*10650*/  SYNCS.PHASECHK.TRANS64.TRYWAIT P0, [R6+URZ+0x2d840], R2 ;  /* 0x02d84002060075a7 */ /* 0x001064000800017f */
[----:B-1----:R-:W-:Y:S05]  /*10660*/  @!P0 NANOSLEEP.SYNCS 0x989680 ;  /* 0x009896800000895d */ /* 0x002fea0003900000 */
[----:B------:R-:W1:Y:S02]  /*10670*/  @!P0 SYNCS.PHASECHK.TRANS64 P0, [R6+URZ+0x2d840], R2 ;  /* 0x02d84002060085a7 */ /* 0x000e64000800007f */
[----:B-1----:R-:W-:Y:S05]  /*10680*/  @!P0 BRA `(.L_x_1930) ;  /* 0xfffffffc00f08947 */ /* 0x002fea000383ffff */
[----:B------:R-:W-:Y:S05]  /*10690*/  BRA `(.L_x_1982) ;  /* 0xffffffcc00787947 */ /* 0x000fea000383ffff */
.L_x_1931:
        /* <DEDUP_REMOVED lines=8> */
.L_x_1984:
[----:B------:R-:W-:Y:S05]  /*10720*/  BSYNC B0 ;  /* 0x0000000000007941 */ /* 0x000fea0003800000 */
.L_x_1983:
[----:B------:R-:W-:Y:S01]  /*10730*/  IMAD.MOV.U32 R13, RZ, RZ, R4 ;  /* 0x000000ffff0d7224 */ /* 0x000fe200078e0004 */
[----:B------:R-:W-:Y:S01]  /*10740*/  MOV R2, R14 ;  /* 0x0000000e00027202 */ /* 0x000fe20000000f00 */
[----:B------:R-:W-:Y:S01]  /*10750*/  IMAD.MOV.U32 R12, RZ, RZ, RZ ;  /* 0x000000ffff0c7224 */ /* 0x000fe200078e00ff */
[----:B------:R-:W-:Y:S01]  /*10760*/  @P0 LEA R8, R7, R17, 0x1 ;  /* 0x0000001107080211 */ /* 0x000fe200078e08ff */
[----:B------:R-:W-:Y:S02]  /*10770*/  IMAD.MOV.U32 R11, RZ, RZ, 0x1c1f ;  /* 0x00001c1fff0b7424 */ /* 0x000fe400078e00ff */
[----:B------:R-:W-:-:S07]  /*10780*/  IMAD.MOV.U32 R15, RZ, RZ, -0x1 ;  /* 0xffffffffff0f7424 */ /* 0x000fce00078e00ff */
[----:B------:R-:W-:Y:S05]  /*10790*/  WARPSYNC.COLLECTIVE R15, `(.L_x_1985) ;  /* 0x000000000f087348 */ /* 0x000fea0003c00000 */
[----:B------:R0:W1:Y:S02]  /*107a0*/  SHFL.IDX P6, R14, R13, R12, R11 ;  /* 0x0000000c0d0e7389 */ /* 0x00006400000c000b */
[----:B01----:R-:W-:Y:S01]  /*107b0*/  ENDCOLLECTIVE ;  /* 0x000000000000791b */ /* 0x003fe20003800000 */
.L_x_1985:
[----:B------:R-:W-:Y:S02]  /*107c0*/  IMAD.MOV.U32 R13, RZ, RZ, R0 ;  /* 0x000000ffff0d7224 */ /* 0x000fe400078e0000 */
[----:B------:R-:W-:Y:S02]  /*107d0*/  IMAD.MOV.U32 R12, RZ, RZ, 0x1 ;  /* 0x00000001ff0c7424 */ /* 0x000fe400078e00ff */
[----:B------:R-:W-:-:S07]  /*107e0*/  IMAD.MOV.U32 R3, RZ, RZ, R14 ;  /* 0x000000ffff037224 */ /* 0x000fce00078e000e */
[----:B------:R-:W-:Y:S05]  /*107f0*/  WARPSYNC.COLLECTIVE R15, `(.L_x_1986) ;  /* 0x000000000f087348 */ /* 0x000fea0003c00000 */
[----:B------:R0:W1:Y:S02]  /*10800*/  SHFL.IDX P6, R14, R13, R12, R11 ;  /* 0x0000000c0d0e7389 */ /* 0x00006400000c000b */
[----:B01----:R-:W-:Y:S01]  /*10810*/  ENDCOLLECTIVE ;  /* 0x000000000000791b */ /* 0x003fe20003800000 */
.L_x_1986:
        /* <DEDUP_REMOVED lines=17> */
.L_x_1987:
[----:B------:R-:W-:Y:S01]  /*10930*/  @P0 LEA R8, R7, R17, 0x1 ;  /* 0x0000001107080211 */ /* 0x000fe200078e08ff */
[----:B------:R-:W-:Y:S02]  /*10940*/  IMAD.MOV.U32 R13, RZ, RZ, R0 ;  /* 0x000000ffff0d7224 */ /* 0x000fe400078e0000 */
[----:B------:R-:W-:Y:S02]  /*10950*/  IMAD.MOV.U32 R12, RZ, RZ, 0x2 ;  /* 0x00000002ff0c7424 */ /* 0x000fe400078e00ff */
[----:B------:R-:W-:-:S07]  /*10960*/  IMAD.MOV.U32 R3, RZ, RZ, R14 ;  /* 0x000000ffff037224 */ /* 0x000fce00078e000e */
[----:B------:R-:W-:Y:S05]  /*10970*/  WARPSYNC.COLLECTIVE R15, `(.L_x_1988) ;  /* 0x000000000f087348 */ /* 0x000fea0003c00000 */
[----:B------:R0:W1:Y:S02]  /*10980*/  SHFL.IDX P6, R14, R13, R12, R11 ;  /* 0x0000000c0d0e7389 */ /* 0x00006400000c000b */
[----:B01----:R-:W-:Y:S01]  /*10990*/  ENDCOLLECTIVE ;  /* 0x000000000000791b */ /* 0x003fe20003800000 */
.L_x_1988:
        /* <DEDUP_REMOVED lines=17> */
.L_x_1989:
[----:B------:R-:W-:Y:S01]  /*10ab0*/  @P0 LEA R8, R7, R17, 0x1 ;  /* 0x0000001107080211 */ /* 0x000fe200078e08ff */
[----:B------:R-:W-:Y:S02]  /*10ac0*/  IMAD.MOV.U32 R13, RZ, RZ, R0 ;  /* 0x000000ffff0d7224 */ /* 0x000fe400078e0000 */
[----:B------:R-:W-:Y:S02]  /*10ad0*/  IMAD.MOV.U32 R12, RZ, RZ, 0x3 ;  /* 0x00000003ff0c7424 */ /* 0x000fe400078e00ff */
[----:B------:R-:W-:-:S07]  /*10ae0*/  IMAD.MOV.U32 R3, RZ, RZ, R14 ;  /* 0x000000ffff037224 */ /* 0x000fce00078e000e */
[----:B------:R-:W-:Y:S05]  /*10af0*/  WARPSYNC.COLLECTIVE R15, `(.L_x_1990) ;  /* 0x000000000f087348 */ /* 0x000fea0003c00000 */
[----:B------:R0:W1:Y:S02]  /*10b00*/  SHFL.IDX P6, R14, R13, R12, R11 ;  /* 0x0000000c0d0e7389 */ /* 0x00006400000c000b */
[----:B01----:R-:W-:Y:S01]  /*10b10*/  ENDCOLLECTIVE ;  /* 0x000000000000791b */ /* 0x003fe20003800000 */
.L_x_1990:
        /* <DEDUP_REMOVED lines=16> */
.L_x_1991:
[----:B------:R-:W-:Y:S05]  /*10c20*/  BRA `(.L_x_1992) ;  /* 0xffffffcc00407947 */ /* 0x000fea000383ffff */
.L_x_1936:
[----:B------:R-:W-:Y:S01]  /*10c30*/  IMAD.MOV.U32 R13, RZ, RZ, R5 ;  /* 0x000000ffff0d7224 */ /* 0x000fe200078e0005 */
[----:B------:R-:W-:Y:S01]  /*10c40*/  MOV R11, 0x1c1f ;  /* 0x00001c1f000b7802 */ /* 0x000fe20000000f00 */
[----:B------:R-:W-:Y:S02]  /*10c50*/  IMAD.MOV.U32 R12, RZ, RZ, RZ ;  /* 0x000000ffff0c7224 */ /* 0x000fe400078e00ff */
[----:B------:R-:W-:Y:S02]  /*10c60*/  IMAD.MOV.U32 R15, RZ, RZ, -0x1 ;  /* 0xffffffffff0f7424 */ /* 0x000fe400078e00ff */
[----:B------:R-:W-:-:S07]  /*10c70*/  IMAD.U32 R4, RZ, RZ, UR43 ;  /* 0x0000002bff047e24 */ /* 0x000fce000f8e00ff */
[----:B-----5:R-:W-:Y:S05]  /*10c80*/  WARPSYNC.COLLECTIVE R15, `(.L_x_1993) ;  /* 0x000000000f087348 */ /* 0x020fea0003c00000 */
[----:B------:R0:W1:Y:S02]  /*10c90*/  SHFL.IDX P6, R14, R13, R12, R11 ;  /* 0x0000000c0d0e7389 */ /* 0x00006400000c000b */
[----:B01---5:R-:W-:Y:S01]  /*10ca0*/  ENDCOLLECTIVE ;  /* 0x000000000000791b */ /* 0x023fe20003800000 */
.L_x_1993:
[----:B------:R-:W-:-:S05]  /*10cb0*/  IMAD R4, R4, 0xc0, R21 ;  /* 0x000000c004047824 */ /* 0x000fca00078e0215 */
[----:B------:R-:W-:Y:S01]  /*10cc0*/  ISETP.GE.AND P0, PT, R4, UR37, PT ;  /* 0x0000002504007c0c */ /* 0x000fe2000bf06270 */
[----:B------:R-:W-:Y:S02]  /*10cd0*/  IMAD.MOV.U32 R13, RZ, RZ, R0 ;  /* 0x000000ffff0d7224 */ /* 0x000fe400078e0000 */
[----:B------:R-:W-:-:S10]  /*10ce0*/  IMAD.MOV.U32 R2, RZ, RZ, R14 ;  /* 0x000000ffff027224 */ /* 0x000fd400078e000e */
[----:B------:R-:W-:Y:S05]  /*10cf0*/  WARPSYNC.COLLECTIVE R15, `(.L_x_1994) ;  /* 0x000000000f087348 */ /* 0x000fea0003c00000 */
[----:B------:R0:W1:Y:S02]  /*10d00*/  SHFL.IDX P6, R14, R13, R12, R11 ;  /* 0x0000000c0d0e7389 */ /* 0x00006400000c000b */
[----:B01----:R-:W-:Y:S01]  /*10d10*/  ENDCOLLECTIVE ;  /* 0x000000000000791b */ /* 0x003fe20003800000 */
.L_x_1994:
[----:B------:R-:W-:Y:S02]  /*10d20*/  IMAD.MOV.U32 R13, RZ, RZ, R5 ;  /* 0x000000ffff0d7224 */ /* 0x000fe400078e0005 */
[----:B------:R-:W-:Y:S02]  /*10d30*/  IMAD.MOV.U32 R12, RZ, RZ, 0x1 ;  /* 0x00000001ff0c7424 */ /* 0x000fe400078e00ff */
[----:B------:R-:W-:-:S07]  /*10d40*/  IMAD.MOV.U32 R3, RZ, RZ, R14 ;  /* 0x000000ffff037224 */ /* 0x000fce00078e000e */
[----:B------:R-:W-:Y:S05]  /*10d50*/  WARPSYNC.COLLECTIVE R15, `(.L_x_1995) ;  /* 0x000000000f087348 */ /* 0x000fea0003c00000 */
[----:B------:R0:W1:Y:S02]  /*10d60*/  SHFL.IDX P6, R14, R13, R12, R11 ;  /* 0x0000000c0d0e7389 */ /* 0x00006400000c000b */
[----:B01----:R-:W-:Y:S01]  /*10d70*/  ENDCOLLECTIVE ;  /* 0x000000000000791b */ /* 0x003fe20003800000 */
.L_x_1995:
        /* <DEDUP_REMOVED lines=12> */
[----:B0-----:R-:W-:-:S04]  /*10e40*/  IADD3 R2, R4, 0x20, RZ ;  /* 0x0000002004027810 */ /* 0x001fc80007ffe0ff */
[----:B------:R-:W-:Y:S01]  /*10e50*/  ISETP.GE.AND P0, PT, R2, UR37, PT ;  /* 0x0000002502007c0c */ /* 0x000fe2000bf06270 */
[----:B------:R-:W-:-:S12]  /*10e60*/  IMAD.MOV.U32 R2, RZ, RZ, R14 ;  /* 0x000000ffff027224 */ /* 0x000fd800078e000e */
[----:B------:R-:W-:Y:S05]  /*10e70*/  WARPSYNC.COLLECTIVE R15, `(.L_x_1996) ;  /* 0x000000000f087348 */ /* 0x000fea0003c00000 */
[----:B------:R0:W1:Y:S02]  /*10e80*/  SHFL.IDX P6, R14, R13, R12, R11 ;  /* 0x0000000c0d0e7389 */ /* 0x00006400000c000b */
[----:B01----:R-:W-:Y:S01]  /*10e90*/  ENDCOLLECTIVE ;  /* 0x000000000000791b */ /* 0x003fe20003800000 */
.L_x_1996:
[----:B------:R-:W-:Y:S02]  /*10ea0*/  IMAD.MOV.U32 R13, RZ, RZ, R5 ;  /* 0x000000ffff0d7224 */ /* 0x000fe400078e0005 */
[----:B------:R-:W-:Y:S02]  /*10eb0*/  IMAD.MOV.U32 R12, RZ, RZ, 0x2 ;  /* 0x00000002ff0c7424 */ /* 0x000fe400078e00ff */
[----:B------:R-:W-:-:S07]  /*10ec0*/  IMAD.MOV.U32 R3, RZ, RZ, R14 ;  /* 0x000000ffff037224 */ /* 0x000fce00078e000e */
[----:B------:R-:W-:Y:S05]  /*10ed0*/  WARPSYNC.COLLECTIVE R15, `(.L_x_1997) ;  /* 0x000000000f087348 */ /* 0x000fea0003c00000 */
[----:B------:R0:W1:Y:S02]  /*10ee0*/  SHFL.IDX P6, R14, R13, R12, R11 ;  /* 0x0000000c0d0e7389 */ /* 0x00006400000c000b */
[----:B01----:R-:W-:Y:S01]  /*10ef0*/  ENDCOLLECTIVE ;  /* 0x000000000000791b */ /* 0x003fe20003800000 */
.L_x_1997:
        /* <DEDUP_REMOVED lines=18> */
.L_x_1998:
[----:B------:R-:W-:Y:S01]  /*11020*/  MOV R13, R5 ;  /* 0x00000005000d7202 */ /* 0x000fe20000000f00 */
[----:B------:R-:W-:Y:S02]  /*11030*/  IMAD.MOV.U32 R12, RZ, RZ, 0x3 ;  /* 0x00000003ff0c7424 */ /* 0x000fe400078e00ff */
[----:B------:R-:W-:-:S07]  /*11040*/  IMAD.MOV.U32 R3, RZ, RZ, R14 ;  /* 0x000000ffff037224 */ /* 0x000fce00078e000e */
[----:B------:R-:W-:Y:S05]  /*11050*/  WARPSYNC.COLLECTIVE R15, `(.L_x_1999) ;  /* 0x000000000f087348 */ /* 0x000fea0003c00000 */
[----:B------:R0:W1:Y:S02]  /*11060*/  SHFL.IDX P6, R14, R13, R12, R11 ;  /* 0x0000000c0d0e7389 */ /* 0x00006400000c000b */
[----:B01----:R-:W-:Y:S01]  /*11070*/  ENDCOLLECTIVE ;  /* 0x000000000000791b */ /* 0x003fe20003800000 */
.L_x_1999:
        /* <DEDUP_REMOVED lines=10> */
.L_x_2000:
        /* <DEDUP_REMOVED lines=13> */
.L_x_2001:
[----:B------:R-:W-:-:S13]  /*111f0*/  ISETP.GE.AND P0, PT, R2, UR37, PT ;  /* 0x0000002502007c0c */ /* 0x000fda000bf06270 */
[----:B------:R-:W-:Y:S01]  /*11200*/  @!P0 LEA R8, P1, R20, R0, 0x1 ;  /* 0x0000000014088211 */ /* 0x000fe200078208ff */
[----:B------:R-:W-:Y:S02]  /*11210*/  VIADD R0, R4, 0x80 ;  /* 0x0000008004007836 */ /* 0x000fe40000000000 */
[----:B------:R-:W-:Y:S01]  /*11220*/  IMAD.MOV.U32 R13, RZ, RZ, R7 ;  /* 0x000000ffff0d7224 */ /* 0x000fe200078e0007 */
[----:B------:R-:W-:Y:S01]  /*11230*/  @!P0 MOV R2, R8 ;  /* 0x0000000800028202 */ /* 0x000fe20000000f00 */
[----:B------:R-:W-:-:S04]  /*11240*/  @!P0 IMAD.X R9, RZ, RZ, R5, P1 ;  /* 0x000000ffff098224 */ /* 0x000fc800008e0605 */
        /* <DEDUP_REMOVED lines=12> */
.L_x_2002:
[----:B------:R-:W-:Y:S02]  /*11310*/  IMAD.MOV.U32 R13, RZ, RZ, R6 ;  /* 0x000000ffff0d7224 */ /* 0x000fe400078e0006 */
[----:B------:R-:W-:Y:S01]  /*11320*/  IMAD.MOV.U32 R12, RZ, RZ, 0x1 ;  /* 0x00000001ff0c7424 */ /* 0x000fe200078e00ff */
[----:B------:R-:W-:-:S07]  /*11330*/  MOV R2, R14 ;  /* 0x0000000e00027202 */ /* 0x000fce0000000f00 */
[----:B------:R-:W-:Y:S05]  /*11340*/  WARPSYNC.COLLECTIVE R15, `(.L_x_2003) ;  /* 0x000000000f087348 */ /* 0x000fea0003c00000 */
[----:B------:R0:W1:Y:S02]  /*11350*/  SHFL.IDX P6, R14, R13, R12, R11 ;  /* 0x0000000c0d0e7389 */ /* 0x00006400000c000b */
[----:B01----:R-:W-:Y:S01]  /*11360*/  ENDCOLLECTIVE ;  /* 0x000000000000791b */ /* 0x003fe20003800000 */
.L_x_2003:
[----:B------:R-:W-:-:S05]  /*11370*/  @!P0 LEA R5, P1, R20, R2, 0x1 ;  /* 0x0000000214058211 */ /* 0x000fca00078208ff */
[----:B------:R-:W-:Y:S02]  /*11380*/  @!P0 IMAD.X R0, RZ, RZ, R0, P1 ;  /* 0x000000ffff008224 */ /* 0x000fe400008e0600 */
[----:B------:R-:W-:Y:S02]  /*11390*/  @!P0 IMAD.MOV.U32 R2, RZ, RZ, R5 ;  /* 0x000000ffff028224 */ /* 0x000fe400078e0005 */
[----:B------:R-:W-:Y:S01]  /*113a0*/  @!P0 IMAD.MOV.U32 R3, RZ, RZ, R0 ;  /* 0x000000ffff038224 */ /* 0x000fe200078e0000 */
[----:B------:R-:W-:-:S04]  /*113b0*/  MOV R13, R7 ;  /* 0x00000007000d7202 */ /* 0x000fc80000000f00 */
        /* <DEDUP_REMOVED lines=10> */
.L_x_2004:
[----:B------:R-:W-:Y:S05]  /*11460*/  BRA `(.L_x_2005) ;  /* 0xffffffd0002c7947 */ /* 0x000fea000383ffff */
.L_x_1939:
[----:B0-----:R0:W1:Y:S02]  /*11470*/  SYNCS.PHASECHK.TRANS64.TRYWAIT P0, [R17+URZ+0x2d820], R0 ;  /* 0x02d82000110075a7 */ /* 0x001064000800017f */
[----:B-1----:R-:W-:Y:S05]  /*11480*/  @!P0 NANOSLEEP.SYNCS 0x989680 ;  /* 0x009896800000895d */ /* 0x002fea0003900000 */
[----:B------:R-:W1:Y:S02]  /*11490*/  @!P0 SYNCS.PHASECHK.TRANS64 P0, [R17+URZ+0x2d820], R0 ;  /* 0x02d82000110085a7 */ /* 0x000e64000800007f */
[----:B-1----:R-:W-:Y:S05]  /*114a0*/  @!P0 BRA `(.L_x_1939) ;  /* 0xfffffffc00f08947 */ /* 0x002fea000383ffff */
[----:B------:R-:W-:Y:S05]  /*114b0*/  BRA `(.L_x_2006) ;  /* 0xffffffd000907947 */ /* 0x000fea000383ffff */
.L_x_1943:
[----:B0-----:R0:W1:Y:S02]  /*114c0*/  SYNCS.PHASECHK.TRANS64.TRYWAIT P0, [R6+URZ+0x2d840], R0 ;  /* 0x02d84000060075a7 */ /* 0x001064000800017f */
[----:B-1----:R-:W-:Y:S05]  /*114d0*/  @!P0 NANOSLEEP.SYNCS 0x989680 ;  /* 0x009896800000895d */ /* 0x002fea0003900000 */
[----:B------:R-:W1:Y:S02]  /*114e0*/  @!P0 SYNCS.PHASECHK.TRANS64 P0, [R6+URZ+0x2d840], R0 ;  /* 0x02d84000060085a7 */ /* 0x000e64000800007f */
[----:B-1----:R-:W-:Y:S05]  /*114f0*/  @!P0 BRA `(.L_x_1943) ;  /* 0xfffffffc00f08947 */ /* 0x002fea000383ffff */
[----:B------:R-:W-:Y:S05]  /*11500*/  BRA `(.L_x_2007) ;  /* 0xffffffd400647947 */ /* 0x000fea000383ffff */
.L_x_1944:
        /* <DEDUP_REMOVED lines=8> */
.L_x_2009:
[----:B------:R-:W-:Y:S05]  /*11590*/  BSYNC B1 ;  /* 0x0000000000017941 */ /* 0x000fea0003800000 */
.L_x_2008:
[----:B------:R-:W0:Y:S01]  /*115a0*/  S2R R27, SR_TID.X ;  /* 0x00000000001b7919 */ /* 0x000e220000002100 */
[----:B------:R-:W-:Y:S01]  /*115b0*/  IMAD.MOV.U32 R13, RZ, RZ, R7 ;  /* 0x000000ffff0d7224 */ /* 0x000fe200078e0007 */
[----:B------:R-:W-:Y:S01]  /*115c0*/  MOV R12, RZ ;  /* 0x000000ff000c7202 */ /* 0x000fe20000000f00 */
[----:B------:R-:W-:Y:S01]  /*115d0*/  IMAD.MOV.U32 R11, RZ, RZ, 0x1c1f ;  /* 0x00001c1fff0b7424 */ /* 0x000fe200078e00ff */
[----:B------:R-:W-:Y:S01]  /*115e0*/  LEA R8, R8, R17, 0x1 ;  /* 0x0000001108087211 */ /* 0x000fe200078e08ff */
[----:B------:R-:W-:Y:S02]  /*115f0*/  IMAD.MOV.U32 R15, RZ, RZ, -0x1 ;  /* 0xffffffffff0f7424 */ /* 0x000fe400078e00ff */
[----:B------:R-:W-:-:S07]  /*11600*/  IMAD.MOV.U32 R3, RZ, RZ, R14 ;  /* 0x000000ffff037224 */ /* 0x000fce00078e000e */
[----:B0-----:R-:W-:Y:S05]  /*11610*/  WARPSYNC.COLLECTIVE R15, `(.L_x_2010) ;  /* 0x000000000f087348 */ /* 0x001fea0003c00000 */
[----:B------:R1:W2:Y:S02]  /*11620*/  SHFL.IDX P6, R14, R13, R12, R11 ;  /* 0x0000000c0d0e7389 */ /* 0x0002a400000c000b */
[----:B012---:R-:W-:Y:S01]  /*11630*/  ENDCOLLECTIVE ;  /* 0x000000000000791b */ /* 0x007fe20003800000 */
.L_x_2010:
[----:B------:R-:W-:Y:S02]  /*11640*/  IMAD.MOV.U32 R13, RZ, RZ, R10 ;  /* 0x000000ffff0d7224 */ /* 0x000fe400078e000a */
[----:B------:R-:W-:Y:S02]  /*11650*/  IMAD.MOV.U32 R12, RZ, RZ, 0x1 ;  /* 0x00000001ff0c7424 */ /* 0x000fe400078e00ff */
[----:B------:R-:W-:Y:S02]  /*11660*/  IMAD.SHL.U32 R27, R27, 0x8, RZ ;  /* 0x000000081b1b7824 */ /* 0x000fe400078e00ff */
[----:B------:R-:W-:-:S07]  /*11670*/  IMAD.MOV.U32 R2, RZ, RZ, R14 ;  /* 0x000000ffff027224 */ /* 0x000fce00078e000e */
[----:B------:R-:W-:Y:S05]  /*11680*/  WARPSYNC.COLLECTIVE R15, `(.L_x_2011) ;  /* 0x000000000f087348 */ /* 0x000fea0003c00000 */
[----:B------:R0:W1:Y:S02]  /*11690*/  SHFL.IDX P6, R14, R13, R12, R11 ;  /* 0x0000000c0d0e7389 */ /* 0x00006400000c000b */
[----:B01----:R-:W-:Y:S01]  /*116a0*/  ENDCOLLECTIVE ;  /* 0x000000000000791b */ /* 0x003fe20003800000 */
.L_x_2011:
        /* <DEDUP_REMOVED lines=15> */
.L_x_2012:
[----:B------:R-:W-:Y:S01]  /*117a0*/  MOV R13, R10 ;  /* 0x0000000a000d7202 */ /* 0x000fe20000000f00 */
[----:B------:R-:W-:Y:S02]  /*117b0*/  IMAD.MOV.U32 R12, RZ, RZ, 0x2 ;  /* 0x00000002ff0c7424 */ /* 0x000fe400078e00ff */
[----:B------:R-:W-:-:S07]  /*117c0*/  IMAD.MOV.U32 R2, RZ, RZ, R14 ;  /* 0x000000ffff027224 */ /* 0x000fce00078e000e */
[----:B------:R-:W-:Y:S05]  /*117d0*/  WARPSYNC.COLLECTIVE R15, `(.L_x_2013) ;  /* 0x000000000f087348 */ /* 0x000fea0003c00000 */
[----:B------:R0:W1:Y:S02]  /*117e0*/  SHFL.IDX P6, R14, R13, R12, R11 ;  /* 0x0000000c0d0e7389 */ /* 0x00006400000c000b */
[----:B01----:R-:W-:Y:S01]  /*117f0*/  ENDCOLLECTIVE ;  /* 0x000000000000791b */ /* 0x003fe20003800000 */
.L_x_2013:
        /* <DEDUP_REMOVED lines=13> */
.L_x_2014:
[----:B------:R-:W-:Y:S01]  /*118d0*/  IMAD.MOV.U32 R13, RZ, RZ, R10 ;  /* 0x000000ffff0d7224 */ /* 0x000fe200078e000a */
[----:B------:R-:W-:Y:S01]  /*118e0*/  MOV R12, 0x3 ;  /* 0x00000003000c7802 */ /* 0x000fe20000000f00 */
[----:B------:R-:W-:-:S07]  /*118f0*/  IMAD.MOV.U32 R2, RZ, RZ, R14 ;  /* 0x000000ffff027224 */ /* 0x000fce00078e000e */
[----:B------:R-:W-:Y:S05]  /*11900*/  WARPSYNC.COLLECTIVE R15, `(.L_x_2015) ;  /* 0x000000000f087348 */ /* 0x000fea0003c00000 */
[----:B------:R0:W1:Y:S02]  /*11910*/  SHFL.IDX P6, R14, R13, R12, R11 ;  /* 0x0000000c0d0e7389 */ /* 0x00006400000c000b */
[----:B01----:R-:W-:Y:S01]  /*11920*/  ENDCOLLECTIVE ;  /* 0x000000000000791b */ /* 0x003fe20003800000 */
.L_x_2015:
        /* <DEDUP_REMOVED lines=13> */
.L_x_2016:
[----:B------:R-:W-:Y:S01]  /*11a00*/  IMAD.MOV.U32 R2, RZ, RZ, R14 ;  /* 0x000000ffff027224 */ /* 0x000fe200078e000e */
[----:B------:R-:W-:Y:S06]  /*11a10*/  BRA `(.L_x_2017) ;  /* 0xffffffd400107947 */ /* 0x000fec000383ffff */
.L_x_1949:
[----:B-1----:R1:W2:Y:S02]  /*11a20*/  SYNCS.PHASECHK.TRANS64.TRYWAIT P0, [R6+URZ+0x2d860], R2 ;  /* 0x02d86002060075a7 */ /* 0x0022a4000800017f */
[----:B--2---:R-:W-:Y:S05]  /*11a30*/  @!P0 NANOSLEEP.SYNCS 0x989680 ;  /* 0x009896800000895d */ /* 0x004fea0003900000 */
[----:B------:R-:W2:Y:S02]  /*11a40*/  @!P0 SYNCS.PHASECHK.TRANS64 P0, [R6+URZ+0x2d860], R2 ;  /* 0x02d86002060085a7 */ /* 0x000ea4000800007f */
[----:B--2---:R-:W-:Y:S05]  /*11a50*/  @!P0 BRA `(.L_x_1949) ;  /* 0xfffffffc00f08947 */ /* 0x004fea000383ffff */
[----:B------:R-:W-:Y:S05]  /*11a60*/  BRA `(.L_x_2018) ;  /* 0xffffffd400707947 */ /* 0x000fea000383ffff */
.L_x_1950:
        /* <DEDUP_REMOVED lines=8> */
.L_x_2020:
[----:B------:R-:W-:Y:S05]  /*11af0*/  BSYNC B1 ;  /* 0x0000000000017941 */ /* 0x000fea0003800000 */
.L_x_2019:
        /* <DEDUP_REMOVED lines=9> */
.L_x_2021:
[----:B------:R-:W-:Y:S02]  /*11b90*/  IMAD.MOV.U32 R13, RZ, RZ, R19 ;  /* 0x000000ffff0d7224 */ /* 0x000fe400078e0013 */
[----:B------:R-:W-:Y:S02]  /*11ba0*/  IMAD.MOV.U32 R12, RZ, RZ, 0x1 ;  /* 0x00000001ff0c7424 */ /* 0x000fe400078e00ff */
[----:B------:R-:W-:-:S07]  /*11bb0*/  IMAD.MOV.U32 R2, RZ, RZ, R14 ;  /* 0x000000ffff027224 */ /* 0x000fce00078e000e */
[----:B------:R-:W-:Y:S05]  /*11bc0*/  WARPSYNC.COLLECTIVE R15, `(.L_x_2022) ;  /* 0x000000000f087348 */ /* 0x000fea0003c00000 */
[----:B------:R0:W1:Y:S02]  /*11bd0*/  SHFL.IDX P6, R14, R13, R12, R11 ;  /* 0x0000000c0d0e7389 */ /* 0x00006400000c000b */
[----:B01----:R-:W-:Y:S01]  /*11be0*/  ENDCOLLECTIVE ;  /* 0x000000000000791b */ /* 0x003fe20003800000 */
.L_x_2022:
[----:B------:R-:W-:-:S04]  /*11bf0*/  IADD3 R2, P0, R2, R0, RZ ;  /* 0x0000000002027210 */ /* 0x000fc80007f1e0ff */
[----:B------:R-:W-:Y:S02]  /*11c00*/  IADD3.X R3, RZ, R3, RZ, P0, !PT ;  /* 0x00000003ff037210 */ /* 0x000fe400007fe4ff */
        /* <DEDUP_REMOVED lines=14> */
.L_x_2023:
[----:B------:R-:W-:Y:S02]  /*11cf0*/  IMAD.MOV.U32 R13, RZ, RZ, R19 ;  /* 0x000000ffff0d7224 */ /* 0x000fe400078e0013 */
[----:B------:R-:W-:Y:S02]  /*11d00*/  IMAD.MOV.U32 R12, RZ, RZ, 0x2 ;  /* 0x00000002ff0c7424 */ /* 0x000fe400078e00ff */
[----:B------:R-:W-:-:S07]  /*11d10*/  IMAD.MOV.U32 R2, RZ, RZ, R14 ;  /* 0x000000ffff027224 */ /* 0x000fce00078e000e */
[----:B------:R-:W-:Y:S05]  /*11d20*/  WARPSYNC.COLLECTIVE R15, `(.L_x_2024) ;  /* 0x000000000f087348 */ /* 0x000fea0003c00000 */
[----:B------:R0:W1:Y:S02]  /*11d30*/  SHFL.IDX P6, R14, R13, R12, R11 ;  /* 0x0000000c0d0e7389 */ /* 0x00006400000c000b */
[----:B01----:R-:W-:Y:S01]  /*11d40*/  ENDCOLLECTIVE ;  /* 0x000000000000791b */ /* 0x003fe20003800000 */
.L_x_2024:
        /* <DEDUP_REMOVED lines=16> */
.L_x_2025:
[----:B------:R-:W-:Y:S01]  /*11e50*/  MOV R13, R19 ;  /* 0x00000013000d7202 */ /* 0x000fe20000000f00 */
[----:B------:R-:W-:Y:S02]  /*11e60*/  IMAD.MOV.U32 R12, RZ, RZ, 0x3 ;  /* 0x00000003ff0c7424 */ /* 0x000fe400078e00ff */
[----:B------:R-:W-:-:S07]  /*11e70*/  IMAD.MOV.U32 R2, RZ, RZ, R14 ;  /* 0x000000ffff027224 */ /* 0x000fce00078e000e */
[----:B------:R-:W-:Y:S05]  /*11e80*/  WARPSYNC.COLLECTIVE R15, `(.L_x_2026) ;  /* 0x000000000f087348 */ /* 0x000fea0003c00000 */
[----:B------:R0:W1:Y:S02]  /*11e90*/  SHFL.IDX P6, R14, R13, R12, R11 ;  /* 0x0000000c0d0e7389 */ /* 0x00006400000c000b */
[----:B01----:R-:W-:Y:S01]  /*11ea0*/  ENDCOLLECTIVE ;  /* 0x000000000000791b */ /* 0x003fe20003800000 */
.L_x_2026:
        /* <DEDUP_REMOVED lines=13> */
.L_x_2027:
        /* <DEDUP_REMOVED lines=8> */
.L_x_1958:
[----:B0-----:R0:W1:Y:S02]  /*12000*/  SYNCS.PHASECHK.TRANS64.TRYWAIT P0, [R4+URZ+0x2d860], R3 ;  /* 0x02d86003040075a7 */ /* 0x001064000800017f */
[----:B-1----:R-:W-:Y:S05]  /*12010*/  @!P0 NANOSLEEP.SYNCS 0x989680 ;  /* 0x009896800000895d */ /* 0x002fea0003900000 */
[----:B------:R-:W1:Y:S02]  /*12020*/  @!P0 SYNCS.PHASECHK.TRANS64 P0, [R4+URZ+0x2d860], R3 ;  /* 0x02d86003040085a7 */ /* 0x000e64000800007f */
[----:B-1----:R-:W-:Y:S05]  /*12030*/  @!P0 BRA `(.L_x_1958) ;  /* 0xfffffffc00f08947 */ /* 0x002fea000383ffff */
[----:B------:R-:W-:Y:S05]  /*12040*/  BRA `(.L_x_2029) ;  /* 0xffffffd800007947 */ /* 0x000fea000383ffff */
.L_x_1959:
[----:B------:R-:W-:Y:S01]  /*12050*/  BSSY B0, `(.L_x_2030) ;  /* 0x0000008000007945 */ /* 0x000fe20003800000 */
[----:B------:R-:W-:Y:S01]  /*12060*/  IMAD.MOV.U32 R13, RZ, RZ, R19 ;  /* 0x000000ffff0d7224 */ /* 0x000fe200078e0013 */
[----:B------:R-:W-:Y:S01]  /*12070*/  MOV R11, 0x1c1f ;  /* 0x00001c1f000b7802 */ /* 0x000fe20000000f00 */
[----:B------:R-:W-:Y:S02]  /*12080*/  IMAD.MOV.U32 R12, RZ, RZ, RZ ;  /* 0x000000ffff0c7224 */ /* 0x000fe400078e00ff */
[----:B------:R-:W-:-:S07]  /*12090*/  IMAD.MOV.U32 R15, RZ, RZ, -0x1 ;  /* 0xffffffffff0f7424 */ /* 0x000fce00078e00ff */
[----:B0-----:R-:W-:Y:S05]  /*120a0*/  WARPSYNC.COLLECTIVE R15, `(.L_x_2031) ;  /* 0x000000000f087348 */ /* 0x001fea0003c00000 */
[----:B------:R1:W2:Y:S02]  /*120b0*/  SHFL.IDX P6, R14, R13, R12, R11 ;  /* 0x0000000c0d0e7389 */ /* 0x0002a400000c000b */
[----:B012---:R-:W-:Y:S01]  /*120c0*/  ENDCOLLECTIVE ;  /* 0x000000000000791b */ /* 0x007fe20003800000 */
.L_x_2031:
[----:B------:R-:W-:Y:S05]  /*120d0*/  BSYNC B0 ;  /* 0x0000000000007941 */ /* 0x000fea0003800000 */
.L_x_2030:
[----:B------:R-:W0:Y:S01]  /*120e0*/  S2R R2, SR_TID.X ;  /* 0x0000000000027919 */ /* 0x000e220000002100 */
[----:B------:R-:W-:Y:S01]  /*120f0*/  IMAD.MOV.U32 R13, RZ, RZ, R18 ;  /* 0x000000ffff0d7224 */ /* 0x000fe200078e0012 */
[----:B------:R-:W-:Y:S01]  /*12100*/  MOV R15, 0xffffffff ;  /* 0xffffffff000f7802 */ /* 0x000fe20000000f00 */
[----:B------:R-:W-:Y:S02]  /*12110*/  IMAD.MOV.U32 R12, RZ, RZ, RZ ;  /* 0x000000ffff0c7224 */ /* 0x000fe400078e00ff */
[----:B------:R-:W-:Y:S02]  /*12120*/  IMAD.MOV.U32 R11, RZ, RZ, 0x1c1f ;  /* 0x00001c1fff0b7424 */ /* 0x000fe400078e00ff */
[----:B------:R-:W-:-:S07]  /*12130*/  IMAD.MOV.U32 R0, RZ, RZ, R14 ;  /* 0x000000ffff007224 */ /* 0x000fce00078e000e */
[----:B0-----:R-:W-:Y:S05]  /*12140*/  WARPSYNC.COLLECTIVE R15, `(.L_x_2032) ;  /* 0x000000000f087348 */ /* 0x001fea0003c00000 */
[----:B------:R1:W2:Y:S02]  /*12150*/  SHFL.IDX P6, R14, R13, R12, R11 ;  /* 0x0000000c0d0e7389 */ /* 0x0002a400000c000b */
[----:B012---:R-:W-:Y:S01]  /*12160*/  ENDCOLLECTIVE ;  /* 0x000000000000791b */ /* 0x007fe20003800000 */
.L_x_2032:
        /* <DEDUP_REMOVED lines=9> */
.L_x_2033:
[----:B------:R-:W-:Y:S01]  /*12200*/  IMAD.X R3, RZ, RZ, R0, P0 ;  /* 0x000000ffff037224 */ /* 0x000fe200000e0600 */
[----:B------:R-:W-:Y:S01]  /*12210*/  ISETP.LT.OR P0, PT, R5, 0x1, P4 ;  /* 0x000000010500780c */ /* 0x000fe20002701670 */
[----:B------:R-:W-:Y:S01]  /*12220*/  IMAD R0, R7, 0x2, R17 ;  /* 0x0000000207007824 */ /* 0x000fe200078e0211 */
        /* <DEDUP_REMOVED lines=13> */
.L_x_2034:
[----:B------:R-:W-:Y:S02]  /*12300*/  IMAD.MOV.U32 R13, RZ, RZ, R19 ;  /* 0x000000ffff0d7224 */ /* 0x000fe400078e0013 */
[----:B------:R-:W-:Y:S01]  /*12310*/  IMAD.MOV.U32 R12, RZ, RZ, 0x2 ;  /* 0x00000002ff0c7424 */ /* 0x000fe200078e00ff */
[----:B------:R-:W-:-:S13]  /*12320*/  IADD3 R2, P0, R14, R6, RZ ;  /* 0x000000060e027210 */ /* 0x000fda0007f1e0ff */
[----:B------:R-:W-:Y:S05]  /*12330*/  WARPSYNC.COLLECTIVE R15, `(.L_x_2035) ;  /* 0x000000000f087348 */ /* 0x000fea0003c00000 */
[----:B------:R0:W1:Y:S02]  /*12340*/  SHFL.IDX P6, R14, R13, R12, R11 ;  /* 0x0000000c0d0e7389 */ /* 0x00006400000c000b */
[----:B01----:R-:W-:Y:S01]  /*12350*/  ENDCOLLECTIVE ;  /* 0x000000000000791b */ /* 0x003fe20003800000 */
.L_x_2035:
        /* <DEDUP_REMOVED lines=15> */
.L_x_2036:
[----:B------:R-:W-:Y:S01]  /*12450*/  MOV R13, R19 ;  /* 0x00000013000d7202 */ /* 0x000fe20000000f00 */
[----:B------:R-:W-:Y:S01]  /*12460*/  IMAD.MOV.U32 R12, RZ, RZ, 0x3 ;  /* 0x00000003ff0c7424 */ /* 0x000fe200078e00ff */
[----:B------:R-:W-:-:S13]  /*12470*/  IADD3 R2, P0, R14, R6, RZ ;  /* 0x000000060e027210 */ /* 0x000fda0007f1e0ff */
[----:B------:R-:W-:Y:S05]  /*12480*/  WARPSYNC.COLLECTIVE R15, `(.L_x_2037) ;  /* 0x000000000f087348 */ /* 0x000fea0003c00000 */
[----:B------:R0:W1:Y:S02]  /*12490*/  SHFL.IDX P6, R14, R13, R12, R11 ;  /* 0x0000000c0d0e7389 */ /* 0x00006400000c000b */
[----:B01----:R-:W-:Y:S01]  /*124a0*/  ENDCOLLECTIVE ;  /* 0x000000000000791b */ /* 0x003fe20003800000 */
.L_x_2037:
        /* <DEDUP_REMOVED lines=12> */
.L_x_2038:
[----:B------:R-:W-:Y:S01]  /*12570*/  @!PT LDS RZ, [RZ] ;  /* 0x00000000fffff984 */ /* 0x000fe20000000800 */
[----:B------:R-:W-:Y:S01]  /*12580*/  @!PT LDS RZ, [RZ] ;  /* 0x00000000fffff984 */ /* 0x000fe20000000800 */
[----:B------:R-:W-:Y:S01]  /*12590*/  @!PT LDS RZ, [RZ] ;  /* 0x00000000fffff984 */ /* 0x000fe20000000800 */
[----:B------:R0:W-:Y:S01]  /*125a0*/  LDGSTS.E.BYPASS.LTC128B.128 [R0+0x3400], desc[UR50][R2.64+0x40], !P0 ;  /* 0x0340004002007fae */ /* 0x0001e2000c101d72 */
[----:B------:R-:W-:-:S13]  /*125b0*/  ISETP.LT.OR P0, PT, R5, 0x41, P1 ;  /* 0x000000410500780c */ /* 0x000fda0000f01670 */
[----:B------:R0:W-:Y:S01]  /*125c0*/  LDGSTS.E.BYPASS.LTC128B.128 [R0+0x5400], desc[UR50][R2.64+0x80], !P0 ;  /* 0x0540008002007fae */ /* 0x0001e2000c101d72 */
[----:B------:R-:W-:Y:S05]  /*125d0*/  BRA `(.L_x_2039) ;  /* 0xffffffd400787947 */ /* 0x000fea000383ffff */
.L_x_1964:
[----:B------:R-:W-:Y:S01]  /*125e0*/  BSSY B0, `(.L_x_2040) ;  /* 0x0000008000007945 */ /* 0x000fe20003800000 */
[----:B-----5:R-:W-:Y:S01]  /*125f0*/  IMAD.MOV.U32 R13, RZ, RZ, R2 ;  /* 0x000000ffff0d7224 */ /* 0x020fe200078e0002 */
[----:B------:R-:W-:Y:S01]  /*12600*/  MOV R15, 0xffffffff ;  /* 0xffffffff000f7802 */ /* 0x000fe20000000f00 */
[----:B------:R-:W-:Y:S02]  /*12610*/  IMAD.MOV.U32 R12, RZ, RZ, RZ ;  /* 0x000000ffff0c7224 */ /* 0x000fe400078e00ff */
[----:B------:R-:W-:-:S07]  /*12620*/  IMAD.MOV.U32 R11, RZ, RZ, 0x1f ;  /* 0x0000001fff0b7424 */ /* 0x000fce00078e00ff */
[----:B01----:R-:W-:Y:S05]  /*12630*/  WARPSYNC.COLLECTIVE R15, `(.L_x_2041) ;  /* 0x000000000f087348 */ /* 0x003fea0003c00000 */
[----:B------:R2:W3:Y:S02]  /*12640*/  SHFL.IDX P6, R14, R13, R12, R11 ;  /* 0x0000000c0d0e7389 */ /* 0x0004e400000c000b */
[----:B0123--:R-:W-:Y:S01]  /*12650*/  ENDCOLLECTIVE ;  /* 0x000000000000791b */ /* 0x00ffe20003800000 */
.L_x_2041:
[----:B------:R-:W-:Y:S05]  /*12660*/  BSYNC B0 ;  /* 0x0000000000007941 */ /* 0x000fea0003800000 */
.L_x_2040:
[----:B------:R-:W-:Y:S05]  /*12670*/  BRA `(.L_x_2042) ;  /* 0xffffffd8000c7947 */ /* 0x000fea000383ffff */
.L_x_1967:
[----:B-1----:R1:W2:Y:S02]  /*12680*/  SYNCS.PHASECHK.TRANS64.TRYWAIT P0, [R4+URZ+0x2d820], R0 ;  /* 0x02d82000040075a7 */ /* 0x0022a4000800017f */
[----:B--2---:R-:W-:Y:S05]  /*12690*/  @!P0 NANOSLEEP.SYNCS 0x989680 ;  /* 0x009896800000895d */ /* 0x004fea0003900000 */
[----:B------:R-:W2:Y:S02]  /*126a0*/  @!P0 SYNCS.PHASECHK.TRANS64 P0, [R4+URZ+0x2d820], R0 ;  /* 0x02d82000040085a7 */ /* 0x000ea4000800007f */
[----:B--2---:R-:W-:Y:S05]  /*126b0*/  @!P0 BRA `(.L_x_1967) ;  /* 0xfffffffc00f08947 */ /* 0x004fea000383ffff */
[----:B------:R-:W-:Y:S05]  /*126c0*/  BRA `(.L_x_2043) ;  /* 0xffffffd800587947 */ /* 0x000fea000383ffff */
.L_x_1968:
        /* <DEDUP_REMOVED lines=11> */
.L_x_2045:
[----:B------:R-:W-:Y:S05]  /*12780*/  BSYNC B0 ;  /* 0x0000000000007941 */ /* 0x000fea0003800000 */
.L_x_2044:
[----:B------:R-:W-:Y:S05]  /*12790*/  BRA `(.L_x_2046) ;  /* 0xffffffd800407947 */ /* 0x000fea000383ffff */
.L_x_1971:
[----:B------:R-:W-:Y:S01]  /*127a0*/  BSSY B1, `(.L_x_2047) ;  /* 0x0000006000017945 */ /* 0x000fe20003800000 */
[----:B------:R-:W-:-:S07]  /*127b0*/  IMAD.MOV.U32 R15, RZ, RZ, -0x1 ;  /* 0xffffffffff0f7424 */ /* 0x000fce00078e00ff */
[----:B01----:R-:W-:Y:S05]  /*127c0*/  WARPSYNC.COLLECTIVE R15, `(.L_x_2048) ;  /* 0x000000000f0c7348 */ /* 0x003fea0003c00000 */
[----:B------:R-:W-:Y:S02]  /*127d0*/  ELECT P6, UR62, PT ;  /* 0x00000000003e782f */ /* 0x000fe400038c0000 */
[----:B------:R-:W-:Y:S01]  /*127e0*/  MOV R14, UR62 ;  /* 0x0000003e000e7c02 */ /* 0x000fe20008000f00 */
[----:B01----:R-:W-:Y:S10]  /*127f0*/  ENDCOLLECTIVE ;  /* 0x000000000000791b */ /* 0x003ff40003800000 */
.L_x_2048:
[----:B------:R-:W-:Y:S05]  /*12800*/  BSYNC B1 ;  /* 0x0000000000017941 */ /* 0x000fea0003800000 */
.L_x_2047:
[----:B------:R-:W-:Y:S05]  /*12810*/  BRA `(.L_x_2049) ;  /* 0xffffffd800387947 */ /* 0x000fea000383ffff */
.L_x_1973:
[----:B-1----:R1:W2:Y:S02]  /*12820*/  SYNCS.PHASECHK.TRANS64.TRYWAIT P1, [R5+URZ+0x2d840], R0 ;  /* 0x02d84000050075a7 */ /* 0x0022a4000802017f */
[----:B--2---:R-:W-:Y:S05]  /*12830*/  @!P1 NANOSLEEP.SYNCS 0x989680 ;  /* 0x009896800000995d */ /* 0x004fea0003900000 */
[----:B------:R-:W2:Y:S02]  /*12840*/  @!P1 SYNCS.PHASECHK.TRANS64 P1, [R5+URZ+0x2d840], R0 ;  /* 0x02d84000050095a7 */ /* 0x000ea4000802007f */
[----:B--2---:R-:W-:Y:S05]  /*12850*/  @!P1 BRA `(.L_x_1973) ;  /* 0xfffffffc00f09947 */ /* 0x004fea000383ffff */
[----:B------:R-:W-:Y:S05]  /*12860*/  BRA `(.L_x_2050) ;  /* 0xffffffd800587947 */ /* 0x000fea000383ffff */
.L_x_1975:
[----:B--2---:R2:W3:Y:S02]  /*12870*/  SYNCS.PHASECHK.TRANS64.TRYWAIT P1, [R23+URZ+0x2d840], R2 ;  /* 0x02d84002170075a7 */ /* 0x0044e4000802017f */
[----:B---3--:R-:W-:Y:S05]  /*12880*/  @!P1 NANOSLEEP.SYNCS 0x989680 ;  /* 0x009896800000995d */ /* 0x008fea0003900000 */
[----:B------:R-:W3:Y:S02]  /*12890*/  @!P1 SYNCS.PHASECHK.TRANS64 P1, [R23+URZ+0x2d840], R2 ;  /* 0x02d84002170095a7 */ /* 0x000ee4000802007f */
[----:B---3--:R-:W-:Y:S05]  /*128a0*/  @!P1 BRA `(.L_x_1975) ;  /* 0xfffffffc00f09947 */ /* 0x008fea000383ffff */
[----:B------:R-:W-:Y:S05]  /*128b0*/  BRA `(.L_x_2051) ;  /* 0xffffffd800647947 */ /* 0x000fea000383ffff */
.L_x_1977:
[----:B---3--:R3:W4:Y:S02]  /*128c0*/  SYNCS.PHASECHK.TRANS64.TRYWAIT P1, [R5+URZ+0x2d860], R0 ;  /* 0x02d86000050075a7 */ /* 0x008724000802017f */
[----:B----4-:R-:W-:Y:S05]  /*128d0*/  @!P1 NANOSLEEP.SYNCS 0x989680 ;  /* 0x009896800000995d */ /* 0x010fea0003900000 */
[----:B------:R-:W4:Y:S02]  /*128e0*/  @!P1 SYNCS.PHASECHK.TRANS64 P1, [R5+URZ+0x2d860], R0 ;  /* 0x02d86000050095a7 */ /* 0x000f24000802007f */
[----:B----4-:R-:W-:Y:S05]  /*128f0*/  @!P1 BRA `(.L_x_1977) ;  /* 0xfffffffc00f09947 */ /* 0x010fea000383ffff */
[----:B------:R-:W-:Y:S05]  /*12900*/  BRA `(.L_x_2052) ;  /* 0xffffffd800607947 */ /* 0x000fea000383ffff */
.L_x_2053:
        /* <DEDUP_REMOVED lines=15> */
.L_x_2734:


//--------------------- .text._ZN7cutlass13device_kernelIN5flash11enable_sm90INS1_16FlashAttnFwdSm90INS1_25CollectiveMainloopFwdSm90ILi2EN4cute5tupleIJNS5_1CILi1EEES8_S8_EEENS6_IJNS7_ILi192EEENS7_ILi128EEENS7_ILi96EEEEEELi96ENS_10bfloat16_tEfNS_4arch4Sm90ELb1ELb0ELb1ELb1ELb1ELb0ELb0ELb0ELb1ELb1ELb0ELb0EEENS1_21CollectiveEpilogueFwdINS6_IJSA_SC_SB_EEES9_SE_SG_Li384ELb1ELb1ELb0ELb0EEENS1_36VarlenDynamicPersistentTileSchedulerILi192ELi128ELi384ELi128ELb0ELb1ELb1ELb1ELb1ELb1EEEEEEEEEvNT_6ParamsE --------------------------
	.section	.text._ZN7cutlass13device_kernelIN5flash11enable_sm90INS1_16FlashAttnFwdSm90INS1_25CollectiveMainloopFwdSm90ILi2EN4cute5tupleIJNS5_1CILi1EEES8_S8_EEENS6_IJNS7_ILi192EEENS7_ILi128EEENS7_ILi96EEEEEELi96ENS_10bfloat16_tEfNS_4arch4Sm90ELb1ELb0ELb1ELb1ELb1ELb0ELb0ELb0ELb1ELb1ELb0ELb0EEENS1_21CollectiveEpilogueFwdINS6_IJSA_SC_SB_EEES9_SE_SG_Li384ELb1ELb1ELb0ELb0EEENS1_36VarlenDynamicPersistentTileSchedulerILi192ELi128ELi384ELi128ELb0ELb1ELb1ELb1ELb1ELb1EEEEEEEEEvNT_6ParamsE,"ax",@progbits
	.align	128
.text._ZN7cutlass13device_kernelIN5flash11enable_sm90INS1_16FlashAttnFwdSm90INS1_25CollectiveMainloopFwdSm90ILi2EN4cute5tupleIJNS5_1CILi1EEES8_S8_EEENS6_IJNS7_ILi192EEENS7_ILi128EEENS7_ILi96EEEEEELi96ENS_10bfloat16_tEfNS_4arch4Sm90ELb1ELb0ELb1ELb1ELb1ELb0ELb0ELb0ELb1ELb1ELb0ELb0EEENS1_21CollectiveEpilogueFwdINS6_IJSA_SC_SB_EEES9_SE_SG_Li384ELb1ELb1ELb0ELb0EEENS1_36VarlenDynamicPersistentTileSchedulerILi192ELi128ELi384ELi128ELb0ELb1ELb1ELb1ELb1ELb1EEEEEEEEEvNT_6ParamsE:
        .type           _ZN7cutlass13device_kernelIN5flash11enable_sm90INS1_16FlashAttnFwdSm90INS1_25CollectiveMainloopFwdSm90ILi2EN4cute5tupleIJNS5_1CILi1EEES8_S8_EEENS6_IJNS7_ILi192EEENS7_ILi128EEENS7_ILi96EEEEEELi96ENS_10bfloat16_tEfNS_4arch4Sm90ELb1ELb0ELb1ELb1ELb1ELb0ELb0ELb0ELb1ELb1ELb0ELb0EEENS1_21CollectiveEpilogueFwdINS6_IJSA_SC_SB_EEES9_SE_SG_Li384ELb1ELb1ELb0ELb0EEENS1_36VarlenDynamicPersistentTileSchedulerILi192ELi128ELi384ELi128ELb0ELb1ELb1ELb1ELb1ELb1EEEEEEEEEvNT_6ParamsE,@function
        .size           _ZN7cutlass13device_kernelIN5flash11enable_sm90INS1_16FlashAttnFwdSm90INS1_25CollectiveMainloopFwdSm90ILi2EN4cute5tupleIJNS5_1CILi1EEES8_S8_EEENS6_IJNS7_ILi192EEENS7_ILi128EEENS7_ILi96EEEEEELi96ENS_10bfloat16_tEfNS_4arch4Sm90ELb1ELb0ELb1ELb1ELb1ELb0ELb0ELb0ELb1ELb1ELb0ELb0EEENS1_21CollectiveEpilogueFwdINS6_IJSA_SC_SB_EEES9_SE_SG_Li384ELb1ELb1ELb0ELb0EEENS1_36VarlenDynamicPersistentTileSchedulerILi192ELi128ELi384ELi128ELb0ELb1ELb1ELb1ELb1ELb1EEEEEEEEEvNT_6ParamsE,(.L_x_2735 - _ZN7cutlass13device_kernelIN5flash11enable_sm90INS1_16FlashAttnFwdSm90INS1_25CollectiveMainloopFwdSm90ILi2EN4cute5tupleIJNS5_1CILi1EEES8_S8_EEENS6_IJNS7_ILi192EEENS7_ILi128EEENS7_ILi96EEEEEELi96ENS_10bfloat16_tEfNS_4arch4Sm90ELb1ELb0ELb1ELb1ELb1ELb0ELb0ELb0ELb1ELb1ELb0ELb0EEENS1_21CollectiveEpilogueFwdINS6_IJSA_SC_SB_EEES9_SE_SG_Li384ELb1ELb1ELb0ELb0EEENS1_36VarlenDynamicPersistentTileSchedulerILi192ELi128ELi384ELi128ELb0ELb1ELb1ELb1ELb1ELb1EEEEEEEEEvNT_6ParamsE)
        .other          _ZN7cutlass13device_kernelIN5flash11enable_sm90INS1_16FlashAttnFwdSm90INS1_25CollectiveMainloopFwdSm90ILi2EN4cute5tupleIJNS5_1CILi1EEES8_S8_EEENS6_IJNS7_ILi192EEENS7_ILi128EEENS7_ILi96EEEEEELi96ENS_10bfloat16_tEfNS_4arch4Sm90ELb1ELb0ELb1ELb1ELb1ELb0ELb0ELb0ELb1ELb1ELb0ELb0EEENS1_21CollectiveEpilogueFwdINS6_IJSA_SC_SB_EEES9_SE_SG_Li384ELb1ELb1ELb0ELb0EEENS1_36VarlenDynamicPersistentTileSchedulerILi192ELi128ELi384ELi128ELb0ELb1ELb1ELb1ELb1ELb1EEEEEEEEEvNT_6ParamsE,@"STO_CUDA_ENTRY STV_DEFAULT"
_ZN7cutlass13device_kernelIN5flash11enable_sm90INS1_16FlashAttnFwdSm90INS1_25CollectiveMainloopFwdSm90ILi2EN4cute5tupleIJNS5_1CILi1EEES8_S8_EEENS6_IJNS7_ILi192EEENS7_ILi128EEENS7_ILi96EEEEEELi96ENS_10bfloat16_tEfNS_4arch4Sm90ELb1ELb0ELb1ELb1ELb1ELb0ELb0ELb0ELb1ELb1ELb0ELb0EEENS1_21CollectiveEpilogueFwdINS6_IJSA_SC_SB_EEES9_SE_SG_Li384ELb1ELb1ELb0ELb0EEENS1_36VarlenDynamicPersistentTileSchedulerILi192ELi128ELi384ELi128ELb0ELb1ELb1ELb1ELb1ELb1EEEEEEEEEvNT_6ParamsE:
        /* <DEDUP_REMOVED lines=45> */
.L_x_2054:
        /* <DEDUP_REMOVED lines=22> */
.L_x_2055:
        /* <DEDUP_REMOVED lines=18> */
.L_x_2056:
        /* <DEDUP_REMOVED lines=22> */
.L_x_2057:
        /* <DEDUP_REMOVED lines=22> */
.L_x_2058:
        /* <DEDUP_REMOVED lines=8> */
.L_x_2060:
        /* <DEDUP_REMOVED lines=24> */
[----:B------:R-:W-:-:S03]  /*0a10*/  LOP3.LUT R4, R2, 0xfffffff0, RZ, 0xc0, !PT ;  /* 0xfffffff002047812 */ /* 0x000fc600078ec0ff */
[C---:B------:R-:W-:Y:S02]  /*0a20*/  IMAD.IADD R150, R157.reuse, 0x1, -R150 ;  /* 0x000000019d967824 */ /* 0x040fe400078e0a96 */
[----:B------:R-:W-:-:S03]  /*0a30*/  IMAD.IADD R4, R157, 0x1, -R4 ;  /* 0x000000019d047824 */ /* 0x000fc600078e0a04 */
[----:B------:R-:W-:Y:S02]  /*0a40*/  SHF.R.S32.HI R11, RZ, 0x1f, R150 ;  /* 0x0000001fff0b7819 */ /* 0x000fe40000011496 */
[----:B------:R-:W-:Y:S02]  /*0a50*/  SHF.R.S32.HI R3, RZ, 0x1f, R4 ;  /* 0x0000001fff037819 */ /* 0x000fe40000011404 */
[----:B------:R-:W-:Y:S02]  /*0a60*/  LEA.HI R10, R11, R150, RZ, 0x2 ;  /* 0x000000960b0a7211 */ /* 0x000fe400078f10ff */
[----:B------:R-:W-:Y:S02]  /*0a70*/  LEA.HI R5, R0, R157, RZ, 0x5 ;  /* 0x0000009d00057211 */ /* 0x000fe400078f28ff */
[--C-:B------:R-:W-:Y:S02]  /*0a80*/  SHF.R.S32.HI R8, RZ, 0x2, R10.reuse ;  /* 0x00000002ff087819 */ /* 0x100fe4000001140a */
[----:B------:R-:W-:-:S02]  /*0a90*/  SHF.R.S32.HI R9, RZ, 0x1f, R10 ;  /* 0x0000001fff097819 */ /* 0x000fc4000001140a */
[----:B------:R-:W-:Y:S02]  /*0aa0*/  SHF.R.S32.HI R7, RZ, 0x4, R2 ;  /* 0x00000004ff077819 */ /* 0x000fe40000011402 */
[----:B------:R-:W-:Y:S02]  /*0ab0*/  LEA.HI R3, R3, R4, RZ, 0x3 ;  /* 0x0000000403037211 */ /* 0x000fe400078f18ff */
[----:B------:R-:W-:Y:S02]  /*0ac0*/  LEA.HI R6, R9, R8, RZ, 0x3 ;  /* 0x0000000809067211 */ /* 0x000fe400078f18ff */
[----:B------:R-:W-:Y:S02]  /*0ad0*/  SHF.R.S32.HI R9, RZ, 0x5, R5 ;  /* 0x00000005ff097819 */ /* 0x000fe40000011405 */
[----:B------:R-:W-:Y:S02]  /*0ae0*/  LEA.HI R2, R2, R7, RZ, 0x1 ;  /* 0x0000000702027211 */ /* 0x000fe400078f08ff */
[----:B------:R-:W-:-:S02]  /*0af0*/  LOP3.LUT R5, R3, 0xfffffff8, RZ, 0xc0, !PT ;  /* 0xfffffff803057812 */ /* 0x000fc400078ec0ff */
[----:B------:R-:W-:Y:S02]  /*0b00*/  SHF.R.S32.HI R151, RZ, 0x7, R151 ;  /* 0x00000007ff977819 */ /* 0x000fe40000011497 */
[----:B------:R-:W-:Y:S01]  /*0b10*/  LOP3.LUT R2, R2, 0x1ffffffe, RZ, 0xc0, !PT ;  /* 0x1ffffffe02027812 */ /* 0x000fe200078ec0ff */
[----:B------:R-:W-:Y:S01]  /*0b20*/  IMAD.IADD R5, R4, 0x1, -R5 ;  /* 0x0000000104057824 */ /* 0x000fe200078e0a05 */
[----:B------:R-:W-:Y:S01]  /*0b30*/  LOP3.LUT R13, R6, 0xfffffff8, RZ, 0xc0, !PT ;  /* 0xfffffff8060d7812 */ /* 0x000fe200078ec0ff */
[----:B------:R-:W-:-:S04]  /*0b40*/  IMAD.HI R6, R151, 0x55555556, RZ ;  /* 0x5555555697067827 */ /* 0x000fc800078e02ff */
[----:B------:R-:W-:Y:S01]  /*0b50*/  IMAD R14, R9, 0x10, R4 ;  /* 0x00000010090e7824 */ /* 0x000fe200078e0204 */
[----:B------:R-:W-:Y:S01]  /*0b60*/  IADD3 R12, R8, -R13, RZ ;  /* 0x8000000d080c7210 */ /* 0x000fe20007ffe0ff */
[----:B------:R-:W-:Y:S02]  /*0b70*/  IMAD.IADD R2, R7, 0x1, -R2 ;  /* 0x0000000107027824 */ /* 0x000fe400078e0a02 */
[----:B------:R-:W-:Y:S01]  /*0b80*/  IMAD.SHL.U32 R4, R5, 0x40, RZ ;  /* 0x0000004005047824 */ /* 0x000fe200078e00ff */
[----:B------:R-:W-:Y:S01]  /*0b90*/  LEA.HI R8, R6, R6, RZ, 0x1 ;  /* 0x0000000606087211 */ /* 0x000fe200078f08ff */
[----:B------:R-:W-:Y:S02]  /*0ba0*/  IMAD.SHL.U32 R6, R3, 0x40, RZ ;  /* 0x0000004003067824 */ /* 0x000fe400078e00ff */
[----:B------:R-:W-:Y:S01]  /*0bb0*/  IMAD.SHL.U32 R3, R2, 0x8, RZ ;  /* 0x0000000802037824 */ /* 0x000fe200078e00ff */
[----:B------:R-:W-:-:S03]  /*0bc0*/  LOP3.LUT R4, R4, 0x1c0, RZ, 0xc0, !PT ;  /* 0x000001c004047812 */ /* 0x000fc600078ec0ff */
[--C-:B------:R-:W-:Y:S01]  /*0bd0*/  IMAD.U32 R153, R14, 0x20, R3.reuse ;  /* 0x000000200e997824 */ /* 0x100fe200078e0003 */
[----:B------:R-:W-:Y:S02]  /*0be0*/  LOP3.LUT R3, R4, 0x8, R3, 0xf8, !PT ;  /* 0x0000000804037812 */ /* 0x000fe400078ef803 */
[----:B------:R-:W-:Y:S02]  /*0bf0*/  LOP3.LUT R6, R6, 0x7ffffe00, RZ, 0xc0, !PT ;  /* 0x7ffffe0006067812 */ /* 0x000fe400078ec0ff */
[----:B------:R-:W-:Y:S02]  /*0c00*/  SHF.R.U32.HI R4, RZ, 0x3, R4 ;  /* 0x00000003ff047819 */ /* 0x000fe40000011604 */
[----:B------:R-:W-:Y:S01]  /*0c10*/  LEA.HI R0, R0, R157, RZ, 0x2 ;  /* 0x0000009d00007211 */ /* 0x000fe200078f10ff */
[----:B------:R-:W-:Y:S01]  /*0c20*/  IMAD R6, R9, 0x400, R6 ;  /* 0x0000040009067824 */ /* 0x000fe200078e0206 */
[----:B------:R-:W-:Y:S02]  /*0c30*/  LOP3.LUT R3, R3, R4, RZ, 0x3c, !PT ;  /* 0x0000000403037212 */ /* 0x000fe400078e3cff */
[----:B------:R-:W-:-:S02]  /*0c40*/  LOP3.LUT R2, R0, 0xfffffffc, RZ, 0xc0, !PT ;  /* 0xfffffffc00027812 */ /* 0x000fc400078ec0ff */
[----:B------:R-:W-:Y:S01]  /*0c50*/  LEA.HI R11, R11, R150, RZ, 0x5 ;  /* 0x000000960b0b7211 */ /* 0x000fe200078f28ff */
[----:B------:R-:W-:Y:S01]  /*0c60*/  IMAD.IADD R3, R6, 0x1, R3 ;  /* 0x0000000106037824 */ /* 0x000fe200078e0203 */
[----:B------:R-:W-:Y:S01]  /*0c70*/  R2P PR, R5, 0x6 ;  /* 0x0000000605007804 */ /* 0x000fe20000000000 */
[----:B------:R-:W-:Y:S01]  /*0c80*/  IMAD.IADD R147, R157, 0x1, -R2 ;  /* 0x000000019d937824 */ /* 0x000fe200078e0a02 */
[----:B------:R-:W-:Y:S02]  /*0c90*/  SHF.R.S32.HI R11, RZ, 0x5, R11 ;  /* 0x00000005ff0b7819 */ /* 0x000fe4000001140b */
[----:B------:R-:W-:Y:S02]  /*0ca0*/  LEA R16, R3, UR41, 0x1 ;  /* 0x0000002903107c11 */ /* 0x000fe4000f8e08ff */
[----:B------:R-:W-:Y:S01]  /*0cb0*/  LEA.HI R4, R147, R147, RZ, 0x1 ;  /* 0x0000009393047211 */ /* 0x000fe200078f08ff */
[----:B------:R-:W-:Y:S01]  /*0cc0*/  IMAD.MOV.U32 R17, RZ, RZ, 0x40 ;  /* 0x00000040ff117424 */ /* 0x000fe200078e00ff */
[----:B------:R-:W-:Y:S01]  /*0cd0*/  LEA R11, R11, R12, 0x4 ;  /* 0x0000000c0b0b7211 */ /* 0x000fe200078e20ff */
[----:B------:R-:W-:Y:S01]  /*0ce0*/  IMAD.SHL.U32 R142, R147, 0x8, RZ ;  /* 0x00000008938e7824 */ /* 0x000fe200078e00ff */
[----:B------:R-:W-:Y:S01]  /*0cf0*/  LOP3.LUT R4, R4, 0x1ffffffe, RZ, 0xc0, !PT ;  /* 0x1ffffffe04047812 */ /* 0x000fe200078ec0ff */
[----:B------:R-:W-:-:S02]  /*0d00*/  IMAD R8, R8, -0x3, R151 ;  /* 0xfffffffd08087824 */ /* 0x000fc400078e0297 */
[----:B------:R-:W-:Y:S01]  /*0d10*/  VIADD R18, R16, 0x21800 ;  /* 0x0002180010127836 */ /* 0x000fe20000000000 */
[----:B------:R-:W-:Y:S01]  /*0d20*/  SEL R17, R17, 0xffffffc0, !P2 ;  /* 0xffffffc011117807 */ /* 0x000fe20005000000 */
[----:B------:R-:W-:Y:S01]  /*0d30*/  VIADD R144, R142, 0x20 ;  /* 0x000000208e907836 */ /* 0x000fe20000000000 */
[----:B------:R-:W-:Y:S01]  /*0d40*/  LOP3.LUT R139, R10, 0x7ffffffc, RZ, 0xc0, !PT ;  /* 0x7ffffffc0a8b7812 */ /* 0x000fe200078ec0ff */
[----:B------:R-:W-:Y:S02]  /*0d50*/  VIADD R146, R142, 0x40 ;  /* 0x000000408e927836 */ /* 0x000fe40000000000 */
[----:B------:R-:W-:Y:S02]  /*0d60*/  VIADD R22, R16, 0x21820 ;  /* 0x0002182010167836 */ /* 0x000fe40000000000 */
[----:B------:R-:W-:Y:S02]  /*0d70*/  IMAD R152, R8, 0x40, R11 ;  /* 0x0000004008987824 */ /* 0x000fe400078e020b */
[----:B------:R-:W-:-:S02]  /*0d80*/  IMAD.IADD R3, R147, 0x1, -R4 ;  /* 0x0000000193037824 */ /* 0x000fc400078e0a04 */
[C---:B------:R-:W-:Y:S01]  /*0d90*/  @P1 VIADD R22, R18.reuse, 0xffffffe0 ;  /* 0xffffffe012161836 */ /* 0x040fe20000000000 */
[----:B------:R-:W-:Y:S01]  /*0da0*/  MOV R2, RZ ;  /* 0x000000ff00027202 */ /* 0x000fe20000000f00 */
[----:B------:R-:W-:Y:S01]  /*0db0*/  IMAD.IADD R18, R18, 0x1, R17 ;  /* 0x0000000112127824 */ /* 0x000fe200078e0211 */
[----:B------:R-:W-:Y:S01]  /*0dc0*/  SHF.R.S32.HI R148, RZ, 0x2, R0 ;  /* 0x00000002ff947819 */ /* 0x000fe20000011400 */
[----:B------:R-:W-:Y:S01]  /*0dd0*/  IMAD.MOV.U32 R149, RZ, RZ, RZ ;  /* 0x000000ffff957224 */ /* 0x000fe200078e00ff */
[----:B------:R-:W-:Y:S01]  /*0de0*/  SHF.R.S32.HI R156, RZ, 0x1f, R144 ;  /* 0x0000001fff9c7819 */ /* 0x000fe20000011490 */
[----:B------:R-:W-:Y:S01]  /*0df0*/  IMAD R140, R3, 0x8, R152 ;  /* 0x00000008038c7824 */ /* 0x000fe200078e0298 */
[----:B------:R-:W-:Y:S01]  /*0e00*/  SHF.R.S32.HI R155, RZ, 0x1f, R146 ;  /* 0x0000001fff9b7819 */ /* 0x000fe20000011492 */
[----:B------:R-:W-:Y:S01]  /*0e10*/  IMAD.IADD R17, R17, 0x1, R22 ;  /* 0x0000000111117824 */ /* 0x000fe200078e0216 */
[----:B------:R-:W-:Y:S01]  /*0e20*/  IADD3 R139, R150, -R139, RZ ;  /* 0x8000008b968b7210 */ /* 0x000fe20007ffe0ff */
[----:B------:R-:W-:Y:S01]  /*0e30*/  VIADD R23, R22, 0x6000 ;  /* 0x0000600016177836 */ /* 0x000fe20000000000 */
[----:B------:R-:W-:Y:S01]  /*0e40*/  UMOV UR38, URZ ;  /* 0x0000003f00267c82 */ /* 0x000fe20008000000 */
[----:B--2---:R-:W-:-:S07]  /*0e50*/  LOP3.LUT R19, R15, 0x1, RZ, 0xfc, !PT ;  /* 0x000000010f137812 */ /* 0x004fce00078efcff */
.L_x_2112:
[----:B--2---:R-:W0:Y:S01]  /*0e60*/  LDC.64 R4, c[0x0][0xc88] ;  /* 0x00032200ff047b82 */ /* 0x004e220000000a00 */
[----:B------:R-:W-:Y:S01]  /*0e70*/  ULDC.64 UR4, c[0x0][0xa28] ;  /* 0x00028a0000047ab9 */ /* 0x000fe20000000a00 */
[----:B------:R-:W-:Y:S01]  /*0e80*/  ULDC.64 UR6, c[0x0][0xa18] ;  /* 0x0002860000067ab9 */ /* 0x000fe20000000a00 */
[----:B------:R-:W-:Y:S01]  /*0e90*/  IMAD.MOV.U32 R0, RZ, RZ, RZ ;  /* 0x000000ffff007224 */ /* 0x000fe200078e00ff */
[----:B------:R-:W-:Y:S01]  /*0ea0*/  ULDC.64 UR8, c[0x0][0xa20] ;  /* 0x0002880000087ab9 */ /* 0x000fe20000000a00 */
[----:B0-----:R-:W-:-:S05]  /*0eb0*/  IMAD.WIDE R4, R31, 0x4, R4 ;  /* 0x000000041f047825 */ /* 0x001fca00078e0204 */
[----:B------:R-:W2:Y:S01]  /*0ec0*/  LDG.E R141, desc[UR36][R4.64] ;  /* 0x00000024048d7981 */ /* 0x000ea2000c1e1900 */
[----:B------:R-:W-:Y:S02]  /*0ed0*/  ISETP.NE.U32.AND P0, PT, RZ, UR4, PT ;  /* 0x00000004ff007c0c */ /* 0x000fe4000bf05070 */
[----:B------:R-:W-:Y:S02]  /*0ee0*/  ISETP.NE.U32.AND P1, PT, RZ, UR6, PT ;  /* 0x00000006ff007c0c */ /* 0x000fe4000bf25070 */
[----:B------:R-:W-:Y:S02]  /*0ef0*/  ISETP.NE.AND.EX P0, PT, RZ, UR5, PT, P0 ;  /* 0x00000005ff007c0c */ /* 0x000fe4000bf05300 */
[----:B------:R-:W-:Y:S02]  /*0f00*/  ISETP.NE.AND.EX P1, PT, RZ, UR7, PT, P1 ;  /* 0x00000007ff007c0c */ /* 0x000fe4000bf25310 */
[----:B--2---:R-:W-:-:S09]  /*0f10*/  SHF.R.S32.HI R145, RZ, 0x1f, R141 ;  /* 0x0000001fff917819 */ /* 0x004fd2000001148d */
[----:B-1-3--:R-:W-:-:S04]  /*0f20*/  @P0 LEA R6, P2, R141, UR4, 0x2 ;  /* 0x000000048d060c11 */ /* 0x00afc8000f8410ff */
[C---:B------:R-:W-:Y:S01]  /*0f30*/  @P0 LEA.HI.X R7, R141.reuse, UR5, R145, 0x2, P2 ;  /* 0x000000058d070c11 */ /* 0x040fe200090f1491 */
[----:B------:R-:W-:Y:S01]  /*0f40*/  ULDC.64 UR4, c[0x0][0x418] ;  /* 0x0001060000047ab9 */ /* 0x000fe20000000a00 */
[----:B------:R-:W-:-:S03]  /*0f50*/  @P1 LEA R4, P2, R141, UR6, 0x2 ;  /* 0x000000068d041c11 */ /* 0x000fc6000f8410ff */
[----:B------:R0:W5:Y:S01]  /*0f60*/  @P0 LDG.E R0, desc[UR36][R6.64] ;  /* 0x0000002406000981 */ /* 0x000162000c1e1900 */
[----:B------:R-:W-:-:S05]  /*0f70*/  @P1 LEA.HI.X R5, R141, UR7, R145, 0x2, P2 ;  /* 0x000000078d051c11 */ /* 0x000fca00090f1491 */
[----:B------:R0:W5:Y:S01]  /*0f80*/  @P1 LDG.E R138, desc[UR36][R4.64] ;  /* 0x00000024048a1981 */ /* 0x000162000c1e1900 */
[----:B------:R-:W-:Y:S01]  /*0f90*/  UISETP.NE.U32.AND UP0, UPT, UR4, URZ, UPT ;  /* 0x0000003f0400728c */ /* 0x000fe2000bf05070 */
[----:B------:R-:W-:Y:S02]  /*0fa0*/  ISETP.NE.U32.AND P2, PT, RZ, UR8, PT ;  /* 0x00000008ff007c0c */ /* 0x000fe4000bf45070 */
[----:B------:R-:W-:Y:S01]  /*0fb0*/  ULDC UR4, c[0x0][0x424] ;  /* 0x0001090000047ab9 */ /* 0x000fe20000000800 */
[----:B------:R-:W-:Y:S01]  /*0fc0*/  UISETP.NE.AND.EX UP0, UPT, UR5, URZ, UPT, UP0 ;  /* 0x0000003f0500728c */ /* 0x000fe2000bf05300 */
[----:B------:R-:W-:Y:S02]  /*0fd0*/  ISETP.NE.AND.EX P2, PT, RZ, UR9, PT, P2 ;  /* 0x00000009ff007c0c */ /* 0x000fe4000bf45320 */
[----:B------:R-:W-:Y:S01]  /*0fe0*/  ULDC UR5, c[0x0][0x2f0] ;  /* 0x0000bc0000057ab9 */ /* 0x000fe20000000800 */
[----:B------:R-:W-:-:S04]  /*0ff0*/  USEL UR4, UR4, 0x1, UP0 ;  /* 0x0000000104047887 */ /* 0x000fc80008000000 */
[----:B------:R-:W-:Y:S01]  /*1000*/  UIMAD UR4, UR4, UR5, URZ ;  /* 0x00000005040472a4 */ /* 0x000fe2000f8e023f */
[----:B0---4-:R-:W-:Y:S11]  /*1010*/  @P1 BRA `(.L_x_2061) ;  /* 0x0000000000281947 */ /* 0x011ff60003800000 */
[----:B------:R-:W-:Y:S01]  /*1020*/  ULDC.64 UR6, c[0x0][0xa00] ;  /* 0x0002800000067ab9 */ /* 0x000fe20000000a00 */
[----:B-----5:R-:W0:Y:S01]  /*1030*/  LDC R138, c[0x0][0x288] ;  /* 0x0000a200ff8a7b82 */ /* 0x020e220000000800 */
[----:B------:R-:W-:-:S04]  /*1040*/  ISETP.NE.U32.AND P0, PT, RZ, UR6, PT ;  /* 0x00000006ff007c0c */ /* 0x000fc8000bf05070 */
[----:B------:R-:W-:-:S13]  /*1050*/  ISETP.NE.AND.EX P0, PT, RZ, UR7, PT, P0 ;  /* 0x00000007ff007c0c */ /* 0x000fda000bf05300 */
[----:B------:R-:W-:Y:S05]  /*1060*/  @!P0 BRA `(.L_x_2061) ;  /* 0x0000000000148947 */ /* 0x000fea0003800000 */
[----:B------:R-:W1:Y:S02]  /*1070*/  LDC.64 R4, c[0x0][0xa00] ;  /* 0x00028000ff047b82 */ /* 0x000e640000000a00 */
[----:B-1----:R-:W-:-:S05]  /*1080*/  IMAD.WIDE R4, R141, 0x4, R4 ;  /* 0x000000048d047825 */ /* 0x002fca00078e0204 */
[----:B0-----:R-:W2:Y:S04]  /*1090*/  LDG.E R138, desc[UR36][R4.64] ;  /* 0x00000024048a7981 */ /* 0x001ea8000c1e1900 */
[----:B------:R-:W2:Y:S02]  /*10a0*/  LDG.E R3, desc[UR36][R4.64+0x4] ;  /* 0x0000042404037981 */ /* 0x000ea4000c1e1900 */
[----:B--2---:R-:W-:-:S07]  /*10b0*/  IMAD.IADD R138, R3, 0x1, -R138 ;  /* 0x00000001038a7824 */ /* 0x004fce00078e0a8a */
.L_x_2061:
[----:B------:R-:W-:Y:S01]  /*10c0*/  IMAD.U32 R137, RZ, RZ, UR4 ;  /* 0x00000004ff897e24 */ /* 0x000fe2000f8e00ff */
[----:B------:R-:W-:Y:S01]  /*10d0*/  MOV R143, R30 ;  /* 0x0000001e008f7202 */ /* 0x000fe20000000f00 */
[----:B------:R-:W-:Y:S06]  /*10e0*/  @!P2 BRA `(.L_x_2062) ;  /* 0x000000000010a947 */ /* 0x000fec0003800000 */
[----:B------:R-:W-:-:S04]  /*10f0*/  LEA R4, P0, R141, UR8, 0x2 ;  /* 0x000000088d047c11 */ /* 0x000fc8000f8010ff */
[----:B------:R-:W-:-:S05]  /*1100*/  LEA.HI.X R5, R141, UR9, R145, 0x2, P0 ;  /* 0x000000098d057c11 */ /* 0x000fca00080f1491 */
[----:B------:R1:W5:Y:S01]  /*1110*/  LDG.E R137, desc[UR36][R4.64] ;  /* 0x0000002404897981 */ /* 0x000362000c1e1900 */
[----:B------:R-:W-:Y:S05]  /*1120*/  BRA `(.L_x_2063) ;  /* 0x0000000000247947 */ /* 0x000fea0003800000 */
.L_x_2062:
        /* <DEDUP_REMOVED lines=9> */
.L_x_2063:
[----:B------:R-:W2:Y:S01]  /*11c0*/  LDC R154, c[0x0][0x448] ;  /* 0x00011200ff9a7b82 */ /* 0x000ea20000000800 */
[----:B------:R-:W-:Y:S01]  /*11d0*/  IMAD R136, R29, 0xc0, RZ ;  /* 0x000000c01d887824 */ /* 0x000fe200078e02ff */
[----:B------:R-:W-:Y:S01]  /*11e0*/  CS2R R134, SRZ ;  /* 0x0000000000867805 */ /* 0x000fe2000001ff00 */
[----:B-----5:R-:W-:Y:S01]  /*11f0*/  IMAD.IADD R137, R137, 0x1, -R0 ;  /* 0x0000000189897824 */ /* 0x020fe200078e0a00 */
[----:B------:R-:W-:Y:S01]  /*1200*/  CS2R R132, SRZ ;  /* 0x0000000000847805 */ /* 0x000fe2000001ff00 */
[----:B------:R-:W-:Y:S01]  /*1210*/  VIADD R3, R136, 0xbf ;  /* 0x000000bf88037836 */ /* 0x000fe20000000000 */
        /* <DEDUP_REMOVED lines=12> */
[----:B------:R-:W-:Y:S01]  /*12e0*/  CS2R R106, SRZ ;  /* 0x00000000006a7805 */ /* 0x000fe2000001ff00 */
[----:B------:R-:W-:Y:S01]  /*12f0*/  IMAD.MOV.U32 R109, RZ, RZ, RZ ;  /* 0x000000ffff6d7224 */ /* 0x000fe200078e00ff */
[----:B------:R-:W-:Y:S02]  /*1300*/  CS2R R104, SRZ ;  /* 0x0000000000687805 */ /* 0x000fe4000001ff00 */
[----:B------:R-:W-:Y:S02]  /*1310*/  CS2R R102, SRZ ;  /* 0x0000000000667805 */ /* 0x000fe4000001ff00 */
[----:B------:R-:W-:-:S02]  /*1320*/  CS2R R100, SRZ ;  /* 0x0000000000647805 */ /* 0x000fc4000001ff00 */
[----:B------:R-:W-:Y:S02]  /*1330*/  CS2R R98, SRZ ;  /* 0x0000000000627805 */ /* 0x000fe4000001ff00 */
[----:B--2---:R-:W-:Y:S02]  /*1340*/  ISETP.NE.AND P0, PT, R154, 0x1, PT ;  /* 0x000000019a00780c */ /* 0x004fe40003f05270 */
[----:B------:R-:W-:Y:S02]  /*1350*/  CS2R R96, SRZ ;  /* 0x0000000000607805 */ /* 0x000fe4000001ff00 */
[----:B------:R-:W-:Y:S01]  /*1360*/  CS2R R94, SRZ ;  /* 0x00000000005e7805 */ /* 0x000fe2000001ff00 */
[----:B------:R-:W-:Y:S01]  /*1370*/  IMAD.MOV.U32 R93, RZ, RZ, RZ ;  /* 0x000000ffff5d7224 */ /* 0x000fe200078e00ff */
[----:B------:R-:W-:Y:S02]  /*1380*/  CS2R R6, SRZ ;  /* 0x0000000000067805 */ /* 0x000fe4000001ff00 */
[----:B------:R-:W-:Y:S01]  /*1390*/  CS2R R90, SRZ ;  /* 0x00000000005a7805 */ /* 0x000fe2000001ff00 */
[----:B------:R-:W-:-:S04]  /*13a0*/  IMAD.MOV.U32 R8, RZ, RZ, RZ ;  /* 0x000000ffff087224 */ /* 0x000fc800078e00ff */
[----:B-1----:R-:W1:Y:S08]  /*13b0*/  @P0 LDC R4, c[0x0][0x44c] ;  /* 0x00011300ff040b82 */ /* 0x002e700000000800 */
[----:B------:R-:W2:Y:S01]  /*13c0*/  @P0 LDC R5, c[0x0][0x450] ;  /* 0x00011400ff050b82 */ /* 0x000ea20000000800 */
[----:B-1----:R-:W-:Y:S01]  /*13d0*/  @P0 IMAD.HI.U32 R0, R3, R4, RZ ;  /* 0x0000000403000227 */ /* 0x002fe200078e00ff */
[----:B0-----:R-:W-:-:S04]  /*13e0*/  IADD3 R4, R137, 0x80, -R138 ;  /* 0x0000008089047810 */ /* 0x001fc80007ffe88a */
[----:B--2---:R-:W-:Y:S01]  /*13f0*/  @P0 SHF.R.U32.HI R3, RZ, R5, R0 ;  /* 0x00000005ff030219 */ /* 0x004fe20000011600 */
[----:B------:R-:W-:Y:S01]  /*1400*/  VIADD R0, R137, 0x7f ;  /* 0x0000007f89007836 */ /* 0x000fe20000000000 */
[----:B------:R-:W-:-:S03]  /*1410*/  PLOP3.LUT P0, PT, PT, PT, PT, 0x80, 0x0 ;  /* 0x000000000000781c */ /* 0x000fc60003f0f070 */
[----:B------:R-:W-:Y:S01]  /*1420*/  IMAD.IADD R4, R4, 0x1, R3 ;  /* 0x0000000104047824 */ /* 0x000fe200078e0203 */
[----:B------:R-:W-:-:S04]  /*1430*/  SHF.R.S32.HI R3, RZ, 0x1f, R0 ;  /* 0x0000001fff037819 */ /* 0x000fc80000011400 */
[----:B------:R-:W-:Y:S02]  /*1440*/  SHF.R.S32.HI R5, RZ, 0x1f, R4 ;  /* 0x0000001fff057819 */ /* 0x000fe40000011404 */
[----:B------:R-:W-:Y:S01]  /*1450*/  LEA.HI R3, R3, R0, RZ, 0x7 ;  /* 0x0000000003037211 */ /* 0x000fe200078f38ff */
[----:B------:R-:W-:Y:S01]  /*1460*/  IMAD.MOV.U32 R0, RZ, RZ, RZ ;  /* 0x000000ffff007224 */ /* 0x000fe200078e00ff */
[----:B------:R-:W-:Y:S02]  /*1470*/  LEA.HI R5, R5, R4, RZ, 0x7 ;  /* 0x0000000405057211 */ /* 0x000fe400078f38ff */
[----:B------:R-:W-:Y:S02]  /*1480*/  SHF.R.S32.HI R88, RZ, 0x7, R3 ;  /* 0x00000007ff587819 */ /* 0x000fe40000011403 */
[----:B------:R-:W-:Y:S02]  /*1490*/  SHF.R.S32.HI R5, RZ, 0x7, R5 ;  /* 0x00000007ff057819 */ /* 0x000fe40000011405 */
[----:B------:R-:W-:-:S02]  /*14a0*/  MOV R3, RZ ;  /* 0x000000ff00037202 */ /* 0x000fc40000000f00 */
[----:B------:R-:W-:-:S04]  /*14b0*/  VIMNMX R88, R88, R5, PT ;  /* 0x0000000558587248 */ /* 0x000fc80003fe0100 */
[----:B------:R-:W-:-:S13]  /*14c0*/  ISETP.GE.AND P1, PT, R88, 0x1, PT ;  /* 0x000000015800780c */ /* 0x000fda0003f26270 */
[----:B------:R-:W-:Y:S05]  /*14d0*/  @!P1 BRA `(.L_x_2064) ;  /* 0x0000009000949947 */ /* 0x000fea0003800000 */
        /* <DEDUP_REMOVED lines=21> */
[----:B------:R-:W-:Y:S01]  /*1630*/  MOV R5, UR5 ;  /* 0x0000000500057c02 */ /* 0x000fe20008000f00 */
[----:B------:R-:W-:Y:S01]  /*1640*/  ULDC.64 UR4, c[0x4][0x90] ;  /* 0x0100240000047ab9 */ /* 0x000fe20000000a00 */
        /* <DEDUP_REMOVED lines=9> */
.L_x_2065:
[----:B------:R-:W-:Y:S02]  /*16e0*/  LEA.HI R0, R149, R149, RZ, 0x1 ;  /* 0x0000009595007211 */ /* 0x000fe400078f08ff */
[----:B------:R-:W-:Y:S02]  /*16f0*/  ISETP.NE.AND P0, PT, R19, 0x3, PT ;  /* 0x000000031300780c */ /* 0x000fe40003f05270 */
[----:B------:R-:W-:-:S05]  /*1700*/  LOP3.LUT R0, R0, 0xfffffffe, RZ, 0xc0, !PT ;  /* 0xfffffffe00007812 */ /* 0x000fca00078ec0ff */
[----:B------:R-:W-:-:S05]  /*1710*/  IMAD.IADD R0, R149, 0x1, -R0 ;  /* 0x0000000195007824 */ /* 0x000fca00078e0a00 */
[----:B------:R-:W-:-:S04]  /*1720*/  SHF.L.U32 R0, R0, 0x1f, RZ ;  /* 0x0000001f00007819 */ /* 0x000fc800000006ff */
[----:B------:R-:W0:Y:S02]  /*1730*/  SYNCS.PHASECHK.TRANS64.TRYWAIT P1, [UR41+0x2d800], R0 ;  /* 0x02d80000ff0075a7 */ /* 0x000e240008020169 */
[----:B0-----:R-:W-:Y:S05]  /*1740*/  @!P1 BRA `(.L_x_2066) ;  /* 0x0000010000c09947 */ /* 0x001fea0003800000 */
.L_x_2197:
[----:B------:R-:W-:Y:S05]  /*1750*/  @!P0 BRA `(.L_x_2067) ;  /* 0x0000000000048947 */ /* 0x000fea0003800000 */
[----:B------:R-:W-:Y:S01]  /*1760*/  BPT.TRAP 0x1 ;  /* 0x000000040000795c */ /* 0x000fe20000300000 */
.L_x_2067:
[----:B0-----:R-:W-:Y:S01]  /*1770*/  IMAD.U32 R0, RZ, RZ, UR38 ;  /* 0x00000026ff007e24 */ /* 0x001fe2000f8e00ff */
[----:B------:R-:W-:-:S04]  /*1780*/  SHF.L.U32 R3, R2, 0x1f, RZ ;  /* 0x0000001f02037819 */ /* 0x000fc800000006ff */
[----:B------:R-:W-:-:S04]  /*1790*/  LEA R0, R0, UR41, 0x3 ;  /* 0x0000002900007c11 */ /* 0x000fc8000f8e18ff */
[----:B------:R0:W1:Y:S01]  /*17a0*/  SYNCS.PHASECHK.TRANS64.TRYWAIT P1, [R0+URZ+0x2d830], R3 ;  /* 0x02d83003000075a7 */ /* 0x000062000802017f */
[----:B------:R-:W-:Y:S05]  /*17b0*/  @!P0 BRA `(.L_x_2068) ;  /* 0x0000000000048947 */ /* 0x000fea0003800000 */
[----:B------:R-:W-:Y:S01]  /*17c0*/  BPT.TRAP 0x1 ;  /* 0x000000040000795c */ /* 0x000fe20000300000 */
.L_x_2068:
[----:B-1----:R-:W-:Y:S05]  /*17d0*/  @P1 BRA `(.L_x_2069) ;  /* 0x0000000000081947 */ /* 0x002fea0003800000 */
[----:B------:R-:W1:Y:S02]  /*17e0*/  SYNCS.PHASECHK.TRANS64.TRYWAIT P1, [R0+URZ+0x2d830], R3 ;  /* 0x02d83003000075a7 */ /* 0x000e64000802017f */
[----:B-1----:R-:W-:Y:S05]  /*17f0*/  @!P1 BRA `(.L_x_2070) ;  /* 0x0000010000ac9947 */ /* 0x002fea0003800000 */
.L_x_2069:
[----:B------:R-:W-:Y:S05]  /*1800*/  WARPSYNC.ALL ;  /* 0x0000000000007948 */ /* 0x000fea0003800000 */
[----:B------:R-:W-:Y:S01]  /*1810*/  UIADD3 UR4, UR41, 0x15400, URZ ;  /* 0x0001540029047890 */ /* 0x000fe2000fffe03f */
[----:B------:R-:W-:Y:S01]  /*1820*/  WARPGROUP.ARRIVE ;  /* 0x00000000000079c5 */ /* 0x000fe20000000000 */
[----:B------:R-:W-:Y:S02]  /*1830*/  ULOP3.LUT UR8, UR43, 0x10000, URZ, 0xfc, !UPT ;  /* 0x000100002b087892 */ /* 0x000fe4000f8efc3f */
[----:B------:R-:W-:Y:S01]  /*1840*/  USHF.R.U32.HI UR4, URZ, 0x4, UR4 ;  /* 0x000000043f047899 */ /* 0x000fe20008011604 */
[----:B------:R-:W-:Y:S01]  /*1850*/  UMOV UR9, 0x80000020 ;  /* 0x8000002000097882 */ /* 0x000fe20000000000 */
[----:B------:R-:W-:-:S02]  /*1860*/  UMOV UR11, 0x80000020 ;  /* 0x80000020000b7882 */ /* 0x000fc40000000000 */
[----:B------:R-:W-:Y:S02]  /*1870*/  ULOP3.LUT UR4, UR4, 0x3fff, URZ, 0xc0, !UPT ;  /* 0x00003fff04047892 */ /* 0x000fe4000f8ec03f */
[----:B------:R-:W-:Y:S02]  /*1880*/  UIADD3 UR12, UR8, 0x2, URZ ;  /* 0x00000002080c7890 */ /* 0x000fe4000fffe03f */
[----:B------:R-:W-:Y:S01]  /*1890*/  ULOP3.LUT UR4, UR4, 0x10000, URZ, 0xfc, !UPT ;  /* 0x0001000004047892 */ /* 0x000fe2000f8efc3f */
[----:B------:R-:W-:Y:S01]  /*18a0*/  UMOV UR13, 0x80000020 ;  /* 0x80000020000d7882 */ /* 0x000fe20000000000 */
[----:B------:R-:W-:Y:S02]  /*18b0*/  UMOV UR15, 0x80000020 ;  /* 0x80000020000f7882 */ /* 0x000fe40000000000 */
[----:B------:R-:W-:Y:S02]  /*18c0*/  UIMAD UR10, UR38, 0x600, UR4 ;  /* 0x00000600260a78a4 */ /* 0x000fe4000f8e0204 */
[----:B------:R-:W-:-:S02]  /*18d0*/  UIADD3 UR16, UR8, 0x300, URZ ;  /* 0x0000030008107890 */ /* 0x000fc4000fffe03f */
        /* <DEDUP_REMOVED lines=35> */
.L_x_2071:
[----:B------:R-:W-:Y:S01]  /*1b10*/  ISETP.NE.AND P4, PT, R154, 0x1, PT ;  /* 0x000000019a00780c */ /* 0x000fe20003f85270 */
[----:B------:R-:W-:Y:S01]  /*1b20*/  ULDC UR5, c[0x0][0x9d8] ;  /* 0x0002760000057ab9 */ /* 0x000fe20000000800 */
[----:B------:R-:W-:Y:S01]  /*1b30*/  ULDC UR6, c[0x0][0x988] ;  /* 0x0002620000067ab9 */ /* 0x000fe20000000800 */
[----:B------:R-:W-:Y:S01]  /*1b40*/  FMUL.FTZ R11, R26, UR5 ;  /* 0x000000051a0b7c20 */ /* 0x000fe20008410000 */
[----:B------:R-:W-:Y:S01]  /*1b50*/  FMUL.FTZ R89, R27, UR5 ;  /* 0x000000051b597c20 */ /* 0x000fe20008410000 */
[----:B------:R-:W-:Y:S01]  /*1b60*/  FMUL.FTZ R5, R29, UR5 ;  /* 0x000000051d057c20 */ /* 0x000fe20008410000 */
[----:B------:R-:W-:Y:S01]  /*1b70*/  FMUL.FTZ R29, R31, UR5 ;  /* 0x000000051f1d7c20 */ /* 0x000fe20008410000 */
[----:B------:R-:W-:Y:S02]  /*1b80*/  IMAD.IADD R31, R140, 0x1, R136 ;  /* 0x000000018c1f7824 */ /* 0x000fe400078e0288 */
[----:B------:R-:W-:Y:S01]  /*1b90*/  FMUL.FTZ R8, R37, UR5 ;  /* 0x0000000525087c20 */ /* 0x000fe20008410000 */
[----:B------:R-:W-:Y:S01]  /*1ba0*/  FMUL.FTZ R6, R33, UR5 ;  /* 0x0000000521067c20 */ /* 0x000fe20008410000 */
[----:B------:R-:W-:-:S02]  /*1bb0*/  IMAD.MOV.U32 R33, RZ, RZ, -0x80 ;  /* 0xffffff80ff217424 */ /* 0x000fc400078e00ff */
[----:B------:R-:W-:Y:S01]  /*1bc0*/  FMUL.FTZ R9, R32, UR5 ;  /* 0x0000000520097c20 */ /* 0x000fe20008410000 */
[----:B------:R-:W-:Y:S01]  /*1bd0*/  FMUL.FTZ R92, R38, UR5 ;  /* 0x00000005265c7c20 */ /* 0x000fe20008410000 */
[----:B------:R-:W2:Y:S01]  /*1be0*/  @P4 LDC R26, c[0x0][0x44c] ;  /* 0x00011300ff1a4b82 */ /* 0x000ea20000000800 */
[----:B------:R-:W-:Y:S02]  /*1bf0*/  IMAD R32, R88, R33, 0x80 ;  /* 0x0000008058207424 */ /* 0x000fe400078e0221 */
[----:B------:R-:W-:Y:S01]  /*1c00*/  FMUL.FTZ R7, R28, UR5 ;  /* 0x000000051c077c20 */ /* 0x000fe20008410000 */
[----:B------:R-:W-:Y:S01]  /*1c10*/  FMUL.FTZ R28, R30, UR5 ;  /* 0x000000051e1c7c20 */ /* 0x000fe20008410000 */
[----:B------:R-:W3:Y:S01]  /*1c20*/  MUFU.TANH R11, R11 ;  /* 0x0000000b000b7308 */ /* 0x000ee20000002400 */
[----:B------:R-:W-:Y:S02]  /*1c30*/  VIADD R38, R32, 0x1 ;  /* 0x0000000120267836 */ /* 0x000fe40000000000 */
[----:B------:R-:W-:Y:S01]  /*1c40*/  FMUL.FTZ R104, R34, UR5 ;  /* 0x0000000522687c20 */ /* 0x000fe20008410000 */
[----:B------:R-:W-:Y:S01]  /*1c50*/  IMAD.IADD R32, R137, 0x1, R32 ;  /* 0x0000000189207824 */ /* 0x000fe200078e0220 */
[----:B------:R-:W4:Y:S01]  /*1c60*/  @P4 LDC R27, c[0x0][0x450] ;  /* 0x00011400ff1b4b82 */ /* 0x000f220000000800 */
[----:B------:R-:W-:-:S02]  /*1c70*/  IMAD R38, R139, -0x2, R38 ;  /* 0xfffffffe8b267824 */ /* 0x000fc400078e0226 */
[----:B------:R-:W-:Y:S01]  /*1c80*/  FMUL.FTZ R102, R35, UR5 ;  /* 0x0000000523667c20 */ /* 0x000fe20008410000 */
[----:B------:R-:W-:Y:S01]  /*1c90*/  IMAD R33, R139, -0x2, R32 ;  /* 0xfffffffe8b217824 */ /* 0x000fe200078e0220 */
[----:B------:R-:W5:Y:S01]  /*1ca0*/  MUFU.TANH R89, R89 ;  /* 0x0000005900597308 */ /* 0x000f620000002400 */
[----:B------:R-:W-:Y:S01]  /*1cb0*/  FMUL.FTZ R100, R39, UR5 ;  /* 0x0000000527647c20 */ /* 0x000fe20008410000 */
[----:B------:R-:W-:Y:S01]  /*1cc0*/  IADD3 R108, -R138, R38, R137 ;  /* 0x000000268a6c7210 */ /* 0x000fe20007ffe189 */
        /* <DEDUP_REMOVED lines=8> */
[----:B------:R-:W-:Y:S01]  /*1d50*/  FMUL.FTZ R10, R36, UR5 ;  /* 0x00000005240a7c20 */ /* 0x000fe20008410000 */
[----:B--2---:R-:W-:-:S04]  /*1d60*/  @P4 IMAD.HI.U32 R26, R31, R26, RZ ;  /* 0x0000001a1f1a4227 */ /* 0x004fc800078e00ff */
[----:B------:R-:W-:Y:S01]  /*1d70*/  FMUL.FTZ R36, R55, UR5 ;  /* 0x0000000537247c20 */ /* 0x000fe20008410000 */
[----:B------:R-:W-:Y:S01]  /*1d80*/  FMUL.FTZ R58, R58, UR5 ;  /* 0x000000053a3a7c20 */ /* 0x000fe20008410000 */
[----:B------:R-:W-:Y:S01]  /*1d90*/  FMUL.FTZ R59, R59, UR5 ;  /* 0x000000053b3b7c20 */ /* 0x000fe20008410000 */
[----:B------:R-:W2:Y:S01]  /*1da0*/  MUFU.TANH R29, R29 ;  /* 0x0000001d001d7308 */ /* 0x000ea20000002400 */
[----:B------:R-:W-:Y:S01]  /*1db0*/  FMUL.FTZ R70, R70, UR5 ;  /* 0x0000000546467c20 */ /* 0x000fe20008410000 */
[----:B------:R-:W-:Y:S01]  /*1dc0*/  FMUL.FTZ R62, R62, UR5 ;  /* 0x000000053e3e7c20 */ /* 0x000fe20008410000 */
[----:B------:R-:W-:Y:S01]  /*1dd0*/  FMUL.FTZ R66, R66, UR5 ;  /* 0x0000000542427c20 */ /* 0x000fe20008410000 */
[----:B----4-:R-:W-:Y:S01]  /*1de0*/  @P4 SHF.R.U32.HI R31, RZ, R27, R26 ;  /* 0x0000001bff1f4219 */ /* 0x010fe2000001161a */
[----:B------:R-:W-:Y:S01]  /*1df0*/  FMUL.FTZ R27, R56, UR5 ;  /* 0x00000005381b7c20 */ /* 0x000fe20008410000 */
[----:B01----:R-:W-:Y:S01]  /*1e00*/  FMUL.FTZ R3, R25, UR5 ;  /* 0x0000000519037c20 */ /* 0x003fe20008410000 */
[----:B------:R-:W-:Y:S01]  /*1e10*/  FMUL.FTZ R25, R52, UR5 ;  /* 0x0000000534197c20 */ /* 0x000fe20008410000 */
[----:B------:R-:W0:Y:S01]  /*1e20*/  MUFU.TANH R104, R104 ;  /* 0x0000006800687308 */ /* 0x000e220000002400 */
[----:B------:R-:W1:Y:S01]  /*1e30*/  SHFL.IDX PT, R37, R31, 0x1, 0x1c1f ;  /* 0x003c1f001f257f89 */ /* 0x000e6200000e0000 */
        /* <DEDUP_REMOVED lines=15> */
[----:B------:R-:W4:Y:S01]  /*1f30*/  SHFL.IDX PT, R31, R31, RZ, 0x1c1f ;  /* 0x001c1fff1f1f7589 */ /* 0x000f2200000e0000 */
[----:B------:R-:W-:Y:S01]  /*1f40*/  FMUL.FTZ R4, R24, UR5 ;  /* 0x0000000518047c20 */ /* 0x000fe20008410000 */
[----:B------:R-:W-:Y:S01]  /*1f50*/  FMUL.FTZ R43, R68, UR5 ;  /* 0x00000005442b7c20 */ /* 0x000fe20008410000 */
[----:B------:R-:W-:Y:S01]  /*1f60*/  FMUL.FTZ R12, R41, UR5 ;  /* 0x00000005290c7c20 */ /* 0x000fe20008410000 */
[----:B------:R-:W-:Y:S01]  /*1f70*/  FMUL.FTZ R20, R49, UR5 ;  /* 0x0000000531147c20 */ /* 0x000fe20008410000 */
[----:B------:R-:W-:Y:S01]  /*1f80*/  FMUL.FTZ R49, R72, UR5 ;  /* 0x0000000548317c20 */ /* 0x000fe20008410000 */
[----:B------:R-:W-:Y:S01]  /*1f90*/  FMUL.FTZ R13, R45, UR5 ;  /* 0x000000052d0d7c20 */ /* 0x000fe20008410000 */
[----:B------:R-:W4:Y:S01]  /*1fa0*/  MUFU.TANH R100, R100 ;  /* 0x0000006400647308 */ /* 0x000f220000002400 */
[----:B-1----:R-:W-:Y:S01]  /*1fb0*/  VIADDMNMX R32, R37, R108, R33, PT ;  /* 0x0000006c25207246 */ /* 0x002fe20003800121 */
[----:B------:R-:W-:Y:S01]  /*1fc0*/  FMUL.FTZ R24, R53, UR5 ;  /* 0x0000000535187c20 */ /* 0x000fe20008410000 */
[----:B------:R-:W-:Y:S01]  /*1fd0*/  FMUL.FTZ R53, R76, UR5 ;  /* 0x000000054c357c20 */ /* 0x000fe20008410000 */
[----:B------:R-:W-:Y:S01]  /*1fe0*/  FMUL.FTZ R55, R80, UR5 ;  /* 0x0000000550377c20 */ /* 0x000fe20008410000 */
[C---:B------:R-:W-:Y:S01]  /*1ff0*/  ISETP.GT.AND P1, PT, R32.reuse, RZ, PT ;  /* 0x000000ff2000720c */ /* 0x040fe20003f24270 */
[----:B------:R-:W-:Y:S01]  /*2000*/  FMUL.FTZ R37, R61, UR5 ;  /* 0x000000053d257c20 */ /* 0x000fe20008410000 */
[C---:B------:R-:W-:Y:S01]  /*2010*/  ISETP.GT.AND P2, PT, R32.reuse, 0x1, PT ;  /* 0x000000012000780c */ /* 0x040fe20003f44270 */
[----:B------:R-:W1:Y:S01]  /*2020*/  MUFU.TANH R98, R98 ;  /* 0x0000006200627308 */ /* 0x000e620000002400 */
[----:B------:R-:W-:Y:S01]  /*2030*/  ISETP.GT.AND P3, PT, R32, 0x8, PT ;  /* 0x000000082000780c */ /* 0x000fe20003f64270 */
[----:B------:R-:W-:Y:S01]  /*2040*/  FMUL.FTZ R61, R84, UR5 ;  /* 0x00000005543d7c20 */ /* 0x000fe20008410000 */
[----:B---3--:R-:W-:Y:S01]  /*2050*/  FSEL R114, R11, -INF , P1 ;  /* 0xff8000000b727808 */ /* 0x008fe20000800000 */
[----:B------:R-:W-:Y:S01]  /*2060*/  FMUL.FTZ R26, R57, UR5 ;  /* 0x00000005391a7c20 */ /* 0x000fe20008410000 */
[----:B-----5:R-:W-:Y:S01]  /*2070*/  FSEL R112, R89, -INF , P2 ;  /* 0xff80000059707808 */ /* 0x020fe20001000000 */
[----:B------:R-:W-:Y:S01]  /*2080*/  FMUL.FTZ R41, R65, UR5 ;  /* 0x0000000541297c20 */ /* 0x000fe20008410000 */
[----:B------:R-:W-:Y:S01]  /*2090*/  ISETP.GT.AND P1, PT, R32, 0x9, PT ;  /* 0x000000092000780c */ /* 0x000fe20003f24270 */
[----:B------:R-:W3:Y:S01]  /*20a0*/  MUFU.TANH R96, R96 ;  /* 0x0000006000607308 */ /* 0x000ee20000002400 */
[----:B------:R-:W-:Y:S01]  /*20b0*/  FSEL R110, R28, -INF , P3 ;  /* 0xff8000001c6e7808 */ /* 0x000fe20001800000 */
[----:B------:R-:W-:Y:S01]  /*20c0*/  FMUL.FTZ R45, R69, UR5 ;  /* 0x00000005452d7c20 */ /* 0x000fe20008410000 */
[----:B------:R-:W-:Y:S01]  /*20d0*/  FMNMX.FTZ R11, R114, R112, !PT ;  /* 0x00000070720b7209 */ /* 0x000fe20007810000 */
[----:B------:R-:W-:Y:S01]  /*20e0*/  FMUL.FTZ R47, R73, UR5 ;  /* 0x00000005492f7c20 */ /* 0x000fe20008410000 */
[----:B------:R-:W-:Y:S01]  /*20f0*/  ISETP.GT.AND P2, PT, R32, 0x10, PT ;  /* 0x000000102000780c */ /* 0x000fe20003f44270 */
[----:B------:R-:W-:Y:S01]  /*2100*/  FMUL.FTZ R51, R77, UR5 ;  /* 0x000000054d337c20 */ /* 0x000fe20008410000 */
[----:B--2---:R-:W-:Y:S01]  /*2110*/  FSEL R106, R29, -INF , P1 ;  /* 0xff8000001d6a7808 */ /* 0x004fe20000800000 */
[----:B------:R-:W2:Y:S01]  /*2120*/  MUFU.TANH R94, R94 ;  /* 0x0000005e005e7308 */ /* 0x000ea20000002400 */
[----:B------:R-:W-:Y:S01]  /*2130*/  FMNMX.FTZ R11, R110, R11, !PT ;  /* 0x0000000b6e0b7209 */ /* 0x000fe20007810000 */
[----:B------:R-:W-:Y:S01]  /*2140*/  FMUL.FTZ R57, R81, UR5 ;  /* 0x0000000551397c20 */ /* 0x000fe20008410000 */
[----:B------:R-:W-:-:S02]  /*2150*/  ISETP.GT.AND P1, PT, R32, 0x11, PT ;  /* 0x000000112000780c */ /* 0x000fc40003f24270 */
[----:B------:R-:W-:Y:S02]  /*2160*/  CS2R R134, SRZ ;  /* 0x0000000000867805 */ /* 0x000fe4000001ff00 */
[----:B0-----:R-:W-:Y:S02]  /*2170*/  FSEL R104, R104, -INF , P2 ;  /* 0xff80000068687808 */ /* 0x001fe40001000000 */
[----:B------:R-:W-:Y:S02]  /*2180*/  CS2R R132, SRZ ;  /* 0x0000000000847805 */ /* 0x000fe4000001ff00 */
[----:B------:R-:W-:Y:S01]  /*2190*/  FMNMX.FTZ R11, R106, R11, !PT ;  /* 0x0000000b6a0b7209 */ /* 0x000fe20007810000 */
[----:B------:R-:W0:Y:S01]  /*21a0*/  MUFU.TANH R90, R90 ;  /* 0x0000005a005a7308 */ /* 0x000e220000002400 */
[----:B------:R-:W-:Y:S02]  /*21b0*/  ISETP.GT.AND P2, PT, R32, 0x18, PT ;  /* 0x000000182000780c */ /* 0x000fe40003f44270 */
[----:B------:R-:W-:-:S02]  /*21c0*/  CS2R R130, SRZ ;  /* 0x0000000000827805 */ /* 0x000fc4000001ff00 */
[----:B----4-:R-:W-:Y:S02]  /*21d0*/  FSEL R102, R102, -INF , P1 ;  /* 0xff80000066667808 */ /* 0x010fe40000800000 */
[----:B------:R-:W-:Y:S02]  /*21e0*/  CS2R R128, SRZ ;  /* 0x0000000000807805 */ /* 0x000fe4000001ff00 */
[----:B------:R-:W-:Y:S02]  /*21f0*/  FMNMX.FTZ R11, R104, R11, !PT ;  /* 0x0000000b680b7209 */ /* 0x000fe40007810000 */
[----:B------:R-:W-:Y:S02]  /*2200*/  CS2R R126, SRZ ;  /* 0x00000000007e7805 */ /* 0x000fe4000001ff00 */
[----:B------:R-:W-:Y:S01]  /*2210*/  ISETP.GT.AND P1, PT, R32, 0x19, PT ;  /* 0x000000192000780c */ /* 0x000fe20003f24270 */
[----:B------:R-:W4:Y:S01]  /*2220*/  MUFU.TANH R34, R34 ;  /* 0x0000002200227308 */ /* 0x000f220000002400 */
[----:B------:R-:W-:-:S02]  /*2230*/  FSEL R92, R92, -INF , P2 ;  /* 0xff8000005c5c7808 */ /* 0x000fc40001000000 */
[----:B------:R-:W-:Y:S02]  /*2240*/  CS2R R124, SRZ ;  /* 0x00000000007c7805 */ /* 0x000fe4000001ff00 */
[----:B------:R-:W-:Y:S02]  /*2250*/  FMNMX.FTZ R11, R102, R11, !PT ;  /* 0x0000000b660b7209 */ /* 0x000fe40007810000 */
[----:B------:R-:W-:Y:S02]  /*2260*/  ISETP.GT.AND P2, PT, R32, 0x20, PT ;  /* 0x000000202000780c */ /* 0x000fe40003f44270 */
[----:B------:R-:W-:Y:S01]  /*2270*/  FSEL R100, R100, -INF , P1 ;  /* 0xff80000064647808 */ /* 0x000fe20000800000 */
[----:B------:R-:W5:Y:S01]  /*2280*/  MUFU.TANH R30, R30 ;  /* 0x0000001e001e7308 */ /* 0x000f620000002400 */
[----:B------:R-:W-:Y:S02]  /*2290*/  FMNMX.FTZ R11, R92, R11, !PT ;  /* 0x0000000b5c0b7209 */ /* 0x000fe40007810000 */
[----:B------:R-:W-:-:S02]  /*22a0*/  ISETP.GT.AND P1, PT, R32, 0x21, PT ;  /* 0x000000212000780c */ /* 0x000fc40003f24270 */
[----:B-1----:R-:W-:Y:S02]  /*22b0*/  FSEL R98, R98, -INF , P2 ;  /* 0xff80000062627808 */ /* 0x002fe40001000000 */
[----:B------:R-:W-:Y:S01]  /*22c0*/  FMNMX.FTZ R11, R100, R11, !PT ;  /* 0x0000000b640b7209 */ /* 0x000fe20007810000 */
[----:B------:R-:W-:Y:S01]  /*22d0*/  MUFU.TANH R35, R35 ;  /* 0x0000002300237308 */ /* 0x000fe20000002400 */
[----:B------:R-:W-:Y:S02]  /*22e0*/  ISETP.GT.AND P2, PT, R32, 0x28, PT ;  /* 0x000000282000780c */ /* 0x000fe40003f44270 */
[----:B---3--:R-:W-:Y:S02]  /*22f0*/  FSEL R96, R96, -INF , P1 ;  /* 0xff80000060607808 */ /* 0x008fe40000800000 */
[----:B------:R-:W-:Y:S02]  /*2300*/  FMNMX.FTZ R11, R98, R11, !PT ;  /* 0x0000000b620b7209 */ /* 0x000fe40007810000 */
[----:B------:R-:W-:Y:S01]  /*2310*/  ISETP.GT.AND P1, PT, R32, 0x29, PT ;  /* 0x000000292000780c */ /* 0x000fe20003f24270 */
[----:B------:R-:W1:Y:S01]  /*2320*/  MUFU.TANH R36, R36 ;  /* 0x0000002400247308 */ /* 0x000e620000002400 */
[----:B--2---:R-:W-:-:S02]  /*2330*/  FSEL R94, R94, -INF , P2 ;  /* 0xff8000005e5e7808 */ /* 0x004fc40001000000 */
[----:B------:R-:W-:Y:S02]  /*2340*/  FMNMX.FTZ R11, R96, R11, !PT ;  /* 0x0000000b600b7209 */ /* 0x000fe40007810000 */
[----:B------:R-:W-:Y:S02]  /*2350*/  ISETP.GT.AND P2, PT, R32, 0x30, PT ;  /* 0x000000302000780c */ /* 0x000fe40003f44270 */
[----:B0-----:R-:W-:Y:S01]  /*2360*/  FSEL R90, R90, -INF , P1 ;  /* 0xff8000005a5a7808 */ /* 0x001fe20000800000 */
[----:B------:R-:W-:Y:S01]  /*2370*/  MUFU.TANH R39, R58 ;  /* 0x0000003a00277308 */ /* 0x000fe20000002400 */
[----:B------:R-:W-:Y:S01]  /*2380*/  FMNMX.FTZ R29, R94, R11, !PT ;  /* 0x0000000b5e1d7209 */ /* 0x000fe20007810000 */
[----:B------:R-:W-:Y:S01]  /*2390*/  FMUL.FTZ R11, R74, UR5 ;  /* 0x000000054a0b7c20 */ /* 0x000fe20008410000 */
[----:B------:R-:W-:Y:S02]  /*23a0*/  ISETP.GT.AND P1, PT, R32, 0x31, PT ;  /* 0x000000312000780c */ /* 0x000fe40003f24270 */
[----:B----4-:R-:W-:-:S02]  /*23b0*/  FSEL R74, R34, -INF , P2 ;  /* 0xff800000224a7808 */ /* 0x010fc40001000000 */
[----:B------:R-:W-:Y:S01]  /*23c0*/  FMNMX.FTZ R29, R90, R29, !PT ;  /* 0x0000001d5a1d7209 */ /* 0x000fe20007810000 */
[----:B------:R0:W2:Y:S01]  /*23d0*/  MUFU.TANH R56, R59 ;  /* 0x0000003b00387308 */ /* 0x0000a20000002400 */
[----:B------:R-:W-:Y:S02]  /*23e0*/  ISETP.GT.AND P2, PT, R32, 0x38, PT ;  /* 0x000000382000780c */ /* 0x000fe40003f44270 */
[----:B------:R-:W-:Y:S02]  /*23f0*/  FMNMX.FTZ R29, R74, R29, !PT ;  /* 0x0000001d4a1d7209 */ /* 0x000fe40007810000 */
[----:B------:R-:W-:-:S03]  /*2400*/  VIADDMNMX R108, R31, R108, R33, PT ;  /* 0x0000006c1f6c7246 */ /* 0x000fc60003800121 */
[----:B------:R5:W-:Y:S01]  /*2410*/  MUFU.TANH R46, R70 ;  /* 0x00000046002e7308 */ /* 0x000be20000002400 */
[----:B------:R-:W-:Y:S01]  /*2420*/  ISETP.GT.AND P3, PT, R108, 0x8, PT ;  /* 0x000000086c00780c */ /* 0x000fe20003f64270 */
[----:B0-----:R-:W-:-:S06]  /*2430*/  FMUL.FTZ R59, R85, UR5 ;  /* 0x00000005553b7c20 */ /* 0x001fcc0008410000 */
[----:B------:R-:W0:Y:S01]  /*2440*/  MUFU.TANH R54, R62 ;  /* 0x0000003e00367308 */ /* 0x000e220000002400 */
[----:B-----5:R-:W-:Y:S02]  /*2450*/  FSEL R70, R30, -INF , P1 ;  /* 0xff8000001e467808 */ /* 0x020fe40000800000 */
[----:B------:R-:W-:Y:S02]  /*2460*/  ISETP.GT.AND P1, PT, R32, 0x39, PT ;  /* 0x000000392000780c */ /* 0x000fe40003f24270 */
[----:B------:R-:W-:Y:S02]  /*2470*/  FMNMX.FTZ R29, R70, R29, !PT ;  /* 0x0000001d461d7209 */ /* 0x000fe40007810000 */
[----:B-1----:R-:W-:Y:S01]  /*2480*/  FSEL R58, R36, -INF , P1 ;  /* 0xff800000243a7808 */ /* 0x002fe20000800000 */
[----:B------:R1:W-:Y:S01]  /*2490*/  MUFU.TANH R52, R66 ;  /* 0x0000004200347308 */ /* 0x0003e20000002400 */
[----:B------:R-:W-:-:S04]  /*24a0*/  ISETP.GT.AND P1, PT, R32, 0x41, PT ;  /* 0x000000412000780c */ /* 0x000fc80003f24270 */
[----:B--2---:R-:W-:Y:S02]  /*24b0*/  FSEL R56, R56, -INF , P1 ;  /* 0xff80000038387808 */ /* 0x004fe40000800000 */
[----:B------:R-:W-:Y:S01]  /*24c0*/  ISETP.GT.AND P1, PT, R32, 0x49, PT ;  /* 0x000000492000780c */ /* 0x000fe20003f24270 */
[----:B------:R-:W2:Y:S01]  /*24d0*/  MUFU.TANH R50, R63 ;  /* 0x0000003f00327308 */ /* 0x000ea20000002400 */
[----:B-1----:R-:W-:Y:S01]  /*24e0*/  FSEL R66, R35, -INF , P2 ;  /* 0xff80000023427808 */ /* 0x002fe20001000000 */
[----:B------:R-:W-:Y:S01]  /*24f0*/  FMUL.FTZ R35, R60, UR5 ;  /* 0x000000053c237c20 */ /* 0x000fe20008410000 */
[----:B------:R-:W-:Y:S02]  /*2500*/  ISETP.GT.AND P2, PT, R32, 0x40, PT ;  /* 0x000000402000780c */ /* 0x000fe40003f44270 */
[----:B------:R-:W-:Y:S02]  /*2510*/  FMNMX.FTZ R29, R66, R29, !PT ;  /* 0x0000001d421d7209 */ /* 0x000fe40007810000 */
[----:B------:R-:W-:Y:S01]  /*2520*/  FSEL R62, R39, -INF , P2 ;  /* 0xff800000273e7808 */ /* 0x000fe20001000000 */
[----:B------:R-:W1:Y:S01]  /*2530*/  MUFU.TANH R48, R67 ;  /* 0x0000004300307308 */ /* 0x000e620000002400 */
[----:B------:R-:W-:Y:S01]  /*2540*/  FMNMX.FTZ R29, R58, R29, !PT ;  /* 0x0000001d3a1d7209 */ /* 0x000fe20007810000 */
[----:B------:R-:W-:Y:S01]  /*2550*/  FMUL.FTZ R39, R64, UR5 ;  /* 0x0000000540277c20 */ /* 0x000fe20008410000 */
[----:B------:R-:W-:-:S02]  /*2560*/  ISETP.GT.AND P2, PT, R32, 0x48, PT ;  /* 0x000000482000780c */ /* 0x000fc40003f44270 */
[----:B------:R-:W-:Y:S02]  /*2570*/  FMNMX.FTZ R29, R62, R29, !PT ;  /* 0x0000001d3e1d7209 */ /* 0x000fe40007810000 */
[----:B0-----:R-:W-:Y:S01]  /*2580*/  FSEL R54, R54, -INF , P2 ;  /* 0xff80000036367808 */ /* 0x001fe20001000000 */
[----:B------:R-:W0:Y:S01]  /*2590*/  MUFU.TANH R44, R71 ;  /* 0x00000047002c7308 */ /* 0x000e220000002400 */
[----:B------:R-:W-:Y:S02]  /*25a0*/  FMNMX.FTZ R29, R56, R29, !PT ;  /* 0x0000001d381d7209 */ /* 0x000fe40007810000 */
[----:B------:R-:W-:Y:S02]  /*25b0*/  ISETP.GT.AND P2, PT, R32, 0x50, PT ;  /* 0x000000502000780c */ /* 0x000fe40003f44270 */
[----:B--2---:R-:W-:Y:S02]  /*25c0*/  FSEL R50, R50, -INF , P1 ;  /* 0xff80000032327808 */ /* 0x004fe40000800000 */
[----:B------:R-:W-:Y:S01]  /*25d0*/  FMNMX.FTZ R29, R54, R29, !PT ;  /* 0x0000001d361d7209 */ /* 0x000fe20007810000 */
[----:B------:R-:W2:Y:S01]  /*25e0*/  MUFU.TANH R11, R11 ;  /* 0x0000000b000b7308 */ /* 0x000ea20000002400 */
[----:B------:R-:W-:-:S02]  /*25f0*/  ISETP.GT.AND P1, PT, R32, 0x51, PT ;  /* 0x000000512000780c */ /* 0x000fc40003f24270 */
[----:B------:R-:W-:Y:S02]  /*2600*/  FSEL R52, R52, -INF , P2 ;  /* 0xff80000034347808 */ /* 0x000fe40001000000 */
[----:B------:R-:W-:Y:S02]  /*2610*/  FMNMX.FTZ R29, R50, R29, !PT ;  /* 0x0000001d321d7209 */ /* 0x000fe40007810000 */
[----:B------:R-:W-:Y:S01]  /*2620*/  ISETP.GT.AND P2, PT, R32, 0x58, PT ;  /* 0x000000582000780c */ /* 0x000fe20003f44270 */
[----:B------:R-:W3:Y:S01]  /*2630*/  MUFU.TANH R40, R75 ;  /* 0x0000004b00287308 */ /* 0x000ee20000002400 */
[----:B-1----:R-:W-:Y:S02]  /*2640*/  FSEL R48, R48, -INF , P1 ;  /* 0xff80000030307808 */ /* 0x002fe40000800000 */
[----:B------:R-:W-:Y:S02]  /*2650*/  FMNMX.FTZ R29, R52, R29, !PT ;  /* 0x0000001d341d7209 */ /* 0x000fe40007810000 */
[----:B------:R-:W-:-:S02]  /*2660*/  ISETP.GT.AND P1, PT, R32, 0x59, PT ;  /* 0x000000592000780c */ /* 0x000fc40003f24270 */
[----:B------:R-:W-:Y:S01]  /*2670*/  FSEL R46, R46, -INF , P2 ;  /* 0xff8000002e2e7808 */ /* 0x000fe20001000000 */
[----:B------:R-:W1:Y:S01]  /*2680*/  MUFU.TANH R38, R78 ;  /* 0x0000004e00267308 */ /* 0x000e620000002400 */
[----:B------:R-:W-:Y:S02]  /*2690*/  FMNMX.FTZ R29, R48, R29, !PT ;  /* 0x0000001d301d7209 */ /* 0x000fe40007810000 */
[----:B------:R-:W-:Y:S02]  /*26a0*/  ISETP.GT.AND P2, PT, R32, 0x60, PT ;  /* 0x000000602000780c */ /* 0x000fe40003f44270 */
[----:B0-----:R-:W-:Y:S02]  /*26b0*/  FSEL R44, R44, -INF , P1 ;  /* 0xff8000002c2c7808 */ /* 0x001fe40000800000 */
[----:B------:R-:W-:Y:S01]  /*26c0*/  FMNMX.FTZ R29, R46, R29, !PT ;  /* 0x0000001d2e1d7209 */ /* 0x000fe20007810000 */
[----:B------:R-:W0:Y:S01]  /*26d0*/  MUFU.TANH R36, R79 ;  /* 0x0000004f00247308 */ /* 0x000e220000002400 */
[----:B------:R-:W-:-:S02]  /*26e0*/  ISETP.GT.AND P1, PT, R32, 0x61, PT ;  /* 0x000000612000780c */ /* 0x000fc40003f24270 */
[----:B--2---:R-:W-:Y:S02]  /*26f0*/  FSEL R42, R11, -INF , P2 ;  /* 0xff8000000b2a7808 */ /* 0x004fe40001000000 */
[----:B------:R-:W-:Y:S02]  /*2700*/  FMNMX.FTZ R29, R44, R29, !PT ;  /* 0x0000001d2c1d7209 */ /* 0x000fe40007810000 */
[----:B------:R-:W-:Y:S01]  /*2710*/  ISETP.GT.AND P2, PT, R32, 0x68, PT ;  /* 0x000000682000780c */ /* 0x000fe20003f44270 */
[----:B------:R-:W2:Y:S01]  /*2720*/  MUFU.TANH R34, R82 ;  /* 0x0000005200227308 */ /* 0x000ea20000002400 */
[----:B---3--:R-:W-:Y:S02]  /*2730*/  FSEL R40, R40, -INF , P1 ;  /* 0xff80000028287808 */ /* 0x008fe40000800000 */
[----:B------:R-:W-:Y:S02]  /*2740*/  FMNMX.FTZ R29, R42, R29, !PT ;  /* 0x0000001d2a1d7209 */ /* 0x000fe40007810000 */
[----:B------:R-:W-:-:S02]  /*2750*/  ISETP.GT.AND P1, PT, R32, 0x69, PT ;  /* 0x000000692000780c */ /* 0x000fc40003f24270 */
[----:B-1----:R-:W-:Y:S01]  /*2760*/  FSEL R38, R38, -INF , P2 ;  /* 0xff80000026267808 */ /* 0x002fe20001000000 */
        /* <DEDUP_REMOVED lines=11> */
[----:B-1----:R-:W-:Y:S02]  /*2820*/  FSEL R30, R30, -INF , P1 ;  /* 0xff8000001e1e7808 */ /* 0x002fe40000800000 */
[----:B------:R-:W-:Y:S02]  /*2830*/  FMNMX.FTZ R29, R34, R29, !PT ;  /* 0x0000001d221d7209 */ /* 0x000fe40007810000 */
[----:B------:R-:W-:-:S02]  /*2840*/  ISETP.GT.AND P1, PT, R32, 0x79, PT ;  /* 0x000000792000780c */ /* 0x000fc40003f24270 */
[----:B------:R-:W-:Y:S01]  /*2850*/  FMNMX.FTZ R29, R30, R29, !PT ;  /* 0x0000001d1e1d7209 */ /* 0x000fe20007810000 */
[----:B------:R-:W-:Y:S01]  /*2860*/  MUFU.TANH R4, R4 ;  /* 0x0000000400047308 */ /* 0x000fe20000002400 */
[----:B0-----:R-:W-:Y:S02]  /*2870*/  FSEL R32, R86, -INF , P2 ;  /* 0xff80000056207808 */ /* 0x001fe40001000000 */
[----:B------:R-:W-:Y:S02]  /*2880*/  MOV R11, UR6 ;  /* 0x00000006000b7c02 */ /* 0x000fe40008000f00 */
[----:B------:R-:W-:Y:S02]  /*2890*/  FMNMX.FTZ R29, R32, R29, !PT ;  /* 0x0000001d201d7209 */ /* 0x000fe40007810000 */
[----:B------:R-:W-:Y:S01]  /*28a0*/  ISETP.GT.AND P2, PT, R108, 0x1, PT ;  /* 0x000000016c00780c */ /* 0x000fe20003f44270 */
[----:B------:R-:W0:Y:S01]  /*28b0*/  MUFU.TANH R3, R3 ;  /* 0x0000000300037308 */ /* 0x000e220000002400 */
[----:B--2---:R-:W-:-:S02]  /*28c0*/  FSEL R28, R28, -INF , P1 ;  /* 0xff8000001c1c7808 */ /* 0x004fc40000800000 */
[----:B------:R-:W-:Y:S02]  /*28d0*/  R2UR UR5, R0 ;  /* 0x00000000000572ca */ /* 0x000fe400000e0000 */
[----:B------:R-:W-:-:S03]  /*28e0*/  FMNMX.FTZ R29, R28, R29, !PT ;  /* 0x0000001d1c1d7209 */ /* 0x000fc60007810000 */
[----:B------:R-:W-:Y:S02]  /*28f0*/  MUFU.TANH R7, R7 ;  /* 0x0000000700077308 */ /* 0x000fe40000002400 */
[----:B------:R-:W1:Y:S06]  /*2900*/  SHFL.BFLY PT, R60, R29, 0x2, 0x1f ;  /* 0x0c401f001d3c7f89 */ /* 0x000e6c00000e0000 */
[----:B------:R-:W-:Y:S01]  /*2910*/  MUFU.TANH R5, R5 ;  /* 0x0000000500057308 */ /* 0x000fe20000002400 */
[----:B0-----:R-:W-:Y:S01]  /*2920*/  FSEL R3, R3, -INF , P2 ;  /* 0xff80000003037808 */ /* 0x001fe20001000000 */
[----:B------:R-:W-:Y:S01]  /*2930*/  UIADD3 UR5, UR5, 0x2d840, URZ ;  /* 0x0002d84005057890 */ /* 0x000fe2000fffe03f */
[----:B------:R-:W-:-:S03]  /*2940*/  ISETP.GT.AND P2, PT, R108, 0x10, PT ;  /* 0x000000106c00780c */ /* 0x000fc60003f44270 */
[----:B------:R-:W-:Y:S02]  /*2950*/  UPRMT UR5, UR42, 0x654, UR5 ;  /* 0x000006542a057896 */ /* 0x000fe40008000005 */
[----:B------:R-:W0:Y:S07]  /*2960*/  MUFU.TANH R9, R9 ;  /* 0x0000000900097308 */ /* 0x000e2e0000002400 */
[----:B------:R-:W-:Y:S01]  /*2970*/  SYNCS.ARRIVE.TRANS64.RED.A1T0 RZ, [UR5], RZ ;  /* 0x000000ffffff79a7 */ /* 0x000fe20008100405 */
[----:B------:R-:W-:Y:S01]  /*2980*/  MUFU.TANH R6, R6 ;  /* 0x0000000600067308 */ /* 0x000fe20000002400 */
[----:B-1----:R-:W-:-:S05]  /*2990*/  FMNMX.FTZ R60, R29, R60, !PT ;  /* 0x0000003c1d3c7209 */ /* 0x002fca0007810000 */
[----:B------:R-:W1:Y:S02]  /*29a0*/  SHFL.BFLY PT, R63, R60, 0x1, 0x1f ;  /* 0x0c201f003c3f7f89 */ /* 0x000e6400000e0000 */
[----:B------:R-:W2:Y:S01]  /*29b0*/  MUFU.TANH R10, R10 ;  /* 0x0000000a000a7308 */ /* 0x000ea20000002400 */
[----:B0-----:R-:W-:Y:S02]  /*29c0*/  FSEL R72, R9, -INF , P2 ;  /* 0xff80000009487808 */ /* 0x001fe40001000000 */
[----:B------:R-:W-:-:S05]  /*29d0*/  ISETP.GT.AND P2, PT, R108, 0x18, PT ;  /* 0x000000186c00780c */ /* 0x000fca0003f44270 */
[----:B------:R-:W-:Y:S08]  /*29e0*/  MUFU.TANH R8, R8 ;  /* 0x0000000800087308 */ /* 0x000ff00000002400 */
[----:B------:R-:W0:Y:S01]  /*29f0*/  MUFU.TANH R14, R14 ;  /* 0x0000000e000e7308 */ /* 0x000e220000002400 */
[----:B--2---:R-:W-:Y:S02]  /*2a00*/  FSEL R76, R10, -INF , P2 ;  /* 0xff8000000a4c7808 */ /* 0x004fe40001000000 */
[----:B------:R-:W-:-:S02]  /*2a10*/  ISETP.GT.AND P2, PT, R108, 0x20, PT ;  /* 0x000000206c00780c */ /* 0x000fc40003f44270 */
[----:B-1----:R-:W-:-:S03]  /*2a20*/  FMNMX.FTZ R63, R60, R63, !PT ;  /* 0x0000003f3c3f7209 */ /* 0x002fc60007810000 */
[----:B------:R-:W1:Y:S01]  /*2a30*/  MUFU.TANH R12, R12 ;  /* 0x0000000c000c7308 */ /* 0x000e620000002400 */
[----:B------:R-:W-:Y:S02]  /*2a40*/  FSEL R60, R7, -INF , P3 ;  /* 0xff800000073c7808 */ /* 0x000fe40001800000 */
[C---:B------:R-:W-:Y:S01]  /*2a50*/  FSETP.NEU.FTZ.AND P1, PT, R63.reuse, -INF , PT ;  /* 0xff8000003f00780b */ /* 0x040fe20003f3d000 */
[----:B------:R-:W-:-:S04]  /*2a60*/  FMUL.FTZ R29, R63, R11 ;  /* 0x0000000b3f1d7220 */ /* 0x000fc80000410000 */
[----:B------:R-:W2:Y:S01]  /*2a70*/  MUFU.TANH R15, R15 ;  /* 0x0000000f000f7308 */ /* 0x000ea20000002400 */
[----:B------:R-:W-:Y:S02]  /*2a80*/  FSEL R29, R29, RZ, P1 ;  /* 0x000000ff1d1d7208 */ /* 0x000fe40000800000 */
[----:B------:R-:W-:Y:S02]  /*2a90*/  ISETP.GT.AND P1, PT, R108, RZ, PT ;  /* 0x000000ff6c00720c */ /* 0x000fe40003f24270 */
[----:B0-----:R-:W-:Y:S01]  /*2aa0*/  FSEL R80, R14, -INF , P2 ;  /* 0xff8000000e507808 */ /* 0x001fe20001000000 */
[-CC-:B------:R-:W-:Y:S01]  /*2ab0*/  FFMA.FTZ R9, R104, R11.reuse, -R29.reuse ;  /* 0x0000000b68097223 */ /* 0x180fe2000001081d */
[----:B------:R-:W-:Y:S01]  /*2ac0*/  FSEL R4, R4, -INF , P1 ;  /* 0xff80000004047808 */ /* 0x000fe20000800000 */
[----:B------:R-:W0:Y:S01]  /*2ad0*/  MUFU.TANH R13, R13 ;  /* 0x0000000d000d7308 */ /* 0x000e220000002400 */
[----:B------:R-:W-:Y:S01]  /*2ae0*/  ISETP.GT.AND P1, PT, R108, 0x9, PT ;  /* 0x000000096c00780c */ /* 0x000fe20003f24270 */
[--C-:B------:R-:W-:Y:S01]  /*2af0*/  FFMA.FTZ R106, R106, R11, -R29.reuse ;  /* 0x0000000b6a6a7223 */ /* 0x100fe2000001081d */
[----:B------:R-:W-:Y:S01]  /*2b00*/  FMNMX.FTZ R7, R4, R3, !PT ;  /* 0x0000000304077209 */ /* 0x000fe20007810000 */
[-CC-:B------:R-:W-:Y:S01]  /*2b10*/  FFMA.FTZ R110, R110, R11.reuse, -R29.reuse ;  /* 0x0000000b6e6e7223 */ /* 0x180fe2000001081d */
[----:B------:R-:W-:Y:S01]  /*2b20*/  FSEL R68, R5, -INF , P1 ;  /* 0xff80000005447808 */ /* 0x000fe20000800000 */
[--C-:B------:R-:W-:Y:S01]  /*2b30*/  FFMA.FTZ R64, R112, R11, -R29.reuse ;  /* 0x0000000b70407223 */ /* 0x100fe2000001081d */
[----:B------:R-:W-:Y:S01]  /*2b40*/  FMNMX.FTZ R5, R60, R7, !PT ;  /* 0x000000073c057209 */ /* 0x000fe20007810000 */
[----:B------:R-:W3:Y:S01]  /*2b50*/  MUFU.TANH R21, R21 ;  /* 0x0000001500157308 */ /* 0x000ee20000002400 */
[----:B------:R-:W-:Y:S01]  /*2b60*/  ISETP.GT.AND P1, PT, R108, 0x11, PT ;  /* 0x000000116c00780c */ /* 0x000fe20003f24270 */
[--C-:B------:R-:W-:Y:S01]  /*2b70*/  FFMA.FTZ R31, R114, R11, -R29.reuse ;  /* 0x0000000b721f7223 */ /* 0x100fe2000001081d */
[----:B------:R-:W-:Y:S01]  /*2b80*/  FMNMX.FTZ R5, R68, R5, !PT ;  /* 0x0000000544057209 */ /* 0x000fe20007810000 */
[-CC-:B------:R-:W-:Y:S01]  /*2b90*/  FFMA.FTZ R33, R66, R11.reuse, -R29.reuse ;  /* 0x0000000b42217223 */ /* 0x180fe2000001081d */
[----:B------:R-:W-:Y:S01]  /*2ba0*/  FSEL R6, R6, -INF , P1 ;  /* 0xff80000006067808 */ /* 0x000fe20000800000 */
[--C-:B------:R-:W-:Y:S01]  /*2bb0*/  FFMA.FTZ R70, R70, R11, -R29.reuse ;  /* 0x0000000b46467223 */ /* 0x100fe2000001081d */
[----:B------:R-:W-:Y:S01]  /*2bc0*/  FMNMX.FTZ R5, R72, R5, !PT ;  /* 0x0000000548057209 */ /* 0x000fe20007810000 */
[----:B------:R-:W4:Y:S01]  /*2bd0*/  MUFU.TANH R20, R20 ;  /* 0x0000001400147308 */ /* 0x000f220000002400 */
[----:B------:R-:W-:Y:S01]  /*2be0*/  ISETP.GT.AND P1, PT, R108, 0x19, PT ;  /* 0x000000196c00780c */ /* 0x000fe20003f24270 */
[--C-:B------:R-:W-:Y:S01]  /*2bf0*/  FFMA.FTZ R58, R58, R11, -R29.reuse ;  /* 0x0000000b3a3a7223 */ /* 0x100fe2000001081d */
[----:B------:R-:W-:Y:S01]  /*2c00*/  FMNMX.FTZ R5, R6, R5, !PT ;  /* 0x0000000506057209 */ /* 0x000fe20007810000 */
[-CC-:B------:R-:W-:Y:S01]  /*2c10*/  FFMA.FTZ R56, R56, R11.reuse, -R29.reuse ;  /* 0x0000000b38387223 */ /* 0x180fe2000001081d */
[----:B------:R-:W-:Y:S01]  /*2c20*/  FSEL R8, R8, -INF , P1 ;  /* 0xff80000008087808 */ /* 0x000fe20000800000 */
[--C-:B------:R-:W-:Y:S01]  /*2c30*/  FFMA.FTZ R50, R50, R11, -R29.reuse ;  /* 0x0000000b32327223 */ /* 0x100fe2000001081d */
[----:B------:R-:W-:Y:S01]  /*2c40*/  FMNMX.FTZ R5, R76, R5, !PT ;  /* 0x000000054c057209 */ /* 0x000fe20007810000 */
[----:B------:R-:W5:Y:S01]  /*2c50*/  MUFU.TANH R25, R25 ;  /* 0x0000001900197308 */ /* 0x000f620000002400 */
[----:B------:R-:W-:Y:S01]  /*2c60*/  ISETP.GT.AND P1, PT, R108, 0x21, PT ;  /* 0x000000216c00780c */ /* 0x000fe20003f24270 */
[--C-:B------:R-:W-:Y:S01]  /*2c70*/  FFMA.FTZ R48, R48, R11, -R29.reuse ;  /* 0x0000000b30307223 */ /* 0x100fe2000001081d */
[----:B------:R-:W-:Y:S01]  /*2c80*/  FMNMX.FTZ R5, R8, R5, !PT ;  /* 0x0000000508057209 */ /* 0x000fe20007810000 */
[-CC-:B------:R-:W-:Y:S01]  /*2c90*/  FFMA.FTZ R44, R44, R11.reuse, -R29.reuse ;  /* 0x0000000b2c2c7223 */ /* 0x180fe2000001081d */
[----:B------:R-:W-:Y:S01]  /*2ca0*/  ISETP.GT.AND P2, PT, R108, 0x28, PT ;  /* 0x000000286c00780c */ /* 0x000fe20003f44270 */
[--C-:B------:R-:W-:Y:S01]  /*2cb0*/  FFMA.FTZ R40, R40, R11, -R29.reuse ;  /* 0x0000000b28287223 */ /* 0x100fe2000001081d */
[----:B-1----:R-:W-:Y:S01]  /*2cc0*/  FSEL R14, R12, -INF , P1 ;  /* 0xff8000000c0e7808 */ /* 0x002fe20000800000 */
[----:B------:R-:W1:Y:S01]  /*2cd0*/  MUFU.TANH R24, R24 ;  /* 0x0000001800187308 */ /* 0x000e620000002400 */
[----:B------:R-:W-:Y:S01]  /*2ce0*/  FMNMX.FTZ R5, R80, R5, !PT ;  /* 0x0000000550057209 */ /* 0x000fe20007810000 */
[-CC-:B------:R-:W-:Y:S01]  /*2cf0*/  FFMA.FTZ R12, R102, R11.reuse, -R29.reuse ;  /* 0x0000000b660c7223 */ /* 0x180fe2000001081d */
[----:B------:R-:W-:Y:S01]  /*2d00*/  ISETP.GT.AND P1, PT, R108, 0x29, PT ;  /* 0x000000296c00780c */ /* 0x000fe20003f24270 */
[-CC-:B------:R-:W-:Y:S01]  /*2d10*/  FFMA.FTZ R36, R36, R11.reuse, -R29.reuse ;  /* 0x0000000b24247223 */ /* 0x180fe2000001081d */
[----:B--2---:R-:W-:Y:S01]  /*2d20*/  FSEL R82, R15, -INF , P2 ;  /* 0xff8000000f527808 */ /* 0x004fe20001000000 */
[--C-:B------:R-:W-:Y:S01]  /*2d30*/  FFMA.FTZ R15, R92, R11, -R29.reuse ;  /* 0x0000000b5c0f7223 */ /* 0x100fe2000001081d */
[----:B------:R-:W-:Y:S01]  /*2d40*/  FMNMX.FTZ R5, R14, R5, !PT ;  /* 0x000000050e057209 */ /* 0x000fe20007810000 */
[----:B------:R-:W2:Y:S01]  /*2d50*/  MUFU.TANH R27, R27 ;  /* 0x0000001b001b7308 */ /* 0x000ea20000002400 */
[----:B------:R-:W-:Y:S01]  /*2d60*/  ISETP.GT.AND P2, PT, R108, 0x30, PT ;  /* 0x000000306c00780c */ /* 0x000fe20003f44270 */
[-CC-:B------:R-:W-:Y:S01]  /*2d70*/  FFMA.FTZ R34, R34, R11.reuse, -R29.reuse ;  /* 0x0000000b22227223 */ /* 0x180fe2000001081d */
[----:B0-----:R-:W-:Y:S01]  /*2d80*/  FSEL R84, R13, -INF , P1 ;  /* 0xff8000000d547808 */ /* 0x001fe20000800000 */
[----:B------:R-:W-:Y:S01]  /*2d90*/  FFMA.FTZ R28, R28, R11, -R29 ;  /* 0x0000000b1c1c7223 */ /* 0x000fe2000001081d */
[----:B------:R-:W-:-:S02]  /*2da0*/  FMNMX.FTZ R5, R82, R5, !PT ;  /* 0x0000000552057209 */ /* 0x000fc40007810000 */
[----:B------:R-:W-:Y:S01]  /*2db0*/  ISETP.GT.AND P1, PT, R108, 0x31, PT ;  /* 0x000000316c00780c */ /* 0x000fe20003f24270 */
[----:B------:R-:W0:Y:S01]  /*2dc0*/  MUFU.TANH R26, R26 ;  /* 0x0000001a001a7308 */ /* 0x000e220000002400 */
[----:B---3--:R-:W-:Y:S01]  /*2dd0*/  FSEL R86, R21, -INF , P2 ;  /* 0xff80000015567808 */ /* 0x008fe20001000000 */
[--C-:B------:R-:W-:Y:S01]  /*2de0*/  FFMA.FTZ R21, R74, R11, -R29.reuse ;  /* 0x0000000b4a157223 */ /* 0x100fe2000001081d */
[----:B------:R-:W-:Y:S02]  /*2df0*/  FMNMX.FTZ R5, R84, R5, !PT ;  /* 0x0000000554057209 */ /* 0x000fe40007810000 */
[----:B------:R-:W-:Y:S02]  /*2e00*/  ISETP.GT.AND P2, PT, R108, 0x38, PT ;  /* 0x000000386c00780c */ /* 0x000fe40003f44270 */
[----:B----4-:R-:W-:Y:S01]  /*2e10*/  FSEL R92, R20, -INF , P1 ;  /* 0xff800000145c7808 */ /* 0x010fe20000800000 */
[----:B------:R-:W3:Y:S01]  /*2e20*/  MUFU.TANH R35, R35 ;  /* 0x0000002300237308 */ /* 0x000ee20000002400 */
[----:B------:R-:W-:Y:S01]  /*2e30*/  FMNMX.FTZ R5, R86, R5, !PT ;  /* 0x0000000556057209 */ /* 0x000fe20007810000 */
[----:B------:R-:W-:Y:S01]  /*2e40*/  FFMA.FTZ R20, R100, R11, -R29 ;  /* 0x0000000b64147223 */ /* 0x000fe2000001081d */
[----:B------:R-:W-:-:S02]  /*2e50*/  ISETP.GT.AND P1, PT, R108, 0x39, PT ;  /* 0x000000396c00780c */ /* 0x000fc40003f24270 */
[----:B-----5:R-:W-:Y:S01]  /*2e60*/  FSEL R100, R25, -INF , P2 ;  /* 0xff80000019647808 */ /* 0x020fe20001000000 */
[--C-:B------:R-:W-:Y:S01]  /*2e70*/  FFMA.FTZ R25, R98, R11, -R29.reuse ;  /* 0x0000000b62197223 */ /* 0x100fe2000001081d */
[----:B------:R-:W-:Y:S01]  /*2e80*/  FMNMX.FTZ R5, R92, R5, !PT ;  /* 0x000000055c057209 */ /* 0x000fe20007810000 */
[----:B------:R-:W-:Y:S01]  /*2e90*/  MUFU.TANH R37, R37 ;  /* 0x0000002500257308 */ /* 0x000fe20000002400 */
[----:B------:R-:W-:Y:S02]  /*2ea0*/  ISETP.GT.AND P2, PT, R108, 0x40, PT ;  /* 0x000000406c00780c */ /* 0x000fe40003f44270 */
[----:B-1----:R-:W-:Y:S01]  /*2eb0*/  FSEL R102, R24, -INF , P1 ;  /* 0xff80000018667808 */ /* 0x002fe20000800000 */
[--C-:B------:R-:W-:Y:S01]  /*2ec0*/  FFMA.FTZ R24, R96, R11, -R29.reuse ;  /* 0x0000000b60187223 */ /* 0x100fe2000001081d */
[----:B------:R-:W-:Y:S02]  /*2ed0*/  FMNMX.FTZ R5, R100, R5, !PT ;  /* 0x0000000564057209 */ /* 0x000fe40007810000 */
[----:B------:R-:W-:Y:S01]  /*2ee0*/  ISETP.GT.AND P1, PT, R108, 0x41, PT ;  /* 0x000000416c00780c */ /* 0x000fe20003f24270 */
[----:B------:R-:W1:Y:S01]  /*2ef0*/  MUFU.TANH R39, R39 ;  /* 0x0000002700277308 */ /* 0x000e620000002400 */
[----:B--2---:R-:W-:Y:S01]  /*2f00*/  FSEL R98, R27, -INF , P2 ;  /* 0xff8000001b627808 */ /* 0x004fe20001000000 */
[----:B------:R-:W-:Y:S01]  /*2f10*/  FFMA.FTZ R27, R94, R11, -R29 ;  /* 0x0000000b5e1b7223 */ /* 0x000fe2000001081d */
[----:B------:R-:W-:-:S02]  /*2f20*/  FMNMX.FTZ R5, R102, R5, !PT ;  /* 0x0000000566057209 */ /* 0x000fc40007810000 */
[----:B------:R-:W-:Y:S02]  /*2f30*/  ISETP.GT.AND P2, PT, R108, 0x48, PT ;  /* 0x000000486c00780c */ /* 0x000fe40003f44270 */
[----:B0-----:R-:W-:Y:S01]  /*2f40*/  FSEL R104, R26, -INF , P1 ;  /* 0xff8000001a687808 */ /* 0x001fe20000800000 */
[----:B------:R-:W-:Y:S01]  /*2f50*/  MUFU.TANH R41, R41 ;  /* 0x0000002900297308 */ /* 0x000fe20000002400 */
[----:B------:R-:W-:Y:S01]  /*2f60*/  FMNMX.FTZ R5, R98, R5, !PT ;  /* 0x0000000562057209 */ /* 0x000fe20007810000 */
[-CC-:B------:R-:W-:Y:S01]  /*2f70*/  FFMA.FTZ R26, R90, R11.reuse, -R29.reuse ;  /* 0x0000000b5a1a7223 */ /* 0x180fe2000001081d */
[----:B------:R-:W-:Y:S02]  /*2f80*/  ISETP.GT.AND P1, PT, R108, 0x49, PT ;  /* 0x000000496c00780c */ /* 0x000fe40003f24270 */
[----:B---3--:R-:W-:Y:S01]  /*2f90*/  FSEL R96, R35, -INF , P2 ;  /* 0xff80000023607808 */ /* 0x008fe20001000000 */
[----:B------:R-:W-:Y:S01]  /*2fa0*/  FFMA.FTZ R35, R54, R11, -R29 ;  /* 0x0000000b36237223 */ /* 0x000fe2000001081d */
[----:B------:R-:W-:Y:S01]  /*2fb0*/  FMNMX.FTZ R5, R104, R5, !PT ;  /* 0x0000000568057209 */ /* 0x000fe20007810000 */
[----:B------:R-:W0:Y:S01]  /*2fc0*/  MUFU.TANH R43, R43 ;  /* 0x0000002b002b7308 */ /* 0x000e220000002400 */
[----:B------:R-:W-:-:S02]  /*2fd0*/  ISETP.GT.AND P2, PT, R108, 0x50, PT ;  /* 0x000000506c00780c */ /* 0x000fc40003f44270 */
[----:B------:R-:W-:Y:S02]  /*2fe0*/  FMNMX.FTZ R5, R96, R5, !PT ;  /* 0x0000000560057209 */ /* 0x000fe40007810000 */
[----:B-1----:R-:W-:Y:S01]  /*2ff0*/  FSEL R94, R39, -INF , P2 ;  /* 0xff800000275e7808 */ /* 0x002fe20001000000 */
[-CC-:B------:R-:W-:Y:S01]  /*3000*/  FFMA.FTZ R39, R42, R11.reuse, -R29.reuse ;  /* 0x0000000b2a277223 */ /* 0x180fe2000001081d */
[----:B------:R-:W-:Y:S01]  /*3010*/  ISETP.GT.AND P2, PT, R108, 0x58, PT ;  /* 0x000000586c00780c */ /* 0x000fe20003f44270 */
[----:B------:R-:W-:Y:S08]  /*3020*/  MUFU.TANH R45, R45 ;  /* 0x0000002d002d7308 */ /* 0x000ff00000002400 */
[----:B------:R1:W-:Y:S01]  /*3030*/  MUFU.EX2 R10, R106 ;  /* 0x0000006a000a7308 */ /* 0x0003e20000000800 */
[----:B0-----:R-:W-:Y:S01]  /*3040*/  FSEL R90, R43, -INF , P2 ;  /* 0xff8000002b5a7808 */ /* 0x001fe20001000000 */
[----:B------:R-:W-:Y:S01]  /*3050*/  FFMA.FTZ R43, R52, R11, -R29 ;  /* 0x0000000b342b7223 */ /* 0x000fe2000001081d */
[----:B------:R-:W-:-:S05]  /*3060*/  ISETP.GT.AND P2, PT, R108, 0x60, PT ;  /* 0x000000606c00780c */ /* 0x000fca0003f44270 */
[----:B------:R-:W0:Y:S01]  /*3070*/  MUFU.TANH R49, R49 ;  /* 0x0000003100317308 */ /* 0x000e220000002400 */
[----:B-1----:R-:W-:Y:S01]  /*3080*/  FSEL R106, R37, -INF , P1 ;  /* 0xff800000256a7808 */ /* 0x002fe20000800000 */
[----:B------:R-:W-:Y:S01]  /*3090*/  FFMA.FTZ R37, R38, R11, -R29 ;  /* 0x0000000b26257223 */ /* 0x000fe2000001081d */
[----:B------:R-:W-:Y:S02]  /*30a0*/  ISETP.GT.AND P1, PT, R108, 0x51, PT ;  /* 0x000000516c00780c */ /* 0x000fe40003f24270 */
[----:B------:R-:W-:-:S03]  /*30b0*/  FMNMX.FTZ R5, R106, R5, !PT ;  /* 0x000000056a057209 */ /* 0x000fc60007810000 */
[----:B------:R-:W1:Y:S01]  /*30c0*/  MUFU.TANH R47, R47 ;  /* 0x0000002f002f7308 */ /* 0x000e620000002400 */
[----:B------:R-:W-:-:S07]  /*30d0*/  FMNMX.FTZ R5, R94, R5, !PT ;  /* 0x000000055e057209 */ /* 0x000fce0007810000 */
[----:B------:R2:W-:Y:S01]  /*30e0*/  MUFU.EX2 R7, R110 ;  /* 0x0000006e00077308 */ /* 0x0005e20000000800 */
[----:B0-----:R-:W-:Y:S02]  /*30f0*/  FSEL R74, R49, -INF , P2 ;  /* 0xff800000314a7808 */ /* 0x001fe40001000000 */
[----:B------:R-:W-:-:S05]  /*3100*/  ISETP.GT.AND P2, PT, R108, 0x68, PT ;  /* 0x000000686c00780c */ /* 0x000fca0003f44270 */
[----:B------:R-:W0:Y:S01]  /*3110*/  MUFU.TANH R53, R53 ;  /* 0x0000003500357308 */ /* 0x000e220000002400 */
[----:B--2---:R-:W-:Y:S01]  /*3120*/  FSEL R110, R41, -INF , P1 ;  /* 0xff800000296e7808 */ /* 0x004fe20000800000 */
[--C-:B------:R-:W-:Y:S01]  /*3130*/  FFMA.FTZ R41, R46, R11, -R29.reuse ;  /* 0x0000000b2e297223 */ /* 0x100fe2000001081d */
[----:B------:R-:W-:Y:S02]  /*3140*/  ISETP.GT.AND P1, PT, R108, 0x59, PT ;  /* 0x000000596c00780c */ /* 0x000fe40003f24270 */
[----:B------:R-:W-:Y:S02]  /*3150*/  FMNMX.FTZ R5, R110, R5, !PT ;  /* 0x000000056e057209 */ /* 0x000fe40007810000 */
[----:B------:R-:W-:Y:S01]  /*3160*/  FSEL R112, R45, -INF , P1 ;  /* 0xff8000002d707808 */ /* 0x000fe20000800000 */
[----:B------:R-:W2:Y:S01]  /*3170*/  MUFU.TANH R51, R51 ;  /* 0x0000003300337308 */ /* 0x000ea20000002400 */
[----:B------:R-:W-:Y:S01]  /*3180*/  FMNMX.FTZ R5, R90, R5, !PT ;  /* 0x000000055a057209 */ /* 0x000fe20007810000 */
[----:B------:R-:W-:Y:S01]  /*3190*/  FFMA.FTZ R45, R62, R11, -R29 ;  /* 0x0000000b3e2d7223 */ /* 0x000fe2000001081d */
[----:B------:R-:W-:-:S02]  /*31a0*/  ISETP.GT.AND P1, PT, R108, 0x61, PT ;  /* 0x000000616c00780c */ /* 0x000fc40003f24270 */
[----:B------:R-:W-:Y:S02]  /*31b0*/  FMNMX.FTZ R5, R112, R5, !PT ;  /* 0x0000000570057209 */ /* 0x000fe40007810000 */
[----:B-1----:R-:W-:Y:S01]  /*31c0*/  FSEL R114, R47, -INF , P1 ;  /* 0xff8000002f727808 */ /* 0x002fe20000800000 */
[----:B------:R-:W1:Y:S01]  /*31d0*/  MUFU.TANH R55, R55 ;  /* 0x0000003700377308 */ /* 0x000e620000002400 */
[----:B------:R-:W-:Y:S01]  /*31e0*/  FMNMX.FTZ R5, R74, R5, !PT ;  /* 0x000000054a057209 */ /* 0x000fe20007810000 */
[-CC-:B------:R-:W-:Y:S01]  /*31f0*/  FFMA.FTZ R47, R30, R11.reuse, -R29.reuse ;  /* 0x0000000b1e2f7223 */ /* 0x180fe2000001081d */
[----:B------:R-:W-:Y:S01]  /*3200*/  ISETP.GT.AND P1, PT, R108, 0x69, PT ;  /* 0x000000696c00780c */ /* 0x000fe20003f24270 */
[----:B------:R-:W-:Y:S01]  /*3210*/  FFMA.FTZ R30, R32, R11, -R29 ;  /* 0x0000000b201e7223 */ /* 0x000fe2000001081d */
        /* <DEDUP_REMOVED lines=12> */
[----:B------:R-:W1:Y:S01]  /*32e0*/  MUFU.TANH R59, R59 ;  /* 0x0000003b003b7308 */ /* 0x000e620000002400 */
[----:B0-----:R-:W-:Y:S02]  /*32f0*/  FSEL R120, R57, -INF , P1 ;  /* 0xff80000039787808 */ /* 0x001fe40000800000 */
[----:B------:R-:W-:Y:S02]  /*3300*/  ISETP.GT.AND P1, PT, R108, 0x79, PT ;  /* 0x000000796c00780c */ /* 0x000fe40003f24270 */
[----:B------:R-:W-:-:S03]  /*3310*/  FMNMX.FTZ R5, R120, R5, !PT ;  /* 0x0000000578057209 */ /* 0x000fc60007810000 */
[----:B------:R-:W-:Y:S01]  /*3320*/  MUFU.EX2 R31, R31 ;  /* 0x0000001f001f7308 */ /* 0x000fe20000000800 */
[----:B--2---:R-:W-:-:S04]  /*3330*/  FSEL R108, R61, -INF , P2 ;  /* 0xff8000003d6c7808 */ /* 0x004fc80001000000 */
[----:B------:R-:W-:-:S03]  /*3340*/  FMNMX.FTZ R5, R108, R5, !PT ;  /* 0x000000056c057209 */ /* 0x000fc60007810000 */
[----:B------:R-:W0:Y:S01]  /*3350*/  MUFU.EX2 R64, R64 ;  /* 0x0000004000407308 */ /* 0x000e220000000800 */
[----:B-1----:R-:W-:-:S04]  /*3360*/  FSEL R122, R59, -INF , P1 ;  /* 0xff8000003b7a7808 */ /* 0x002fc80000800000 */
[----:B------:R-:W-:-:S03]  /*3370*/  FMNMX.FTZ R5, R122, R5, !PT ;  /* 0x000000057a057209 */ /* 0x000fc60007810000 */
[----:B------:R-:W1:Y:S02]  /*3380*/  MUFU.EX2 R9, R9 ;  /* 0x0000000900097308 */ /* 0x000e640000000800 */
[----:B------:R-:W2:Y:S06]  /*3390*/  SHFL.BFLY PT, R62, R5, 0x2, 0x1f ;  /* 0x0c401f00053e7f89 */ /* 0x000eac00000e0000 */
[----:B------:R-:W3:Y:S08]  /*33a0*/  MUFU.EX2 R12, R12 ;  /* 0x0000000c000c7308 */ /* 0x000ef00000000800 */
[----:B------:R-:W4:Y:S08]  /*33b0*/  MUFU.EX2 R15, R15 ;  /* 0x0000000f000f7308 */ /* 0x000f300000000800 */
[----:B------:R-:W5:Y:S01]  /*33c0*/  MUFU.EX2 R20, R20 ;  /* 0x0000001400147308 */ /* 0x000f620000000800 */
[----:B--2---:R-:W-:-:S05]  /*33d0*/  FMNMX.FTZ R62, R5, R62, !PT ;  /* 0x0000003e053e7209 */ /* 0x004fca0007810000 */
[----:B------:R-:W2:Y:S02]  /*33e0*/  SHFL.BFLY PT, R5, R62, 0x1, 0x1f ;  /* 0x0c201f003e057f89 */ /* 0x000ea400000e0000 */
[----:B------:R-:W-:Y:S08]  /*33f0*/  MUFU.EX2 R25, R25 ;  /* 0x0000001900197308 */ /* 0x000ff00000000800 */
[----:B------:R-:W-:Y:S08]  /*3400*/  MUFU.EX2 R24, R24 ;  /* 0x0000001800187308 */ /* 0x000ff00000000800 */
[----:B------:R-:W-:Y:S01]  /*3410*/  MUFU.EX2 R27, R27 ;  /* 0x0000001b001b7308 */ /* 0x000fe20000000800 */
[----:B--2---:R-:W-:-:S07]  /*3420*/  FMNMX.FTZ R78, R62, R5, !PT ;  /* 0x000000053e4e7209 */ /* 0x004fce0007810000 */
[----:B------:R-:W-:Y:S01]  /*3430*/  MUFU.EX2 R26, R26 ;  /* 0x0000001a001a7308 */ /* 0x000fe20000000800 */
[C---:B------:R-:W-:Y:S01]  /*3440*/  FSETP.NEU.FTZ.AND P1, PT, R78.reuse, -INF , PT ;  /* 0xff8000004e00780b */ /* 0x040fe20003f3d000 */
[----:B------:R-:W-:-:S06]  /*3450*/  FMUL.FTZ R5, R78, R11 ;  /* 0x0000000b4e057220 */ /* 0x000fcc0000410000 */
[----:B------:R-:W-:Y:S01]  /*3460*/  MUFU.EX2 R21, R21 ;  /* 0x0000001500157308 */ /* 0x000fe20000000800 */
[----:B------:R-:W-:-:S05]  /*3470*/  FSEL R5, R5, RZ, P1 ;  /* 0x000000ff05057208 */ /* 0x000fca0000800000 */
        /* <DEDUP_REMOVED lines=8> */
[----:B0-----:R-:W-:Y:S01]  /*3500*/  FADD.FTZ R6, R31, R64 ;  /* 0x000000401f067221 */ /* 0x001fe20000010000 */
[-CC-:B------:R-:W-:Y:S01]  /*3510*/  FFMA.FTZ R55, R8, R11.reuse, -R5.reuse ;  /* 0x0000000b08377223 */ /* 0x180fe20000010805 */
[-CC-:B------:R-:W-:Y:S01]  /*3520*/  FFMA.FTZ R8, R80, R11.reuse, -R5.reuse ;  /* 0x0000000b50087223 */ /* 0x180fe20000010805 */
[-CC-:B------:R-:W-:Y:S01]  /*3530*/  FFMA.FTZ R53, R14, R11.reuse, -R5.reuse ;  /* 0x0000000b0e357223 */ /* 0x180fe20000010805 */
[----:B------:R-:W-:Y:S01]  /*3540*/  FADD.FTZ R67, R7, R6 ;  /* 0x0000000607437221 */ /* 0x000fe20000010000 */
[-CC-:B------:R-:W-:Y:S01]  /*3550*/  FFMA.FTZ R46, R82, R11.reuse, -R5.reuse ;  /* 0x0000000b522e7223 */ /* 0x180fe20000010805 */
[----:B------:R-:W0:Y:S01]  /*3560*/  MUFU.EX2 R3, R3 ;  /* 0x0000000300037308 */ /* 0x000e220000000800 */
[-C--:B------:R-:W-:Y:S01]  /*3570*/  FFMA.FTZ R57, R84, R11.reuse, -R5 ;  /* 0x0000000b54397223 */ /* 0x080fe20000010805 */
[----:B------:R-:W-:Y:S01]  /*3580*/  FADD.FTZ R14, R10, R67 ;  /* 0x000000430a0e7221 */ /* 0x000fe20000010000 */
[--C-:B------:R-:W-:Y:S01]  /*3590*/  FFMA.FTZ R52, R86, R11, -R5.reuse ;  /* 0x0000000b56347223 */ /* 0x100fe20000010805 */
[----:B------:R-:W-:Y:S01]  /*35a0*/  F2FP.BF16.F32.PACK_AB R7, R10, R7 ;  /* 0x000000070a07723e */ /* 0x000fe200000010ff */
[-CC-:B------:R-:W-:Y:S01]  /*35b0*/  FFMA.FTZ R59, R92, R11.reuse, -R5.reuse ;  /* 0x0000000b5c3b7223 */ /* 0x180fe20000010805 */
[----:B-1----:R-:W-:Y:S01]  /*35c0*/  FADD.FTZ R67, R9, R14 ;  /* 0x0000000e09437221 */ /* 0x002fe20000010000 */
[-CC-:B------:R-:W-:Y:S01]  /*35d0*/  FFMA.FTZ R54, R100, R11.reuse, -R5.reuse ;  /* 0x0000000b64367223 */ /* 0x180fe20000010805 */
[----:B------:R-:W1:Y:S01]  /*35e0*/  MUFU.EX2 R32, R32 ;  /* 0x0000002000207308 */ /* 0x000e620000000800 */
[-C--:B------:R-:W-:Y:S01]  /*35f0*/  FFMA.FTZ R61, R102, R11.reuse, -R5 ;  /* 0x0000000b663d7223 */ /* 0x080fe20000010805 */
[----:B---3--:R-:W-:Y:S01]  /*3600*/  FADD.FTZ R14, R12, R67 ;  /* 0x000000430c0e7221 */ /* 0x008fe20000010000 */
[-CC-:B------:R-:W-:Y:S01]  /*3610*/  FFMA.FTZ R60, R98, R11.reuse, -R5.reuse ;  /* 0x0000000b623c7223 */ /* 0x180fe20000010805 */
[-CC-:B------:R-:W-:Y:S01]  /*3620*/  FFMA.FTZ R65, R104, R11.reuse, -R5.reuse ;  /* 0x0000000b68417223 */ /* 0x180fe20000010805 */
[----:B------:R-:W-:Y:S01]  /*3630*/  FFMA.FTZ R96, R96, R11, -R5 ;  /* 0x0000000b60607223 */ /* 0x000fe20000010805 */
[----:B----4-:R-:W-:Y:S01]  /*3640*/  FADD.FTZ R69, R15, R14 ;  /* 0x0000000e0f457221 */ /* 0x010fe20000010000 */
[----:B-----5:R-:W-:Y:S01]  /*3650*/  F2FP.BF16.F32.PACK_AB R15, R20, R15 ;  /* 0x0000000f140f723e */ /* 0x020fe200000010ff */
[----:B------:R-:W2:Y:S01]  /*3660*/  MUFU.EX2 R49, R49 ;  /* 0x0000003100317308 */ /* 0x000ea20000000800 */
[----:B0-----:R-:W-:Y:S01]  /*3670*/  FADD.FTZ R13, R4, R3 ;  /* 0x00000003040d7221 */ /* 0x001fe20000010000 */
[----:B------:R-:W-:Y:S01]  /*3680*/  FADD.FTZ R10, R20, R69 ;  /* 0x00000045140a7221 */ /* 0x000fe20000010000 */
[----:B------:R-:W-:Y:S01]  /*3690*/  F2FP.BF16.F32.PACK_AB R4, R3, R4 ;  /* 0x000000040304723e */ /* 0x000fe200000010ff */
        /* <DEDUP_REMOVED lines=9> */
[-CC-:B------:R-:W-:Y:S01]  /*3730*/  FFMA.FTZ R116, R116, R11.reuse, -R5.reuse ;  /* 0x0000000b74747223 */ /* 0x180fe20000010805 */
[-CC-:B------:R-:W-:Y:S01]  /*3740*/  FFMA.FTZ R118, R118, R11.reuse, -R5.reuse ;  /* 0x0000000b76767223 */ /* 0x180fe20000010805 */
[-CC-:B------:R-:W-:Y:S01]  /*3750*/  FFMA.FTZ R66, R66, R11.reuse, -R5.reuse ;  /* 0x0000000b42427223 */ /* 0x180fe20000010805 */
[----:B------:R-:W1:Y:S01]  /*3760*/  MUFU.EX2 R51, R51 ;  /* 0x0000003300337308 */ /* 0x000e620000000800 */
[----:B--2---:R-:W-:Y:S01]  /*3770*/  FADD.FTZ R13, R49, R6 ;  /* 0x00000006310d7221 */ /* 0x004fe20000010000 */
[-CC-:B------:R-:W-:Y:S01]  /*3780*/  FFMA.FTZ R120, R120, R11.reuse, -R5.reuse ;  /* 0x0000000b78787223 */ /* 0x180fe20000010805 */
[-CC-:B------:R-:W-:Y:S01]  /*3790*/  FFMA.FTZ R108, R108, R11.reuse, -R5.reuse ;  /* 0x0000000b6c6c7223 */ /* 0x180fe20000010805 */
[----:B------:R-:W-:Y:S01]  /*37a0*/  FFMA.FTZ R122, R122, R11, -R5 ;  /* 0x0000000b7a7a7223 */ /* 0x000fe20000010805 */
[----:B------:R-:W-:-:S02]  /*37b0*/  F2FP.BF16.F32.PACK_AB R5, R64, R31 ;  /* 0x0000001f4005723e */ /* 0x000fc400000010ff */
[----:B------:R-:W-:Y:S02]  /*37c0*/  CS2R R106, SRZ ;  /* 0x00000000006a7805 */ /* 0x000fe4000001ff00 */
[----:B------:R-:W-:Y:S01]  /*37d0*/  CS2R R104, SRZ ;  /* 0x0000000000687805 */ /* 0x000fe2000001ff00 */
[----:B------:R-:W2:Y:S01]  /*37e0*/  MUFU.EX2 R42, R42 ;  /* 0x0000002a002a7308 */ /* 0x000ea20000000800 */
[----:B0-----:R-:W-:Y:S01]  /*37f0*/  FADD.FTZ R6, R38, R13 ;  /* 0x0000000d26067221 */ /* 0x001fe20000010000 */
[----:B------:R-:W-:Y:S02]  /*3800*/  F2FP.BF16.F32.PACK_AB R13, R12, R9 ;  /* 0x000000090c0d723e */ /* 0x000fe400000010ff */
[----:B------:R-:W-:Y:S02]  /*3810*/  CS2R R102, SRZ ;  /* 0x0000000000667805 */ /* 0x000fe4000001ff00 */
[----:B------:R-:W-:Y:S02]  /*3820*/  CS2R R100, SRZ ;  /* 0x0000000000647805 */ /* 0x000fe4000001ff00 */
[----:B------:R-:W-:-:S02]  /*3830*/  CS2R R98, SRZ ;  /* 0x0000000000627805 */ /* 0x000fc4000001ff00 */
[----:B------:R-:W-:Y:S02]  /*3840*/  CS2R R94, SRZ ;  /* 0x00000000005e7805 */ /* 0x000fe4000001ff00 */
[----:B------:R-:W-:Y:S01]  /*3850*/  CS2R R92, SRZ ;  /* 0x00000000005c7805 */ /* 0x000fe2000001ff00 */
[----:B------:R-:W0:Y:S01]  /*3860*/  MUFU.EX2 R55, R55 ;  /* 0x0000003700377308 */ /* 0x000e220000000800 */
[C---:B-1----:R-:W-:Y:S01]  /*3870*/  FADD.FTZ R67, R51.reuse, R6 ;  /* 0x0000000633437221 */ /* 0x042fe20000010000 */
[----:B------:R-:W-:-:S06]  /*3880*/  F2FP.BF16.F32.PACK_AB R12, R51, R38 ;  /* 0x00000026330c723e */ /* 0x000fcc00000010ff */
[----:B------:R-:W1:Y:S01]  /*3890*/  MUFU.EX2 R8, R8 ;  /* 0x0000000800087308 */ /* 0x000e620000000800 */
[----:B--2---:R-:W-:-:S07]  /*38a0*/  FADD.FTZ R6, R42, R67 ;  /* 0x000000432a067221 */ /* 0x004fce0000010000 */
[----:B------:R-:W2:Y:S01]  /*38b0*/  MUFU.EX2 R53, R53 ;  /* 0x0000003500357308 */ /* 0x000ea20000000800 */
[----:B0-----:R-:W-:Y:S01]  /*38c0*/  FADD.FTZ R3, R55, R6 ;  /* 0x0000000637037221 */ /* 0x001fe20000010000 */
[----:B------:R-:W-:Y:S01]  /*38d0*/  F2FP.BF16.F32.PACK_AB R6, R49, R32 ;  /* 0x000000203106723e */ /* 0x000fe200000010ff */
[----:B------:R-:W-:Y:S01]  /*38e0*/  FADD.FTZ R49, R25, R10 ;  /* 0x0000000a19317221 */ /* 0x000fe20000010000 */
[----:B------:R-:W-:Y:S02]  /*38f0*/  F2FP.BF16.F32.PACK_AB R14, R55, R42 ;  /* 0x0000002a370e723e */ /* 0x000fe400000010ff */
[C---:B------:R-:W-:Y:S01]  /*3900*/  F2FP.BF16.F32.PACK_AB R25, R24.reuse, R25 ;  /* 0x000000191819723e */ /* 0x040fe200000010ff */
[----:B------:R-:W-:Y:S01]  /*3910*/  FADD.FTZ R20, R24, R49 ;  /* 0x0000003118147221 */ /* 0x000fe20000010000 */
[----:B------:R-:W0:Y:S01]  /*3920*/  MUFU.EX2 R46, R46 ;  /* 0x0000002e002e7308 */ /* 0x000e220000000800 */
[----:B-1----:R-:W-:Y:S01]  /*3930*/  FADD.FTZ R10, R8, R3 ;  /* 0x00000003080a7221 */ /* 0x002fe20000010000 */
[----:B------:R1:W-:Y:S01]  /*3940*/  STSM.16.M88.4 [R16+0x21800], R4 ;  /* 0x0218000410007844 */ /* 0x0003e20000000200 */
[----:B------:R-:W-:Y:S01]  /*3950*/  FADD.FTZ R49, R27, R20 ;  /* 0x000000141b317221 */ /* 0x000fe20000010000 */
[----:B------:R-:W-:-:S02]  /*3960*/  F2FP.BF16.F32.PACK_AB R27, R26, R27 ;  /* 0x0000001b1a1b723e */ /* 0x000fc400000010ff */
[----:B------:R3:W-:Y:S01]  /*3970*/  STSM.16.M88.4 [R22], R12 ;  /* 0x0000000c16007844 */ /* 0x0007e20000000200 */
[----:B------:R-:W-:Y:S01]  /*3980*/  FADD.FTZ R20, R26, R49 ;  /* 0x000000311a147221 */ /* 0x000fe20000010000 */
[----:B------:R-:W4:Y:S01]  /*3990*/  MUFU.EX2 R57, R57 ;  /* 0x0000003900397308 */ /* 0x000f220000000800 */
[C---:B--2---:R-:W-:Y:S01]  /*39a0*/  FADD.FTZ R3, R53.reuse, R10 ;  /* 0x0000000a35037221 */ /* 0x044fe20000010000 */
[----:B------:R-:W-:Y:S01]  /*39b0*/  F2FP.BF16.F32.PACK_AB R24, R53, R8 ;  /* 0x000000083518723e */ /* 0x000fe200000010ff */
[----:B------:R-:W-:-:S05]  /*39c0*/  FADD.FTZ R49, R21, R20 ;  /* 0x0000001415317221 */ /* 0x000fca0000010000 */
[----:B------:R-:W2:Y:S01]  /*39d0*/  MUFU.EX2 R52, R52 ;  /* 0x0000003400347308 */ /* 0x000ea20000000800 */
[----:B0-----:R-:W-:-:S07]  /*39e0*/  FADD.FTZ R10, R46, R3 ;  /* 0x000000032e0a7221 */ /* 0x001fce0000010000 */
[----:B------:R-:W0:Y:S01]  /*39f0*/  MUFU.EX2 R70, R70 ;  /* 0x0000004600467308 */ /* 0x000e220000000800 */
[C---:B----4-:R-:W-:Y:S01]  /*3a00*/  FADD.FTZ R3, R57.reuse, R10 ;  /* 0x0000000a39037221 */ /* 0x050fe20000010000 */
[----:B------:R-:W-:-:S05]  /*3a10*/  F2FP.BF16.F32.PACK_AB R26, R57, R46 ;  /* 0x0000002e391a723e */ /* 0x000fca00000010ff */
[----:B------:R-:W-:Y:S01]  /*3a20*/  STSM.16.M88.4 [R18], R24 ;  /* 0x0000001812007844 */ /* 0x000fe20000000200 */
[----:B------:R-:W4:Y:S01]  /*3a30*/  MUFU.EX2 R59, R59 ;  /* 0x0000003b003b7308 */ /* 0x000f220000000800 */
[----:B--2---:R-:W-:-:S07]  /*3a40*/  FADD.FTZ R10, R52, R3 ;  /* 0x00000003340a7221 */ /* 0x004fce0000010000 */
[----:B------:R-:W2:Y:S01]  /*3a50*/  MUFU.EX2 R54, R54 ;  /* 0x0000003600367308 */ /* 0x000ea20000000800 */
[C---:B0-----:R-:W-:Y:S01]  /*3a60*/  FADD.FTZ R20, R70.reuse, R49 ;  /* 0x0000003146147221 */ /* 0x041fe20000010000 */
[----:B-1----:R-:W-:-:S06]  /*3a70*/  F2FP.BF16.F32.PACK_AB R5, R70, R21 ;  /* 0x000000154605723e */ /* 0x002fcc00000010ff */
[----:B------:R-:W0:Y:S01]  /*3a80*/  MUFU.EX2 R33, R33 ;  /* 0x0000002100217308 */ /* 0x000e220000000800 */
[C---:B----4-:R-:W-:Y:S01]  /*3a90*/  FADD.FTZ R49, R59.reuse, R10 ;  /* 0x0000000a3b317221 */ /* 0x050fe20000010000 */
[----:B------:R-:W-:-:S06]  /*3aa0*/  F2FP.BF16.F32.PACK_AB R4, R59, R52 ;  /* 0x000000343b04723e */ /* 0x000fcc00000010ff */
[----:B------:R-:W3:Y:S01]  /*3ab0*/  MUFU.EX2 R61, R61 ;  /* 0x0000003d003d7308 */ /* 0x000ee20000000800 */
[----:B--2---:R-:W-:-:S07]  /*3ac0*/  FADD.FTZ R6, R54, R49 ;  /* 0x0000003136067221 */ /* 0x004fce0000010000 */
[----:B------:R-:W1:Y:S01]  /*3ad0*/  MUFU.EX2 R58, R58 ;  /* 0x0000003a003a7308 */ /* 0x000e620000000800 */
[----:B0-----:R-:W-:-:S07]  /*3ae0*/  FADD.FTZ R7, R33, R20 ;  /* 0x0000001421077221 */ /* 0x001fce0000010000 */
[----:B------:R-:W0:Y:S01]  /*3af0*/  MUFU.EX2 R60, R60 ;  /* 0x0000003c003c7308 */ /* 0x000e220000000800 */
[C---:B---3--:R-:W-:Y:S01]  /*3b00*/  FADD.FTZ R13, R61.reuse, R6 ;  /* 0x000000063d0d7221 */ /* 0x048fe20000010000 */
[----:B------:R-:W-:-:S06]  /*3b10*/  F2FP.BF16.F32.PACK_AB R6, R61, R54 ;  /* 0x000000363d06723e */ /* 0x000fcc00000010ff */
[----:B------:R-:W2:Y:S01]  /*3b20*/  MUFU.EX2 R45, R45 ;  /* 0x0000002d002d7308 */ /* 0x000ea20000000800 */
[C---:B-1----:R-:W-:Y:S01]  /*3b30*/  FADD.FTZ R8, R58.reuse, R7 ;  /* 0x000000073a087221 */ /* 0x042fe20000010000 */
[----:B------:R-:W-:-:S05]  /*3b40*/  F2FP.BF16.F32.PACK_AB R7, R58, R33 ;  /* 0x000000213a07723e */ /* 0x000fca00000010ff */
[----:B------:R1:W-:Y:S01]  /*3b50*/  STSM.16.M88.4 [R17], R4 ;  /* 0x0000000411007844 */ /* 0x0003e20000000200 */
[----:B------:R-:W3:Y:S01]  /*3b60*/  MUFU.EX2 R65, R65 ;  /* 0x0000004100417308 */ /* 0x000ee20000000800 */
[----:B0-----:R-:W-:-:S07]  /*3b70*/  FADD.FTZ R10, R60, R13 ;  /* 0x0000000d3c0a7221 */ /* 0x001fce0000010000 */
[----:B------:R-:W0:Y:S01]  /*3b80*/  MUFU.EX2 R56, R56 ;  /* 0x0000003800387308 */ /* 0x000e220000000800 */
[----:B--2---:R-:W-:-:S07]  /*3b90*/  FADD.FTZ R13, R45, R8 ;  /* 0x000000082d0d7221 */ /* 0x004fce0000010000 */
[----:B------:R2:W4:Y:S01]  /*3ba0*/  MUFU.EX2 R0, R96 ;  /* 0x0000006000007308 */ /* 0x0005220000000800 */
[C---:B---3--:R-:W-:Y:S01]  /*3bb0*/  FADD.FTZ R15, R65.reuse, R10 ;  /* 0x0000000a410f7221 */ /* 0x048fe20000010000 */
[----:B------:R-:W-:-:S06]  /*3bc0*/  F2FP.BF16.F32.PACK_AB R12, R65, R60 ;  /* 0x0000003c410c723e */ /* 0x000fcc00000010ff */
[----:B------:R-:W3:Y:S01]  /*3bd0*/  MUFU.EX2 R35, R35 ;  /* 0x0000002300237308 */ /* 0x000ee20000000800 */
[C---:B0-----:R-:W-:Y:S01]  /*3be0*/  FADD.FTZ R8, R56.reuse, R13 ;  /* 0x0000000d38087221 */ /* 0x041fe20000010000 */
[----:B------:R-:W-:Y:S02]  /*3bf0*/  F2FP.BF16.F32.PACK_AB R13, R56, R45 ;  /* 0x0000002d380d723e */ /* 0x000fe400000010ff */
[----:B--2---:R-:W-:Y:S01]  /*3c00*/  CS2R R96, SRZ ;  /* 0x0000000000607805 */ /* 0x004fe2000001ff00 */
[----:B------:R-:W0:Y:S03]  /*3c10*/  @P4 LDC R45, c[0x0][0x44c] ;  /* 0x00011300ff2d4b82 */ /* 0x000e260000000800 */
[----:B------:R-:W2:Y:S01]  /*3c20*/  MUFU.EX2 R29, R29 ;  /* 0x0000001d001d7308 */ /* 0x000ea20000000800 */
[----:B----4-:R-:W-:-:S07]  /*3c30*/  FADD.FTZ R10, R0, R15 ;  /* 0x0000000f000a7221 */ /* 0x010fce0000010000 */
[----:B------:R-:W4:Y:S01]  /*3c40*/  MUFU.EX2 R50, R50 ;  /* 0x0000003200327308 */ /* 0x000f220000000800 */
[----:B---3--:R-:W-:-:S07]  /*3c50*/  FADD.FTZ R15, R35, R8 ;  /* 0x00000008230f7221 */ /* 0x008fce0000010000 */
[----:B------:R-:W3:Y:S01]  /*3c60*/  MUFU.EX2 R62, R62 ;  /* 0x0000003e003e7308 */ /* 0x000ee20000000800 */
[C---:B--2---:R-:W-:Y:S01]  /*3c70*/  FADD.FTZ R33, R29.reuse, R10 ;  /* 0x0000000a1d217221 */ /* 0x044fe20000010000 */
[----:B------:R-:W-:Y:S01]  /*3c80*/  F2FP.BF16.F32.PACK_AB R14, R29, R0 ;  /* 0x000000001d0e723e */ /* 0x000fe200000010ff */
[----:B------:R-:W-:Y:S02]  /*3c90*/  IMAD.MOV.U32 R10, RZ, RZ, R136 ;  /* 0x000000ffff0a7224 */ /* 0x000fe400078e0088 */
[----:B0-----:R-:W-:-:S03]  /*3ca0*/  @P4 IMAD.HI.U32 R20, R136, R45, RZ ;  /* 0x0000002d88144227 */ /* 0x001fc600078e00ff */
[----:B------:R-:W1:Y:S01]  /*3cb0*/  MUFU.EX2 R43, R43 ;  /* 0x0000002b002b7308 */ /* 0x000e620000000800 */
[C---:B----4-:R-:W-:Y:S01]  /*3cc0*/  FADD.FTZ R8, R50.reuse, R15 ;  /* 0x0000000f32087221 */ /* 0x050fe20000010000 */
[----:B------:R-:W-:-:S05]  /*3cd0*/  F2FP.BF16.F32.PACK_AB R15, R50, R35 ;  /* 0x00000023320f723e */ /* 0x000fca00000010ff */
[----:B------:R0:W-:Y:S01]  /*3ce0*/  STSM.16.M88.4 [R16+0x27800], R12 ;  /* 0x0278000c10007844 */ /* 0x0001e20000000200 */
[----:B------:R2:W4:Y:S01]  /*3cf0*/  MUFU.EX2 R31, R110 ;  /* 0x0000006e001f7308 */ /* 0x0005220000000800 */
[----:B---3--:R-:W-:Y:S02]  /*3d00*/  FADD.FTZ R0, R62, R33 ;  /* 0x000000213e007221 */ /* 0x008fe40000010000 */
[----:B------:R-:W3:Y:S05]  /*3d10*/  @P4 LDC R33, c[0x0][0x450] ;  /* 0x00011400ff214b82 */ /* 0x000eea0000000800 */
[----:B------:R-:W5:Y:S01]  /*3d20*/  MUFU.EX2 R48, R48 ;  /* 0x0000003000307308 */ /* 0x000f620000000800 */
[----:B-1----:R-:W-:Y:S01]  /*3d30*/  FADD.FTZ R5, R43, R8 ;  /* 0x000000082b057221 */ /* 0x002fe20000010000 */
[----:B--2---:R-:W-:-:S06]  /*3d40*/  CS2R R110, SRZ ;  /* 0x00000000006e7805 */ /* 0x004fcc000001ff00 */
[----:B------:R1:W2:Y:S01]  /*3d50*/  MUFU.EX2 R9, R90 ;  /* 0x0000005a00097308 */ /* 0x0002a20000000800 */
[C---:B----4-:R-:W-:Y:S01]  /*3d60*/  FADD.FTZ R0, R31.reuse, R0 ;  /* 0x000000001f007221 */ /* 0x050fe20000010000 */
[----:B------:R-:W-:-:S06]  /*3d70*/  F2FP.BF16.F32.PACK_AB R4, R31, R62 ;  /* 0x0000003e1f04723e */ /* 0x000fcc00000010ff */
[----:B------:R-:W4:Y:S01]  /*3d80*/  MUFU.EX2 R41, R41 ;  /* 0x0000002900297308 */ /* 0x000f220000000800 */
[C---:B-----5:R-:W-:Y:S01]  /*3d90*/  FADD.FTZ R6, R48.reuse, R5 ;  /* 0x0000000530067221 */ /* 0x060fe20000010000 */
[----:B------:R-:W-:Y:S02]  /*3da0*/  F2FP.BF16.F32.PACK_AB R5, R48, R43 ;  /* 0x0000002b3005723e */ /* 0x000fe400000010ff */
[----:B-1----:R-:W-:Y:S02]  /*3db0*/  CS2R R90, SRZ ;  /* 0x00000000005a7805 */ /* 0x002fe4000001ff00 */
[----:B---3--:R-:W-:Y:S02]  /*3dc0*/  @P4 SHF.R.U32.HI R10, RZ, R33, R20 ;  /* 0x00000021ff0a4219 */ /* 0x008fe40000011614 */
[----:B------:R-:W1:Y:S01]  /*3dd0*/  MUFU.EX2 R112, R112 ;  /* 0x0000007000707308 */ /* 0x000e620000000800 */
[----:B--2---:R-:W-:-:S07]  /*3de0*/  FADD.FTZ R7, R9, R0 ;  /* 0x0000000009077221 */ /* 0x004fce0000010000 */
[----:B------:R-:W2:Y:S01]  /*3df0*/  MUFU.EX2 R44, R44 ;  /* 0x0000002c002c7308 */ /* 0x000ea20000000800 */
[----:B----4-:R-:W-:-:S07]  /*3e00*/  FADD.FTZ R27, R41, R6 ;  /* 0x00000006291b7221 */ /* 0x010fce0000010000 */
[----:B------:R-:W3:Y:S01]  /*3e10*/  MUFU.EX2 R74, R74 ;  /* 0x0000004a004a7308 */ /* 0x000ee20000000800 */
[C---:B-1----:R-:W-:Y:S01]  /*3e20*/  FADD.FTZ R29, R112.reuse, R7 ;  /* 0x00000007701d7221 */ /* 0x042fe20000010000 */
[----:B------:R-:W-:Y:S02]  /*3e30*/  F2FP.BF16.F32.PACK_AB R6, R112, R9 ;  /* 0x000000097006723e */ /* 0x000fe400000010ff */
[----:B------:R-:W-:-:S04]  /*3e40*/  CS2R R112, SRZ ;  /* 0x0000000000707805 */ /* 0x000fc8000001ff00 */
[----:B------:R-:W1:Y:S01]  /*3e50*/  MUFU.EX2 R39, R39 ;  /* 0x0000002700277308 */ /* 0x000e620000000800 */
[C---:B--2---:R-:W-:Y:S01]  /*3e60*/  FADD.FTZ R0, R44.reuse, R27 ;  /* 0x0000001b2c007221 */ /* 0x044fe20000010000 */
[----:B------:R-:W-:-:S05]  /*3e70*/  F2FP.BF16.F32.PACK_AB R7, R44, R41 ;  /* 0x000000292c07723e */ /* 0x000fca00000010ff */
[----:B------:R2:W-:Y:S01]  /*3e80*/  STSM.16.M88.4 [R23], R4 ;  /* 0x0000000417007844 */ /* 0x0005e20000000200 */
[----:B------:R4:W5:Y:S01]  /*3e90*/  MUFU.EX2 R3, R114 ;  /* 0x0000007200037308 */ /* 0x0009620000000800 */
[----:B---3--:R-:W-:-:S07]  /*3ea0*/  FADD.FTZ R8, R74, R29 ;  /* 0x0000001d4a087221 */ /* 0x008fce0000010000 */
[----:B------:R-:W3:Y:S01]  /*3eb0*/  MUFU.EX2 R40, R40 ;  /* 0x0000002800287308 */ /* 0x000ee20000000800 */
[----:B-1----:R-:W-:Y:S01]  /*3ec0*/  FADD.FTZ R27, R39, R0 ;  /* 0x00000000271b7221 */ /* 0x002fe20000010000 */
[----:B----4-:R-:W-:-:S06]  /*3ed0*/  CS2R R114, SRZ ;  /* 0x0000000000727805 */ /* 0x010fcc000001ff00 */
[----:B------:R-:W1:Y:S01]  /*3ee0*/  MUFU.EX2 R116, R116 ;  /* 0x0000007400747308 */ /* 0x000e620000000800 */
[C---:B-----5:R-:W-:Y:S01]  /*3ef0*/  FADD.FTZ R29, R3.reuse, R8 ;  /* 0x00000008031d7221 */ /* 0x060fe20000010000 */
[----:B0-----:R-:W-:-:S06]  /*3f00*/  F2FP.BF16.F32.PACK_AB R12, R3, R74 ;  /* 0x0000004a030c723e */ /* 0x001fcc00000010ff */
[----:B------:R-:W0:Y:S01]  /*3f10*/  MUFU.EX2 R37, R37 ;  /* 0x0000002500257308 */ /* 0x000e220000000800 */
[----:B---3--:R-:W-:-:S07]  /*3f20*/  FADD.FTZ R0, R40, R27 ;  /* 0x0000001b28007221 */ /* 0x008fce0000010000 */
[----:B------:R-:W3:Y:S01]  /*3f30*/  MUFU.EX2 R36, R36 ;  /* 0x0000002400247308 */ /* 0x000ee20000000800 */
[----:B-1----:R-:W-:-:S07]  /*3f40*/  FADD.FTZ R8, R116, R29 ;  /* 0x0000001d74087221 */ /* 0x002fce0000010000 */
[----:B------:R1:W4:Y:S01]  /*3f50*/  MUFU.EX2 R21, R118 ;  /* 0x0000007600157308 */ /* 0x0003220000000800 */
[----:B0-----:R-:W-:-:S07]  /*3f60*/  FADD.FTZ R13, R37, R0 ;  /* 0x00000000250d7221 */ /* 0x001fce0000010000 */
[----:B------:R-:W2:Y:S01]  /*3f70*/  MUFU.EX2 R34, R34 ;  /* 0x0000002200227308 */ /* 0x000ea20000000800 */
[----:B---3--:R-:W-:Y:S01]  /*3f80*/  FADD.FTZ R3, R36, R13 ;  /* 0x0000000d24037221 */ /* 0x008fe20000010000 */
[----:B------:R-:W-:Y:S02]  /*3f90*/  F2FP.BF16.F32.PACK_AB R13, R40, R39 ;  /* 0x00000027280d723e */ /* 0x000fe400000010ff */
[----:B-1----:R-:W-:-:S04]  /*3fa0*/  CS2R R118, SRZ ;  /* 0x0000000000767805 */ /* 0x002fc8000001ff00 */
[----:B------:R-:W0:Y:S01]  /*3fb0*/  MUFU.EX2 R66, R66 ;  /* 0x0000004200427308 */ /* 0x000e220000000800 */
[C---:B----4-:R-:W-:Y:S01]  /*3fc0*/  FADD.FTZ R15, R21.reuse, R8 ;  /* 0x00000008150f7221 */ /* 0x050fe20000010000 */
[----:B------:R-:W-:Y:S02]  /*3fd0*/  F2FP.BF16.F32.PACK_AB R14, R21, R116 ;  /* 0x00000074150e723e */ /* 0x000fe400000010ff */
[----:B------:R-:W-:-:S04]  /*3fe0*/  CS2R R116, SRZ ;  /* 0x0000000000747805 */ /* 0x000fc8000001ff00 */
[----:B------:R-:W1:Y:S01]  /*3ff0*/  MUFU.EX2 R47, R47 ;  /* 0x0000002f002f7308 */ /* 0x000e620000000800 */
[----:B--2---:R-:W-:-:S07]  /*4000*/  FADD.FTZ R4, R34, R3 ;  /* 0x0000000322047221 */ /* 0x004fce0000010000 */
[----:B------:R2:W3:Y:S01]  /*4010*/  MUFU.EX2 R25, R120 ;  /* 0x0000007800197308 */ /* 0x0004e20000000800 */
[----:B0-----:R-:W-:Y:S01]  /*4020*/  FADD.FTZ R0, R66, R15 ;  /* 0x0000000f42007221 */ /* 0x001fe20000010000 */
[----:B------:R-:W-:-:S05]  /*4030*/  F2FP.BF16.F32.PACK_AB R15, R36, R37 ;  /* 0x00000025240f723e */ /* 0x000fca00000010ff */
[----:B------:R0:W-:Y:S01]  /*4040*/  STSM.16.M88.4 [R18+0x6000], R12 ;  /* 0x0060000c12007844 */ /* 0x0001e20000000200 */
[----:B------:R-:W4:Y:S01]  /*4050*/  MUFU.EX2 R30, R30 ;  /* 0x0000001e001e7308 */ /* 0x000f220000000800 */
[----:B-1----:R-:W-:Y:S01]  /*4060*/  FADD.FTZ R5, R47, R4 ;  /* 0x000000042f057221 */ /* 0x002fe20000010000 */
[----:B------:R-:W-:Y:S02]  /*4070*/  IADD3 R4, R10, R137, -R138 ;  /* 0x000000890a047210 */ /* 0x000fe40007ffe88a */
[----:B--2---:R-:W-:-:S04]  /*4080*/  CS2R R120, SRZ ;  /* 0x0000000000787805 */ /* 0x004fc8000001ff00 */
[----:B------:R-:W-:Y:S01]  /*4090*/  MUFU.EX2 R108, R108 ;  /* 0x0000006c006c7308 */ /* 0x000fe20000000800 */
[C---:B---3--:R-:W-:Y:S01]  /*40a0*/  FADD.FTZ R3, R25.reuse, R0 ;  /* 0x0000000019037221 */ /* 0x048fe20000010000 */
[----:B------:R-:W-:Y:S02]  /*40b0*/  F2FP.BF16.F32.PACK_AB R24, R25, R66 ;  /* 0x000000421918723e */ /* 0x000fe400000010ff */
[----:B------:R-:W-:-:S04]  /*40c0*/  F2FP.BF16.F32.PACK_AB R25, R47, R34 ;  /* 0x000000222f19723e */ /* 0x000fc800000010ff */
[----:B------:R1:W2:Y:S01]  /*40d0*/  MUFU.EX2 R9, R122 ;  /* 0x0000007a00097308 */ /* 0x0002a20000000800 */
[----:B----4-:R-:W-:Y:S01]  /*40e0*/  FADD.FTZ R0, R30, R5 ;  /* 0x000000051e007221 */ /* 0x010fe20000010000 */
[----:B------:R-:W-:-:S04]  /*40f0*/  SHF.R.S32.HI R5, RZ, 0x1f, R4 ;  /* 0x0000001fff057819 */ /* 0x000fc80000011404 */
[----:B------:R-:W-:Y:S01]  /*4100*/  LEA.HI R4, R5, R4, RZ, 0x7 ;  /* 0x0000000405047211 */ /* 0x000fe200078f38ff */
[----:B------:R-:W-:Y:S01]  /*4110*/  VIADD R5, R88, 0xfffffffe ;  /* 0xfffffffe58057836 */ /* 0x000fe20000000000 */
[----:B------:R-:W3:Y:S01]  /*4120*/  MUFU.EX2 R29, R28 ;  /* 0x0000001c001d7308 */ /* 0x000ee20000000800 */
[----:B-1----:R-:W-:Y:S02]  /*4130*/  CS2R R122, SRZ ;  /* 0x00000000007a7805 */ /* 0x002fe4000001ff00 */
[----:B------:R-:W-:Y:S02]  /*4140*/  SHF.R.S32.HI R4, RZ, 0x7, R4 ;  /* 0x00000007ff047819 */ /* 0x000fe40000011404 */
[----:B------:R-:W-:Y:S02]  /*4150*/  CS2R R88, SRZ ;  /* 0x0000000000587805 */ /* 0x000fe4000001ff00 */
[----:B------:R-:W-:Y:S02]  /*4160*/  VIMNMX R4, RZ, R4, !PT ;  /* 0x00000004ff047248 */ /* 0x000fe40007fe0100 */
[----:B--2---:R-:W-:Y:S01]  /*4170*/  F2FP.BF16.F32.PACK_AB R26, R9, R108 ;  /* 0x0000006c091a723e */ /* 0x004fe200000010ff */
[----:B------:R-:W-:Y:S01]  /*4180*/  FADD.FTZ R108, R108, R3 ;  /* 0x000000036c6c7221 */ /* 0x000fe20000010000 */
[----:B------:R-:W-:-:S03]  /*4190*/  ISETP.GE.AND P1, PT, R5, R4, PT ;  /* 0x000000040500720c */ /* 0x000fc60003f26270 */
[----:B------:R-:W-:Y:S01]  /*41a0*/  FADD.FTZ R3, R9, R108 ;  /* 0x0000006c09037221 */ /* 0x000fe20000010000 */
[----:B------:R-:W-:Y:S02]  /*41b0*/  CS2R R108, SRZ ;  /* 0x00000000006c7805 */ /* 0x000fe4000001ff00 */
[C---:B---3--:R-:W-:Y:S01]  /*41c0*/  F2FP.BF16.F32.PACK_AB R27, R29.reuse, R30 ;  /* 0x0000001e1d1b723e */ /* 0x048fe200000010ff */
[----:B------:R-:W-:-:S04]  /*41d0*/  FADD.FTZ R0, R29, R0 ;  /* 0x000000001d007221 */ /* 0x000fc80000010000 */
[----:B------:R0:W-:Y:S01]  /*41e0*/  STSM.16.M88.4 [R17+0x6000], R24 ;  /* 0x0060001811007844 */ /* 0x0001e20000000200 */
[----:B------:R1:W-:Y:S06]  /*41f0*/  MEMBAR.ALL.CTA ;  /* 0x0000000000007992 */ /* 0x0003ec0000008000 */
[----:B-1----:R-:W1:Y:S02]  /*4200*/  FENCE.VIEW.ASYNC.S ;  /* 0x00000000000073c6 */ /* 0x002e640000000000 */
[----:B-1----:R-:W-:Y:S01]  /*4210*/  NOP ;  /* 0x0000000000007918 */ /* 0x002fe20000000000 */
[----:B------:R-:W-:Y:S05]  /*4220*/  @!P1 BRA `(.L_x_2072) ;  /* 0x00000030008c9947 */ /* 0x000fea0003800000 */
[----:B------:R-:W-:Y:S01]  /*4230*/  IMAD.MOV.U32 R8, RZ, RZ, R63 ;  /* 0x000000ffff087224 */ /* 0x000fe200078e003f */
[----:B------:R-:W-:Y:S01]  /*4240*/  UMOV UR6, UR38 ;  /* 0x0000002600067c82 */ /* 0x000fe20008000000 */
[----:B------:R-:W-:Y:S01]  /*4250*/  IMAD.MOV.U32 R7, RZ, RZ, R78 ;  /* 0x000000ffff077224 */ /* 0x000fe200078e004e */
[----:B------:R-:W-:Y:S01]  /*4260*/  ULDC UR5, c[0x0][0x9d8] ;  /* 0x0002760000057ab9 */ /* 0x000fe20000000800 */
[----:B------:R-:W-:Y:S02]  /*4270*/  IMAD.MOV.U32 R6, RZ, RZ, R2 ;  /* 0x000000ffff067224 */ /* 0x000fe400078e0002 */
[----:B------:R-:W-:-:S07]  /*4280*/  IMAD.MOV.U32 R135, RZ, RZ, RZ ;  /* 0x000000ffff877224 */ /* 0x000fce00078e00ff */
.L_x_2083:
[----:B------:R-:W-:Y:S01]  /*4290*/  ISETP.NE.AND P2, PT, RZ, UR40, PT ;  /* 0x00000028ff007c0c */ /* 0x000fe2000bf45270 */
[----:B------:R-:W-:-:S04]  /*42a0*/  UISETP.NE.AND UP0, UPT, UR6, 0x1, UPT ;  /* 0x000000010600788c */ /* 0x000fc8000bf05270 */
[----:B------:R-:W-:-:S06]  /*42b0*/  USEL UR7, URZ, 0x1, UP0 ;  /* 0x000000013f077887 */ /* 0x000fcc0008000000 */
[----:B------:R-:W-:Y:S02]  /*42c0*/  LOP3.LUT R2, R6, UR7, RZ, 0x3c, !PT ;  /* 0x0000000706027c12 */ /* 0x000fe4000f8e3cff */
[----:B------:R-:W-:Y:S05]  /*42d0*/  @P2 BRA `(.L_x_2073) ;  /* 0x0000000000342947 */ /* 0x000fea0003800000 */
[----:B------:R-:W-:Y:S05]  /*42e0*/  @!P0 BRA `(.L_x_2074) ;  /* 0x0000000000048947 */ /* 0x000fea0003800000 */
[----:B------:R-:W-:Y:S01]  /*42f0*/  BPT.TRAP 0x1 ;  /* 0x000000040000795c */ /* 0x000fe20000300000 */
.L_x_2074:
[----:B------:R-:W-:Y:S01]  /*4300*/  UIADD3 UR7, UR6, 0x1, URZ ;  /* 0x0000000106077890 */ /* 0x000fe2000fffe03f */
[----:B------:R-:W-:-:S03]  /*4310*/  SHF.L.U32 R9, R2, 0x1f, RZ ;  /* 0x0000001f02097819 */ /* 0x000fc600000006ff */
[----:B------:R-:W-:-:S04]  /*4320*/  UISETP.NE.AND UP0, UPT, UR7, 0x2, UPT ;  /* 0x000000020700788c */ /* 0x000fc8000bf05270 */
[----:B------:R-:W-:-:S04]  /*4330*/  USEL UR7, UR7, URZ, UP0 ;  /* 0x0000003f07077287 */ /* 0x000fc80008000000 */
[----:B------:R-:W-:-:S09]  /*4340*/  ULEA UR7, UR7, UR41, 0x3 ;  /* 0x0000002907077291 */ /* 0x000fd2000f8e183f */
[----:B------:R1:W2:Y:S01]  /*4350*/  SYNCS.PHASECHK.TRANS64.TRYWAIT P1, [UR7+0x2d830], R9 ;  /* 0x02d83009ff0075a7 */ /* 0x0002a20008020147 */
[----:B------:R-:W-:Y:S05]  /*4360*/  @!P0 BRA `(.L_x_2075) ;  /* 0x0000000000048947 */ /* 0x000fea0003800000 */
[----:B------:R-:W-:Y:S01]  /*4370*/  BPT.TRAP 0x1 ;  /* 0x000000040000795c */ /* 0x000fe20000300000 */
.L_x_2075:
[----:B--2---:R-:W-:Y:S05]  /*4380*/  @P1 BRA `(.L_x_2073) ;  /* 0x0000000000081947 */ /* 0x004fea0003800000 */
[----:B------:R-:W2:Y:S02]  /*4390*/  SYNCS.PHASECHK.TRANS64.TRYWAIT P1, [UR7+0x2d830], R9 ;  /* 0x02d83009ff0075a7 */ /* 0x000ea40008020147 */
[----:B--2---:R-:W-:Y:S05]  /*43a0*/  @!P1 BRA `(.L_x_2076) ;  /* 0x000000d400d49947 */ /* 0x004fea0003800000 */
.L_x_2073:
        /* <DEDUP_REMOVED lines=16> */
[----:B--2---:R-:W-:-:S04]  /*44b0*/  SHF.R.U32.HI R10, RZ, 0x7, R10 ;  /* 0x00000007ff0a7819 */ /* 0x004fc8000001160a */
[----:B-1----:R-:W-:-:S05]  /*44c0*/  IADD3 R9, R10, 0x8, RZ ;  /* 0x000000080a097810 */ /* 0x002fca0007ffe0ff */
        /* <DEDUP_REMOVED lines=22> */
.L_x_2078:
[----:B------:R-:W-:Y:S01]  /*4630*/  ULEA UR7, UR6, UR41, 0x3 ;  /* 0x0000002906077291 */ /* 0x000fe2000f8e183f */
[----:B------:R-:W-:-:S08]  /*4640*/  SHF.L.U32 R6, R6, 0x1f, RZ ;  /* 0x0000001f06067819 */ /* 0x000fd000000006ff */
[----:B------:R0:W1:Y:S01]  /*4650*/  SYNCS.PHASECHK.TRANS64.TRYWAIT P1, [UR7+0x2d850], R6 ;  /* 0x02d85006ff0075a7 */ /* 0x0000620008020147 */
[----:B------:R-:W-:Y:S05]  /*4660*/  @!P0 BRA `(.L_x_2079) ;  /* 0x0000000000048947 */ /* 0x000fea0003800000 */
[----:B------:R-:W-:Y:S01]  /*4670*/  BPT.TRAP 0x1 ;  /* 0x000000040000795c */ /* 0x000fe20000300000 */
.L_x_2079:
[----:B-1----:R-:W-:Y:S05]  /*4680*/  @P1 BRA `(.L_x_2077) ;  /* 0x0000000000081947 */ /* 0x002fea0003800000 */
[----:B------:R-:W1:Y:S02]  /*4690*/  SYNCS.PHASECHK.TRANS64.TRYWAIT P1, [UR7+0x2d850], R6 ;  /* 0x02d85006ff0075a7 */ /* 0x000e640008020147 */
[----:B-1----:R-:W-:Y:S05]  /*46a0*/  @!P1 BRA `(.L_x_2080) ;  /* 0x000000d4002c9947 */ /* 0x002fea0003800000 */
.L_x_2077:
        /* <DEDUP_REMOVED lines=70> */
.L_x_2081:
[----:B------:R-:W-:Y:S01]  /*4b10*/  ISETP.NE.AND P1, PT, R154, 0x1, PT ;  /* 0x000000019a00780c */ /* 0x000fe20003f25270 */
[----:B0-----:R-:W-:Y:S02]  /*4b20*/  IMAD.IADD R6, R140, 0x1, R136 ;  /* 0x000000018c067824 */ /* 0x001fe400078e0288 */
        /* <DEDUP_REMOVED lines=15> */
[----:B------:R-:W-:Y:S01]  /*4c20*/  MUFU.TANH R13, R13 ;  /* 0x0000000d000d7308 */ /* 0x000fe20000002400 */
[----:B------:R-:W-:Y:S01]  /*4c30*/  FMUL.FTZ R15, R30, UR5 ;  /* 0x000000051e0f7c20 */ /* 0x000fe20008410000 */
[----:B------:R-:W-:Y:S01]  /*4c40*/  FMUL.FTZ R44, R60, UR5 ;  /* 0x000000053c2c7c20 */ /* 0x000fe20008410000 */
[----:B------:R-:W-:Y:S01]  /*4c50*/  FMUL.FTZ R29, R38, UR5 ;  /* 0x00000005261d7c20 */ /* 0x000fe20008410000 */
[----:B------:R-:W1:Y:S01]  /*4c60*/  @P1 LDC R10, c[0x0][0x450] ;  /* 0x00011400ff0a1b82 */ /* 0x000e620000000800 */
[----:B------:R-:W-:Y:S01]  /*4c70*/  FMUL.FTZ R30, R39, UR5 ;  /* 0x00000005271e7c20 */ /* 0x000fe20008410000 */
[----:B------:R-:W-:Y:S01]  /*4c80*/  FMUL.FTZ R38, R48, UR5 ;  /* 0x0000000530267c20 */ /* 0x000fe20008410000 */
[----:B------:R-:W-:Y:S01]  /*4c90*/  FMUL.FTZ R39, R49, UR5 ;  /* 0x0000000531277c20 */ /* 0x000fe20008410000 */
[----:B------:R-:W-:Y:S01]  /*4ca0*/  MUFU.TANH R14, R14 ;  /* 0x0000000e000e7308 */ /* 0x000fe20000002400 */
[----:B------:R-:W-:Y:S01]  /*4cb0*/  FMUL.FTZ R40, R52, UR5 ;  /* 0x0000000534287c20 */ /* 0x000fe20008410000 */
[----:B------:R-:W-:Y:S01]  /*4cc0*/  FMUL.FTZ R41, R53, UR5 ;  /* 0x0000000535297c20 */ /* 0x000fe20008410000 */
[----:B------:R-:W-:Y:S01]  /*4cd0*/  FMUL.FTZ R37, R46, UR5 ;  /* 0x000000052e257c20 */ /* 0x000fe20008410000 */
[----:B------:R-:W-:Y:S01]  /*4ce0*/  FMUL.FTZ R46, R64, UR5 ;  /* 0x00000005402e7c20 */ /* 0x000fe20008410000 */
[----:B------:R-:W-:Y:S01]  /*4cf0*/  FMUL.FTZ R48, R65, UR5 ;  /* 0x0000000541307c20 */ /* 0x000fe20008410000 */
[----:B------:R-:W-:Y:S01]  /*4d00*/  FMUL.FTZ R49, R68, UR5 ;  /* 0x0000000544317c20 */ /* 0x000fe20008410000 */
[----:B------:R-:W-:Y:S01]  /*4d10*/  FMUL.FTZ R52, R69, UR5 ;  /* 0x0000000545347c20 */ /* 0x000fe20008410000 */
[----:B------:R-:W-:Y:S01]  /*4d20*/  MUFU.TANH R21, R21 ;  /* 0x0000001500157308 */ /* 0x000fe20000002400 */
[----:B------:R-:W-:Y:S01]  /*4d30*/  FMUL.FTZ R53, R72, UR5 ;  /* 0x0000000548357c20 */ /* 0x000fe20008410000 */
[----:B------:R-:W-:Y:S01]  /*4d40*/  FMUL.FTZ R76, R76, UR5 ;  /* 0x000000054c4c7c20 */ /* 0x000fe20008410000 */
[----:B------:R-:W-:Y:S01]  /*4d50*/  FMUL.FTZ R50, R50, UR5 ;  /* 0x0000000532327c20 */ /* 0x000fe20008410000 */
[----:B0-----:R-:W-:-:S04]  /*4d60*/  @P1 IMAD.HI.U32 R9, R6, R9, RZ ;  /* 0x0000000906091227 */ /* 0x001fc800078e00ff */
[----:B------:R-:W-:Y:S01]  /*4d70*/  FMUL.FTZ R51, R51, UR5 ;  /* 0x0000000533337c20 */ /* 0x000fe20008410000 */
[----:B------:R-:W-:Y:S01]  /*4d80*/  FMUL.FTZ R54, R54, UR5 ;  /* 0x0000000536367c20 */ /* 0x000fe20008410000 */
[----:B------:R-:W-:Y:S01]  /*4d90*/  FMUL.FTZ R55, R55, UR5 ;  /* 0x0000000537377c20 */ /* 0x000fe20008410000 */
[----:B------:R-:W-:Y:S01]  /*4da0*/  MUFU.TANH R27, R27 ;  /* 0x0000001b001b7308 */ /* 0x000fe20000002400 */
        /* <DEDUP_REMOVED lines=8> */
[----:B------:R-:W0:Y:S01]  /*4e30*/  SHFL.IDX PT, R61, R6, RZ, 0x1c1f ;  /* 0x001c1fff063d7589 */ /* 0x000e2200000e0000 */
[----:B------:R-:W-:-:S02]  /*4e40*/  IMAD.MOV.U32 R56, RZ, RZ, -0x80 ;  /* 0xffffff80ff387424 */ /* 0x000fc400078e00ff */
[----:B------:R-:W-:Y:S01]  /*4e50*/  FMUL.FTZ R10, R25, UR5 ;  /* 0x00000005190a7c20 */ /* 0x000fe20008410000 */
[----:B------:R-:W1:Y:S01]  /*4e60*/  MUFU.TANH R9, R9 ;  /* 0x0000000900097308 */ /* 0x000e620000002400 */
[----:B------:R-:W-:Y:S01]  /*4e70*/  FMUL.FTZ R25, R34, UR5 ;  /* 0x0000000522197c20 */ /* 0x000fe20008410000 */
[----:B------:R-:W-:Y:S02]  /*4e80*/  IMAD R56, R5, R56, 0x1 ;  /* 0x0000000105387424 */ /* 0x000fe400078e0238 */
[----:B------:R-:W-:Y:S01]  /*4e90*/  FMUL.FTZ R34, R43, UR5 ;  /* 0x000000052b227c20 */ /* 0x000fe20008410000 */
[----:B------:R-:W-:Y:S01]  /*4ea0*/  FMUL.FTZ R43, R57, UR5 ;  /* 0x00000005392b7c20 */ /* 0x000fe20008410000 */
[----:B------:R-:W-:Y:S01]  /*4eb0*/  FMUL.FTZ R57, R73, UR5 ;  /* 0x0000000549397c20 */ /* 0x000fe20008410000 */
[----:B------:R-:W-:Y:S02]  /*4ec0*/  IMAD R56, R139, -0x2, R56 ;  /* 0xfffffffe8b387824 */ /* 0x000fe400078e0238 */
[----:B------:R-:W-:Y:S01]  /*4ed0*/  FMUL.FTZ R70, R70, UR5 ;  /* 0x0000000546467c20 */ /* 0x000fe20008410000 */
[----:B------:R-:W2:Y:S01]  /*4ee0*/  MUFU.TANH R10, R10 ;  /* 0x0000000a000a7308 */ /* 0x000ea20000002400 */
[----:B------:R-:W-:Y:S01]  /*4ef0*/  FMUL.FTZ R71, R71, UR5 ;  /* 0x0000000547477c20 */ /* 0x000fe20008410000 */
[----:B------:R-:W-:Y:S01]  /*4f00*/  FMUL.FTZ R87, R87, UR5 ;  /* 0x0000000557577c20 */ /* 0x000fe20008410000 */
[----:B------:R-:W-:Y:S01]  /*4f10*/  IADD3 R56, -R138, R56, R137 ;  /* 0x000000388a387210 */ /* 0x000fe20007ffe189 */
[----:B------:R-:W-:-:S04]  /*4f20*/  ULEA UR7, UR38, UR41, 0x3 ;  /* 0x0000002926077291 */ /* 0x000fc8000f8e183f */
[----:B------:R-:W3:Y:S01]  /*4f30*/  MUFU.TANH R24, R24 ;  /* 0x0000001800187308 */ /* 0x000ee20000002400 */
[----:B------:R-:W-:Y:S01]  /*4f40*/  UIADD3 UR7, UR7, 0x2d840, URZ ;  /* 0x0002d84007077890 */ /* 0x000fe2000fffe03f */
[----:B0-----:R-:W-:Y:S02]  /*4f50*/  IMAD.IADD R60, R56, 0x1, R61 ;  /* 0x00000001383c7824 */ /* 0x001fe400078e023d */
[----:B------:R-:W-:Y:S01]  /*4f60*/  FMUL.FTZ R61, R47, UR5 ;  /* 0x000000052f3d7c20 */ /* 0x000fe20008410000 */
[----:B------:R-:W-:-:S03]  /*4f70*/  UPRMT UR7, UR42, 0x654, UR7 ;  /* 0x000006542a077896 */ /* 0x000fc60008000007 */
[----:B------:R-:W0:Y:S01]  /*4f80*/  MUFU.TANH R28, R28 ;  /* 0x0000001c001c7308 */ /* 0x000e220000002400 */
[C---:B------:R-:W-:Y:S02]  /*4f90*/  ISETP.GT.AND P1, PT, R60.reuse, RZ, PT ;  /* 0x000000ff3c00720c */ /* 0x040fe40003f24270 */
[----:B------:R-:W-:Y:S02]  /*4fa0*/  ISETP.GT.AND P3, PT, R60, 0x1, PT ;  /* 0x000000013c00780c */ /* 0x000fe40003f64270 */
[----:B-1----:R-:W-:-:S03]  /*4fb0*/  FSEL R9, R9, -INF , P1 ;  /* 0xff80000009097808 */ /* 0x002fc60000800000 */
[----:B------:R-:W1:Y:S01]  /*4fc0*/  MUFU.TANH R31, R31 ;  /* 0x0000001f001f7308 */ /* 0x000e620000002400 */
[----:B--2---:R-:W-:Y:S01]  /*4fd0*/  FSEL R10, R10, -INF , P3 ;  /* 0xff8000000a0a7808 */ /* 0x004fe20001800000 */
[----:B------:R-:W-:Y:S01]  /*4fe0*/  SYNCS.ARRIVE.TRANS64.RED.A1T0 RZ, [UR7], RZ ;  /* 0x000000ffffff79a7 */ /* 0x000fe20008100407 */
[C---:B------:R-:W-:Y:S02]  /*4ff0*/  ISETP.GT.AND P2, PT, R60.reuse, 0x8, PT ;  /* 0x000000083c00780c */ /* 0x040fe40003f44270 */
[C---:B------:R-:W-:Y:S02]  /*5000*/  ISETP.GT.AND P5, PT, R60.reuse, 0x9, PT ;  /* 0x000000093c00780c */ /* 0x040fe40003fa4270 */
[C---:B------:R-:W-:Y:S01]  /*5010*/  ISETP.GT.AND P4, PT, R60.reuse, 0x10, PT ;  /* 0x000000103c00780c */ /* 0x040fe20003f84270 */
[----:B------:R-:W2:Y:S01]  /*5020*/  MUFU.TANH R32, R32 ;  /* 0x0000002000207308 */ /* 0x000ea20000002400 */
[C---:B------:R-:W-:Y:S02]  /*5030*/  ISETP.GT.AND P1, PT, R60.reuse, 0x11, PT ;  /* 0x000000113c00780c */ /* 0x040fe40003f24270 */
[----:B------:R-:W-:-:S02]  /*5040*/  ISETP.GT.AND P3, PT, R60, 0x18, PT ;  /* 0x000000183c00780c */ /* 0x000fc40003f64270 */
[----:B------:R-:W-:Y:S02]  /*5050*/  FSEL R13, R13, -INF , P2 ;  /* 0xff8000000d0d7808 */ /* 0x000fe40001000000 */
[----:B------:R-:W-:Y:S01]  /*5060*/  FSEL R14, R14, -INF , P5 ;  /* 0xff8000000e0e7808 */ /* 0x000fe20002800000 */
[----:B------:R-:W4:Y:S01]  /*5070*/  MUFU.TANH R35, R35 ;  /* 0x0000002300237308 */ /* 0x000f220000002400 */
[----:B------:R-:W-:Y:S02]  /*5080*/  FSEL R21, R21, -INF , P4 ;  /* 0xff80000015157808 */ /* 0x000fe40002000000 */
[----:B---3--:R-:W-:Y:S02]  /*5090*/  FSEL R24, R24, -INF , P1 ;  /* 0xff80000018187808 */ /* 0x008fe40000800000 */
[----:B------:R-:W-:Y:S02]  /*50a0*/  FSEL R27, R27, -INF , P3 ;  /* 0xff8000001b1b7808 */ /* 0x000fe40001800000 */
[C---:B------:R-:W-:Y:S01]  /*50b0*/  ISETP.GT.AND P2, PT, R60.reuse, 0x19, PT ;  /* 0x000000193c00780c */ /* 0x040fe20003f44270 */
[----:B------:R-:W3:Y:S01]  /*50c0*/  MUFU.TANH R36, R36 ;  /* 0x0000002400247308 */ /* 0x000ee20000002400 */
[----:B------:R-:W-:-:S02]  /*50d0*/  ISETP.GT.AND P5, PT, R60, 0x20, PT ;  /* 0x000000203c00780c */ /* 0x000fc40003fa4270 */
[C---:B------:R-:W-:Y:S02]  /*50e0*/  ISETP.GT.AND P4, PT, R60.reuse, 0x21, PT ;  /* 0x000000213c00780c */ /* 0x040fe40003f84270 */
[C---:B------:R-:W-:Y:S02]  /*50f0*/  ISETP.GT.AND P1, PT, R60.reuse, 0x28, PT ;  /* 0x000000283c00780c */ /* 0x040fe40003f24270 */
[----:B------:R-:W-:Y:S01]  /*5100*/  ISETP.GT.AND P3, PT, R60, 0x29, PT ;  /* 0x000000293c00780c */ /* 0x000fe20003f64270 */
[----:B------:R-:W5:Y:S01]  /*5110*/  MUFU.TANH R38, R38 ;  /* 0x0000002600267308 */ /* 0x000f620000002400 */
[----:B0-----:R-:W-:Y:S02]  /*5120*/  FSEL R28, R28, -INF , P2 ;  /* 0xff8000001c1c7808 */ /* 0x001fe40001000000 */
[----:B-1----:R-:W-:Y:S02]  /*5130*/  FSEL R31, R31, -INF , P5 ;  /* 0xff8000001f1f7808 */ /* 0x002fe40002800000 */
[----:B--2---:R-:W-:-:S02]  /*5140*/  FSEL R32, R32, -INF , P4 ;  /* 0xff80000020207808 */ /* 0x004fc40002000000 */
[----:B----4-:R-:W-:Y:S01]  /*5150*/  FSEL R35, R35, -INF , P1 ;  /* 0xff80000023237808 */ /* 0x010fe20000800000 */
[----:B------:R-:W0:Y:S01]  /*5160*/  MUFU.TANH R39, R39 ;  /* 0x0000002700277308 */ /* 0x000e220000002400 */
[----:B---3--:R-:W-:Y:S02]  /*5170*/  FSEL R36, R36, -INF , P3 ;  /* 0xff80000024247808 */ /* 0x008fe40001800000 */
[C---:B------:R-:W-:Y:S02]  /*5180*/  ISETP.GT.AND P2, PT, R60.reuse, 0x30, PT ;  /* 0x000000303c00780c */ /* 0x040fe40003f44270 */
[C---:B------:R-:W-:Y:S02]  /*5190*/  ISETP.GT.AND P5, PT, R60.reuse, 0x31, PT ;  /* 0x000000313c00780c */ /* 0x040fe40003fa4270 */
[C---:B------:R-:W-:Y:S01]  /*51a0*/  ISETP.GT.AND P4, PT, R60.reuse, 0x38, PT ;  /* 0x000000383c00780c */ /* 0x040fe20003f84270 */
[----:B------:R-:W1:Y:S01]  /*51b0*/  MUFU.TANH R40, R40 ;  /* 0x0000002800287308 */ /* 0x000e620000002400 */
[----:B------:R-:W-:-:S02]  /*51c0*/  ISETP.GT.AND P1, PT, R60, 0x39, PT ;  /* 0x000000393c00780c */ /* 0x000fc40003f24270 */
[----:B------:R-:W-:Y:S02]  /*51d0*/  ISETP.GT.AND P3, PT, R60, 0x40, PT ;  /* 0x000000403c00780c */ /* 0x000fe40003f64270 */
[----:B-----5:R-:W-:Y:S02]  /*51e0*/  FSEL R38, R38, -INF , P2 ;  /* 0xff80000026267808 */ /* 0x020fe40001000000 */
[C---:B------:R-:W-:Y:S01]  /*51f0*/  ISETP.GT.AND P2, PT, R60.reuse, 0x41, PT ;  /* 0x000000413c00780c */ /* 0x040fe20003f44270 */
[----:B------:R-:W2:Y:S01]  /*5200*/  MUFU.TANH R41, R41 ;  /* 0x0000002900297308 */ /* 0x000ea20000002400 */
[----:B0-----:R-:W-:Y:S02]  /*5210*/  FSEL R39, R39, -INF , P5 ;  /* 0xff80000027277808 */ /* 0x001fe40002800000 */
[----:B------:R-:W-:Y:S02]  /*5220*/  ISETP.GT.AND P5, PT, R60, 0x48, PT ;  /* 0x000000483c00780c */ /* 0x000fe40003fa4270 */
[----:B------:R-:W-:-:S03]  /*5230*/  FMNMX.FTZ R65, R9, R7, !PT ;  /* 0x0000000709417209 */ /* 0x000fc60007810000 */
[----:B------:R-:W0:Y:S01]  /*5240*/  MUFU.TANH R42, R42 ;  /* 0x0000002a002a7308 */ /* 0x000e220000002400 */
[----:B-1----:R-:W-:Y:S02]  /*5250*/  FSEL R40, R40, -INF , P4 ;  /* 0xff80000028287808 */ /* 0x002fe40002000000 */
[----:B------:R-:W-:-:S05]  /*5260*/  ISETP.GT.AND P4, PT, R60, 0x49, PT ;  /* 0x000000493c00780c */ /* 0x000fca0003f84270 */
[----:B------:R-:W1:Y:S01]  /*5270*/  MUFU.TANH R43, R43 ;  /* 0x0000002b002b7308 */ /* 0x000e620000002400 */
[----:B--2---:R-:W-:Y:S02]  /*5280*/  FSEL R41, R41, -INF , P1 ;  /* 0xff80000029297808 */ /* 0x004fe40000800000 */
[----:B------:R-:W-:-:S05]  /*5290*/  ISETP.GT.AND P1, PT, R60, 0x50, PT ;  /* 0x000000503c00780c */ /* 0x000fca0003f24270 */
[----:B------:R-:W2:Y:S01]  /*52a0*/  MUFU.TANH R44, R44 ;  /* 0x0000002c002c7308 */ /* 0x000ea20000002400 */
[----:B0-----:R-:W-:Y:S02]  /*52b0*/  FSEL R42, R42, -INF , P3 ;  /* 0xff8000002a2a7808 */ /* 0x001fe40001800000 */
[----:B------:R-:W-:-:S05]  /*52c0*/  ISETP.GT.AND P3, PT, R60, 0x51, PT ;  /* 0x000000513c00780c */ /* 0x000fca0003f64270 */
        /* <DEDUP_REMOVED lines=24> */
[----:B------:R-:W-:Y:S01]  /*5450*/  MUFU.TANH R11, R11 ;  /* 0x0000000b000b7308 */ /* 0x000fe20000002400 */
[----:B0-----:R-:W-:Y:S02]  /*5460*/  FSEL R57, R57, -INF , P1 ;  /* 0xff80000039397808 */ /* 0x001fe40000800000 */
[----:B------:R-:W-:-:S05]  /*5470*/  ISETP.GT.AND P1, PT, R60, 0x78, PT ;  /* 0x000000783c00780c */ /* 0x000fca0003f24270 */
[----:B------:R-:W-:Y:S01]  /*5480*/  MUFU.TANH R15, R15 ;  /* 0x0000000f000f7308 */ /* 0x000fe20000002400 */
[----:B-1----:R-:W-:Y:S02]  /*5490*/  FSEL R47, R47, -INF , P3 ;  /* 0xff8000002f2f7808 */ /* 0x002fe40001800000 */
[----:B------:R-:W-:Y:S02]  /*54a0*/  ISETP.GT.AND P3, PT, R60, 0x79, PT ;  /* 0x000000793c00780c */ /* 0x000fe40003f64270 */
[----:B------:R-:W-:-:S03]  /*54b0*/  FMNMX.FTZ R60, R10, R65, !PT ;  /* 0x000000410a3c7209 */ /* 0x000fc60007810000 */
[----:B------:R-:W-:Y:S01]  /*54c0*/  MUFU.TANH R20, R20 ;  /* 0x0000001400147308 */ /* 0x000fe20000002400 */
[----:B------:R-:W-:-:S04]  /*54d0*/  FMNMX.FTZ R65, R13, R60, !PT ;  /* 0x0000003c0d417209 */ /* 0x000fc80007810000 */
        /* <DEDUP_REMOVED lines=11> */
[----:B------:R-:W-:Y:S01]  /*5590*/  FMNMX.FTZ R65, R35, R60, !PT ;  /* 0x0000003c23417209 */ /* 0x000fe20007810000 */
[----:B------:R-:W-:Y:S01]  /*55a0*/  FMUL.FTZ R60, R62, UR5 ;  /* 0x000000053e3c7c20 */ /* 0x000fe20008410000 */
[----:B------:R-:W-:Y:S02]  /*55b0*/  FMUL.FTZ R62, R63, UR5 ;  /* 0x000000053f3e7c20 */ /* 0x000fe40008410000 */
        /* <DEDUP_REMOVED lines=9> */
[----:B------:R-:W-:-:S03]  /*5650*/  FMUL.FTZ R63, R77, UR5 ;  /* 0x000000054d3f7c20 */ /* 0x000fc60008410000 */
[----:B------:R-:W-:Y:S01]  /*5660*/  FMNMX.FTZ R65, R43, R64, !PT ;  /* 0x000000402b417209 */ /* 0x000fe20007810000 */
[----:B------:R-:W-:Y:S02]  /*5670*/  FMUL.FTZ R64, R80, UR5 ;  /* 0x0000000550407c20 */ /* 0x000fe40008410000 */
[----:B------:R-:W0:Y:S01]  /*5680*/  MUFU.TANH R63, R63 ;  /* 0x0000003f003f7308 */ /* 0x000e220000002400 */
[----:B------:R-:W-:-:S04]  /*5690*/  FMNMX.FTZ R68, R44, R65, !PT ;  /* 0x000000412c447209 */ /* 0x000fc80007810000 */
[----:B------:R-:W-:-:S03]  /*56a0*/  FMNMX.FTZ R65, R45, R68, !PT ;  /* 0x000000442d417209 */ /* 0x000fc60007810000 */
[----:B------:R-:W1:Y:S01]  /*56b0*/  MUFU.TANH R64, R64 ;  /* 0x0000004000407308 */ /* 0x000e620000002400 */
[----:B------:R-:W-:Y:S01]  /*56c0*/  FMNMX.FTZ R69, R46, R65, !PT ;  /* 0x000000412e457209 */ /* 0x000fe20007810000 */
[----:B------:R-:W-:Y:S02]  /*56d0*/  FMUL.FTZ R65, R81, UR5 ;  /* 0x0000000551417c20 */ /* 0x000fe40008410000 */
[----:B------:R-:W2:Y:S01]  /*56e0*/  SHFL.IDX PT, R81, R6, 0x1, 0x1c1f ;  /* 0x003c1f0006517f89 */ /* 0x000ea200000e0000 */
[----:B------:R-:W-:-:S03]  /*56f0*/  FMNMX.FTZ R68, R48, R69, !PT ;  /* 0x0000004530447209 */ /* 0x000fc60007810000 */
[----:B------:R-:W3:Y:S01]  /*5700*/  MUFU.TANH R65, R65 ;  /* 0x0000004100417308 */ /* 0x000ee20000002400 */
[----:B------:R-:W-:Y:S01]  /*5710*/  FMNMX.FTZ R69, R49, R68, !PT ;  /* 0x0000004431457209 */ /* 0x000fe20007810000 */
[----:B------:R-:W-:Y:S01]  /*5720*/  FMUL.FTZ R68, R84, UR5 ;  /* 0x0000000554447c20 */ /* 0x000fe20008410000 */
[----:B0-----:R-:W-:Y:S01]  /*5730*/  FSEL R63, R63, -INF , P2 ;  /* 0xff8000003f3f7808 */ /* 0x001fe20001000000 */
[----:B------:R-:W-:Y:S01]  /*5740*/  FMUL.FTZ R84, R79, UR5 ;  /* 0x000000054f547c20 */ /* 0x000fe20008410000 */
[----:B------:R-:W-:Y:S01]  /*5750*/  FMNMX.FTZ R72, R52, R69, !PT ;  /* 0x0000004534487209 */ /* 0x000fe20007810000 */
[----:B------:R-:W-:Y:S02]  /*5760*/  FMUL.FTZ R69, R85, UR5 ;  /* 0x0000000555457c20 */ /* 0x000fe40008410000 */
[----:B------:R-:W0:Y:S01]  /*5770*/  MUFU.TANH R68, R68 ;  /* 0x0000004400447308 */ /* 0x000e220000002400 */
[----:B------:R-:W-:Y:S02]  /*5780*/  FMNMX.FTZ R72, R53, R72, !PT ;  /* 0x0000004835487209 */ /* 0x000fe40007810000 */
[----:B-1----:R-:W-:-:S02]  /*5790*/  FSEL R64, R64, -INF , P5 ;  /* 0xff80000040407808 */ /* 0x002fc40002800000 */
[----:B------:R-:W-:-:S03]  /*57a0*/  FMNMX.FTZ R72, R57, R72, !PT ;  /* 0x0000004839487209 */ /* 0x000fc60007810000 */
[----:B------:R-:W1:Y:S01]  /*57b0*/  MUFU.TANH R69, R69 ;  /* 0x0000004500457308 */ /* 0x000e620000002400 */
[----:B------:R-:W-:Y:S02]  /*57c0*/  FMNMX.FTZ R72, R47, R72, !PT ;  /* 0x000000482f487209 */ /* 0x000fe40007810000 */
[----:B---3--:R-:W-:Y:S01]  /*57d0*/  FSEL R65, R65, -INF , P4 ;  /* 0xff80000041417808 */ /* 0x008fe20002000000 */
[----:B--2---:R-:W-:Y:S01]  /*57e0*/  IMAD.IADD R56, R56, 0x1, R81 ;  /* 0x0000000138387824 */ /* 0x004fe200078e0251 */
[----:B------:R-:W-:-:S03]  /*57f0*/  FMNMX.FTZ R73, R63, R72, !PT ;  /* 0x000000483f497209 */ /* 0x000fc60007810000 */
[----:B------:R-:W2:Y:S01]  /*5800*/  MUFU.TANH R51, R51 ;  /* 0x0000003300337308 */ /* 0x000ea20000002400 */
[----:B------:R-:W-:Y:S01]  /*5810*/  FMNMX.FTZ R72, R64, R73, !PT ;  /* 0x0000004940487209 */ /* 0x000fe20007810000 */
[----:B------:R-:W-:Y:S01]  /*5820*/  FMUL.FTZ R73, R67, UR5 ;  /* 0x0000000543497c20 */ /* 0x000fe20008410000 */
[----:B0-----:R-:W-:Y:S02]  /*5830*/  FSEL R67, R68, -INF , P1 ;  /* 0xff80000044437808 */ /* 0x001fe40000800000 */
[----:B------:R-:W-:Y:S02]  /*5840*/  FMNMX.FTZ R72, R65, R72, !PT ;  /* 0x0000004841487209 */ /* 0x000fe40007810000 */
[----:B------:R-:W-:Y:S01]  /*5850*/  ISETP.GT.AND P4, PT, R56, RZ, PT ;  /* 0x000000ff3800720c */ /* 0x000fe20003f84270 */
[----:B------:R-:W0:Y:S01]  /*5860*/  MUFU.TANH R54, R54 ;  /* 0x0000003600367308 */ /* 0x000e220000002400 */
[----:B-1----:R-:W-:Y:S02]  /*5870*/  FSEL R69, R69, -INF , P3 ;  /* 0xff80000045457808 */ /* 0x002fe40001800000 */
[----:B------:R-:W-:-:S02]  /*5880*/  FMNMX.FTZ R72, R67, R72, !PT ;  /* 0x0000004843487209 */ /* 0x000fc40007810000 */
[----:B------:R-:W-:Y:S02]  /*5890*/  ISETP.GT.AND P2, PT, R56, 0x8, PT ;  /* 0x000000083800780c */ /* 0x000fe40003f44270 */
[----:B------:R-:W-:Y:S01]  /*58a0*/  FMNMX.FTZ R76, R69, R72, !PT ;  /* 0x00000048454c7209 */ /* 0x000fe20007810000 */
[----:B------:R-:W-:Y:S01]  /*58b0*/  FMUL.FTZ R72, R74, UR5 ;  /* 0x000000054a487c20 */ /* 0x000fe20008410000 */
[----:B------:R-:W-:Y:S01]  /*58c0*/  MUFU.TANH R55, R55 ;  /* 0x0000003700377308 */ /* 0x000fe20000002400 */
[----:B------:R-:W-:Y:S01]  /*58d0*/  FMUL.FTZ R74, R78, UR5 ;  /* 0x000000054e4a7c20 */ /* 0x000fe20008410000 */
[C---:B------:R-:W-:Y:S01]  /*58e0*/  ISETP.GT.AND P3, PT, R56.reuse, 0x9, PT ;  /* 0x000000093800780c */ /* 0x040fe20003f64270 */
[----:B------:R-:W1:Y:S01]  /*58f0*/  SHFL.BFLY PT, R77, R76, 0x2, 0x1f ;  /* 0x0c401f004c4d7f89 */ /* 0x000e6200000e0000 */
[----:B------:R-:W-:Y:S02]  /*5900*/  ISETP.GT.AND P5, PT, R56, 0x10, PT ;  /* 0x000000103800780c */ /* 0x000fe40003fa4270 */
[----:B------:R-:W-:-:S02]  /*5910*/  FSEL R15, R15, -INF , P2 ;  /* 0xff8000000f0f7808 */ /* 0x000fc40001000000 */
[----:B------:R-:W3:Y:S01]  /*5920*/  MUFU.TANH R58, R58 ;  /* 0x0000003a003a7308 */ /* 0x000ee20000002400 */
[----:B------:R-:W-:Y:S02]  /*5930*/  FSEL R20, R20, -INF , P3 ;  /* 0xff80000014147808 */ /* 0x000fe40001800000 */
[----:B------:R-:W-:Y:S02]  /*5940*/  FSEL R25, R25, -INF , P5 ;  /* 0xff80000019197808 */ /* 0x000fe40002800000 */
[C---:B------:R-:W-:Y:S02]  /*5950*/  ISETP.GT.AND P2, PT, R56.reuse, 0x19, PT ;  /* 0x000000193800780c */ /* 0x040fe40003f44270 */
[C---:B------:R-:W-:Y:S01]  /*5960*/  ISETP.GT.AND P3, PT, R56.reuse, 0x20, PT ;  /* 0x000000203800780c */ /* 0x040fe20003f64270 */
[----:B------:R-:W4:Y:S01]  /*5970*/  MUFU.TANH R59, R59 ;  /* 0x0000003b003b7308 */ /* 0x000f220000002400 */
[----:B------:R-:W-:Y:S02]  /*5980*/  ISETP.GT.AND P5, PT, R56, 0x21, PT ;  /* 0x000000213800780c */ /* 0x000fe40003fa4270 */
[----:B------:R-:W-:-:S02]  /*5990*/  FSEL R30, R30, -INF , P2 ;  /* 0xff8000001e1e7808 */ /* 0x000fc40001000000 */
[----:B------:R-:W-:Y:S02]  /*59a0*/  FSEL R33, R33, -INF , P3 ;  /* 0xff80000021217808 */ /* 0x000fe40001800000 */
[----:B------:R-:W-:Y:S01]  /*59b0*/  FSEL R34, R34, -INF , P5 ;  /* 0xff80000022227808 */ /* 0x000fe20002800000 */
[----:B------:R-:W5:Y:S01]  /*59c0*/  MUFU.TANH R60, R60 ;  /* 0x0000003c003c7308 */ /* 0x000f620000002400 */
[----:B------:R-:W-:Y:S02]  /*59d0*/  ISETP.GT.AND P2, PT, R56, 0x30, PT ;  /* 0x000000303800780c */ /* 0x000fe40003f44270 */
[----:B-1----:R-:W-:Y:S01]  /*59e0*/  FMNMX.FTZ R80, R76, R77, !PT ;  /* 0x0000004d4c507209 */ /* 0x002fe20007810000 */
[----:B------:R-:W-:Y:S01]  /*59f0*/  FMUL.FTZ R76, R83, UR5 ;  /* 0x00000005534c7c20 */ /* 0x000fe20008410000 */
[----:B------:R-:W-:Y:S01]  /*5a00*/  ISETP.GT.AND P3, PT, R56, 0x31, PT ;  /* 0x000000313800780c */ /* 0x000fe20003f64270 */
[----:B------:R-:W-:Y:S01]  /*5a10*/  FMUL.FTZ R77, R86, UR5 ;  /* 0x00000005564d7c20 */ /* 0x000fe20008410000 */
[----:B------:R-:W-:Y:S01]  /*5a20*/  ISETP.GT.AND P5, PT, R56, 0x38, PT ;  /* 0x000000383800780c */ /* 0x000fe20003fa4270 */
[----:B------:R-:W1:Y:S01]  /*5a30*/  SHFL.BFLY PT, R79, R80, 0x1, 0x1f ;  /* 0x0c201f00504f7f89 */ /* 0x000e6200000e0000 */
[----:B------:R-:W-:Y:S01]  /*5a40*/  MUFU.TANH R62, R62 ;  /* 0x0000003e003e7308 */ /* 0x000fe20000002400 */
[----:B------:R-:W-:-:S02]  /*5a50*/  FSEL R50, R50, -INF , P2 ;  /* 0xff80000032327808 */ /* 0x000fc40001000000 */
[----:B--2---:R-:W-:Y:S02]  /*5a60*/  FSEL R51, R51, -INF , P3 ;  /* 0xff80000033337808 */ /* 0x004fe40001800000 */
[----:B0-----:R-:W-:Y:S02]  /*5a70*/  FSEL R54, R54, -INF , P5 ;  /* 0xff80000036367808 */ /* 0x001fe40002800000 */
[C---:B------:R-:W-:Y:S01]  /*5a80*/  ISETP.GT.AND P2, PT, R56.reuse, 0x40, PT ;  /* 0x000000403800780c */ /* 0x040fe20003f44270 */
[----:B------:R0:W-:Y:S01]  /*5a90*/  MUFU.TANH R68, R73 ;  /* 0x0000004900447308 */ /* 0x0001e20000002400 */
[C---:B------:R-:W-:Y:S02]  /*5aa0*/  ISETP.GT.AND P3, PT, R56.reuse, 0x41, PT ;  /* 0x000000413800780c */ /* 0x040fe40003f64270 */
[----:B------:R-:W-:Y:S02]  /*5ab0*/  ISETP.GT.AND P5, PT, R56, 0x48, PT ;  /* 0x000000483800780c */ /* 0x000fe40003fa4270 */
[----:B---3--:R-:W-:-:S02]  /*5ac0*/  FSEL R58, R58, -INF , P2 ;  /* 0xff8000003a3a7808 */ /* 0x008fc40001000000 */
[----:B----4-:R-:W-:Y:S01]  /*5ad0*/  FSEL R59, R59, -INF , P3 ;  /* 0xff8000003b3b7808 */ /* 0x010fe20001800000 */
[----:B------:R-:W2:Y:S01]  /*5ae0*/  MUFU.TANH R12, R12 ;  /* 0x0000000c000c7308 */ /* 0x000ea20000002400 */
[----:B0-----:R-:W-:Y:S01]  /*5af0*/  FMUL.FTZ R73, R75, UR5 ;  /* 0x000000054b497c20 */ /* 0x001fe20008410000 */
[----:B-----5:R-:W-:Y:S01]  /*5b00*/  FSEL R60, R60, -INF , P5 ;  /* 0xff8000003c3c7808 */ /* 0x020fe20002800000 */
[----:B------:R-:W-:Y:S01]  /*5b10*/  FMUL.FTZ R75, R82, UR5 ;  /* 0x00000005524b7c20 */ /* 0x000fe20008410000 */
[C---:B------:R-:W-:Y:S02]  /*5b20*/  ISETP.GT.AND P1, PT, R56.reuse, 0x1, PT ;  /* 0x000000013800780c */ /* 0x040fe40003f24270 */
[----:B------:R-:W-:Y:S02]  /*5b30*/  ISETP.GT.AND P2, PT, R56, 0x50, PT ;  /* 0x000000503800780c */ /* 0x000fe40003f44270 */
[----:B-1----:R-:W-:Y:S01]  /*5b40*/  FMNMX.FTZ R78, R80, R79, !PT ;  /* 0x0000004f504e7209 */ /* 0x002fe20007810000 */
[----:B------:R-:W0:Y:S01]  /*5b50*/  MUFU.TANH R66, R66 ;  /* 0x0000004200427308 */ /* 0x000e220000002400 */
[----:B------:R-:W-:-:S02]  /*5b60*/  FSEL R80, R11, -INF , P4 ;  /* 0xff8000000b507808 */ /* 0x000fc40002000000 */
[C---:B------:R-:W-:Y:S01]  /*5b70*/  ISETP.GT.AND P4, PT, R56.reuse, 0x11, PT ;  /* 0x000000113800780c */ /* 0x040fe20003f84270 */
[----:B------:R-:W1:Y:S01]  /*5b80*/  LDC R11, c[0x0][0x988] ;  /* 0x00026200ff0b7b82 */ /* 0x000e620000000800 */
[----:B------:R-:W-:Y:S02]  /*5b90*/  ISETP.GT.AND P3, PT, R56, 0x51, PT ;  /* 0x000000513800780c */ /* 0x000fe40003f64270 */
[----:B------:R-:W-:Y:S01]  /*5ba0*/  FSEL R26, R26, -INF , P4 ;  /* 0xff8000001a1a7808 */ /* 0x000fe20002000000 */
[----:B------:R-:W3:Y:S01]  /*5bb0*/  MUFU.TANH R70, R70 ;  /* 0x0000004600467308 */ /* 0x000ee20000002400 */
[C---:B------:R-:W-:Y:S02]  /*5bc0*/  ISETP.GT.AND P4, PT, R56.reuse, 0x28, PT ;  /* 0x000000283800780c */ /* 0x040fe40003f84270 */
[----:B------:R-:W-:Y:S02]  /*5bd0*/  ISETP.GT.AND P5, PT, R56, 0x58, PT ;  /* 0x000000583800780c */ /* 0x000fe40003fa4270 */
[----:B------:R-:W-:-:S02]  /*5be0*/  FSEL R37, R37, -INF , P4 ;  /* 0xff80000025257808 */ /* 0x000fc40002000000 */
[----:B------:R-:W-:Y:S01]  /*5bf0*/  ISETP.GT.AND P4, PT, R56, 0x39, PT ;  /* 0x000000393800780c */ /* 0x000fe20003f84270 */
[----:B------:R-:W4:Y:S01]  /*5c00*/  MUFU.TANH R71, R71 ;  /* 0x0000004700477308 */ /* 0x000f220000002400 */
[----:B--2---:R-:W-:Y:S02]  /*5c10*/  FSEL R12, R12, -INF , P1 ;  /* 0xff8000000c0c7808 */ /* 0x004fe40000800000 */
[----:B------:R-:W-:Y:S02]  /*5c20*/  FSEL R55, R55, -INF , P4 ;  /* 0xff80000037377808 */ /* 0x000fe40002000000 */
[----:B------:R-:W-:Y:S02]  /*5c30*/  ISETP.GT.AND P4, PT, R56, 0x49, PT ;  /* 0x000000493800780c */ /* 0x000fe40003f84270 */
[----:B0-----:R-:W-:Y:S01]  /*5c40*/  FSEL R66, R66, -INF , P2 ;  /* 0xff80000042427808 */ /* 0x001fe20001000000 */
[----:B------:R-:W0:Y:S01]  /*5c50*/  MUFU.TANH R29, R29 ;  /* 0x0000001d001d7308 */ /* 0x000e220000002400 */
[----:B------:R-:W-:-:S02]  /*5c60*/  FSEL R62, R62, -INF , P4 ;  /* 0xff8000003e3e7808 */ /* 0x000fc40002000000 */
[----:B------:R-:W-:Y:S01]  /*5c70*/  ISETP.GT.AND P4, PT, R56, 0x59, PT ;  /* 0x000000593800780c */ /* 0x000fe20003f84270 */
[----:B-1----:R-:W-:Y:S01]  /*5c80*/  FMUL.FTZ R82, R78, R11 ;  /* 0x0000000b4e527220 */ /* 0x002fe20000410000 */
[----:B------:R-:W-:Y:S02]  /*5c90*/  FSEL R68, R68, -INF , P3 ;  /* 0xff80000044447808 */ /* 0x000fe40001800000 */
[----:B---3--:R-:W-:Y:S01]  /*5ca0*/  FSEL R70, R70, -INF , P5 ;  /* 0xff80000046467808 */ /* 0x008fe20002800000 */
[----:B------:R-:W1:Y:S01]  /*5cb0*/  MUFU.TANH R72, R72 ;  /* 0x0000004800487308 */ /* 0x000e620000002400 */
[----:B----4-:R-:W-:Y:S02]  /*5cc0*/  FSEL R71, R71, -INF , P4 ;  /* 0xff80000047477808 */ /* 0x010fe40002000000 */
[C---:B------:R-:W-:Y:S02]  /*5cd0*/  ISETP.GT.AND P1, PT, R56.reuse, 0x18, PT ;  /* 0x000000183800780c */ /* 0x040fe40003f24270 */
[----:B------:R-:W-:-:S02]  /*5ce0*/  ISETP.GT.AND P2, PT, R56, 0x60, PT ;  /* 0x000000603800780c */ /* 0x000fc40003f44270 */
[C---:B------:R-:W-:Y:S01]  /*5cf0*/  ISETP.GT.AND P3, PT, R56.reuse, 0x61, PT ;  /* 0x000000613800780c */ /* 0x040fe20003f64270 */
[----:B------:R-:W2:Y:S01]  /*5d00*/  MUFU.TANH R73, R73 ;  /* 0x0000004900497308 */ /* 0x000ea20000002400 */
[C---:B------:R-:W-:Y:S02]  /*5d10*/  ISETP.GT.AND P5, PT, R56.reuse, 0x68, PT ;  /* 0x000000683800780c */ /* 0x040fe40003fa4270 */
[----:B------:R-:W-:Y:S02]  /*5d20*/  ISETP.GT.AND P4, PT, R56, 0x69, PT ;  /* 0x000000693800780c */ /* 0x000fe40003f84270 */
[----:B------:R-:W-:Y:S02]  /*5d30*/  FMNMX.FTZ R81, R80, R8, !PT ;  /* 0x0000000850517209 */ /* 0x000fe40007810000 */
[----:B0-----:R-:W-:Y:S01]  /*5d40*/  FSEL R29, R29, -INF , P1 ;  /* 0xff8000001d1d7808 */ /* 0x001fe20000800000 */
[----:B------:R-:W0:Y:S01]  /*5d50*/  MUFU.TANH R74, R74 ;  /* 0x0000004a004a7308 */ /* 0x000e220000002400 */
[----:B-1----:R-:W-:-:S02]  /*5d60*/  FSEL R72, R72, -INF , P2 ;  /* 0xff80000048487808 */ /* 0x002fc40001000000 */
[C---:B------:R-:W-:Y:S02]  /*5d70*/  ISETP.GT.AND P1, PT, R56.reuse, 0x29, PT ;  /* 0x000000293800780c */ /* 0x040fe40003f24270 */
[----:B------:R-:W-:-:S03]  /*5d80*/  ISETP.GT.AND P2, PT, R56, 0x70, PT ;  /* 0x000000703800780c */ /* 0x000fc60003f44270 */
[----:B------:R-:W1:Y:S01]  /*5d90*/  MUFU.TANH R6, R84 ;  /* 0x0000005400067308 */ /* 0x000e620000002400 */
[----:B--2---:R-:W-:Y:S02]  /*5da0*/  FSEL R73, R73, -INF , P3 ;  /* 0xff80000049497808 */ /* 0x004fe40001800000 */
[----:B------:R-:W-:-:S05]  /*5db0*/  ISETP.GT.AND P3, PT, R56, 0x71, PT ;  /* 0x000000713800780c */ /* 0x000fca0003f64270 */
[----:B------:R-:W2:Y:S01]  /*5dc0*/  MUFU.TANH R61, R61 ;  /* 0x0000003d003d7308 */ /* 0x000ea20000002400 */
[----:B0-----:R-:W-:Y:S02]  /*5dd0*/  FSEL R74, R74, -INF , P5 ;  /* 0xff8000004a4a7808 */ /* 0x001fe40002800000 */
[----:B------:R-:W-:-:S05]  /*5de0*/  ISETP.GT.AND P5, PT, R56, 0x78, PT ;  /* 0x000000783800780c */ /* 0x000fca0003fa4270 */
[----:B------:R-:W-:Y:S01]  /*5df0*/  MUFU.TANH R75, R75 ;  /* 0x0000004b004b7308 */ /* 0x000fe20000002400 */
[----:B-1----:R-:W-:Y:S02]  /*5e00*/  FSEL R6, R6, -INF , P4 ;  /* 0xff80000006067808 */ /* 0x002fe40002000000 */
[----:B------:R-:W-:Y:S02]  /*5e10*/  ISETP.GT.AND P4, PT, R56, 0x79, PT ;  /* 0x000000793800780c */ /* 0x000fe40003f84270 */
[----:B------:R-:W-:-:S03]  /*5e20*/  FMNMX.FTZ R56, R12, R81, !PT ;  /* 0x000000510c387209 */ /* 0x000fc60007810000 */
[----:B------:R-:W-:Y:S01]  /*5e30*/  MUFU.TANH R76, R76 ;  /* 0x0000004c004c7308 */ /* 0x000fe20000002400 */
[----:B------:R-:W-:Y:S02]  /*5e40*/  FMNMX.FTZ R81, R15, R56, !PT ;  /* 0x000000380f517209 */ /* 0x000fe40007810000 */
[----:B--2---:R-:W-:Y:S02]  /*5e50*/  FSEL R61, R61, -INF , P1 ;  /* 0xff8000003d3d7808 */ /* 0x004fe40000800000 */
[----:B------:R-:W-:Y:S02]  /*5e60*/  FMNMX.FTZ R56, R20, R81, !PT ;  /* 0x0000005114387209 */ /* 0x000fe40007810000 */
[----:B------:R-:W-:Y:S01]  /*5e70*/  FSETP.NEU.FTZ.AND P1, PT, R78, -INF , PT ;  /* 0xff8000004e00780b */ /* 0x000fe20003f3d000 */
[----:B------:R-:W0:Y:S01]  /*5e80*/  MUFU.TANH R77, R77 ;  /* 0x0000004d004d7308 */ /* 0x000e220000002400 */
[----:B------:R-:W-:Y:S02]  /*5e90*/  FMNMX.FTZ R81, R25, R56, !PT ;  /* 0x0000003819517209 */ /* 0x000fe40007810000 */
[----:B------:R-:W-:-:S02]  /*5ea0*/  FSEL R82, R82, RZ, P1 ;  /* 0x000000ff52527208 */ /* 0x000fc40000800000 */
[----:B------:R-:W-:-:S03]  /*5eb0*/  FMNMX.FTZ R56, R26, R81, !PT ;  /* 0x000000511a387209 */ /* 0x000fc60007810000 */
[-CC-:B------:R-:W-:Y:S01]  /*5ec0*/  FFMA.FTZ R83, R32, R11.reuse, -R82.reuse ;  /* 0x0000000b20537223 */ /* 0x180fe20000010852 */
[----:B------:R-:W-:Y:S01]  /*5ed0*/  FMNMX.FTZ R81, R29, R56, !PT ;  /* 0x000000381d517209 */ /* 0x000fe20007810000 */
[-CC-:B------:R-:W-:Y:S01]  /*5ee0*/  FFMA.FTZ R84, R35, R11.reuse, -R82.reuse ;  /* 0x0000000b23547223 */ /* 0x180fe20000010852 */
[----:B------:R-:W1:Y:S01]  /*5ef0*/  MUFU.TANH R79, R87 ;  /* 0x00000057004f7308 */ /* 0x000e620000002400 */
[--C-:B------:R-:W-:Y:S01]  /*5f00*/  FFMA.FTZ R9, R9, R11, -R82.reuse ;  /* 0x0000000b09097223 */ /* 0x100fe20000010852 */
[----:B------:R-:W-:Y:S01]  /*5f10*/  FMNMX.FTZ R56, R30, R81, !PT ;  /* 0x000000511e387209 */ /* 0x000fe20007810000 */
[-CC-:B------:R-:W-:Y:S01]  /*5f20*/  FFMA.FTZ R10, R10, R11.reuse, -R82.reuse ;  /* 0x0000000b0a0a7223 */ /* 0x180fe20000010852 */
[-CC-:B------:R-:W-:Y:S01]  /*5f30*/  FFMA.FTZ R13, R13, R11.reuse, -R82.reuse ;  /* 0x0000000b0d0d7223 */ /* 0x180fe20000010852 */
[-CC-:B------:R-:W-:Y:S01]  /*5f40*/  FFMA.FTZ R14, R14, R11.reuse, -R82.reuse ;  /* 0x0000000b0e0e7223 */ /* 0x180fe20000010852 */
[----:B------:R-:W-:Y:S01]  /*5f50*/  FMNMX.FTZ R81, R33, R56, !PT ;  /* 0x0000003821517209 */ /* 0x000fe20007810000 */
[-CC-:B------:R-:W-:Y:S01]  /*5f60*/  FFMA.FTZ R21, R21, R11.reuse, -R82.reuse ;  /* 0x0000000b15157223 */ /* 0x180fe20000010852 */
[----:B0-----:R-:W-:Y:S01]  /*5f70*/  FSEL R77, R77, -INF , P5 ;  /* 0xff8000004d4d7808 */ /* 0x001fe20002800000 */
[--C-:B------:R-:W-:Y:S01]  /*5f80*/  FFMA.FTZ R24, R24, R11, -R82.reuse ;  /* 0x0000000b18187223 */ /* 0x100fe20000010852 */
[----:B------:R-:W-:Y:S01]  /*5f90*/  FMNMX.FTZ R56, R34, R81, !PT ;  /* 0x0000005122387209 */ /* 0x000fe20007810000 */
[-CC-:B------:R-:W-:Y:S01]  /*5fa0*/  FFMA.FTZ R27, R27, R11.reuse, -R82.reuse ;  /* 0x0000000b1b1b7223 */ /* 0x180fe20000010852 */
[-CC-:B------:R-:W-:Y:S01]  /*5fb0*/  FFMA.FTZ R28, R28, R11.reuse, -R82.reuse ;  /* 0x0000000b1c1c7223 */ /* 0x180fe20000010852 */
[-CC-:B------:R-:W-:Y:S01]  /*5fc0*/  FFMA.FTZ R31, R31, R11.reuse, -R82.reuse ;  /* 0x0000000b1f1f7223 */ /* 0x180fe20000010852 */
[----:B------:R-:W-:Y:S01]  /*5fd0*/  FMNMX.FTZ R32, R37, R56, !PT ;  /* 0x0000003825207209 */ /* 0x000fe20007810000 */
[-CC-:B------:R-:W-:Y:S01]  /*5fe0*/  FFMA.FTZ R36, R36, R11.reuse, -R82.reuse ;  /* 0x0000000b24247223 */ /* 0x180fe20000010852 */
[----:B------:R-:W-:Y:S01]  /*5ff0*/  MUFU.EX2 R56, R83 ;  /* 0x0000005300387308 */ /* 0x000fe20000000800 */
[----:B-1----:R-:W-:Y:S01]  /*6000*/  FSEL R79, R79, -INF , P4 ;  /* 0xff8000004f4f7808 */ /* 0x002fe20002000000 */
[-CC-:B------:R-:W-:Y:S01]  /*6010*/  FFMA.FTZ R38, R38, R11.reuse, -R82.reuse ;  /* 0x0000000b26267223 */ /* 0x180fe20000010852 */
[----:B------:R-:W-:Y:S01]  /*6020*/  FMNMX.FTZ R81, R61, R32, !PT ;  /* 0x000000203d517209 */ /* 0x000fe20007810000 */
[-CC-:B------:R-:W-:Y:S01]  /*6030*/  FFMA.FTZ R39, R39, R11.reuse, -R82.reuse ;  /* 0x0000000b27277223 */ /* 0x180fe20000010852 */
[-CC-:B------:R-:W-:Y:S01]  /*6040*/  FFMA.FTZ R40, R40, R11.reuse, -R82.reuse ;  /* 0x0000000b28287223 */ /* 0x180fe20000010852 */
[--C-:B------:R-:W-:Y:S01]  /*6050*/  FFMA.FTZ R41, R41, R11, -R82.reuse ;  /* 0x0000000b29297223 */ /* 0x100fe20000010852 */
[----:B------:R-:W-:Y:S01]  /*6060*/  FMNMX.FTZ R32, R50, R81, !PT ;  /* 0x0000005132207209 */ /* 0x000fe20007810000 */
[-CC-:B------:R-:W-:Y:S01]  /*6070*/  FFMA.FTZ R42, R42, R11.reuse, -R82.reuse ;  /* 0x0000000b2a2a7223 */ /* 0x180fe20000010852 */
[----:B------:R0:W-:Y:S01]  /*6080*/  MUFU.EX2 R81, R84 ;  /* 0x0000005400517308 */ /* 0x0001e20000000800 */
[-CC-:B------:R-:W-:Y:S01]  /*6090*/  FFMA.FTZ R43, R43, R11.reuse, -R82.reuse ;  /* 0x0000000b2b2b7223 */ /* 0x180fe20000010852 */
[----:B------:R-:W-:Y:S01]  /*60a0*/  FMNMX.FTZ R35, R51, R32, !PT ;  /* 0x0000002033237209 */ /* 0x000fe20007810000 */
[-CC-:B------:R-:W-:Y:S01]  /*60b0*/  FFMA.FTZ R44, R44, R11.reuse, -R82.reuse ;  /* 0x0000000b2c2c7223 */ /* 0x180fe20000010852 */
[-CC-:B------:R-:W-:Y:S01]  /*60c0*/  FFMA.FTZ R45, R45, R11.reuse, -R82.reuse ;  /* 0x0000000b2d2d7223 */ /* 0x180fe20000010852 */
[--C-:B------:R-:W-:Y:S01]  /*60d0*/  FFMA.FTZ R46, R46, R11, -R82.reuse ;  /* 0x0000000b2e2e7223 */ /* 0x100fe20000010852 */
[----:B------:R-:W-:Y:S01]  /*60e0*/  FMNMX.FTZ R32, R54, R35, !PT ;  /* 0x0000002336207209 */ /* 0x000fe20007810000 */
[-CC-:B------:R-:W-:Y:S01]  /*60f0*/  FFMA.FTZ R48, R48, R11.reuse, -R82.reuse ;  /* 0x0000000b30307223 */ /* 0x180fe20000010852 */
[-CC-:B------:R-:W-:Y:S01]  /*6100*/  FFMA.FTZ R49, R49, R11.reuse, -R82.reuse ;  /* 0x0000000b31317223 */ /* 0x180fe20000010852 */
[-CC-:B0-----:R-:W-:Y:S01]  /*6110*/  FFMA.FTZ R84, R57, R11.reuse, -R82.reuse ;  /* 0x0000000b39547223 */ /* 0x181fe20000010852 */
[----:B------:R-:W-:Y:S01]  /*6120*/  FMNMX.FTZ R35, R55, R32, !PT ;  /* 0x0000002037237209 */ /* 0x000fe20007810000 */
[-CC-:B------:R-:W-:Y:S01]  /*6130*/  FFMA.FTZ R52, R52, R11.reuse, -R82.reuse ;  /* 0x0000000b34347223 */ /* 0x180fe20000010852 */
[-CC-:B------:R-:W-:Y:S01]  /*6140*/  FFMA.FTZ R53, R53, R11.reuse, -R82.reuse ;  /* 0x0000000b35357223 */ /* 0x180fe20000010852 */
[--C-:B------:R-:W-:Y:S01]  /*6150*/  FFMA.FTZ R47, R47, R11, -R82.reuse ;  /* 0x0000000b2f2f7223 */ /* 0x100fe20000010852 */
[----:B------:R-:W-:Y:S01]  /*6160*/  FMNMX.FTZ R32, R58, R35, !PT ;  /* 0x000000233a207209 */ /* 0x000fe20007810000 */
[-CC-:B------:R-:W-:Y:S01]  /*6170*/  FFMA.FTZ R64, R64, R11.reuse, -R82.reuse ;  /* 0x0000000b40407223 */ /* 0x180fe20000010852 */
[-CC-:B------:R-:W-:Y:S01]  /*6180*/  FFMA.FTZ R65, R65, R11.reuse, -R82.reuse ;  /* 0x0000000b41417223 */ /* 0x180fe20000010852 */
[-CC-:B------:R-:W-:Y:S01]  /*6190*/  FFMA.FTZ R67, R67, R11.reuse, -R82.reuse ;  /* 0x0000000b43437223 */ /* 0x180fe20000010852 */
[----:B------:R-:W-:Y:S01]  /*61a0*/  FMNMX.FTZ R35, R59, R32, !PT ;  /* 0x000000203b237209 */ /* 0x000fe20007810000 */
[----:B------:R-:W-:Y:S01]  /*61b0*/  FFMA.FTZ R69, R69, R11, -R82 ;  /* 0x0000000b45457223 */ /* 0x000fe20000010852 */
[----:B------:R-:W-:Y:S02]  /*61c0*/  MUFU.EX2 R9, R9 ;  /* 0x0000000900097308 */ /* 0x000fe40000000800 */
        /* <DEDUP_REMOVED lines=11> */
[----:B------:R-:W-:Y:S01]  /*6280*/  FSEL R32, R75, -INF , P2 ;  /* 0xff8000004b207808 */ /* 0x000fe20001000000 */
        /* <DEDUP_REMOVED lines=9> */
[----:B------:R-:W-:Y:S01]  /*6320*/  FMNMX.FTZ R75, R79, R76, !PT ;  /* 0x0000004c4f4b7209 */ /* 0x000fe20007810000 */
[----:B------:R-:W-:Y:S02]  /*6330*/  FFMA.FTZ R76, R63, R11, -R82 ;  /* 0x0000000b3f4c7223 */ /* 0x000fe40000010852 */
[----:B------:R-:W-:Y:S02]  /*6340*/  MUFU.EX2 R28, R28 ;  /* 0x0000001c001c7308 */ /* 0x000fe40000000800 */
[----:B------:R-:W0:Y:S06]  /*6350*/  SHFL.BFLY PT, R83, R75, 0x2, 0x1f ;  /* 0x0c401f004b537f89 */ /* 0x000e2c00000e0000 */
[----:B------:R-:W-:Y:S08]  /*6360*/  MUFU.EX2 R31, R31 ;  /* 0x0000001f001f7308 */ /* 0x000ff00000000800 */
[----:B------:R-:W-:Y:S08]  /*6370*/  MUFU.EX2 R36, R36 ;  /* 0x0000002400247308 */ /* 0x000ff00000000800 */
        /* <DEDUP_REMOVED lines=8> */
[C---:B------:R-:W-:Y:S01]  /*6400*/  FSETP.NEU.FTZ.AND P2, PT, R63.reuse, -INF , PT ;  /* 0xff8000003f00780b */ /* 0x040fe20003f5d000 */
[----:B-1----:R-:W-:-:S06]  /*6410*/  FMUL.FTZ R84, R63, R11 ;  /* 0x0000000b3f547220 */ /* 0x002fcc0000410000 */
[----:B------:R-:W-:Y:S01]  /*6420*/  MUFU.EX2 R42, R42 ;  /* 0x0000002a002a7308 */ /* 0x000fe20000000800 */
[----:B------:R-:W-:-:S05]  /*6430*/  FSEL R84, R84, RZ, P2 ;  /* 0x000000ff54547208 */ /* 0x000fca0001000000 */
[-CC-:B------:R-:W-:Y:S01]  /*6440*/  FFMA.FTZ R83, R34, R11.reuse, -R84.reuse ;  /* 0x0000000b22537223 */ /* 0x180fe20000010854 */
[----:B------:R-:W-:Y:S01]  /*6450*/  FSEL R34, R78, RZ, P1 ;  /* 0x000000ff4e227208 */ /* 0x000fe20000800000 */
[-CC-:B------:R-:W-:Y:S01]  /*6460*/  FFMA.FTZ R82, R80, R11.reuse, -R84.reuse ;  /* 0x0000000b50527223 */ /* 0x180fe20000010854 */
[-CC-:B------:R-:W-:Y:S01]  /*6470*/  FFMA.FTZ R87, R12, R11.reuse, -R84.reuse ;  /* 0x0000000b0c577223 */ /* 0x180fe20000010854 */
[-CC-:B------:R-:W-:Y:S01]  /*6480*/  FFMA.FTZ R80, R15, R11.reuse, -R84.reuse ;  /* 0x0000000b0f507223 */ /* 0x180fe20000010854 */
[-CC-:B------:R-:W-:Y:S01]  /*6490*/  FFMA.FTZ R86, R20, R11.reuse, -R84.reuse ;  /* 0x0000000b14567223 */ /* 0x180fe20000010854 */
[----:B------:R-:W-:Y:S01]  /*64a0*/  FADD.FTZ R34, -R34, R7 ;  /* 0x0000000722227221 */ /* 0x000fe20000010100 */
[----:B------:R-:W-:Y:S01]  /*64b0*/  FSEL R7, R63, RZ, P2 ;  /* 0x000000ff3f077208 */ /* 0x000fe20001000000 */
[----:B------:R-:W-:Y:S01]  /*64c0*/  MUFU.EX2 R82, R82 ;  /* 0x0000005200527308 */ /* 0x000fe20000000800 */
[-CC-:B------:R-:W-:Y:S01]  /*64d0*/  FFMA.FTZ R25, R25, R11.reuse, -R84.reuse ;  /* 0x0000000b19197223 */ /* 0x180fe20000010854 */
[-CC-:B------:R-:W-:Y:S01]  /*64e0*/  FFMA.FTZ R26, R26, R11.reuse, -R84.reuse ;  /* 0x0000000b1a1a7223 */ /* 0x180fe20000010854 */
[-C--:B------:R-:W-:Y:S01]  /*64f0*/  FFMA.FTZ R20, R50, R11.reuse, -R84 ;  /* 0x0000000b32147223 */ /* 0x080fe20000010854 */
[----:B------:R-:W-:Y:S01]  /*6500*/  FADD.FTZ R8, -R7, R8 ;  /* 0x0000000807087221 */ /* 0x000fe20000010100 */
[-C--:B------:R-:W-:Y:S01]  /*6510*/  FMUL.FTZ R7, R34, R11.reuse ;  /* 0x0000000b22077220 */ /* 0x080fe20000410000 */
[-CC-:B------:R-:W-:Y:S01]  /*6520*/  FFMA.FTZ R29, R29, R11.reuse, -R84.reuse ;  /* 0x0000000b1d1d7223 */ /* 0x180fe20000010854 */
[-CC-:B------:R-:W-:Y:S01]  /*6530*/  FFMA.FTZ R50, R55, R11.reuse, -R84.reuse ;  /* 0x0000000b37327223 */ /* 0x180fe20000010854 */
[-C--:B------:R-:W-:Y:S01]  /*6540*/  FMUL.FTZ R8, R8, R11.reuse ;  /* 0x0000000b08087220 */ /* 0x080fe20000410000 */
        /* <DEDUP_REMOVED lines=8> */
[----:B------:R-:W0:Y:S01]  /*65d0*/  MUFU.EX2 R7, R7 ;  /* 0x0000000700077308 */ /* 0x000e220000000800 */
[-CC-:B------:R-:W-:Y:S01]  /*65e0*/  FFMA.FTZ R37, R61, R11.reuse, -R84.reuse ;  /* 0x0000000b3d257223 */ /* 0x180fe20000010854 */
[-CC-:B------:R-:W-:Y:S01]  /*65f0*/  FFMA.FTZ R30, R51, R11.reuse, -R84.reuse ;  /* 0x0000000b331e7223 */ /* 0x180fe20000010854 */
[-CC-:B------:R-:W-:Y:S01]  /*6600*/  FFMA.FTZ R15, R54, R11.reuse, -R84.reuse ;  /* 0x0000000b360f7223 */ /* 0x180fe20000010854 */
[-CC-:B------:R-:W-:Y:S01]  /*6610*/  FFMA.FTZ R54, R58, R11.reuse, -R84.reuse ;  /* 0x0000000b3a367223 */ /* 0x180fe20000010854 */
[-CC-:B------:R-:W-:Y:S01]  /*6620*/  FFMA.FTZ R60, R60, R11.reuse, -R84.reuse ;  /* 0x0000000b3c3c7223 */ /* 0x180fe20000010854 */
[-CC-:B------:R-:W-:Y:S01]  /*6630*/  FFMA.FTZ R51, R6, R11.reuse, -R84.reuse ;  /* 0x0000000b06337223 */ /* 0x180fe20000010854 */
[-CC-:B------:R-:W-:Y:S01]  /*6640*/  FFMA.FTZ R6, R77, R11.reuse, -R84.reuse ;  /* 0x0000000b4d067223 */ /* 0x180fe20000010854 */
[----:B------:R-:W1:Y:S01]  /*6650*/  MUFU.EX2 R8, R8 ;  /* 0x0000000800087308 */ /* 0x000e620000000800 */
[-CC-:B------:R-:W-:Y:S01]  /*6660*/  FFMA.FTZ R62, R62, R11.reuse, -R84.reuse ;  /* 0x0000000b3e3e7223 */ /* 0x180fe20000010854 */
[-CC-:B------:R-:W-:Y:S01]  /*6670*/  FFMA.FTZ R66, R66, R11.reuse, -R84.reuse ;  /* 0x0000000b42427223 */ /* 0x180fe20000010854 */
[-CC-:B------:R-:W-:Y:S01]  /*6680*/  FFMA.FTZ R68, R68, R11.reuse, -R84.reuse ;  /* 0x0000000b44447223 */ /* 0x180fe20000010854 */
[-CC-:B------:R-:W-:Y:S01]  /*6690*/  FFMA.FTZ R70, R70, R11.reuse, -R84.reuse ;  /* 0x0000000b46467223 */ /* 0x180fe20000010854 */
[-CC-:B------:R-:W-:Y:S01]  /*66a0*/  FFMA.FTZ R71, R71, R11.reuse, -R84.reuse ;  /* 0x0000000b47477223 */ /* 0x180fe20000010854 */
[-CC-:B------:R-:W-:Y:S01]  /*66b0*/  FFMA.FTZ R61, R74, R11.reuse, -R84.reuse ;  /* 0x0000000b4a3d7223 */ /* 0x180fe20000010854 */
[--C-:B------:R-:W-:Y:S01]  /*66c0*/  FFMA.FTZ R35, R35, R11, -R84.reuse ;  /* 0x0000000b23237223 */ /* 0x100fe20000010854 */
[----:B------:R-:W2:Y:S01]  /*66d0*/  MUFU.EX2 R80, R80 ;  /* 0x0000005000507308 */ /* 0x000ea20000000800 */
[----:B0-----:R-:W-:Y:S01]  /*66e0*/  FFMA.FTZ R3, R7, R3, R9 ;  /* 0x0000000307037223 */ /* 0x001fe20000010009 */
[----:B------:R-:W-:-:S03]  /*66f0*/  FFMA.FTZ R84, R79, R11, -R84 ;  /* 0x0000000b4f547223 */ /* 0x000fc60000010854 */
[----:B------:R-:W-:-:S03]  /*6700*/  FADD.FTZ R32, R10, R3 ;  /* 0x000000030a207221 */ /* 0x000fc60000010000 */
[----:B------:R-:W0:Y:S01]  /*6710*/  MUFU.EX2 R86, R86 ;  /* 0x0000005600567308 */ /* 0x000e220000000800 */
[----:B-1----:R-:W-:Y:S01]  /*6720*/  FFMA.FTZ R0, R8, R0, R82 ;  /* 0x0000000008007223 */ /* 0x002fe20000010052 */
[----:B------:R-:W-:-:S03]  /*6730*/  FADD.FTZ R73, R13, R32 ;  /* 0x000000200d497221 */ /* 0x000fc60000010000 */
[----:B------:R-:W-:Y:S01]  /*6740*/  FADD.FTZ R3, R87, R0 ;  /* 0x0000000057037221 */ /* 0x000fe20000010000 */
[----:B------:R-:W-:Y:S02]  /*6750*/  FADD.FTZ R0, R14, R73 ;  /* 0x000000490e007221 */ /* 0x000fe40000010000 */
[----:B------:R-:W1:Y:S01]  /*6760*/  MUFU.EX2 R25, R25 ;  /* 0x0000001900197308 */ /* 0x000e620000000800 */
[----:B--2---:R-:W-:-:S07]  /*6770*/  FADD.FTZ R3, R80, R3 ;  /* 0x0000000350037221 */ /* 0x004fce0000010000 */
[----:B------:R-:W2:Y:S01]  /*6780*/  MUFU.EX2 R26, R26 ;  /* 0x0000001a001a7308 */ /* 0x000ea20000000800 */
[----:B0-----:R-:W-:Y:S01]  /*6790*/  FADD.FTZ R32, R86, R3 ;  /* 0x0000000356207221 */ /* 0x001fe20000010000 */
[----:B------:R-:W-:-:S04]  /*67a0*/  FADD.FTZ R3, R21, R0 ;  /* 0x0000000015037221 */ /* 0x000fc80000010000 */
[----:B------:R-:W-:Y:S02]  /*67b0*/  FADD.FTZ R0, R24, R3 ;  /* 0x0000000318007221 */ /* 0x000fe40000010000 */
[----:B------:R-:W0:Y:S02]  /*67c0*/  MUFU.EX2 R29, R29 ;  /* 0x0000001d001d7308 */ /* 0x000e240000000800 */
[----:B------:R-:W-:-:S04]  /*67d0*/  FADD.FTZ R3, R27, R0 ;  /* 0x000000001b037221 */ /* 0x000fc80000010000 */
[----:B------:R-:W-:Y:S02]  /*67e0*/  FADD.FTZ R0, R28, R3 ;  /* 0x000000031c007221 */ /* 0x000fe40000010000 */
[----:B------:R-:W3:Y:S02]  /*67f0*/  MUFU.EX2 R85, R85 ;  /* 0x0000005500557308 */ /* 0x000ee40000000800 */
[----:B------:R-:W-:-:S04]  /*6800*/  FADD.FTZ R3, R31, R0 ;  /* 0x000000001f037221 */ /* 0x000fc80000010000 */
[----:B------:R-:W-:Y:S02]  /*6810*/  FADD.FTZ R0, R56, R3 ;  /* 0x0000000338007221 */ /* 0x000fe40000010000 */
[----:B------:R-:W4:Y:S08]  /*6820*/  MUFU.EX2 R57, R57 ;  /* 0x0000003900397308 */ /* 0x000f300000000800 */
[----:B------:R1:W-:Y:S08]  /*6830*/  MUFU.EX2 R72, R59 ;  /* 0x0000003b00487308 */ /* 0x0003f00000000800 */
[----:B------:R-:W5:Y:S01]  /*6840*/  MUFU.EX2 R83, R83 ;  /* 0x0000005300537308 */ /* 0x000f620000000800 */
[----:B-1----:R-:W-:-:S04]  /*6850*/  FADD.FTZ R59, R25, R32 ;  /* 0x00000020193b7221 */ /* 0x002fc80000010000 */
[----:B--2---:R-:W-:Y:S01]  /*6860*/  FADD.FTZ R32, R26, R59 ;  /* 0x0000003b1a207221 */ /* 0x004fe20000010000 */
[----:B------:R-:W-:Y:S02]  /*6870*/  FADD.FTZ R59, R81, R0 ;  /* 0x00000000513b7221 */ /* 0x000fe40000010000 */
[----:B------:R-:W1:Y:S01]  /*6880*/  MUFU.EX2 R12, R12 ;  /* 0x0000000c000c7308 */ /* 0x000e620000000800 */
[----:B0-----:R-:W-:Y:S01]  /*6890*/  FADD.FTZ R32, R29, R32 ;  /* 0x000000201d207221 */ /* 0x001fe20000010000 */
[----:B------:R-:W-:-:S03]  /*68a0*/  FADD.FTZ R59, R36, R59 ;  /* 0x0000003b243b7221 */ /* 0x000fc60000010000 */
[----:B---3--:R-:W-:-:S03]  /*68b0*/  FADD.FTZ R32, R85, R32 ;  /* 0x0000002055207221 */ /* 0x008fc60000010000 */
[----:B------:R-:W0:Y:S01]  /*68c0*/  MUFU.EX2 R37, R37 ;  /* 0x0000002500257308 */ /* 0x000e220000000800 */
[----:B----4-:R-:W-:-:S04]  /*68d0*/  FADD.FTZ R32, R57, R32 ;  /* 0x0000002039207221 */ /* 0x010fc80000010000 */
[----:B-----5:R-:W-:-:S03]  /*68e0*/  FADD.FTZ R3, R83, R32 ;  /* 0x0000002053037221 */ /* 0x020fc60000010000 */
[----:B------:R-:W2:Y:S01]  /*68f0*/  MUFU.EX2 R20, R20 ;  /* 0x0000001400147308 */ /* 0x000ea20000000800 */
[----:B-1----:R-:W-:-:S07]  /*6900*/  FADD.FTZ R0, R12, R3 ;  /* 0x000000030c007221 */ /* 0x002fce0000010000 */
        /* <DEDUP_REMOVED lines=16> */
[----:B-1----:R-:W-:-:S07]  /*6a10*/  FADD.FTZ R3, R54, R3 ;  /* 0x0000000336037221 */ /* 0x002fce0000010000 */
[----:B------:R-:W1:Y:S08]  /*6a20*/  MUFU.EX2 R77, R60 ;  /* 0x0000003c004d7308 */ /* 0x000e700000000800 */
[----:B------:R-:W3:Y:S08]  /*6a30*/  MUFU.EX2 R45, R45 ;  /* 0x0000002d002d7308 */ /* 0x000ef00000000800 */
[----:B------:R-:W4:Y:S08]  /*6a40*/  MUFU.EX2 R79, R62 ;  /* 0x0000003e004f7308 */ /* 0x000f300000000800 */
[----:B------:R-:W5:Y:S08]  /*6a50*/  MUFU.EX2 R46, R46 ;  /* 0x0000002e002e7308 */ /* 0x000f700000000800 */
[----:B------:R-:W5:Y:S08]  /*6a60*/  MUFU.EX2 R73, R66 ;  /* 0x0000004200497308 */ /* 0x000f700000000800 */
[----:B------:R-:W5:Y:S08]  /*6a70*/  MUFU.EX2 R48, R48 ;  /* 0x0000003000307308 */ /* 0x000f700000000800 */
[----:B------:R0:W-:Y:S08]  /*6a80*/  MUFU.EX2 R66, R33 ;  /* 0x0000002100427308 */ /* 0x0001f00000000800 */
[----:B------:R-:W5:Y:S01]  /*6a90*/  MUFU.EX2 R74, R68 ;  /* 0x00000044004a7308 */ /* 0x000f620000000800 */
[----:B0-----:R-:W-:Y:S01]  /*6aa0*/  FADD.FTZ R33, R43, R0 ;  /* 0x000000002b217221 */ /* 0x001fe20000010000 */
[----:B------:R-:W-:-:S03]  /*6ab0*/  FADD.FTZ R0, R72, R3 ;  /* 0x0000000348007221 */ /* 0x000fc60000010000 */
[----:B--2---:R-:W-:Y:S01]  /*6ac0*/  FADD.FTZ R32, R44, R33 ;  /* 0x000000212c207221 */ /* 0x004fe20000010000 */
[----:B-1----:R-:W-:Y:S02]  /*6ad0*/  FADD.FTZ R0, R77, R0 ;  /* 0x000000004d007221 */ /* 0x002fe40000010000 */
[----:B------:R-:W0:Y:S01]  /*6ae0*/  MUFU.EX2 R49, R49 ;  /* 0x0000003100317308 */ /* 0x000e220000000800 */
[----:B---3--:R-:W-:Y:S01]  /*6af0*/  FADD.FTZ R3, R45, R32 ;  /* 0x000000202d037221 */ /* 0x008fe20000010000 */
[----:B----4-:R-:W-:-:S03]  /*6b00*/  FADD.FTZ R0, R79, R0 ;  /* 0x000000004f007221 */ /* 0x010fc60000010000 */
[----:B-----5:R-:W-:Y:S01]  /*6b10*/  FADD.FTZ R3, R46, R3 ;  /* 0x000000032e037221 */ /* 0x020fe20000010000 */
[----:B------:R-:W-:Y:S02]  /*6b20*/  FADD.FTZ R33, R73, R0 ;  /* 0x0000000049217221 */ /* 0x000fe40000010000 */
[----:B------:R-:W1:Y:S01]  /*6b30*/  MUFU.EX2 R70, R70 ;  /* 0x0000004600467308 */ /* 0x000e620000000800 */
[----:B------:R-:W-:Y:S01]  /*6b40*/  FADD.FTZ R0, R48, R3 ;  /* 0x0000000330007221 */ /* 0x000fe20000010000 */
        /* <DEDUP_REMOVED lines=11> */
[----:B-1----:R-:W-:-:S04]  /*6c00*/  FADD.FTZ R32, R53, R32 ;  /* 0x0000002035207221 */ /* 0x002fc80000010000 */
        /* <DEDUP_REMOVED lines=27> */
.L_x_2082:
[----:B------:R-:W-:Y:S01]  /*6dc0*/  ULEA UR6, UR6, UR41, 0x3 ;  /* 0x0000002906067291 */ /* 0x000fe2000f8e183f */
[----:B------:R-:W-:Y:S01]  /*6dd0*/  F2FP.BF16.F32.PACK_AB R25, R26, R25 ;  /* 0x000000191a19723e */ /* 0x000fe200000010ff */
[----:B------:R-:W-:Y:S01]  /*6de0*/  FMUL.FTZ R88, R88, R7 ;  /* 0x0000000758587220 */ /* 0x000fe20000410000 */
[----:B------:R-:W-:Y:S01]  /*6df0*/  F2FP.BF16.F32.PACK_AB R32, R10, R9 ;  /* 0x000000090a20723e */ /* 0x000fe200000010ff */
[----:B------:R-:W-:Y:S01]  /*6e00*/  UIADD3 UR6, UR6, 0x2d860, URZ ;  /* 0x0002d86006067890 */ /* 0x000fe2000fffe03f */
[----:B------:R-:W-:Y:S01]  /*6e10*/  F2FP.BF16.F32.PACK_AB R33, R87, R82 ;  /* 0x000000525721723e */ /* 0x000fe200000010ff */
[----:B------:R-:W-:Y:S01]  /*6e20*/  FMUL.FTZ R89, R89, R7 ;  /* 0x0000000759597220 */ /* 0x000fe20000410000 */
[----:B------:R-:W-:Y:S01]  /*6e30*/  F2FP.BF16.F32.PACK_AB R34, R14, R13 ;  /* 0x0000000d0e22723e */ /* 0x000fe200000010ff */
[----:B------:R-:W-:Y:S01]  /*6e40*/  UPRMT UR6, UR42, 0x654, UR6 ;  /* 0x000006542a067896 */ /* 0x000fe20008000006 */
[----:B------:R-:W-:Y:S01]  /*6e50*/  F2FP.BF16.F32.PACK_AB R35, R86, R80 ;  /* 0x000000505623723e */ /* 0x000fe200000010ff */
[----:B------:R-:W-:Y:S01]  /*6e60*/  FMUL.FTZ R92, R92, R7 ;  /* 0x000000075c5c7220 */ /* 0x000fe20000410000 */
[----:B------:R-:W-:Y:S01]  /*6e70*/  F2FP.BF16.F32.PACK_AB R26, R28, R27 ;  /* 0x0000001b1c1a723e */ /* 0x000fe200000010ff */
[----:B------:R-:W-:Y:S01]  /*6e80*/  FMUL.FTZ R93, R93, R7 ;  /* 0x000000075d5d7220 */ /* 0x000fe20000410000 */
[----:B------:R-:W-:Y:S01]  /*6e90*/  F2FP.BF16.F32.PACK_AB R24, R24, R21 ;  /* 0x000000151818723e */ /* 0x000fe200000010ff */
[----:B------:R-:W-:Y:S01]  /*6ea0*/  FMUL.FTZ R96, R96, R7 ;  /* 0x0000000760607220 */ /* 0x000fe20000410000 */
[----:B------:R-:W-:Y:S01]  /*6eb0*/  F2FP.BF16.F32.PACK_AB R27, R85, R29 ;  /* 0x0000001d551b723e */ /* 0x000fe200000010ff */
[----:B------:R-:W-:Y:S01]  /*6ec0*/  FMUL.FTZ R97, R97, R7 ;  /* 0x0000000761617220 */ /* 0x000fe20000410000 */
[----:B------:R-:W-:Y:S01]  /*6ed0*/  SYNCS.ARRIVE.TRANS64.RED.A1T0 RZ, [UR6], RZ ;  /* 0x000000ffffff79a7 */ /* 0x000fe20008100406 */
[----:B------:R-:W-:Y:S01]  /*6ee0*/  F2FP.BF16.F32.PACK_AB R56, R56, R31 ;  /* 0x0000001f3838723e */ /* 0x000fe200000010ff */
[----:B------:R-:W-:Y:S01]  /*6ef0*/  STSM.16.M88.4 [R16+0x21800], R32 ;  /* 0x0218002010007844 */ /* 0x000fe20000000200 */
[----:B------:R-:W-:Y:S01]  /*6f00*/  F2FP.BF16.F32.PACK_AB R57, R83, R57 ;  /* 0x000000395339723e */ /* 0x000fe200000010ff */
[----:B------:R-:W-:Y:S01]  /*6f10*/  UMOV UR6, UR38 ;  /* 0x0000002600067c82 */ /* 0x000fe20008000000 */
        /* <DEDUP_REMOVED lines=44> */
[----:B------:R-:W-:Y:S01]  /*71e0*/  ISETP.GT.AND P1, PT, R5, R4, PT ;  /* 0x000000040500720c */ /* 0x000fe20003f24270 */
[-C--:B------:R-:W-:Y:S01]  /*71f0*/  FMUL.FTZ R132, R132, R7.reuse ;  /* 0x0000000784847220 */ /* 0x080fe20000410000 */
[----:B------:R-:W-:Y:S01]  /*7200*/  FMUL.FTZ R133, R133, R7 ;  /* 0x0000000785857220 */ /* 0x000fe20000410000 */
        /* <DEDUP_REMOVED lines=36> */
[----:B-1----:R-:W-:Y:S05]  /*7450*/  @P1 BRA `(.L_x_2083) ;  /* 0xffffffcc008c1947 */ /* 0x002fea000383ffff */
.L_x_2072:
[----:B------:R-:W-:-:S13]  /*7460*/  ISETP.GE.AND P1, PT, R5, RZ, PT ;  /* 0x000000ff0500720c */ /* 0x000fda0003f26270 */
[----:B------:R-:W-:Y:S05]  /*7470*/  @!P1 BRA `(.L_x_2084) ;  /* 0x0000002800389947 */ /* 0x000fea0003800000 */
[----:B------:R-:W-:Y:S01]  /*7480*/  IMAD.MOV.U32 R6, RZ, RZ, R63 ;  /* 0x000000ffff067224 */ /* 0x000fe200078e003f */
[----:B------:R-:W-:Y:S01]  /*7490*/  UMOV UR6, UR38 ;  /* 0x0000002600067c82 */ /* 0x000fe20008000000 */
[----:B------:R-:W-:Y:S01]  /*74a0*/  IMAD.MOV.U32 R4, RZ, RZ, R78 ;  /* 0x000000ffff047224 */ /* 0x000fe200078e004e */
[----:B------:R-:W-:Y:S01]  /*74b0*/  ULDC UR5, c[0x0][0x9d8] ;  /* 0x0002760000057ab9 */ /* 0x000fe20000000800 */
[----:B------:R-:W-:-:S07]  /*74c0*/  IMAD.MOV.U32 R7, RZ, RZ, R2 ;  /* 0x000000ffff077224 */ /* 0x000fce00078e0002 */
.L_x_2095:
[----:B------:R-:W-:Y:S01]  /*74d0*/  ISETP.NE.AND P2, PT, RZ, UR40, PT ;  /* 0x00000028ff007c0c */ /* 0x000fe2000bf45270 */
[----:B------:R-:W-:-:S04]  /*74e0*/  UISETP.NE.AND UP0, UPT, UR6, 0x1, UPT ;  /* 0x000000010600788c */ /* 0x000fc8000bf05270 */
[----:B------:R-:W-:-:S06]  /*74f0*/  USEL UR7, URZ, 0x1, UP0 ;  /* 0x000000013f077887 */ /* 0x000fcc0008000000 */
[----:B------:R-:W-:Y:S02]  /*7500*/  LOP3.LUT R2, R7, UR7, RZ, 0x3c, !PT ;  /* 0x0000000707027c12 */ /* 0x000fe4000f8e3cff */
[----:B------:R-:W-:Y:S05]  /*7510*/  @P2 BRA `(.L_x_2085) ;  /* 0x0000000000342947 */ /* 0x000fea0003800000 */
[----:B------:R-:W-:Y:S05]  /*7520*/  @!P0 BRA `(.L_x_2086) ;  /* 0x0000000000048947 */ /* 0x000fea0003800000 */
[----:B------:R-:W-:Y:S01]  /*7530*/  BPT.TRAP 0x1 ;  /* 0x000000040000795c */ /* 0x000fe20000300000 */
.L_x_2086:
        /* <DEDUP_REMOVED lines=8> */
.L_x_2087:
[----:B--2---:R-:W-:Y:S05]  /*75c0*/  @P1 BRA `(.L_x_2085) ;  /* 0x0000000000081947 */ /* 0x004fea0003800000 */
[----:B------:R-:W2:Y:S02]  /*75d0*/  SYNCS.PHASECHK.TRANS64.TRYWAIT P1, [UR7+0x2d830], R8 ;  /* 0x02d83008ff0075a7 */ /* 0x000ea40008020147 */
[----:B--2---:R-:W-:Y:S05]  /*75e0*/  @!P1 BRA `(.L_x_2088) ;  /* 0x000000a400749947 */ /* 0x004fea0003800000 */
.L_x_2085:
        /* <DEDUP_REMOVED lines=40> */
.L_x_2090:
[----:B------:R-:W-:Y:S01]  /*7870*/  ULEA UR7, UR6, UR41, 0x3 ;  /* 0x0000002906077291 */ /* 0x000fe2000f8e183f */
[----:B------:R-:W-:-:S08]  /*7880*/  SHF.L.U32 R7, R7, 0x1f, RZ ;  /* 0x0000001f07077819 */ /* 0x000fd000000006ff */
[----:B------:R0:W1:Y:S01]  /*7890*/  SYNCS.PHASECHK.TRANS64.TRYWAIT P1, [UR7+0x2d850], R7 ;  /* 0x02d85007ff0075a7 */ /* 0x0000620008020147 */
[----:B------:R-:W-:Y:S05]  /*78a0*/  @!P0 BRA `(.L_x_2091) ;  /* 0x0000000000048947 */ /* 0x000fea0003800000 */
[----:B------:R-:W-:Y:S01]  /*78b0*/  BPT.TRAP 0x1 ;  /* 0x000000040000795c */ /* 0x000fe20000300000 */
.L_x_2091:
[----:B-1----:R-:W-:Y:S05]  /*78c0*/  @P1 BRA `(.L_x_2089) ;  /* 0x0000000000081947 */ /* 0x002fea0003800000 */
[----:B------:R-:W1:Y:S02]  /*78d0*/  SYNCS.PHASECHK.TRANS64.TRYWAIT P1, [UR7+0x2d850], R7 ;  /* 0x02d85007ff0075a7 */ /* 0x000e640008020147 */
[----:B-1----:R-:W-:Y:S05]  /*78e0*/  @!P1 BRA `(.L_x_2092) ;  /* 0x000000a000cc9947 */ /* 0x002fea0003800000 */
.L_x_2089:
        /* <DEDUP_REMOVED lines=70> */
.L_x_2093:
        /* <DEDUP_REMOVED lines=73> */
[----:B------:R-:W-:-:S04]  /*81e0*/  ULEA UR7, UR38, UR41, 0x3 ;  /* 0x0000002926077291 */ /* 0x000fc8000f8e183f */
[----:B------:R-:W-:Y:S01]  /*81f0*/  UIADD3 UR7, UR7, 0x2d840, URZ ;  /* 0x0002d84007077890 */ /* 0x000fe2000fffe03f */
[----:B------:R-:W0:Y:S01]  /*8200*/  MUFU.TANH R24, R24 ;  /* 0x0000001800187308 */ /* 0x000e220000002400 */
[----:B-1----:R-:W-:Y:S02]  /*8210*/  FMNMX.FTZ R63, R15, R70, !PT ;  /* 0x000000460f3f7209 */ /* 0x002fe40007810000 */
[----:B------:R-:W-:-:S05]  /*8220*/  UPRMT UR7, UR42, 0x654, UR7 ;  /* 0x000006542a077896 */ /* 0x000fca0008000007 */
[----:B------:R-:W1:Y:S01]  /*8230*/  MUFU.TANH R21, R21 ;  /* 0x0000001500157308 */ /* 0x000e620000002400 */
[----:B--2---:R-:W-:-:S03]  /*8240*/  FMNMX.FTZ R68, R20, R11, !PT ;  /* 0x0000000b14447209 */ /* 0x004fc60007810000 */
[----:B------:R-:W-:Y:S04]  /*8250*/  SYNCS.ARRIVE.TRANS64.RED.A1T0 RZ, [UR7], RZ ;  /* 0x000000ffffff79a7 */ /* 0x000fe80008100407 */
[----:B------:R-:W2:Y:S01]  /*8260*/  MUFU.TANH R25, R25 ;  /* 0x0000001900197308 */ /* 0x000ea20000002400 */
[----:B0-----:R-:W-:-:S07]  /*8270*/  FMNMX.FTZ R70, R24, R63, !PT ;  /* 0x0000003f18467209 */ /* 0x001fce0007810000 */
[----:B------:R-:W0:Y:S01]  /*8280*/  MUFU.TANH R26, R26 ;  /* 0x0000001a001a7308 */ /* 0x000e220000002400 */
[----:B-1----:R-:W-:Y:S01]  /*8290*/  FMNMX.FTZ R11, R21, R68, !PT ;  /* 0x00000044150b7209 */ /* 0x002fe20007810000 */
[----:B------:R-:W-:Y:S01]  /*82a0*/  FMUL.FTZ R68, R77, UR5 ;  /* 0x000000054d447c20 */ /* 0x000fe20008410000 */
[----:B------:R-:W-:-:S05]  /*82b0*/  FMUL.FTZ R77, R86, UR5 ;  /* 0x00000005564d7c20 */ /* 0x000fca0008410000 */
        /* <DEDUP_REMOVED lines=16> */
[----:B------:R-:W-:Y:S01]  /*83c0*/  FMUL.FTZ R70, R79, UR5 ;  /* 0x000000054f467c20 */ /* 0x000fe20008410000 */
[----:B------:R-:W-:-:S05]  /*83d0*/  FMUL.FTZ R79, R87, UR5 ;  /* 0x00000005574f7c20 */ /* 0x000fca0008410000 */
        /* <DEDUP_REMOVED lines=93> */
[----:B-1----:R-:W-:-:S05]  /*89b0*/  FMNMX.FTZ R82, R81, R78, !PT ;  /* 0x0000004e51527209 */ /* 0x002fca0007810000 */
[----:B------:R-:W1:Y:S01]  /*89c0*/  SHFL.BFLY PT, R63, R82, 0x1, 0x1f ;  /* 0x0c201f00523f7f89 */ /* 0x000e6200000e0000 */
[----:B0-----:R-:W-:Y:S02]  /*89d0*/  FMNMX.FTZ R83, R80, R11, !PT ;  /* 0x0000000b50537209 */ /* 0x001fe40007810000 */
[----:B------:R-:W0:Y:S03]  /*89e0*/  LDC R11, c[0x0][0x988] ;  /* 0x00026200ff0b7b82 */ /* 0x000e260000000800 */
[----:B------:R-:W2:Y:S01]  /*89f0*/  SHFL.BFLY PT, R84, R83, 0x1, 0x1f ;  /* 0x0c201f0053547f89 */ /* 0x000ea200000e0000 */
[----:B-1----:R-:W-:-:S05]  /*8a00*/  FMNMX.FTZ R78, R82, R63, !PT ;  /* 0x0000003f524e7209 */ /* 0x002fca0007810000 */
[C---:B------:R-:W-:Y:S01]  /*8a10*/  FADD.FTZ R4, -R78.reuse, R4 ;  /* 0x000000044e047221 */ /* 0x040fe20000010100 */
[-C--:B0-----:R-:W-:Y:S01]  /*8a20*/  FMUL.FTZ R80, R78, R11.reuse ;  /* 0x0000000b4e507220 */ /* 0x081fe20000410000 */
[----:B--2---:R-:W-:Y:S02]  /*8a30*/  FMNMX.FTZ R63, R83, R84, !PT ;  /* 0x00000054533f7209 */ /* 0x004fe40007810000 */
[-C--:B------:R-:W-:Y:S01]  /*8a40*/  FMUL.FTZ R84, R4, R11.reuse ;  /* 0x0000000b04547220 */ /* 0x080fe20000410000 */
[-CC-:B------:R-:W-:Y:S01]  /*8a50*/  FFMA.FTZ R7, R7, R11.reuse, -R80.reuse ;  /* 0x0000000b07077223 */ /* 0x180fe20000010850 */
[-CC-:B------:R-:W-:Y:S01]  /*8a60*/  FFMA.FTZ R81, R34, R11.reuse, -R80.reuse ;  /* 0x0000000b22517223 */ /* 0x180fe20000010850 */
[-C--:B------:R-:W-:Y:S01]  /*8a70*/  FFMA.FTZ R8, R8, R11.reuse, -R80 ;  /* 0x0000000b08087223 */ /* 0x080fe20000010850 */
[C---:B------:R-:W-:Y:S01]  /*8a80*/  FADD.FTZ R4, -R63.reuse, R6 ;  /* 0x000000063f047221 */ /* 0x040fe20000010100 */
[-C--:B------:R-:W-:Y:S01]  /*8a90*/  FMUL.FTZ R138, R63, R11.reuse ;  /* 0x0000000b3f8a7220 */ /* 0x080fe20000410000 */
[----:B------:R-:W-:Y:S01]  /*8aa0*/  MUFU.EX2 R6, R84 ;  /* 0x0000005400067308 */ /* 0x000fe20000000800 */
[-C--:B------:R-:W-:Y:S01]  /*8ab0*/  FFMA.FTZ R12, R12, R11.reuse, -R80 ;  /* 0x0000000b0c0c7223 */ /* 0x080fe20000010850 */
[-C--:B------:R-:W-:Y:S01]  /*8ac0*/  FMUL.FTZ R4, R4, R11.reuse ;  /* 0x0000000b04047220 */ /* 0x080fe20000410000 */
[-CC-:B------:R-:W-:Y:S01]  /*8ad0*/  FFMA.FTZ R34, R9, R11.reuse, -R138.reuse ;  /* 0x0000000b09227223 */ /* 0x180fe2000001088a */
[-C--:B------:R-:W-:Y:S01]  /*8ae0*/  FFMA.FTZ R86, R10, R11.reuse, -R138 ;  /* 0x0000000b0a567223 */ /* 0x080fe2000001088a */
[-C--:B------:R-:W-:Y:S01]  /*8af0*/  FFMA.FTZ R82, R35, R11.reuse, -R80 ;  /* 0x0000000b23527223 */ /* 0x080fe20000010850 */
[-C--:B------:R-:W-:Y:S01]  /*8b00*/  FFMA.FTZ R35, R14, R11.reuse, -R138 ;  /* 0x0000000b0e237223 */ /* 0x080fe2000001088a */
[-C--:B------:R-:W-:Y:S01]  /*8b10*/  FFMA.FTZ R13, R13, R11.reuse, -R80 ;  /* 0x0000000b0d0d7223 */ /* 0x080fe20000010850 */
[----:B------:R-:W0:Y:S01]  /*8b20*/  MUFU.EX2 R7, R7 ;  /* 0x0000000700077308 */ /* 0x000e220000000800 */
[-C--:B------:R-:W-:Y:S01]  /*8b30*/  FFMA.FTZ R85, R15, R11.reuse, -R138 ;  /* 0x0000000b0f557223 */ /* 0x080fe2000001088a */
        /* <DEDUP_REMOVED lines=31> */
[-CC-:B------:R-:W-:Y:S01]  /*8d30*/  FFMA.FTZ R25, R25, R11.reuse, -R138.reuse ;  /* 0x0000000b19197223 */ /* 0x180fe2000001088a */
[-CC-:B------:R-:W-:Y:S01]  /*8d40*/  FFMA.FTZ R14, R32, R11.reuse, -R138.reuse ;  /* 0x0000000b200e7223 */ /* 0x180fe2000001088a */
[----:B------:R-:W-:Y:S01]  /*8d50*/  FFMA.FTZ R32, R57, R11, -R138 ;  /* 0x0000000b39207223 */ /* 0x000fe2000001088a */
[----:B0-----:R-:W-:Y:S01]  /*8d60*/  FFMA.FTZ R3, R6, R3, R7 ;  /* 0x0000000306037223 */ /* 0x001fe20000010007 */
[----:B-1----:R-:W-:Y:S01]  /*8d70*/  FFMA.FTZ R57, R4, R0, R34 ;  /* 0x0000000004397223 */ /* 0x002fe20000010022 */
[-CC-:B------:R-:W-:Y:S01]  /*8d80*/  FFMA.FTZ R28, R28, R11.reuse, -R138.reuse ;  /* 0x0000000b1c1c7223 */ /* 0x180fe2000001088a */
[-CC-:B------:R-:W-:Y:S01]  /*8d90*/  FFMA.FTZ R84, R29, R11.reuse, -R138.reuse ;  /* 0x0000000b1d547223 */ /* 0x180fe2000001088a */
[----:B------:R-:W0:Y:S01]  /*8da0*/  MUFU.EX2 R12, R12 ;  /* 0x0000000c000c7308 */ /* 0x000e220000000800 */
[----:B--2---:R-:W-:Y:S01]  /*8db0*/  FADD.FTZ R3, R8, R3 ;  /* 0x0000000308037221 */ /* 0x004fe20000010000 */
[-CC-:B------:R-:W-:Y:S01]  /*8dc0*/  FFMA.FTZ R10, R40, R11.reuse, -R138.reuse ;  /* 0x0000000b280a7223 */ /* 0x180fe2000001088a */
        /* <DEDUP_REMOVED lines=25> */
[----:B------:R-:W-:-:S04]  /*8f60*/  FFMA.FTZ R79, R79, R11, -R138 ;  /* 0x0000000b4f4f7223 */ /* 0x000fc8000001088a */
        /* <DEDUP_REMOVED lines=25> */
[----:B------:R-:W-:Y:S08]  /*9100*/  MUFU.EX2 R15, R15 ;  /* 0x0000000f000f7308 */ /* 0x000ff00000000800 */
[----:B------:R-:W1:Y:S01]  /*9110*/  MUFU.EX2 R82, R82 ;  /* 0x0000005200527308 */ /* 0x000e620000000800 */
[----:B0-----:R-:W-:-:S07]  /*9120*/  FADD.FTZ R3, R81, R0 ;  /* 0x0000000051037221 */ /* 0x001fce0000010000 */
[----:B------:R-:W-:Y:S08]  /*9130*/  MUFU.EX2 R36, R36 ;  /* 0x0000002400247308 */ /* 0x000ff00000000800 */
[----:B------:R-:W0:Y:S01]  /*9140*/  MUFU.EX2 R38, R38 ;  /* 0x0000002600267308 */ /* 0x000e220000000800 */
[----:B-1----:R-:W-:-:S07]  /*9150*/  FADD.FTZ R3, R82, R3 ;  /* 0x0000000352037221 */ /* 0x002fce0000010000 */
[----:B------:R-:W-:Y:S08]  /*9160*/  MUFU.EX2 R10, R10 ;  /* 0x0000000a000a7308 */ /* 0x000ff00000000800 */
[----:B------:R1:W-:Y:S01]  /*9170*/  MUFU.EX2 R70, R52 ;  /* 0x0000003400467308 */ /* 0x0003e20000000800 */
[----:B0-----:R-:W-:-:S07]  /*9180*/  FADD.FTZ R0, R38, R3 ;  /* 0x0000000326007221 */ /* 0x001fce0000010000 */
[----:B------:R-:W0:Y:S01]  /*9190*/  MUFU.EX2 R39, R39 ;  /* 0x0000002700277308 */ /* 0x000e220000000800 */
[----:B-1----:R-:W-:-:S04]  /*91a0*/  FADD.FTZ R52, R14, R61 ;  /* 0x0000003d0e347221 */ /* 0x002fc80000010000 */
[----:B------:R-:W-:-:S03]  /*91b0*/  FADD.FTZ R52, R83, R52 ;  /* 0x0000003453347221 */ /* 0x000fc60000010000 */
[----:B------:R-:W-:Y:S08]  /*91c0*/  MUFU.EX2 R41, R41 ;  /* 0x0000002900297308 */ /* 0x000ff00000000800 */
[----:B------:R-:W1:Y:S01]  /*91d0*/  MUFU.EX2 R42, R42 ;  /* 0x0000002a002a7308 */ /* 0x000e620000000800 */
[----:B0-----:R-:W-:-:S07]  /*91e0*/  FADD.FTZ R3, R39, R0 ;  /* 0x0000000027037221 */ /* 0x001fce0000010000 */
[----:B------:R-:W-:Y:S08]  /*91f0*/  MUFU.EX2 R9, R9 ;  /* 0x0000000900097308 */ /* 0x000ff00000000800 */
[----:B------:R0:W-:Y:S01]  /*9200*/  MUFU.EX2 R74, R53 ;  /* 0x00000035004a7308 */ /* 0x0001e20000000800 */
[----:B-1----:R-:W-:-:S07]  /*9210*/  FADD.FTZ R0, R42, R3 ;  /* 0x000000032a007221 */ /* 0x002fce0000010000 */
[----:B------:R-:W1:Y:S01]  /*9220*/  MUFU.EX2 R43, R43 ;  /* 0x0000002b002b7308 */ /* 0x000e620000000800 */
[----:B0-----:R-:W-:-:S04]  /*9230*/  FADD.FTZ R53, R15, R52 ;  /* 0x000000340f357221 */ /* 0x001fc80000010000 */
[----:B------:R-:W-:-:S03]  /*9240*/  FADD.FTZ R53, R36, R53 ;  /* 0x0000003524357221 */ /* 0x000fc60000010000 */
[----:B------:R-:W-:Y:S08]  /*9250*/  MUFU.EX2 R29, R29 ;  /* 0x0000001d001d7308 */ /* 0x000ff00000000800 */
[----:B------:R-:W0:Y:S01]  /*9260*/  MUFU.EX2 R46, R46 ;  /* 0x0000002e002e7308 */ /* 0x000e220000000800 */
[----:B-1----:R-:W-:-:S07]  /*9270*/  FADD.FTZ R3, R43, R0 ;  /* 0x000000002b037221 */ /* 0x002fce0000010000 */
[----:B------:R-:W1:Y:S08]  /*9280*/  MUFU.EX2 R49, R87 ;  /* 0x0000005700317308 */ /* 0x000e700000000800 */
[----:B------:R2:W-:Y:S01]  /*9290*/  MUFU.EX2 R57, R24 ;  /* 0x0000001800397308 */ /* 0x0005e20000000800 */
[----:B0-----:R-:W-:-:S07]  /*92a0*/  FADD.FTZ R0, R46, R3 ;  /* 0x000000032e007221 */ /* 0x001fce0000010000 */
[----:B------:R-:W-:Y:S01]  /*92b0*/  MUFU.EX2 R47, R47 ;  /* 0x0000002f002f7308 */ /* 0x000fe20000000800 */
[----:B--2---:R-:W-:-:S04]  /*92c0*/  FADD.FTZ R24, R10, R53 ;  /* 0x000000350a187221 */ /* 0x004fc80000010000 */
[----:B------:R-:W-:-:S03]  /*92d0*/  FADD.FTZ R24, R41, R24 ;  /* 0x0000001829187221 */ /* 0x000fc60000010000 */
[----:B------:R0:W2:Y:S01]  /*92e0*/  MUFU.EX2 R56, R37 ;  /* 0x0000002500387308 */ /* 0x0000a20000000800 */
[----:B------:R-:W-:-:S04]  /*92f0*/  FADD.FTZ R24, R9, R24 ;  /* 0x0000001809187221 */ /* 0x000fc80000010000 */
[----:B------:R-:W-:-:S03]  /*9300*/  FADD.FTZ R24, R29, R24 ;  /* 0x000000181d187221 */ /* 0x000fc60000010000 */
[----:B------:R-:W3:Y:S01]  /*9310*/  MUFU.EX2 R50, R50 ;  /* 0x0000003200327308 */ /* 0x000ee20000000800 */
[----:B-1----:R-:W-:Y:S01]  /*9320*/  FADD.FTZ R3, R49, R24 ;  /* 0x0000001831037221 */ /* 0x002fe20000010000 */
[----:B0-----:R-:W-:-:S06]  /*9330*/  FFMA.FTZ R37, R77, R11, -R138 ;  /* 0x0000000b4d257223 */ /* 0x001fcc000001088a */
[----:B------:R-:W0:Y:S01]  /*9340*/  MUFU.EX2 R51, R51 ;  /* 0x0000003300337308 */ /* 0x000e220000000800 */
[----:B--2---:R-:W-:-:S04]  /*9350*/  FADD.FTZ R3, R56, R3 ;  /* 0x0000000338037221 */ /* 0x004fc80000010000 */
[----:B------:R-:W-:-:S03]  /*9360*/  FADD.FTZ R3, R70, R3 ;  /* 0x0000000346037221 */ /* 0x000fc60000010000 */
[----:B------:R-:W1:Y:S08]  /*9370*/  MUFU.EX2 R54, R54 ;  /* 0x0000003600367308 */ /* 0x000e700000000800 */
[----:B------:R-:W2:Y:S08]  /*9380*/  MUFU.EX2 R55, R55 ;  /* 0x0000003700377308 */ /* 0x000eb00000000800 */
[----:B------:R4:W-:Y:S08]  /*9390*/  MUFU.EX2 R66, R33 ;  /* 0x0000002100427308 */ /* 0x0009f00000000800 */
[----:B------:R-:W5:Y:S01]  /*93a0*/  MUFU.EX2 R69, R32 ;  /* 0x0000002000457308 */ /* 0x000f620000000800 */
[----:B----4-:R-:W-:-:S04]  /*93b0*/  FADD.FTZ R33, R47, R0 ;  /* 0x000000002f217221 */ /* 0x010fc80000010000 */
[----:B---3--:R-:W-:-:S03]  /*93c0*/  FADD.FTZ R0, R50, R33 ;  /* 0x0000002132007221 */ /* 0x008fc60000010000 */
[----:B------:R-:W3:Y:S01]  /*93d0*/  MUFU.EX2 R58, R58 ;  /* 0x0000003a003a7308 */ /* 0x000ee20000000800 */
[----:B0-----:R-:W-:Y:S01]  /*93e0*/  FADD.FTZ R33, R51, R0 ;  /* 0x0000000033217221 */ /* 0x001fe20000010000 */
[----:B------:R-:W-:-:S03]  /*93f0*/  FADD.FTZ R0, R74, R3 ;  /* 0x000000034a007221 */ /* 0x000fc60000010000 */
[----:B-1----:R-:W-:Y:S01]  /*9400*/  FADD.FTZ R24, R54, R33 ;  /* 0x0000002136187221 */ /* 0x002fe20000010000 */
[----:B------:R-:W-:Y:S02]  /*9410*/  FADD.FTZ R0, R57, R0 ;  /* 0x0000000039007221 */ /* 0x000fe40000010000 */
[----:B------:R-:W0:Y:S01]  /*9420*/  MUFU.EX2 R61, R60 ;  /* 0x0000003c003d7308 */ /* 0x000e220000000800 */
[----:B--2---:R-:W-:Y:S01]  /*9430*/  FADD.FTZ R3, R55, R24 ;  /* 0x0000001837037221 */ /* 0x004fe20000010000 */
[----:B-----5:R-:W-:-:S06]  /*9440*/  FADD.FTZ R0, R69, R0 ;  /* 0x0000000045007221 */ /* 0x020fcc0000010000 */
[----:B------:R-:W1:Y:S01]  /*9450*/  MUFU.EX2 R59, R59 ;  /* 0x0000003b003b7308 */ /* 0x000e620000000800 */
[----:B---3--:R-:W-:-:S07]  /*9460*/  FADD.FTZ R24, R58, R3 ;  /* 0x000000033a187221 */ /* 0x008fce0000010000 */
        /* <DEDUP_REMOVED lines=37> */
.L_x_2094:
        /* <DEDUP_REMOVED lines=22> */
[----:B------:R-:W-:Y:S01]  /*9820*/  UMOV UR6, UR38 ;  /* 0x0000002600067c82 */ /* 0x000fe20008000000 */
[----:B------:R-:W-:Y:S01]  /*9830*/  F2FP.BF16.F32.PACK_AB R15, R36, R15 ;  /* 0x0000000f240f723e */ /* 0x000fe200000010ff */
[----:B------:R1:W-:Y:S01]  /*9840*/  STSM.16.M88.4 [R22], R24 ;  /* 0x0000001816007844 */ /* 0x0003e20000000200 */
        /* <DEDUP_REMOVED lines=35> */
[----:B------:R1:W-:Y:S01]  /*9a80*/  STSM.16.M88.4 [R18+0x6000], R64 ;  /* 0x0060004012007844 */ /* 0x0003e20000000200 */
[----:B------:R-:W-:Y:S01]  /*9a90*/  F2FP.BF16.F32.PACK_AB R73, R45, R73 ;  /* 0x000000492d49723e */ /* 0x000fe200000010ff */
[-C--:B------:R-:W-:Y:S01]  /*9aa0*/  FMUL.FTZ R125, R125, R6.reuse ;  /* 0x000000067d7d7220 */ /* 0x080fe20000410000 */
        /* <DEDUP_REMOVED lines=40> */
[----:B------:R-:W-:Y:S01]  /*9d30*/  IMAD.MOV.U32 R7, RZ, RZ, R2 ;  /* 0x000000ffff077224 */ /* 0x000fe200078e0002 */
[----:B0-----:R-:W-:Y:S01]  /*9d40*/  NOP ;  /* 0x0000000000007918 */ /* 0x001fe20000000000 */
[----:B-1----:R-:W-:Y:S05]  /*9d50*/  @P1 BRA `(.L_x_2095) ;  /* 0xffffffd400dc1947 */ /* 0x002fea000383ffff */
.L_x_2084:
[----:B------:R-:W-:Y:S06]  /*9d60*/  BAR.ARV 0x8, 0x200 ;  /* 0x0208000000007b1d */ /* 0x000fec0000002000 */
[----:B------:R-:W-:Y:S05]  /*9d70*/  @!P0 BRA `(.L_x_2096) ;  /* 0x0000000000048947 */ /* 0x000fea0003800000 */
[----:B------:R-:W-:Y:S01]  /*9d80*/  BPT.TRAP 0x1 ;  /* 0x000000040000795c */ /* 0x000fe20000300000 */
.L_x_2096:
[----:B------:R-:W-:Y:S01]  /*9d90*/  ULEA UR4, UR38, UR41, 0x3 ;  /* 0x0000002926047291 */ /* 0x000fe2000f8e183f */
[----:B------:R-:W-:-:S08]  /*9da0*/  SHF.L.U32 R4, R2, 0x1f, RZ ;  /* 0x0000001f02047819 */ /* 0x000fd000000006ff */
[----:B------:R1:W2:Y:S01]  /*9db0*/  SYNCS.PHASECHK.TRANS64.TRYWAIT P1, [UR4+0x2d850], R4 ;  /* 0x02d85004ff0075a7 */ /* 0x0002a20008020144 */
[----:B------:R-:W-:Y:S05]  /*9dc0*/  @!P0 BRA `(.L_x_2097) ;  /* 0x0000000000048947 */ /* 0x000fea0003800000 */
[----:B------:R-:W-:Y:S01]  /*9dd0*/  BPT.TRAP 0x1 ;  /* 0x000000040000795c */ /* 0x000fe20000300000 */
.L_x_2097:
[----:B--2---:R-:W-:Y:S05]  /*9de0*/  @P1 BRA `(.L_x_2098) ;  /* 0x0000000000081947 */ /* 0x004fea0003800000 */
[----:B------:R-:W2:Y:S02]  /*9df0*/  SYNCS.PHASECHK.TRANS64.TRYWAIT P1, [UR4+0x2d850], R4 ;  /* 0x02d85004ff0075a7 */ /* 0x000ea40008020144 */
[----:B--2---:R-:W-:Y:S05]  /*9e00*/  @!P1 BRA `(.L_x_2099) ;  /* 0x0000007c009c9947 */ /* 0x004fea0003800000 */
.L_x_2098:
        /* <DEDUP_REMOVED lines=10> */
[----:B------:R-:W-:-:S02]  /*9eb0*/  UMOV UR8, UR39 ;  /* 0x0000002700087c82 */ /* 0x000fc40008000000 */
[----:B------:R-:W-:-:S04]  /*9ec0*/  ULOP3.LUT UR5, UR41, 0x2000000, URZ, 0xfc, !UPT ;  /* 0x0200000029057892 */ /* 0x000fc8000f8efc3f */
[----:B------:R-:W-:-:S07]  /*9ed0*/  UIMAD UR5, UR38, 0x600, UR5 ;  /* 0x00000600260578a4 */ /* 0x000fce000f8e0205 */
        /* <DEDUP_REMOVED lines=8> */
[----:B--2---:R-:W-:Y:S01]  /*9f60*/  FADD.FTZ R6, R5, R0 ;  /* 0x0000000005067221 */ /* 0x004fe20000010000 */
[----:B------:R-:W-:Y:S01]  /*9f70*/  MOV R0, 0xff800000 ;  /* 0xff80000000007802 */ /* 0x000fe20000000f00 */
[----:B------:R-:W0:Y:S04]  /*9f80*/  SHFL.BFLY PT, R5, R4, 0x1, 0x1f ;  /* 0x0c201f0004057f89 */ /* 0x000e2800000e0000 */
[----:B------:R-:W1:Y:S01]  /*9f90*/  SHFL.BFLY PT, R7, R6, 0x1, 0x1f ;  /* 0x0c201f0006077f89 */ /* 0x000e6200000e0000 */
[----:B0-----:R-:W-:Y:S01]  /*9fa0*/  FADD.FTZ R12, R4, R5 ;  /* 0x00000005040c7221 */ /* 0x001fe20000010000 */
[----:B------:R-:W-:-:S02]  /*9fb0*/  IMAD.MOV.U32 R5, RZ, RZ, RZ ;  /* 0x000000ffff057224 */ /* 0x000fc400078e00ff */
        /* <DEDUP_REMOVED lines=61> */
.L_x_2100:
        /* <DEDUP_REMOVED lines=55> */
[----:B------:R-:W-:Y:S01]  /*a700*/  VIADD R149, R149, 0x1 ;  /* 0x0000000195957836 */ /* 0x000fe20000000000 */
[----:B------:R-:W-:Y:S01]  /*a710*/  LOP3.LUT R2, R2, UR4, RZ, 0x3c, !PT ;  /* 0x0000000402027c12 */ /* 0x000fe2000f8e3cff */
[----:B------:R-:W-:-:S12]  /*a720*/  USEL UR38, UR38, URZ, UP0 ;  /* 0x0000003f26267287 */ /* 0x000fd80008000000 */
.L_x_2064:
        /* <DEDUP_REMOVED lines=9> */
[----:B------:R-:W-:Y:S01]  /*a7c0*/  BAR.SYNC.DEFER_BLOCKING 0x1, 0x180 ;  /* 0x0046000000007b1d */ /* 0x000fe20000010000 */
[----:B------:R-:W-:Y:S01]  /*a7d0*/  F2FP.BF16.F32.PACK_AB R6, R93, R6 ;  /* 0x000000065d06723e */ /* 0x000fe200000010ff */
[----:B------:R-:W-:Y:S01]  /*a7e0*/  IMAD.MOV.U32 R40, RZ, RZ, RZ ;  /* 0x000000ffff287224 */ /* 0x000fe200078e00ff */
[----:B------:R-:W-:-:S02]  /*a7f0*/  F2FP.BF16.F32.PACK_AB R14, R109, R14 ;  /* 0x0000000e6d0e723e */ /* 0x000fc400000010ff */
[----:B------:R-:W-:Y:S01]  /*a800*/  F2FP.BF16.F32.PACK_AB R15, R15, R110 ;  /* 0x0000006e0f0f723e */ /* 0x000fe200000010ff */
[----:B------:R-:W-:Y:S01]  /*a810*/  UMOV UR4, UR41 ;  /* 0x0000002900047c82 */ /* 0x000fe20008000000 */
[----:B-1----:R-:W-:Y:S01]  /*a820*/  UMOV UR5, UR6 ;  /* 0x0000000600057c82 */ /* 0x002fe20008000000 */
[----:B------:R-:W-:Y:S02]  /*a830*/  IMAD.U32 R20, RZ, RZ, UR4 ;  /* 0x00000004ff147e24 */ /* 0x000fe4000f8e00ff */
        /* <DEDUP_REMOVED lines=14> */
[----:B------:R-:W-:Y:S01]  /*a920*/  LOP3.LUT R10, R33, 0x180, RZ, 0xc0, !PT ;  /* 0x00000180210a7812 */ /* 0x000fe200078ec0ff */
[----:B------:R-:W-:Y:S01]  /*a930*/  IMAD.X R27, RZ, RZ, R5, P0 ;  /* 0x000000ffff1b7224 */ /* 0x000fe200000e0605 */
[----:B------:R-:W-:Y:S02]  /*a940*/  MOV R34, R4 ;  /* 0x0000000400227202 */ /* 0x000fe40000000f00 */
[----:B------:R-:W-:Y:S02]  /*a950*/  F2FP.BF16.F32.PACK_AB R4, R8, R7 ;  /* 0x000000070804723e */ /* 0x000fe400000010ff */
[----:B------:R-:W-:Y:S02]  /*a960*/  LOP3.LUT R8, R37, 0x180, RZ, 0xc0, !PT ;  /* 0x0000018025087812 */ /* 0x000fe400078ec0ff */
[----:B------:R-:W-:-:S02]  /*a970*/  LOP3.LUT R12, R35, 0x180, RZ, 0xc0, !PT ;  /* 0x00000180230c7812 */ /* 0x000fc400078ec0ff */
[----:B------:R-:W-:Y:S02]  /*a980*/  SHF.R.U64 R10, R10, 0x3, RZ ;  /* 0x000000030a0a7819 */ /* 0x000fe400000012ff */
[----:B------:R-:W-:Y:S02]  /*a990*/  SHF.R.U64 R8, R8, 0x3, RZ ;  /* 0x0000000308087819 */ /* 0x000fe400000012ff */
[----:B------:R-:W-:Y:S02]  /*a9a0*/  LOP3.LUT R24, R39, 0x180, RZ, 0xc0, !PT ;  /* 0x0000018027187812 */ /* 0x000fe400078ec0ff */
[----:B------:R-:W-:Y:S02]  /*a9b0*/  LOP3.LUT R26, R41, 0x180, RZ, 0xc0, !PT ;  /* 0x00000180291a7812 */ /* 0x000fe400078ec0ff */
[----:B------:R-:W-:Y:S02]  /*a9c0*/  SHF.R.U64 R12, R12, 0x3, RZ ;  /* 0x000000030c0c7819 */ /* 0x000fe400000012ff */
[----:B------:R-:W-:-:S02]  /*a9d0*/  LOP3.LUT R10, R10, R33, RZ, 0x3c, !PT ;  /* 0x000000210a0a7212 */ /* 0x000fc400078e3cff */
[----:B------:R-:W-:Y:S01]  /*a9e0*/  IADD3.X R9, RZ, R5, RZ, P2, !PT ;  /* 0x00000005ff097210 */ /* 0x000fe200017fe4ff */
[----:B------:R-:W1:Y:S01]  /*a9f0*/  LDC.64 R32, c[0x0][0xc00] ;  /* 0x00030000ff207b82 */ /* 0x000e620000000a00 */
[----:B------:R-:W-:Y:S02]  /*aa00*/  LOP3.LUT R8, R8, R37, RZ, 0x3c, !PT ;  /* 0x0000002508087212 */ /* 0x000fe400078e3cff */
[----:B------:R-:W-:Y:S02]  /*aa10*/  SHF.R.U64 R24, R24, 0x3, RZ ;  /* 0x0000000318187819 */ /* 0x000fe400000012ff */
[----:B------:R-:W-:Y:S02]  /*aa20*/  SHF.R.U64 R26, R26, 0x3, RZ ;  /* 0x000000031a1a7819 */ /* 0x000fe400000012ff */
[----:B------:R-:W-:Y:S02]  /*aa30*/  LOP3.LUT R12, R12, R35, RZ, 0x3c, !PT ;  /* 0x000000230c0c7212 */ /* 0x000fe400078e3cff */
[----:B------:R-:W-:-:S02]  /*aa40*/  F2FP.BF16.F32.PACK_AB R5, R91, R90 ;  /* 0x0000005a5b05723e */ /* 0x000fc400000010ff */
[----:B------:R-:W-:Y:S02]  /*aa50*/  F2FP.BF16.F32.PACK_AB R7, R95, R94 ;  /* 0x0000005e5f07723e */ /* 0x000fe400000010ff */
[----:B------:R-:W-:Y:S02]  /*aa60*/  MOV R37, R10 ;  /* 0x0000000a00257202 */ /* 0x000fe40000000f00 */
[----:B------:R-:W-:Y:S01]  /*aa70*/  MOV R36, R8 ;  /* 0x0000000800247202 */ /* 0x000fe20000000f00 */
[----:B------:R2:W-:Y:S01]  /*aa80*/  STSM.16.M88.4 [R34], R4 ;  /* 0x0000000422007844 */ /* 0x0005e20000000200 */
[----:B------:R-:W-:Y:S02]  /*aa90*/  LOP3.LUT R24, R24, R39, RZ, 0x3c, !PT ;  /* 0x0000002718187212 */ /* 0x000fe400078e3cff */
[----:B------:R-:W-:Y:S02]  /*aaa0*/  LOP3.LUT R26, R26, R41, RZ, 0x3c, !PT ;  /* 0x000000291a1a7212 */ /* 0x000fe400078e3cff */
[----:B------:R-:W-:-:S02]  /*aab0*/  F2FP.BF16.F32.PACK_AB R8, R97, R96 ;  /* 0x000000606108723e */ /* 0x000fc400000010ff */
[----:B------:R-:W-:Y:S02]  /*aac0*/  F2FP.BF16.F32.PACK_AB R9, R99, R98 ;  /* 0x000000626309723e */ /* 0x000fe400000010ff */
[----:B------:R-:W-:Y:S02]  /*aad0*/  F2FP.BF16.F32.PACK_AB R10, R101, R100 ;  /* 0x00000064650a723e */ /* 0x000fe400000010ff */
[----:B------:R-:W-:Y:S02]  /*aae0*/  F2FP.BF16.F32.PACK_AB R11, R103, R102 ;  /* 0x00000066670b723e */ /* 0x000fe400000010ff */
[----:B0-----:R-:W-:Y:S02]  /*aaf0*/  MOV R28, R12 ;  /* 0x0000000c001c7202 */ /* 0x001fe40000000f00 */
[----:B------:R-:W-:Y:S01]  /*ab00*/  F2FP.BF16.F32.PACK_AB R12, R105, R104 ;  /* 0x00000068690c723e */ /* 0x000fe200000010ff */
[----:B------:R0:W-:Y:S01]  /*ab10*/  STSM.16.M88.4 [R37], R8 ;  /* 0x0000000825007844 */ /* 0x0001e20000000200 */
[----:B------:R-:W-:-:S02]  /*ab20*/  F2FP.BF16.F32.PACK_AB R13, R107, R106 ;  /* 0x0000006a6b0d723e */ /* 0x000fc400000010ff */
[----:B------:R-:W-:Y:S02]  /*ab30*/  MOV R35, R24 ;  /* 0x0000001800237202 */ /* 0x000fe40000000f00 */
[----:B--2---:R-:W-:Y:S01]  /*ab40*/  MOV R34, R26 ;  /* 0x0000001a00227202 */ /* 0x004fe20000000f00 */
[----:B------:R2:W-:Y:S01]  /*ab50*/  STSM.16.M88.4 [R28], R12 ;  /* 0x0000000c1c007844 */ /* 0x0005e20000000200 */
[----:B------:R-:W-:Y:S02]  /*ab60*/  F2FP.BF16.F32.PACK_AB R4, R113, R112 ;  /* 0x000000707104723e */ /* 0x000fe400000010ff */
[----:B------:R-:W-:Y:S02]  /*ab70*/  F2FP.BF16.F32.PACK_AB R5, R115, R114 ;  /* 0x000000727305723e */ /* 0x000fe400000010ff */
[----:B------:R-:W-:Y:S02]  /*ab80*/  F2FP.BF16.F32.PACK_AB R6, R117, R116 ;  /* 0x000000747506723e */ /* 0x000fe400000010ff */
[----:B------:R-:W-:-:S02]  /*ab90*/  F2FP.BF16.F32.PACK_AB R7, R119, R118 ;  /* 0x000000767707723e */ /* 0x000fc400000010ff */
[----:B------:R-:W-:Y:S01]  /*aba0*/  F2FP.BF16.F32.PACK_AB R24, R121, R120 ;  /* 0x000000787918723e */ /* 0x000fe200000010ff */
[----:B0-----:R-:W-:Y:S01]  /*abb0*/  IMAD.SHL.U32 R37, R141, 0x4, RZ ;  /* 0x000000048d257824 */ /* 0x001fe200078e00ff */
[----:B------:R-:W-:Y:S01]  /*abc0*/  F2FP.BF16.F32.PACK_AB R25, R123, R122 ;  /* 0x0000007a7b19723e */ /* 0x000fe200000010ff */
[----:B------:R0:W-:Y:S01]  /*abd0*/  STSM.16.M88.4 [R36], R4 ;  /* 0x0000000424007844 */ /* 0x0001e20000000200 */
[----:B------:R-:W-:Y:S02]  /*abe0*/  F2FP.BF16.F32.PACK_AB R26, R125, R124 ;  /* 0x0000007c7d1a723e */ /* 0x000fe400000010ff */
[----:B------:R-:W-:Y:S01]  /*abf0*/  F2FP.BF16.F32.PACK_AB R27, R127, R126 ;  /* 0x0000007e7f1b723e */ /* 0x000fe200000010ff */
[----:B--2---:R-:W2:Y:S01]  /*ac00*/  LDC R28, c[0x0][0xbe8] ;  /* 0x0002fa00ff1c7b82 */ /* 0x004ea20000000800 */
[----:B------:R-:W-:Y:S02]  /*ac10*/  F2FP.BF16.F32.PACK_AB R8, R129, R128 ;  /* 0x000000808108723e */ /* 0x000fe400000010ff */
[----:B------:R-:W-:Y:S01]  /*ac20*/  F2FP.BF16.F32.PACK_AB R9, R131, R130 ;  /* 0x000000828309723e */ /* 0x000fe200000010ff */
[----:B------:R3:W-:Y:S01]  /*ac30*/  STSM.16.M88.4 [R35], R24 ;  /* 0x0000001823007844 */ /* 0x0007e20000000200 */
[----:B------:R-:W-:-:S02]  /*ac40*/  F2FP.BF16.F32.PACK_AB R10, R133, R132 ;  /* 0x00000084850a723e */ /* 0x000fc400000010ff */
[----:B------:R-:W-:Y:S02]  /*ac50*/  F2FP.BF16.F32.PACK_AB R11, R135, R134 ;  /* 0x00000086870b723e */ /* 0x000fe400000010ff */
[----:B------:R-:W-:Y:S02]  /*ac60*/  ISETP.NE.U32.AND P2, PT, RZ, UR4, PT ;  /* 0x00000004ff007c0c */ /* 0x000fe4000bf45070 */
[----:B-1----:R-:W-:Y:S01]  /*ac70*/  ISETP.NE.U32.AND P0, PT, R32, RZ, PT ;  /* 0x000000ff2000720c */ /* 0x002fe20003f05070 */
[----:B------:R3:W-:Y:S01]  /*ac80*/  STSM.16.M88.4 [R34], R8 ;  /* 0x0000000822007844 */ /* 0x0007e20000000200 */
[----:B------:R-:W-:Y:S01]  /*ac90*/  BAR.SYNC.DEFER_BLOCKING 0x1, 0x180 ;  /* 0x0046000000007b1d */ /* 0x000fe20000010000 */
[----:B------:R-:W-:Y:S02]  /*aca0*/  ISETP.NE.AND.EX P2, PT, RZ, UR5, PT, P2 ;  /* 0x00000005ff007c0c */ /* 0x000fe4000bf45320 */
[----:B------:R-:W-:Y:S02]  /*acb0*/  ISETP.NE.AND.EX P0, PT, R33, RZ, PT, P0 ;  /* 0x000000ff2100720c */ /* 0x000fe40003f05300 */
[----:B------:R-:W-:-:S02]  /*acc0*/  SHF.L.U64.HI R12, R141, 0x2, R145 ;  /* 0x000000028d0c7819 */ /* 0x000fc40000010291 */
[----:B------:R-:W-:-:S05]  /*acd0*/  IADD3 R32, P1, R37, R32, RZ ;  /* 0x0000002025207210 */ /* 0x000fca0007f3e0ff */
[C---:B------:R-:W-:Y:S02]  /*ace0*/  IMAD.X R33, R12.reuse, 0x1, R33, P1 ;  /* 0x000000010c217824 */ /* 0x040fe400008e0621 */
[----:B0-----:R-:W-:Y:S01]  /*acf0*/  @P2 IADD3 R4, P3, R37, UR4, RZ ;  /* 0x0000000425042c10 */ /* 0x001fe2000ff7e0ff */
[----:B------:R-:W-:Y:S02]  /*ad00*/  ULDC UR4, c[0x0][0xa88] ;  /* 0x0002a20000047ab9 */ /* 0x000fe40000000800 */
[----:B------:R-:W-:Y:S01]  /*ad10*/  IMAD.U32 R7, RZ, RZ, UR4 ;  /* 0x00000004ff077e24 */ /* 0x000fe2000f8e00ff */
[----:B------:R-:W-:Y:S01]  /*ad20*/  @P2 IADD3.X R5, R12, UR5, RZ, P3, !PT ;  /* 0x000000050c052c10 */ /* 0x000fe20009ffe4ff */
[----:B------:R3:W5:Y:S01]  /*ad30*/  @P0 LDG.E R40, desc[UR36][R32.64] ;  /* 0x0000002420280981 */ /* 0x000762000c1e1900 */
[----:B--2---:R-:W-:Y:S02]  /*ad40*/  ISETP.NE.AND P1, PT, R28, 0x1, PT ;  /* 0x000000011c00780c */ /* 0x004fe40003f25270 */
[----:B------:R-:W-:Y:S01]  /*ad50*/  IADD3 R15, R140, R136, RZ ;  /* 0x000000888c0f7210 */ /* 0x000fe20007ffe0ff */
        /* <DEDUP_REMOVED lines=8> */
.L_x_2103:
        /* <DEDUP_REMOVED lines=12> */
[----:B------:R-:W-:Y:S01]  /*aea0*/  IADD3 R14, R152, R136, RZ ;  /* 0x00000088980e7210 */ /* 0x000fe20007ffe0ff */
[----:B------:R-:W-:Y:S01]  /*aeb0*/  IMAD.WIDE.U32 R4, R143, UR4, R40 ;  /* 0x000000048f047c25 */ /* 0x000fe2000f8e0028 */
[----:B------:R-:W-:Y:S01]  /*aec0*/  ULDC.64 UR4, c[0x0][0xb98] ;  /* 0x0002e60000047ab9 */ /* 0x000fe20000000a00 */
[----:B------:R-:W-:-:S02]  /*aed0*/  ULDC.64 UR6, c[0x0][0xa80] ;  /* 0x0002a00000067ab9 */ /* 0x000fc40000000a00 */
[----:B------:R-:W-:-:S04]  /*aee0*/  IMAD.WIDE R20, R11, 0x2, R20 ;  /* 0x000000020b147825 */ /* 0x000fc800078e0214 */
[----:B------:R-:W-:Y:S01]  /*aef0*/  IMAD.MOV R11, RZ, RZ, -R9 ;  /* 0x000000ffff0b7224 */ /* 0x000fe200078e0a09 */
[----:B------:R-:W-:Y:S01]  /*af00*/  IADD3 R25, P6, R20, 0x3000, RZ ;  /* 0x0000300014197810 */ /* 0x000fe20007fde0ff */
[----:B------:R-:W-:Y:S01]  /*af10*/  IMAD.IADD R5, R5, 0x1, R13 ;  /* 0x0000000105057824 */ /* 0x000fe200078e020d */
[----:B------:R-:W-:Y:S01]  /*af20*/  SHF.R.S32.HI R13, RZ, 0x1f, R9 ;  /* 0x0000001fff0d7819 */ /* 0x000fe20000011409 */
[----:B------:R-:W-:Y:S01]  /*af30*/  IMAD R11, R28, R11, R15 ;  /* 0x0000000b1c0b7224 */ /* 0x000fe200078e020f */
[C---:B------:R-:W-:Y:S01]  /*af40*/  IADD3 R15, P2, R20.reuse, 0x1800, RZ ;  /* 0x00001800140f7810 */ /* 0x040fe20007f5e0ff */
[----:B------:R-:W-:Y:S01]  /*af50*/  IMAD R6, R145, UR4, RZ ;  /* 0x0000000491067c24 */ /* 0x000fe2000f8e02ff */
[----:B------:R-:W-:Y:S01]  /*af60*/  IADD3 R33, P4, R20, 0x6000, RZ ;  /* 0x0000600014217810 */ /* 0x000fe20007f9e0ff */
[----:B------:R-:W-:Y:S01]  /*af70*/  IMAD.WIDE.U32 R4, R141, UR4, R4 ;  /* 0x000000048d047c25 */ /* 0x000fe2000f8e0004 */
[----:B------:R-:W-:Y:S02]  /*af80*/  LOP3.LUT R8, R15, 0x180, RZ, 0xc0, !PT ;  /* 0x000001800f087812 */ /* 0x000fe400078ec0ff */
[----:B------:R-:W-:Y:S01]  /*af90*/  LOP3.LUT R24, R25, 0x180, RZ, 0xc0, !PT ;  /* 0x0000018019187812 */ /* 0x000fe200078ec0ff */
[----:B------:R-:W-:Y:S01]  /*afa0*/  IMAD R10, R141, UR5, R6 ;  /* 0x000000058d0a7c24 */ /* 0x000fe2000f8e0206 */
[----:B------:R-:W-:Y:S01]  /*afb0*/  SHF.R.S32.HI R6, RZ, 0x1f, R11 ;  /* 0x0000001fff067819 */ /* 0x000fe2000001140b */
[----:B------:R-:W-:Y:S01]  /*afc0*/  ULDC.64 UR4, c[0x0][0xb88] ;  /* 0x0002e20000047ab9 */ /* 0x000fe20000000a00 */
[----:B------:R-:W-:Y:S01]  /*afd0*/  IADD3 R4, P0, R9, R4, RZ ;  /* 0x0000000409047210 */ /* 0x000fe20007f1e0ff */
[----:B------:R-:W-:Y:S01]  /*afe0*/  IMAD R47, R7, R28, RZ ;  /* 0x0000001c072f7224 */ /* 0x000fe200078e02ff */
[----:B------:R-:W-:Y:S01]  /*aff0*/  SHF.R.U64 R8, R8, 0x3, RZ ;  /* 0x0000000308087819 */ /* 0x000fe200000012ff */
[----:B------:R-:W-:Y:S01]  /*b000*/  IMAD R12, R6, UR4, RZ ;  /* 0x00000004060c7c24 */ /* 0x000fe2000f8e02ff */
[----:B------:R-:W-:Y:S01]  /*b010*/  IADD3.X R5, R13, R5, R10, P0, !PT ;  /* 0x000000050d057210 */ /* 0x000fe200007fe40a */
[----:B------:R-:W-:Y:S01]  /*b020*/  IMAD.X R7, RZ, RZ, R21, P2 ;  /* 0x000000ffff077224 */ /* 0x000fe200010e0615 */
[----:B------:R-:W-:Y:S01]  /*b030*/  LOP3.LUT R6, R8, R15, RZ, 0x3c, !PT ;  /* 0x0000000f08067212 */ /* 0x000fe200078e3cff */
[C---:B------:R-:W-:Y:S01]  /*b040*/  IMAD R9, R11.reuse, UR5, R12 ;  /* 0x000000050b097c24 */ /* 0x040fe2000f8e020c */
[----:B------:R-:W-:Y:S01]  /*b050*/  IADD3 R13, P5, R20, 0x4800, RZ ;  /* 0x00004800140d7810 */ /* 0x000fe20007fbe0ff */
[----:B------:R-:W-:Y:S01]  /*b060*/  IMAD.WIDE.U32 R4, R11, UR4, R4 ;  /* 0x000000040b047c25 */ /* 0x000fe2000f8e0004 */
[----:B------:R-:W-:Y:S01]  /*b070*/  ULDC.64 UR4, c[0x0][0xb50] ;  /* 0x0002d40000047ab9 */ /* 0x000fe20000000a00 */
[----:B------:R-:W-:-:S02]  /*b080*/  LOP3.LUT R32, R33, 0x180, RZ, 0xc0, !PT ;  /* 0x0000018021207812 */ /* 0x000fc400078ec0ff */
[----:B------:R-:W-:Y:S01]  /*b090*/  IMAD.IADD R5, R5, 0x1, R9 ;  /* 0x0000000105057824 */ /* 0x000fe200078e0209 */
[----:B------:R-:W-:Y:S02]  /*b0a0*/  LEA R8, P0, R4, UR4, 0x2 ;  /* 0x0000000404087c11 */ /* 0x000fe4000f8010ff */
        /* <DEDUP_REMOVED lines=11> */
[----:B------:R-:W-:Y:S01]  /*b160*/  SHF.R.U64 R9, R9, 0x3, RZ ;  /* 0x0000000309097819 */ /* 0x000fe200000012ff */
[----:B------:R-:W2:Y:S01]  /*b170*/  SHFL.IDX PT, R45, R10, 0x1, 0x1c1f ;  /* 0x003c1f000a2d7f89 */ /* 0x000ea200000e0000 */
[----:B------:R-:W-:Y:S01]  /*b180*/  IMAD R41, R41, UR4, RZ ;  /* 0x0000000429297c24 */ /* 0x000fe2000f8e02ff */
[----:B------:R-:W-:Y:S02]  /*b190*/  IADD3 R5, P3, R20, 0x7800, RZ ;  /* 0x0000780014057810 */ /* 0x000fe40007f7e0ff */
[----:B------:R-:W-:Y:S02]  /*b1a0*/  SHF.R.U64 R24, R24, 0x3, RZ ;  /* 0x0000000318187819 */ /* 0x000fe400000012ff */
[----:B------:R-:W-:Y:S01]  /*b1b0*/  SHF.R.U64 R12, R12, 0x3, RZ ;  /* 0x000000030c0c7819 */ /* 0x000fe200000012ff */
[----:B------:R-:W-:Y:S01]  /*b1c0*/  IMAD.X R37, RZ, RZ, R21, P3 ;  /* 0x000000ffff257224 */ /* 0x000fe200018e0615 */
[----:B------:R-:W-:-:S02]  /*b1d0*/  SHF.R.U64 R32, R32, 0x3, RZ ;  /* 0x0000000320207819 */ /* 0x000fc400000012ff */
[----:B------:R-:W-:Y:S02]  /*b1e0*/  LOP3.LUT R20, R9, R20, RZ, 0x3c, !PT ;  /* 0x0000001409147212 */ /* 0x000fe400078e3cff */
[----:B------:R-:W-:Y:S01]  /*b1f0*/  LOP3.LUT R24, R24, R25, RZ, 0x3c, !PT ;  /* 0x0000001918187212 */ /* 0x000fe200078e3cff */
[--C-:B------:R-:W-:Y:S01]  /*b200*/  IMAD.X R25, RZ, RZ, R21.reuse, P6 ;  /* 0x000000ffff197224 */ /* 0x100fe200030e0615 */
[----:B------:R-:W-:Y:S01]  /*b210*/  LOP3.LUT R12, R12, R13, RZ, 0x3c, !PT ;  /* 0x0000000d0c0c7212 */ /* 0x000fe200078e3cff */
[--C-:B------:R-:W-:Y:S01]  /*b220*/  IMAD.X R13, RZ, RZ, R21.reuse, P5 ;  /* 0x000000ffff0d7224 */ /* 0x100fe200028e0615 */
[----:B-1----:R1:W-:Y:S01]  /*b230*/  @!P2 ST.E desc[UR36][R42.64], R0 ;  /* 0x000000002a00a985 */ /* 0x0023e2000c101924 */
[----:B------:R-:W-:Y:S01]  /*b240*/  LOP3.LUT R32, R32, R33, RZ, 0x3c, !PT ;  /* 0x0000002120207212 */ /* 0x000fe200078e3cff */
[----:B------:R-:W-:Y:S01]  /*b250*/  IMAD.X R33, RZ, RZ, R21, P4 ;  /* 0x000000ffff217224 */ /* 0x000fe200020e0615 */
[----:B------:R-:W-:-:S04]  /*b260*/  LOP3.LUT R4, R5, 0x180, RZ, 0xc0, !PT ;  /* 0x0000018005047812 */ /* 0x000fc800078ec0ff */
[----:B------:R-:W-:Y:S01]  /*b270*/  SHF.R.U64 R4, R4, 0x3, RZ ;  /* 0x0000000304047819 */ /* 0x000fe200000012ff */
[----:B--2---:R2:W-:Y:S03]  /*b280*/  @!P0 ST.E desc[UR36][R44.64], R3 ;  /* 0x000000032c008985 */ /* 0x0045e6000c101924 */
[----:B------:R-:W-:Y:S01]  /*b290*/  LOP3.LUT R36, R4, R5, RZ, 0x3c, !PT ;  /* 0x0000000504247212 */ /* 0x000fe200078e3cff */
[C---:B-1----:R-:W-:Y:S01]  /*b2a0*/  IMAD R43, R40.reuse, UR5, R41 ;  /* 0x00000005282b7c24 */ /* 0x042fe2000f8e0229 */
[----:B------:R1:W5:Y:S01]  /*b2b0*/  LD.E.128 R8, desc[UR36][R20.64] ;  /* 0x0000002414087980 */ /* 0x000362000c101d00 */
[----:B--2---:R-:W2:Y:S01]  /*b2c0*/  @P1 LDC R45, c[0x0][0xbf0] ;  /* 0x0002fc00ff2d1b82 */ /* 0x004ea20000000800 */
[----:B------:R-:W-:Y:S01]  /*b2d0*/  IMAD.WIDE.U32 R40, R40, UR4, RZ ;  /* 0x0000000428287c25 */ /* 0x000fe2000f8e00ff */
[----:B------:R-:W-:Y:S01]  /*b2e0*/  ULDC.64 UR4, c[0x0][0xae8] ;  /* 0x0002ba0000047ab9 */ /* 0x000fe20000000a00 */
[----:B------:R-:W5:Y:S02]  /*b2f0*/  LD.E.128 R4, desc[UR36][R6.64] ;  /* 0x0000002406047980 */ /* 0x000f64000c101d00 */
[----:B------:R-:W-:Y:S01]  /*b300*/  IMAD R3, R147, 0x60, R148 ;  /* 0x0000006093037824 */ /* 0x000fe200078e0294 */
[----:B-1----:R-:W-:Y:S01]  /*b310*/  IADD3 R21, R41, R43, RZ ;  /* 0x0000002b29157210 */ /* 0x002fe20007ffe0ff */
[----:B------:R-:W-:Y:S01]  /*b320*/  IMAD R0, R46, UR4, RZ ;  /* 0x000000042e007c24 */ /* 0x000fe2000f8e02ff */
[----:B------:R-:W5:Y:S01]  /*b330*/  LD.E.128 R24, desc[UR36][R24.64] ;  /* 0x0000002418187980 */ /* 0x000f62000c101d00 */
[----:B------:R-:W-:-:S02]  /*b340*/  IMAD.MOV.U32 R20, RZ, RZ, R40 ;  /* 0x000000ffff147224 */ /* 0x000fc400078e0028 */
[----:B------:R-:W-:Y:S01]  /*b350*/  IMAD.IADD R42, R136, 0x1, R3 ;  /* 0x00000001882a7824 */ /* 0x000fe200078e0203 */
[----:B------:R-:W5:Y:S01]  /*b360*/  LD.E.128 R12, desc[UR36][R12.64] ;  /* 0x000000240c0c7980 */ /* 0x000f62000c101d00 */
[C---:B------:R-:W-:Y:S02]  /*b370*/  IMAD R3, R143.reuse, UR5, R0 ;  /* 0x000000058f037c24 */ /* 0x040fe4000f8e0200 */
[----:B------:R-:W-:Y:S01]  /*b380*/  IMAD.WIDE.U32 R20, R143, UR4, R20 ;  /* 0x000000048f147c25 */ /* 0x000fe2000f8e0014 */
[----:B------:R-:W-:Y:S01]  /*b390*/  ULDC.64 UR4, c[0x0][0xaf0] ;  /* 0x0002bc0000047ab9 */ /* 0x000fe20000000a00 */
[----:B------:R-:W5:Y:S02]  /*b3a0*/  LD.E.128 R32, desc[UR36][R32.64] ;  /* 0x0000002420207980 */ /* 0x000f64000c101d00 */
[----:B0-----:R-:W-:Y:S02]  /*b3b0*/  @P1 IMAD.HI.U32 R0, R42, R49, RZ ;  /* 0x000000312a001227 */ /* 0x001fe400078e00ff */
[----:B------:R-:W5:Y:S01]  /*b3c0*/  LD.E.128 R36, desc[UR36][R36.64] ;  /* 0x0000002424247980 */ /* 0x000f62000c101d00 */
[----:B------:R-:W-:Y:S01]  /*b3d0*/  BSSY B1, `(.L_x_2104) ;  /* 0x0000032000017945 */ /* 0x000fe20003800000 */
[----:B------:R-:W-:-:S02]  /*b3e0*/  IMAD.IADD R21, R21, 0x1, R3 ;  /* 0x0000000115157824 */ /* 0x000fc400078e0203 */
[----:B------:R-:W-:Y:S01]  /*b3f0*/  IMAD.MOV.U32 R3, RZ, RZ, R42 ;  /* 0x000000ffff037224 */ /* 0x000fe200078e002a */
[----:B--2---:R-:W-:Y:S01]  /*b400*/  @P1 SHF.R.U32.HI R3, RZ, R45, R0 ;  /* 0x0000002dff031219 */ /* 0x004fe20000011600 */
[----:B------:R-:W-:Y:S01]  /*b410*/  IMAD R40, R145, UR4, RZ ;  /* 0x0000000491287c24 */ /* 0x000fe2000f8e02ff */
[----:B------:R-:W-:Y:S01]  /*b420*/  @!PT LDS RZ, [RZ] ;  /* 0x00000000fffff984 */ /* 0x000fe20000000800 */
[----:B------:R-:W-:Y:S01]  /*b430*/  @!PT LDS RZ, [RZ] ;  /* 0x00000000fffff984 */ /* 0x000fe20000000800 */
[----:B------:R-:W-:Y:S01]  /*b440*/  @!PT LDS RZ, [RZ] ;  /* 0x00000000fffff984 */ /* 0x000fe20000000800 */
[----:B------:R-:W-:Y:S01]  /*b450*/  @!PT LDS RZ, [RZ] ;  /* 0x00000000fffff984 */ /* 0x000fe20000000800 */
[----:B------:R0:W-:Y:S06]  /*b460*/  MEMBAR.ALL.CTA ;  /* 0x0000000000007992 */ /* 0x0001ec0000008000 */
[----:B0-----:R-:W0:Y:S01]  /*b470*/  FENCE.VIEW.ASYNC.S ;  /* 0x00000000000073c6 */ /* 0x001e220000000000 */
        /* <DEDUP_REMOVED lines=8> */
[----:B------:R-:W-:-:S02]  /*b500*/  IMAD R43, R3, UR5, R0 ;  /* 0x00000005032b7c24 */ /* 0x000fc4000f8e0200 */
[----:B------:R-:W-:Y:S01]  /*b510*/  IMAD.WIDE.U32 R20, R3, UR4, R20 ;  /* 0x0000000403147c25 */ /* 0x000fe2000f8e0014 */
[----:B------:R-:W-:Y:S01]  /*b520*/  SHF.R.S32.HI R0, RZ, 0x1f, R41 ;  /* 0x0000001fff007819 */ /* 0x000fe20000011429 */
[----:B------:R-:W-:-:S03]  /*b530*/  ULDC.64 UR4, c[0x0][0xad8] ;  /* 0x0002b60000047ab9 */ /* 0x000fc60000000a00 */
[----:B------:R-:W-:Y:S01]  /*b540*/  IADD3 R21, R21, R43, RZ ;  /* 0x0000002b15157210 */ /* 0x000fe20007ffe0ff */
[----:B------:R-:W-:-:S04]  /*b550*/  IMAD R0, R0, UR4, RZ ;  /* 0x0000000400007c24 */ /* 0x000fc8000f8e02ff */
[C---:B------:R-:W-:Y:S02]  /*b560*/  IMAD R3, R41.reuse, UR5, R0 ;  /* 0x0000000529037c24 */ /* 0x040fe4000f8e0200 */
[----:B------:R-:W-:Y:S02]  /*b570*/  IMAD.IADD R0, R148, 0x1, R136 ;  /* 0x0000000194007824 */ /* 0x000fe400078e0288 */
[----:B------:R-:W-:Y:S01]  /*b580*/  IMAD.WIDE.U32 R20, R41, UR4, R20 ;  /* 0x0000000429147c25 */ /* 0x000fe2000f8e0014 */
[----:B------:R-:W-:Y:S02]  /*b590*/  UIADD3 UR4, UR41, 0x2d820, URZ ;  /* 0x0002d82029047890 */ /* 0x000fe4000fffe03f */
[----:B------:R-:W-:Y:S01]  /*b5a0*/  ISETP.GE.AND P0, PT, R0, R47, PT ;  /* 0x0000002f0000720c */ /* 0x000fe20003f06270 */
[----:B------:R-:W-:Y:S01]  /*b5b0*/  IMAD.IADD R3, R21, 0x1, R3 ;  /* 0x0000000115037824 */ /* 0x000fe200078e0203 */
[----:B------:R-:W-:Y:S01]  /*b5c0*/  LEA R28, P1, R20, UR6, 0x1 ;  /* 0x00000006141c7c11 */ /* 0x000fe2000f8208ff */
[----:B------:R-:W-:-:S03]  /*b5d0*/  UPRMT UR4, URZ, 0x654, UR4 ;  /* 0x000006543f047896 */ /* 0x000fc60008000004 */
[----:B------:R-:W-:Y:S01]  /*b5e0*/  LEA.HI.X R3, R20, UR7, R3, 0x1, P1 ;  /* 0x0000000714037c11 */ /* 0x000fe200088f0c03 */
[----:B0-----:R0:W1:Y:S04]  /*b5f0*/  SHFL.IDX PT, R40, R28, RZ, 0x1c1f ;  /* 0x001c1fff1c287589 */ /* 0x00106800000e0000 */
        /* <DEDUP_REMOVED lines=15> */
.L_x_2105:
[----:B------:R-:W-:Y:S05]  /*b6f0*/  BSYNC B1 ;  /* 0x0000000000017941 */ /* 0x000fea0003800000 */
.L_x_2104:
        /* <DEDUP_REMOVED lines=19> */
.L_x_2102:
        /* <DEDUP_REMOVED lines=23> */
[----:B--2---:R-:W-:-:S07]  /*b9a0*/  IMAD.IADD R0, R0, 0x1, -R5 ;  /* 0x0000000100007824 */ /* 0x004fce00078e0a05 */
.L_x_2107:
        /* <DEDUP_REMOVED lines=8> */
[----:B---3--:R-:W-:Y:S01]  /*ba30*/  IMAD R4, R0, R14, RZ ;  /* 0x0000000e00047224 */ /* 0x008fe200078e02ff */
[----:B--2---:R-:W-:-:S04]  /*ba40*/  IADD3 R11, R136, -0x80, R5 ;  /* 0xffffff80880b7810 */ /* 0x004fc80007ffe005 */
        /* <DEDUP_REMOVED lines=11> */
[----:B------:R-:W2:Y:S01]  /*bb00*/  @P0 LDC R6, c[0x0][0xbec] ;  /* 0x0002fb00ff060b82 */ /* 0x000ea20000000800 */
[----:B------:R-:W-:Y:S02]  /*bb10*/  IMAD.IADD R5, R5, 0x1, R9 ;  /* 0x0000000105057824 */ /* 0x000fe400078e0209 */
[----:B------:R-:W-:-:S05]  /*bb20*/  IMAD.WIDE.U32 R4, R141, UR4, R4 ;  /* 0x000000048d047c25 */ /* 0x000fca000f8e0004 */
[----:B------:R-:W3:Y:S01]  /*bb30*/  @P0 LDC R13, c[0x0][0xbf0] ;  /* 0x0002fc00ff0d0b82 */ /* 0x000ee20000000800 */
[----:B--2---:R-:W-:-:S05]  /*bb40*/  @P0 IMAD.HI.U32 R6, R11, R6, RZ ;  /* 0x000000060b060227 */ /* 0x004fca00078e00ff */
[----:B---3--:R-:W-:Y:S01]  /*bb50*/  @P0 SHF.R.U32.HI R7, RZ, R13, R6 ;  /* 0x0000000dff070219 */ /* 0x008fe20000011606 */
        /* <DEDUP_REMOVED lines=18> */
.L_x_2109:
[----:B------:R-:W-:Y:S05]  /*bc80*/  BSYNC B1 ;  /* 0x0000000000017941 */ /* 0x000fea0003800000 */
.L_x_2108:
[----:B------:R-:W3:Y:S01]  /*bc90*/  @P2 LDC R9, c[0x0][0xbf0] ;  /* 0x0002fc00ff092b82 */ /* 0x000ee20000000800 */
[----:B------:R-:W-:Y:S01]  /*bca0*/  ULDC.64 UR4, c[0x0][0xaa0] ;  /* 0x0002a80000047ab9 */ /* 0x000fe20000000a00 */
[----:B------:R-:W-:Y:S01]  /*bcb0*/  BSSY B1, `(.L_x_2110) ;  /* 0x0000037000017945 */ /* 0x000fe20003800000 */
[----:B------:R-:W-:-:S04]  /*bcc0*/  IMAD R4, R10, UR4, RZ ;  /* 0x000000040a047c24 */ /* 0x000fc8000f8e02ff */
[C---:B--2---:R-:W-:Y:S02]  /*bcd0*/  IMAD R7, R3.reuse, UR5, R4 ;  /* 0x0000000503077c24 */ /* 0x044fe4000f8e0204 */
[----:B------:R-:W-:Y:S01]  /*bce0*/  IMAD.WIDE.U32 R4, R3, UR4, RZ ;  /* 0x0000000403047c25 */ /* 0x000fe2000f8e00ff */
[----:B------:R-:W-:-:S03]  /*bcf0*/  ULDC.64 UR4, c[0x0][0xae8] ;  /* 0x0002ba0000047ab9 */ /* 0x000fc60000000a00 */
[----:B------:R-:W-:Y:S01]  /*bd00*/  IMAD R3, R147, 0x60, R148 ;  /* 0x0000006093037824 */ /* 0x000fe200078e0294 */
[----:B------:R-:W-:Y:S01]  /*bd10*/  IADD3 R5, R5, R7, RZ ;  /* 0x0000000705057210 */ /* 0x000fe20007ffe0ff */
[----:B------:R-:W-:Y:S02]  /*bd20*/  IMAD R6, R12, UR4, RZ ;  /* 0x000000040c067c24 */ /* 0x000fe4000f8e02ff */
[----:B------:R-:W-:Y:S02]  /*bd30*/  IMAD.IADD R11, R136, 0x1, R3 ;  /* 0x00000001880b7824 */ /* 0x000fe400078e0203 */
[----:B------:R-:W-:Y:S02]  /*bd40*/  IMAD R7, R143, UR5, R6 ;  /* 0x000000058f077c24 */ /* 0x000fe4000f8e0206 */
[----:B-1----:R-:W-:-:S04]  /*bd50*/  @P2 IMAD.HI.U32 R6, R11, R20, RZ ;  /* 0x000000140b062227 */ /* 0x002fc800078e00ff */
[----:B------:R-:W-:Y:S01]  /*bd60*/  IMAD.WIDE.U32 R4, R143, UR4, R4 ;  /* 0x000000048f047c25 */ /* 0x000fe2000f8e0004 */
[----:B------:R-:W-:-:S03]  /*bd70*/  ULDC.64 UR4, c[0x0][0xaf0] ;  /* 0x0002bc0000047ab9 */ /* 0x000fc60000000a00 */
[----:B------:R-:W-:Y:S01]  /*bd80*/  IMAD.MOV.U32 R3, RZ, RZ, R11 ;  /* 0x000000ffff037224 */ /* 0x000fe200078e000b */
[----:B---3--:R-:W-:Y:S01]  /*bd90*/  @P2 SHF.R.U32.HI R3, RZ, R9, R6 ;  /* 0x00000009ff032219 */ /* 0x008fe20000011606 */
[----:B------:R-:W-:Y:S02]  /*bda0*/  IMAD.IADD R5, R5, 0x1, R7 ;  /* 0x0000000105057824 */ /* 0x000fe400078e0207 */
[----:B------:R-:W-:Y:S01]  /*bdb0*/  IMAD R7, R145, UR4, RZ ;  /* 0x0000000491077c24 */ /* 0x000fe2000f8e02ff */
[--C-:B------:R-:W-:Y:S01]  /*bdc0*/  SHF.R.S32.HI R6, RZ, 0x1f, R3.reuse ;  /* 0x0000001fff067819 */ /* 0x100fe20000011403 */
[----:B------:R-:W-:Y:S02]  /*bdd0*/  IMAD.MOV R8, RZ, RZ, -R3 ;  /* 0x000000ffff087224 */ /* 0x000fe400078e0a03 */
        /* <DEDUP_REMOVED lines=12> */
[----:B------:R-:W-:Y:S01]  /*bea0*/  IMAD R15, R0, R15, RZ ;  /* 0x0000000f000f7224 */ /* 0x000fe200078e02ff */
[----:B------:R-:W-:Y:S01]  /*beb0*/  IADD3 R0, R148, R136, RZ ;  /* 0x0000008894007210 */ /* 0x000fe20007ffe0ff */
[C---:B------:R-:W-:Y:S02]  /*bec0*/  IMAD R3, R7.reuse, UR5, R6 ;  /* 0x0000000507037c24 */ /* 0x040fe4000f8e0206 */
[----:B------:R-:W-:Y:S01]  /*bed0*/  IMAD.WIDE.U32 R4, R7, UR4, R4 ;  /* 0x0000000407047c25 */ /* 0x000fe2000f8e0004 */
[----:B------:R-:W-:Y:S01]  /*bee0*/  ISETP.GE.AND P0, PT, R0, R15, PT ;  /* 0x0000000f0000720c */ /* 0x000fe20003f06270 */
[----:B------:R-:W-:-:S02]  /*bef0*/  ULDC.64 UR4, c[0x0][0xa80] ;  /* 0x0002a00000047ab9 */ /* 0x000fc40000000a00 */
[----:B------:R-:W-:Y:S01]  /*bf00*/  IMAD.IADD R3, R5, 0x1, R3 ;  /* 0x0000000105037824 */ /* 0x000fe200078e0203 */
        /* <DEDUP_REMOVED lines=10> */
[----:B------:R-:W-:Y:S02]  /*bfb0*/  @!P4 LEA R12, P1, R146, R4, 0x1 ;  /* 0x00000004920cc211 */ /* 0x000fe400078208ff */
[----:B---3--:R-:W-:Y:S01]  /*bfc0*/  @!P2 IMAD.WIDE R8, R142, 0x2, R4 ;  /* 0x000000028e08a825 */ /* 0x008fe200078e0204 */
[-C--:B------:R-:W-:Y:S02]  /*bfd0*/  @!P3 LEA.HI.X R11, R144, R5.reuse, R156, 0x1, P0 ;  /* 0x00000005900bb211 */ /* 0x080fe400000f0c9c */
[----:B------:R-:W-:Y:S02]  /*bfe0*/  @!P4 LEA.HI.X R13, R146, R5, R155, 0x1, P1 ;  /* 0x00000005920dc211 */ /* 0x000fe400008f0c9b */
[----:B------:R4:W-:Y:S04]  /*bff0*/  @!P2 ST.E.128 desc[UR36][R8.64], RZ ;  /* 0x000000ff0800a985 */ /* 0x0009e8000c101d24 */
[----:B------:R4:W-:Y:S04]  /*c000*/  @!P3 ST.E.128 desc[UR36][R10.64], RZ ;  /* 0x000000ff0a00b985 */ /* 0x0009e8000c101d24 */
[----:B------:R4:W-:Y:S02]  /*c010*/  @!P4 ST.E.128 desc[UR36][R12.64], RZ ;  /* 0x000000ff0c00c985 */ /* 0x0009e4000c101d24 */
.L_x_2111:
[----:B------:R-:W-:Y:S05]  /*c020*/  BSYNC B1 ;  /* 0x0000000000017941 */ /* 0x000fea0003800000 */
.L_x_2110:
        /* <DEDUP_REMOVED lines=10> */
[----:B------:R-:W-:Y:S02]  /*c0d0*/  @!P4 LEA R10, P1, R146, R4, 0x1 ;  /* 0x00000004920ac211 */ /* 0x000fe400078208ff */
[----:B01----:R-:W-:Y:S01]  /*c0e0*/  @!P2 IMAD.WIDE R6, R142, 0x2, R4 ;  /* 0x000000028e06a825 */ /* 0x003fe200078e0204 */
[-C--:B------:R-:W-:Y:S02]  /*c0f0*/  @!P3 LEA.HI.X R9, R144, R5.reuse, R156, 0x1, P0 ;  /* 0x000000059009b211 */ /* 0x080fe400000f0c9c */
[----:B------:R-:W-:Y:S02]  /*c100*/  @!P4 LEA.HI.X R11, R146, R5, R155, 0x1, P1 ;  /* 0x00000005920bc211 */ /* 0x000fe400008f0c9b */
[----:B------:R3:W-:Y:S04]  /*c110*/  @!P2 ST.E.128 desc[UR36][R6.64], RZ ;  /* 0x000000ff0600a985 */ /* 0x0007e8000c101d24 */
[----:B------:R3:W-:Y:S04]  /*c120*/  @!P3 ST.E.128 desc[UR36][R8.64], RZ ;  /* 0x000000ff0800b985 */ /* 0x0007e8000c101d24 */
[----:B------:R3:W-:Y:S02]  /*c130*/  @!P4 ST.E.128 desc[UR36][R10.64], RZ ;  /* 0x000000ff0a00c985 */ /* 0x0007e4000c101d24 */
.L_x_2106:
[----:B------:R-:W-:Y:S05]  /*c140*/  BSYNC B0 ;  /* 0x0000000000007941 */ /* 0x000fea0003800000 */
.L_x_2101:
[----:B------:R-:W-:Y:S02]  /*c150*/  ULDC UR4, c[0x0][0xc3c] ;  /* 0x00030f0000047ab9 */ /* 0x000fe40000000800 */
[----:B0-----:R-:W-:-:S13]  /*c160*/  ISETP.GE.AND P0, PT, R31, UR4, PT ;  /* 0x000000041f007c0c */ /* 0x001fda000bf06270 */
[----:B------:R-:W-:Y:S05]  /*c170*/  @!P0 BRA `(.L_x_2112) ;  /* 0xffffff4c00388947 */ /* 0x000fea000383ffff */
[----:B------:R-:W-:Y:S05]  /*c180*/  EXIT ;  /* 0x000000000000794d */ /* 0x000fea0003800000 */
.L_x_2059:
        /* <DEDUP_REMOVED lines=16> */
.L_x_2113:
        /* <DEDUP_REMOVED lines=40> */
.L_x_2119:
        /* <DEDUP_REMOVED lines=12> */
.L_x_2118:
[----:B------:R-:W-:Y:S05]  /*c5d0*/  BSYNC B0 ;  /* 0x0000000000007941 */ /* 0x000fea0003800000 */
.L_x_2117:
[----:B0----5:R-:W0:Y:S02]  /*c5e0*/  SHFL.UP PT, R2, R0, 0x1, RZ ;  /* 0x0420000000027989 */ /* 0x021e2400000e00ff */
        /* <DEDUP_REMOVED lines=19> */
.L_x_2115:
[----:B------:R-:W-:-:S04]  /*c720*/  IMAD.IADD R13, R4, 0x1, -R3 ;  /* 0x00000001040d7824 */ /* 0x000fc800078e0a03 */
[----:B------:R-:W-:-:S05]  /*c730*/  IMAD R2, R6, UR5, R13 ;  /* 0x0000000506027c24 */ /* 0x000fca000f8e020d */
[----:B------:R-:W-:Y:S02]  /*c740*/  ISETP.GT.AND P0, PT, R2, UR6, PT ;  /* 0x0000000602007c0c */ /* 0x000fe4000bf04270 */
[----:B------:R-:W0:Y:S11]  /*c750*/  LDC.64 R2, c[0x0][0xc90] ;  /* 0x00032400ff027b82 */ /* 0x000e360000000a00 */
[----:B------:R-:W-:-:S04]  /*c760*/  VOTE.ANY R9, PT, !P0 ;  /* 0x0000000000097806 */ /* 0x000fc800040e0100 */
[----:B------:R-:W1:Y:S02]  /*c770*/  POPC R15, R9 ;  /* 0x00000009000f7309 */ /* 0x000e640000000000 */
[----:B-1----:R-:W-:-:S05]  /*c780*/  IADD3 R19, R15, UR4, RZ ;  /* 0x000000040f137c10 */ /* 0x002fca000fffe0ff */
        /* <DEDUP_REMOVED lines=14> */
.L_x_2120:
        /* <DEDUP_REMOVED lines=8> */
[----:B------:R-:W-:Y:S01]  /*c8f0*/  IMAD.MOV.U32 R3, RZ, RZ, R6 ;  /* 0x000000ffff037224 */ /* 0x000fe200078e0006 */
[----:B------:R-:W-:-:S03]  /*c900*/  MOV R6, R10 ;  /* 0x0000000a00067202 */ /* 0x000fc60000000f00 */
        /* <DEDUP_REMOVED lines=12> */
[----:B------:R-:W-:Y:S01]  /*c9d0*/  IMAD R6, R7, R2, RZ ;  /* 0x0000000207067224 */ /* 0x000fe200078e02ff */
[----:B------:R-:W-:-:S03]  /*c9e0*/  IADD3 R2, -R2, RZ, RZ ;  /* 0x000000ff02027210 */ /* 0x000fc60007ffe1ff */
        /* <DEDUP_REMOVED lines=26> */
[----:B------:R-:W-:-:S06]  /*cb90*/  @P0 IADD3 R2, R2, 0x1, RZ ;  /* 0x0000000102020810 */ /* 0x000fcc0007ffe0ff */
[----:B------:R-:W-:Y:S01]  /*cba0*/  @!P2 IMAD.MOV R2, RZ, RZ, -R2 ;  /* 0x000000ffff02a224 */ /* 0x000fe200078e0a02 */
[----:B------:R-:W-:Y:S01]  /*cbb0*/  @!P1 LOP3.LUT R2, RZ, R7, RZ, 0x33, !PT ;  /* 0x00000007ff029212 */ /* 0x000fe200078e33ff */
[----:B------:R-:W-:-:S03]  /*cbc0*/  IMAD.MOV R7, RZ, RZ, -R7 ;  /* 0x000000ffff077224 */ /* 0x000fc600078e0a07 */
[----:B------:R-:W-:Y:S01]  /*cbd0*/  LOP3.LUT R17, RZ, R2, RZ, 0x33, !PT ;  /* 0x00000002ff117212 */ /* 0x000fe200078e33ff */
[----:B------:R-:W-:-:S04]  /*cbe0*/  IMAD R18, R2, R7, R3 ;  /* 0x0000000702127224 */ /* 0x000fc800078e0203 */
[----:B------:R-:W-:Y:S01]  /*cbf0*/  IMAD.IADD R17, R0, 0x1, R17 ;  /* 0x0000000100117824 */ /* 0x000fe200078e0211 */
[----:B------:R-:W-:Y:S06]  /*cc00*/  BRA `(.L_x_2121) ;  /* 0x0000000000147947 */ /* 0x000fec0003800000 */
.L_x_2116:
[----:B------:R-:W-:Y:S01]  /*cc10*/  ULDC UR4, c[0x0][0xc3c] ;  /* 0x00030f0000047ab9 */ /* 0x000fe20000000800 */
[----:B------:R-:W-:Y:S01]  /*cc20*/  IMAD.MOV.U32 R17, RZ, RZ, RZ ;  /* 0x000000ffff117224 */ /* 0x000fe200078e00ff */
[----:B------:R-:W-:Y:S01]  /*cc30*/  MOV R18, RZ ;  /* 0x000000ff00127202 */ /* 0x000fe20000000f00 */
[----:B------:R-:W-:Y:S02]  /*cc40*/  IMAD.U32 R16, RZ, RZ, UR6 ;  /* 0x00000006ff107e24 */ /* 0x000fe4000f8e00ff */
[----:B------:R-:W-:-:S07]  /*cc50*/  IMAD.U32 R19, RZ, RZ, UR4 ;  /* 0x00000004ff137e24 */ /* 0x000fce000f8e00ff */
.L_x_2121:
[----:B------:R-:W-:-:S13]  /*cc60*/  ISETP.NE.AND P0, PT, R5, RZ, PT ;  /* 0x000000ff0500720c */ /* 0x000fda0003f05270 */
[----:B------:R-:W0:Y:S01]  /*cc70*/  @!P0 S2R R3, SR_CgaCtaId ;  /* 0x0000000000038919 */ /* 0x000e220000008800 */
[----:B------:R-:W-:-:S04]  /*cc80*/  @!P0 MOV R0, 0x400 ;  /* 0x0000040000008802 */ /* 0x000fc80000000f00 */
[----:B0-----:R-:W-:-:S05]  /*cc90*/  @!P0 LEA R0, R3, R0, 0x18 ;  /* 0x0000000003008211 */ /* 0x001fca00078ec0ff */
[----:B------:R1:W-:Y:S01]  /*cca0*/  @!P0 STS.128 [R0+0x2d8d0], R16 ;  /* 0x02d8d01000008388 */ /* 0x0003e20000000c00 */
[----:B------:R-:W-:Y:S06]  /*ccb0*/  BAR.ARV 0x5, 0x200 ;  /* 0x0148000000007b1d */ /* 0x000fec0000002000 */
.L_x_2114:
[----:B------:R2:W-:Y:S01]  /*ccc0*/  STL [R1+0x34], RZ ;  /* 0x000034ff01007387 */ /* 0x0005e20000100800 */
[----:B------:R-:W-:Y:S01]  /*ccd0*/  ULDC UR4, c[0x0][0xc3c] ;  /* 0x00030f0000047ab9 */ /* 0x000fe20000000800 */
[----:B------:R-:W-:Y:S01]  /*cce0*/  IMAD.MOV.U32 R29, RZ, RZ, 0x1 ;  /* 0x00000001ff1d7424 */ /* 0x000fe200078e00ff */
[----:B0-----:R-:W-:Y:S01]  /*ccf0*/  ISETP.GE.AND P0, PT, R19, UR4, PT ;  /* 0x0000000413007c0c */ /* 0x001fe2000bf06270 */
[----:B------:R-:W-:-:S12]  /*cd00*/  IMAD.MOV.U32 R26, RZ, RZ, RZ ;  /* 0x000000ffff1a7224 */ /* 0x000fd800078e00ff */
[----:B--2---:R-:W-:Y:S05]  /*cd10*/  @P0 BRA `(.L_x_2122) ;  /* 0x0000004800640947 */ /* 0x004fea0003800000 */
[----:B------:R-:W2:Y:S01]  /*cd20*/  LDL R6, [R1+0x1c] ;  /* 0x00001c0001067983 */ /* 0x000ea20000100800 */
[----:B------:R-:W1:Y:S01]  /*cd30*/  S2R R3, SR_TID.X ;  /* 0x0000000000037919 */ /* 0x000e620000002100 */
[----:B------:R-:W0:Y:S01]  /*cd40*/  S2UR UR5, SR_CgaCtaId ;  /* 0x00000000000579c3 */ /* 0x000e220000008800 */
[----:B------:R-:W-:Y:S01]  /*cd50*/  UMOV UR4, 0x400 ;  /* 0x0000040000047882 */ /* 0x000fe20000000000 */
[C---:B-1----:R-:W-:Y:S01]  /*cd60*/  IMAD.SHL.U32 R0, R3.reuse, 0x8, RZ ;  /* 0x0000000803007824 */ /* 0x042fe200078e00ff */
[C---:B------:R-:W-:Y:S01]  /*cd70*/  LOP3.LUT R5, R3.reuse, 0x7f, RZ, 0xc0, !PT ;  /* 0x0000007f03057812 */ /* 0x040fe200078ec0ff */
[----:B------:R-:W-:-:S03]  /*cd80*/  IMAD.SHL.U32 R4, R3, 0x20, RZ ;  /* 0x0000002003047824 */ /* 0x000fc600078e00ff */
[----:B------:R-:W-:Y:S01]  /*cd90*/  LOP3.LUT R2, R0, 0xd8, RZ, 0xc0, !PT ;  /* 0x000000d800027812 */ /* 0x000fe200078ec0ff */
[----:B0-----:R-:W-:-:S03]  /*cda0*/  ULEA UR4, UR5, UR4, 0x18 ;  /* 0x0000000405047291 */ /* 0x001fc6000f8ec03f */
[----:B------:R-:W-:Y:S02]  /*cdb0*/  LOP3.LUT R3, R2, 0x18, R3, 0x78, !PT ;  /* 0x0000001802037812 */ /* 0x000fe400078e7803 */
[----:B------:R-:W-:Y:S01]  /*cdc0*/  SHF.R.U32.HI R5, RZ, 0x2, R5 ;  /* 0x00000002ff057819 */ /* 0x000fe20000011605 */
[----:B------:R-:W-:Y:S01]  /*cdd0*/  IMAD.U32 R23, RZ, RZ, UR4 ;  /* 0x00000004ff177e24 */ /* 0x000fe2000f8e00ff */
[----:B------:R-:W-:Y:S01]  /*cde0*/  BSSY B8, `(.L_x_2122) ;  /* 0x000048c000087945 */ /* 0x000fe20003800000 */
[----:B------:R-:W-:Y:S01]  /*cdf0*/  IMAD.MOV.U32 R29, RZ, RZ, 0x1 ;  /* 0x00000001ff1d7424 */ /* 0x000fe200078e00ff */
[----:B------:R-:W-:Y:S01]  /*ce00*/  MOV R26, RZ ;  /* 0x000000ff001a7202 */ /* 0x000fe20000000f00 */
[----:B------:R-:W-:Y:S01]  /*ce10*/  ULDC UR38, c[0x0][0xc] ;  /* 0x0000030000267ab9 */ /* 0x000fe20000000800 */
[----:B--2---:R-:W-:Y:S02]  /*ce20*/  LOP3.LUT R2, R6, 0x2, RZ, 0xfc, !PT ;  /* 0x0000000206027812 */ /* 0x004fe400078efcff */
        /* <DEDUP_REMOVED lines=10> */
.L_x_2183:
        /* <DEDUP_REMOVED lines=39> */
[----:B0-----:R-:W-:-:S03]  /*d140*/  IMAD.U32 R0, RZ, RZ, UR4 ;  /* 0x00000004ff007e24 */ /* 0x001fc6000f8e00ff */
[----:B----4-:R1:W-:Y:S01]  /*d150*/  @P0 STL [R1+0x20], R4 ;  /* 0x0000200401000387 */ /* 0x0103e20000100800 */
[----:B------:R-:W-:Y:S05]  /*d160*/  @P0 BRA `(.L_x_2123) ;  /* 0x0000000000200947 */ /* 0x000fea0003800000 */
[----:B------:R-:W-:Y:S02]  /*d170*/  ULDC UR4, c[0x0][0x288] ;  /* 0x0000a20000047ab9 */ /* 0x000fe40000000800 */
[----:B-1----:R-:W-:-:S05]  /*d180*/  MOV R4, UR4 ;  /* 0x0000000400047c02 */ /* 0x002fca0008000f00 */
[----:B------:R0:W-:Y:S01]  /*d190*/  STL [R1+0x20], R4 ;  /* 0x0000200401007387 */ /* 0x0001e20000100800 */
[----:B------:R-:W-:Y:S05]  /*d1a0*/  @!P2 BRA `(.L_x_2123) ;  /* 0x000000000010a947 */ /* 0x000fea0003800000 */
[----:B0-----:R-:W2:Y:S04]  /*d1b0*/  LDG.E R4, desc[UR36][R2.64] ;  /* 0x0000002402047981 */ /* 0x001ea8000c1e1900 */
[----:B------:R-:W2:Y:S02]  /*d1c0*/  LDG.E R2, desc[UR36][R2.64+0x4] ;  /* 0x0000042402027981 */ /* 0x000ea4000c1e1900 */
[----:B--2---:R-:W-:-:S05]  /*d1d0*/  IMAD.IADD R2, R2, 0x1, -R4 ;  /* 0x0000000102027824 */ /* 0x004fca00078e0a04 */
[----:B------:R2:W-:Y:S02]  /*d1e0*/  STL [R1+0x20], R2 ;  /* 0x0000200201007387 */ /* 0x0005e40000100800 */
.L_x_2123:
        /* <DEDUP_REMOVED lines=10> */
.L_x_2124:
        /* <DEDUP_REMOVED lines=9> */
.L_x_2125:
[----:B------:R-:W3:Y:S01]  /*d320*/  LDL R6, [R1+0x20] ;  /* 0x0000200001067983 */ /* 0x000ee20000100800 */
[----:B0-2---:R-:W0:Y:S01]  /*d330*/  LDC R2, c[0x0][0x448] ;  /* 0x00011200ff027b82 */ /* 0x005e220000000800 */
[----:B-----5:R-:W-:Y:S01]  /*d340*/  IMAD.IADD R5, R0, 0x1, -R7 ;  /* 0x0000000100057824 */ /* 0x020fe200078e0a07 */
[----:B------:R-:W-:Y:S01]  /*d350*/  LOP3.LUT R22, R22, 0xffffffdf, RZ, 0xc0, !PT ;  /* 0xffffffdf16167812 */ /* 0x000fe200078ec0ff */
[----:B------:R-:W-:Y:S03]  /*d360*/  BSSY B7, `(.L_x_2126) ;  /* 0x0000372000077945 */ /* 0x000fe60003800000 */
[----:B------:R1:W-:Y:S01]  /*d370*/  STL [R1+0xc], R5 ;  /* 0x00000c0501007387 */ /* 0x0003e20000100800 */
[----:B0-----:R-:W-:Y:S01]  /*d380*/  ISETP.NE.AND P0, PT, R2, 0x1, PT ;  /* 0x000000010200780c */ /* 0x001fe20003f05270 */
[----:B------:R-:W-:-:S04]  /*d390*/  IMAD R2, R17, 0xc0, RZ ;  /* 0x000000c011027824 */ /* 0x000fc800078e02ff */
[----:B------:R-:W-:-:S08]  /*d3a0*/  VIADD R2, R2, 0xbf ;  /* 0x000000bf02027836 */ /* 0x000fd00000000000 */
[----:B------:R-:W0:Y:S01]  /*d3b0*/  @P0 LDC R4, c[0x0][0x44c] ;  /* 0x00011300ff040b82 */ /* 0x000e220000000800 */
[----:B------:R-:W-:-:S07]  /*d3c0*/  @P0 LOP3.LUT R22, R22, 0x20, RZ, 0xfc, !PT ;  /* 0x0000002016160812 */ /* 0x000fce00078efcff */
[----:B------:R-:W2:Y:S01]  /*d3d0*/  @P0 LDC R3, c[0x0][0x450] ;  /* 0x00011400ff030b82 */ /* 0x000ea20000000800 */
[----:B0-----:R-:W-:-:S05]  /*d3e0*/  @P0 IMAD.HI.U32 R4, R2, R4, RZ ;  /* 0x0000000402040227 */ /* 0x001fca00078e00ff */
[----:B--2---:R-:W-:Y:S02]  /*d3f0*/  @P0 SHF.R.U32.HI R2, RZ, R3, R4 ;  /* 0x00000003ff020219 */ /* 0x004fe40000011604 */
[----:B---3--:R-:W-:-:S05]  /*d400*/  IADD3 R0, R5, 0x80, -R6 ;  /* 0x0000008005007810 */ /* 0x008fca0007ffe806 */
[----:B------:R-:W-:-:S05]  /*d410*/  IMAD.IADD R0, R0, 0x1, R2 ;  /* 0x0000000100007824 */ /* 0x000fca00078e0202 */
[----:B------:R-:W-:-:S04]  /*d420*/  SHF.R.S32.HI R2, RZ, 0x1f, R0 ;  /* 0x0000001fff027819 */ /* 0x000fc80000011400 */
[----:B------:R-:W-:Y:S02]  /*d430*/  LEA.HI R0, R2, R0, RZ, 0x7 ;  /* 0x0000000002007211 */ /* 0x000fe400078f38ff */
[----:B------:R-:W-:Y:S02]  /*d440*/  IADD3 R2, R5, 0x7f, RZ ;  /* 0x0000007f05027810 */ /* 0x000fe40007ffe0ff */
[----:B------:R-:W-:Y:S02]  /*d450*/  SHF.R.S32.HI R0, RZ, 0x7, R0 ;  /* 0x00000007ff007819 */ /* 0x000fe40000011400 */
[----:B------:R-:W-:-:S04]  /*d460*/  SHF.R.S32.HI R3, RZ, 0x1f, R2 ;  /* 0x0000001fff037819 */ /* 0x000fc80000011402 */
[----:B------:R-:W-:-:S04]  /*d470*/  LEA.HI R2, R3, R2, RZ, 0x7 ;  /* 0x0000000203027211 */ /* 0x000fc800078f38ff */
[----:B------:R-:W-:-:S04]  /*d480*/  SHF.R.S32.HI R2, RZ, 0x7, R2 ;  /* 0x00000007ff027819 */ /* 0x000fc80000011402 */
[----:B------:R-:W-:-:S04]  /*d490*/  VIMNMX R4, R2, R0, PT ;  /* 0x0000000002047248 */ /* 0x000fc80003fe0100 */
[----:B------:R-:W-:Y:S01]  /*d4a0*/  ISETP.GT.AND P0, PT, R4, RZ, PT ;  /* 0x000000ff0400720c */ /* 0x000fe20003f04270 */
[----:B------:R1:W-:-:S12]  /*d4b0*/  STL [R1+0x24], R4 ;  /* 0x0000240401007387 */ /* 0x0003d80000100800 */
[----:B-1----:R-:W-:Y:S05]  /*d4c0*/  @P0 BRA `(.L_x_2127) ;  /* 0x0000000000440947 */ /* 0x002fea0003800000 */
[----:B------:R-:W0:Y:S02]  /*d4d0*/  S2R R5, SR_TID.X ;  /* 0x0000000000057919 */ /* 0x000e240000002100 */
[----:B0-----:R-:W-:-:S04]  /*d4e0*/  LOP3.LUT R5, R5, 0x7f, RZ, 0xc0, !PT ;  /* 0x0000007f05057812 */ /* 0x001fc800078ec0ff */
[----:B------:R-:W-:-:S13]  /*d4f0*/  ISETP.NE.AND P0, PT, R5, RZ, PT ;  /* 0x000000ff0500720c */ /* 0x000fda0003f05270 */
[----:B------:R-:W-:Y:S05]  /*d500*/  @P0 BRA `(.L_x_2128) ;  /* 0x00000034005c0947 */ /* 0x000fea0003800000 */
[----:B------:R-:W0:Y:S01]  /*d510*/  S2R R5, SR_LANEID ;  /* 0x0000000000057919 */ /* 0x000e220000000000 */
        /* <DEDUP_REMOVED lines=10> */
[----:B0-----:R-:W-:Y:S01]  /*d5c0*/  IADD3 R16, R0, UR38, R7 ;  /* 0x0000002600107c10 */ /* 0x001fe2000fffe007 */
[----:B------:R-:W-:Y:S06]  /*d5d0*/  BRA `(.L_x_2128) ;  /* 0x0000003400287947 */ /* 0x000fec0003800000 */
.L_x_2127:
        /* <DEDUP_REMOVED lines=20> */
.L_x_2130:
[----:B------:R-:W-:Y:S05]  /*d720*/  BSYNC B6 ;  /* 0x0000000000067941 */ /* 0x000fea0003800000 */
.L_x_2129:
        /* <DEDUP_REMOVED lines=20> */
.L_x_2133:
[----:B------:R0:W1:Y:S01]  /*d870*/  LDC.64 R2, c[0x4][R27] ;  /* 0x010000001b027b82 */ /* 0x0000620000000a00 */
[----:B------:R-:W-:Y:S01]  /*d880*/  ULDC.64 UR6, c[0x4][0x88] ;  /* 0x0100220000067ab9 */ /* 0x000fe20000000a00 */
[----:B------:R-:W-:Y:S01]  /*d890*/  ULDC.64 UR8, c[0x4][0x90] ;  /* 0x0100240000087ab9 */ /* 0x000fe20000000a00 */
[----:B------:R-:W-:Y:S01]  /*d8a0*/  ULDC.64 UR4, c[0x4][0x18] ;  /* 0x0100060000047ab9 */ /* 0x000fe20000000a00 */
[----:B------:R-:W-:Y:S01]  /*d8b0*/  MOV R4, UR6 ;  /* 0x0000000600047c02 */ /* 0x000fe20008000f00 */
[----:B------:R-:W-:Y:S01]  /*d8c0*/  IMAD.U32 R5, RZ, RZ, UR7 ;  /* 0x00000007ff057e24 */ /* 0x000fe2000f8e00ff */
[----:B------:R-:W-:Y:S01]  /*d8d0*/  MOV R12, 0x1 ;  /* 0x00000001000c7802 */ /* 0x000fe20000000f00 */
[----:B------:R-:W-:Y:S02]  /*d8e0*/  IMAD.U32 R6, RZ, RZ, UR8 ;  /* 0x00000008ff067e24 */ /* 0x000fe4000f8e00ff */
[----:B------:R-:W-:Y:S02]  /*d8f0*/  IMAD.U32 R7, RZ, RZ, UR9 ;  /* 0x00000009ff077e24 */ /* 0x000fe4000f8e00ff */
[----:B------:R-:W-:-:S02]  /*d900*/  IMAD.U32 R10, RZ, RZ, UR4 ;  /* 0x00000004ff0a7e24 */ /* 0x000fc4000f8e00ff */
[----:B------:R-:W-:Y:S02]  /*d910*/  IMAD.U32 R11, RZ, RZ, UR5 ;  /* 0x00000005ff0b7e24 */ /* 0x000fe4000f8e00ff */
[----:B------:R-:W-:Y:S02]  /*d920*/  IMAD.MOV.U32 R8, RZ, RZ, 0x70 ;  /* 0x00000070ff087424 */ /* 0x000fe400078e00ff */
[----:B0-----:R-:W-:-:S07]  /*d930*/  IMAD.MOV.U32 R13, RZ, RZ, RZ ;  /* 0x000000ffff0d7224 */ /* 0x001fce00078e00ff */
[----:B------:R-:W-:-:S07]  /*d940*/  LEPC R20, `(.L_x_2132) ;  /* 0x000000001014794e */ /* 0x000fce0000000000 */
[----:B-1----:R-:W-:Y:S05]  /*d950*/  CALL.ABS.NOINC R2 ;  /* 0x0000000002007343 */ /* 0x002fea0003c00000 */
.L_x_2132:
[----:B------:R-:W-:Y:S05]  /*d960*/  BSYNC B6 ;  /* 0x0000000000067941 */ /* 0x000fea0003800000 */
.L_x_2131:
[----:B------:R0:W2:Y:S01]  /*d970*/  LDL R20, [R1+0x8] ;  /* 0x0000080001147983 */ /* 0x0000a20000100800 */
[----:B------:R-:W-:Y:S01]  /*d980*/  ULDC.64 UR4, c[0x0][0x9f8] ;  /* 0x00027e0000047ab9 */ /* 0x000fe20000000a00 */
[----:B------:R-:W1:Y:S01]  /*d990*/  LDC R7, c[0x0][0x430] ;  /* 0x00010c00ff077b82 */ /* 0x000e620000000800 */
[----:B------:R-:W-:Y:S01]  /*d9a0*/  ISETP.NE.U32.AND P0, PT, RZ, UR4, PT ;  /* 0x00000004ff007c0c */ /* 0x000fe2000bf05070 */
[----:B------:R-:W3:Y:S03]  /*d9b0*/  LDL R27, [R1+0x24] ;  /* 0x00002400011b7983 */ /* 0x000ee60000100800 */
[----:B------:R-:W-:Y:S01]  /*d9c0*/  ISETP.NE.AND.EX P0, PT, RZ, UR5, PT, P0 ;  /* 0x00000005ff007c0c */ /* 0x000fe2000bf05300 */
[----:B------:R-:W4:Y:S04]  /*d9d0*/  LDL R21, [R1+0xc] ;  /* 0x00000c0001157983 */ /* 0x000f280000100800 */
[----:B------:R-:W4:Y:S08]  /*d9e0*/  LDL R2, [R1+0x10] ;  /* 0x0000100001027983 */ /* 0x000f300000100800 */
[----:B------:R-:W-:Y:S01]  /*d9f0*/  @P0 IADD3 R24, P1, R24, UR4, RZ ;  /* 0x0000000418180c10 */ /* 0x000fe2000ff3e0ff */
[----:B------:R-:W0:Y:S01]  /*da00*/  S2R R3, SR_TID.X ;  /* 0x0000000000037919 */ /* 0x000e220000002100 */
[----:B------:R-:W0:Y:S02]  /*da10*/  S2R R0, SR_TID.X ;  /* 0x0000000000007919 */ /* 0x000e240000002100 */
[----:B------:R-:W-:Y:S01]  /*da20*/  @P0 IADD3.X R25, R25, UR5, RZ, P1, !PT ;  /* 0x0000000519190c10 */ /* 0x000fe20008ffe4ff */
[----:B------:R-:W-:-:S04]  /*da30*/  ULDC UR4, c[0x0][0x2f4] ;  /* 0x0000bd0000047ab9 */ /* 0x000fc80000000800 */
[----:B--2---:R-:W2:Y:S01]  /*da40*/  @P0 LDG.E R20, desc[UR36][R24.64] ;  /* 0x0000002418140981 */ /* 0x004ea2000c1e1900 */
[----:B-1----:R-:W-:Y:S01]  /*da50*/  ISETP.NE.AND P2, PT, R7, 0x1, PT ;  /* 0x000000010700780c */ /* 0x002fe20003f45270 */
[----:B0-----:R-:W-:Y:S01]  /*da60*/  IMAD.SHL.U32 R3, R3, 0x20, RZ ;  /* 0x0000002003037824 */ /* 0x001fe200078e00ff */
[----:B------:R-:W-:Y:S01]  /*da70*/  LOP3.LUT R0, R0, 0x7f, RZ, 0xc0, !PT ;  /* 0x0000007f00007812 */ /* 0x000fe200078ec0ff */
[----:B---3--:R-:W-:-:S03]  /*da80*/  VIADD R27, R27, 0xffffffff ;  /* 0xffffffff1b1b7836 */ /* 0x008fc60000000000 */
[----:B------:R-:W-:Y:S01]  /*da90*/  SHF.R.U32.HI R0, RZ, 0x2, R0 ;  /* 0x00000002ff007819 */ /* 0x000fe20000011600 */
[----:B------:R-:W-:Y:S01]  /*daa0*/  IMAD.SHL.U32 R8, R27, 0x80, RZ ;  /* 0x000000801b087824 */ /* 0x000fe200078e00ff */
[----:B------:R-:W-:-:S04]  /*dab0*/  LOP3.LUT R3, R3, 0x60, RZ, 0xc0, !PT ;  /* 0x0000006003037812 */ /* 0x000fc800078ec0ff */
[----:B------:R-:W-:Y:S01]  /*dac0*/  LOP3.LUT R4, R8, R0, R3, 0xfe, !PT ;  /* 0x0000000008047212 */ /* 0x000fe200078efe03 */
[----:B------:R-:W0:Y:S08]  /*dad0*/  @P2 LDC R5, c[0x0][0x434] ;  /* 0x00010d00ff052b82 */ /* 0x000e300000000800 */
[----:B------:R-:W1:Y:S01]  /*dae0*/  @P2 LDC R0, c[0x0][0x438] ;  /* 0x00010e00ff002b82 */ /* 0x000e620000000800 */
[----:B------:R-:W3:Y:S01]  /*daf0*/  S2R R9, SR_TID.X ;  /* 0x0000000000097919 */ /* 0x000ee20000002100 */
[----:B------:R-:W-:-:S04]  /*db00*/  LOP3.LUT R22, R22, 0xffffffef, RZ, 0xc0, !PT ;  /* 0xffffffef16167812 */ /* 0x000fc800078ec0ff */
[----:B------:R-:W-:-:S04]  /*db10*/  @P2 LOP3.LUT R22, R22, 0x10, RZ, 0xfc, !PT ;  /* 0x0000001016162812 */ /* 0x000fc800078efcff */
        /* <DEDUP_REMOVED lines=16> */
[----:B------:R-:W0:Y:S01]  /*dc20*/  @!P0 LDC.64 R2, c[0x0][0x418] ;  /* 0x00010600ff028b82 */ /* 0x000e220000000a00 */
[----:B---3--:R-:W-:-:S05]  /*dc30*/  IMAD.SHL.U32 R20, R9, 0x8, RZ ;  /* 0x0000000809147824 */ /* 0x008fca00078e00ff */
[----:B------:R-:W-:Y:S01]  /*dc40*/  LOP3.LUT R20, R20, 0x18, RZ, 0xc0, !PT ;  /* 0x0000001814147812 */ /* 0x000fe200078ec0ff */
[----:B------:R-:W-:-:S03]  /*dc50*/  @!P0 IMAD.IADD R0, R7, 0x1, R0 ;  /* 0x0000000107008824 */ /* 0x000fc600078e0200 */
[C---:B------:R-:W-:Y:S01]  /*dc60*/  ISETP.GE.AND P2, PT, R20.reuse, UR4, PT ;  /* 0x0000000414007c0c */ /* 0x040fe2000bf46270 */
[----:B------:R1:W-:Y:S01]  /*dc70*/  STL [R1+0x14], R5 ;  /* 0x0000140501007387 */ /* 0x0003e20000100800 */
[C---:B------:R-:W-:Y:S02]  /*dc80*/  LOP3.LUT R10, R20.reuse, 0x20, RZ, 0xfc, !PT ;  /* 0x00000020140a7812 */ /* 0x040fe400078efcff */
[----:B------:R-:W-:Y:S02]  /*dc90*/  LOP3.LUT R9, R20, 0x40, RZ, 0xfc, !PT ;  /* 0x0000004014097812 */ /* 0x000fe400078efcff */
[----:B0-----:R-:W-:-:S04]  /*dca0*/  @!P0 LEA R2, P1, R6, R2, 0x2 ;  /* 0x0000000206028211 */ /* 0x001fc800078210ff */
[----:B------:R-:W-:Y:S01]  /*dcb0*/  @!P0 LEA.HI.X R3, R6, R3, R0, 0x2, P1 ;  /* 0x0000000306038211 */ /* 0x000fe200008f1400 */
[----:B------:R-:W-:Y:S01]  /*dcc0*/  IMAD.MOV.U32 R0, RZ, RZ, RZ ;  /* 0x000000ffff007224 */ /* 0x000fe200078e00ff */
[----:B------:R-:W-:Y:S02]  /*dcd0*/  ISETP.GE.AND P1, PT, R10, UR4, PT ;  /* 0x000000040a007c0c */ /* 0x000fe4000bf26270 */
[----:B------:R-:W-:-:S03]  /*dce0*/  @P2 LOP3.LUT R22, R22, 0x4, RZ, 0xfc, !PT ;  /* 0x0000000416162812 */ /* 0x000fc600078efcff */
[----:B------:R1:W5:Y:S01]  /*dcf0*/  @!P0 LDG.E R0, desc[UR36][R2.64] ;  /* 0x0000002402008981 */ /* 0x000362000c1e1900 */
[----:B------:R-:W-:Y:S02]  /*dd00*/  ISETP.GE.AND P0, PT, R9, UR4, PT ;  /* 0x0000000409007c0c */ /* 0x000fe4000bf06270 */
[----:B------:R-:W-:-:S04]  /*dd10*/  LOP3.LUT R22, R22, 0xfffffffe, RZ, 0xc0, !PT ;  /* 0xfffffffe16167812 */ /* 0x000fc800078ec0ff */
[----:B------:R-:W-:-:S04]  /*dd20*/  LOP3.LUT R22, R22, 0xfffffffd, RZ, 0xc0, !PT ;  /* 0xfffffffd16167812 */ /* 0x000fc800078ec0ff */
[----:B------:R-:W-:-:S04]  /*dd30*/  @P1 LOP3.LUT R22, R22, 0x2, RZ, 0xfc, !PT ;  /* 0x0000000216161812 */ /* 0x000fc800078efcff */
[----:B------:R-:W-:Y:S01]  /*dd40*/  @P0 LOP3.LUT R22, R22, 0x1, RZ, 0xfc, !PT ;  /* 0x0000000116160812 */ /* 0x000fe200078efcff */
[----:B-1----:R-:W-:Y:S06]  /*dd50*/  BRA.DIV UR5, `(.L_x_2134) ;  /* 0x0000003e05e07947 */ /* 0x002fec000b800000 */
.L_x_2200:
[----:B------:R-:W2:Y:S01]  /*dd60*/  LDL R2, [R1+0x38] ;  /* 0x0000380001027983 */ /* 0x000ea20000100800 */
[----:B------:R-:W-:Y:S02]  /*dd70*/  SHF.R.S32.HI R9, RZ, 0x1f, R18 ;  /* 0x0000001fff097819 */ /* 0x000fe40000011412 */
[----:B------:R-:W-:-:S03]  /*dd80*/  LOP3.LUT R22, R22, 0xfffffff7, RZ, 0xc0, !PT ;  /* 0xfffffff716167812 */ /* 0x000fc600078ec0ff */
[----:B------:R0:W-:Y:S01]  /*dd90*/  STL [R1+0x4], R9 ;  /* 0x0000040901007387 */ /* 0x0001e20000100800 */
[----:B--2---:R-:W-:-:S13]  /*dda0*/  ISETP.NE.AND P0, PT, R2, 0x3, PT ;  /* 0x000000030200780c */ /* 0x004fda0003f05270 */
[----:B------:R-:W-:Y:S01]  /*ddb0*/  @P0 LOP3.LUT R22, R22, 0x8, RZ, 0xfc, !PT ;  /* 0x0000000816160812 */ /* 0x000fe200078efcff */
[----:B0-----:R-:W-:Y:S06]  /*ddc0*/  @!P0 BRA `(.L_x_2135) ;  /* 0x0000000000048947 */ /* 0x001fec0003800000 */
[----:B------:R-:W-:Y:S01]  /*ddd0*/  BPT.TRAP 0x1 ;  /* 0x000000040000795c */ /* 0x000fe20000300000 */
.L_x_2135:
        /* <DEDUP_REMOVED lines=19> */
[----:B------:R-:W-:Y:S01]  /*df10*/  IMAD.IADD R25, R3, 0x1, R7 ;  /* 0x0000000103197824 */ /* 0x000fe200078e0207 */
[----:B------:R-:W-:-:S04]  /*df20*/  SHF.L.U32 R3, R29, 0x1f, RZ ;  /* 0x0000001f1d037819 */ /* 0x000fc800000006ff */
[----:B------:R-:W-:Y:S02]  /*df30*/  LEA.HI.X R25, R2, UR5, R25, 0x1, P0 ;  /* 0x0000000502197c11 */ /* 0x000fe400080f0c19 */
[----:B------:R-:W-:-:S04]  /*df40*/  LEA R2, R26, R23, 0x3 ;  /* 0x000000171a027211 */ /* 0x000fc800078e18ff */
[----:B------:R-:W0:Y:S02]  /*df50*/  SYNCS.PHASECHK.TRANS64.TRYWAIT P0, [R2+URZ+0x2d840], R3 ;  /* 0x02d84003020075a7 */ /* 0x000e24000800017f */
[----:B0-----:R-:W-:Y:S05]  /*df60*/  @!P0 BRA `(.L_x_2137) ;  /* 0x0000003c00908947 */ /* 0x001fea0003800000 */
.L_x_2201:
[----:B------:R-:W-:Y:S05]  /*df70*/  BSYNC B0 ;  /* 0x0000000000007941 */ /* 0x000fea0003800000 */
.L_x_2136:
[----:B------:R-:W2:Y:S01]  /*df80*/  LDL R7, [R1+0x4] ;  /* 0x0000040001077983 */ /* 0x000ea20000100800 */
[----:B------:R-:W-:-:S03]  /*df90*/  ULDC.64 UR4, c[0x0][0x300] ;  /* 0x0000c00000047ab9 */ /* 0x000fc60000000a00 */
[----:B------:R-:W3:Y:S01]  /*dfa0*/  LDL R12, [R1+0xc] ;  /* 0x00000c00010c7983 */ /* 0x000ee20000100800 */
[----:B------:R-:W-:Y:S01]  /*dfb0*/  IMAD R5, R5, UR4, RZ ;  /* 0x0000000405057c24 */ /* 0x000fe2000f8e02ff */
[----:B------:R-:W-:Y:S01]  /*dfc0*/  LOP3.LUT P4, RZ, R22, 0x4, RZ, 0xc0, !PT ;  /* 0x0000000416ff7812 */ /* 0x000fe2000788c0ff */
[----:B------:R-:W1:Y:S02]  /*dfd0*/  S2R R9, SR_TID.X ;  /* 0x0000000000097919 */ /* 0x000e640000002100 */
[----:B0-----:R-:W-:Y:S01]  /*dfe0*/  IMAD R3, R4, UR5, R5 ;  /* 0x0000000504037c24 */ /* 0x001fe2000f8e0205 */
        /* <DEDUP_REMOVED lines=13> */
[----:B------:R-:W0:Y:S02]  /*e0c0*/  S2R R7, SR_TID.X ;  /* 0x0000000000077919 */ /* 0x000e240000002100 */
[----:B------:R-:W-:Y:S01]  /*e0d0*/  IMAD R0, R18, UR5, R0 ;  /* 0x0000000512007c24 */ /* 0x000fe2000f8e0200 */
[----:B------:R-:W-:-:S03]  /*e0e0*/  ULDC.64 UR4, c[0x0][0x2e8] ;  /* 0x0000ba0000047ab9 */ /* 0x000fc60000000a00 */
[----:B------:R-:W-:Y:S01]  /*e0f0*/  IMAD.IADD R6, R5, 0x1, R0 ;  /* 0x0000000105067824 */ /* 0x000fe200078e0200 */
        /* <DEDUP_REMOVED lines=16> */
[----:B------:R-:W-:-:S03]  /*e200*/  @P0 IMAD R8, R7, 0x2, R23 ;  /* 0x0000000207080824 */ /* 0x000fc600078e0217 */
[----:B------:R-:W1:Y:S01]  /*e210*/  SHFL.IDX PT, R4, R6, RZ, 0x1c1f ;  /* 0x001c1fff06047589 */ /* 0x000e6200000e0000 */
[----:B0-----:R-:W-:-:S04]  /*e220*/  @P0 LEA R5, P1, R9, R5, 0x1 ;  /* 0x0000000509050211 */ /* 0x001fc800078208ff */
[----:B-1----:R-:W-:Y:S02]  /*e230*/  @P0 IADD3.X R4, RZ, R4, RZ, P1, !PT ;  /* 0x00000004ff040210 */ /* 0x002fe40000ffe4ff */
[----:B------:R-:W-:Y:S02]  /*e240*/  ISETP.GE.AND P1, PT, R3, 0x21, PT ;  /* 0x000000210300780c */ /* 0x000fe40003f26270 */
        /* <DEDUP_REMOVED lines=32> */
.L_x_2211:
[----:B------:R-:W-:-:S13]  /*e450*/  ISETP.GE.AND P0, PT, R3, 0x61, PT ;  /* 0x000000610300780c */ /* 0x000fda0003f06270 */
[----:B01----:R-:W-:Y:S02]  /*e460*/  @P0 LEA R4, P1, R9, R0, 0x1 ;  /* 0x0000000009040211 */ /* 0x003fe400078208ff */
[----:B------:R-:W-:-:S03]  /*e470*/  @P0 LEA R7, R7, R23, 0x1 ;  /* 0x0000001707070211 */ /* 0x000fc600078e08ff */
        /* <DEDUP_REMOVED lines=9> */
.L_x_2139:
        /* <DEDUP_REMOVED lines=11> */
.L_x_2140:
[----:B------:R1:W5:Y:S01]  /*e5c0*/  LDL.LU R0, [R1+0x28] ;  /* 0x0000280001007983 */ /* 0x0003620000300800 */
[----:B------:R-:W-:Y:S01]  /*e5d0*/  LOP3.LUT P0, RZ, R22, 0x40, RZ, 0xc0, !PT ;  /* 0x0000004016ff7812 */ /* 0x000fe2000780c0ff */
[----:B------:R1:W-:Y:S02]  /*e5e0*/  SYNCS.ARRIVE.TRANS64.A1T0 RZ, [R2+URZ+0x2d830], RZ ;  /* 0x02d830ff02ff79a7 */ /* 0x0003e4000810003f */
[----:B------:R1:W5:Y:S10]  /*e5f0*/  LDL.LU R3, [R1] ;  /* 0x0000000001037983 */ /* 0x0003740000300800 */
[----:B------:R-:W-:Y:S05]  /*e600*/  WARPSYNC.ALL ;  /* 0x0000000000007948 */ /* 0x000fea0003800000 */
[----:B------:R-:W-:Y:S01]  /*e610*/  ULDC.64 UR4, c[0x0][0x298] ;  /* 0x0000a60000047ab9 */ /* 0x000fe20000000a00 */
[----:B-1----:R-:W-:Y:S01]  /*e620*/  VIADD R2, R23, 0xc400 ;  /* 0x0000c40017027836 */ /* 0x002fe20000000000 */
[----:B------:R-:W-:Y:S01]  /*e630*/  SEL R28, R28, RZ, !P0 ;  /* 0x000000ff1c1c7207 */ /* 0x000fe20004000000 */
[----:B------:R-:W-:Y:S01]  /*e640*/  BSSY B6, `(.L_x_2141) ;  /* 0x000001d000067945 */ /* 0x000fe20003800000 */
[----:B------:R-:W-:Y:S01]  /*e650*/  BAR.SYNC.DEFER_BLOCKING 0x8, 0x200 ;  /* 0x0208000000007b1d */ /* 0x000fe20000010000 */
[----:B-----5:R-:W-:-:S02]  /*e660*/  SEL R0, R0, RZ, !P0 ;  /* 0x000000ff00007207 */ /* 0x020fc40004000000 */
[----:B------:R-:W-:Y:S01]  /*e670*/  LOP3.LUT P0, RZ, R2, 0x1bf, RZ, 0xc0, !PT ;  /* 0x000001bf02ff7812 */ /* 0x000fe2000780c0ff */
[----:B0-----:R-:W-:Y:S02]  /*e680*/  IMAD.WIDE.U32 R4, R3, UR4, RZ ;  /* 0x0000000403047c25 */ /* 0x001fe4000f8e00ff */
[----:B------:R0:W-:Y:S04]  /*e690*/  STL [R1+0x30], R0 ;  /* 0x0000300001007387 */ /* 0x0001e80000100800 */
[----:B------:R1:W-:Y:S01]  /*e6a0*/  STL.64 [R1+0x28], R4 ;  /* 0x0000280401007387 */ /* 0x0003e20000100a00 */
[----:B0-----:R-:W-:-:S05]  /*e6b0*/  SHF.R.S32.HI R0, RZ, 0x1f, R3 ;  /* 0x0000001fff007819 */ /* 0x001fca0000011403 */
[----:B------:R-:W-:-:S04]  /*e6c0*/  IMAD R0, R0, UR4, RZ ;  /* 0x0000000400007c24 */ /* 0x000fc8000f8e02ff */
        /* <DEDUP_REMOVED lines=8> */
[----:B-1----:R-:W-:Y:S01]  /*e750*/  IMAD.U32 R4, RZ, RZ, UR6 ;  /* 0x00000006ff047e24 */ /* 0x002fe2000f8e00ff */
        /* <DEDUP_REMOVED lines=11> */
.L_x_2142:
[----:B------:R-:W-:Y:S05]  /*e810*/  BSYNC B6 ;  /* 0x0000000000067941 */ /* 0x000fea0003800000 */
.L_x_2141:
[----:B------:R-:W2:Y:S01]  /*e820*/  LDL.LU R21, [R1+0x30] ;  /* 0x0000300001157983 */ /* 0x000ea20000300800 */
[----:B------:R-:W-:Y:S01]  /*e830*/  ULDC.64 UR4, c[0x0][0x2d8] ;  /* 0x0000b60000047ab9 */ /* 0x000fe20000000a00 */
[----:B-1----:R-:W0:Y:S01]  /*e840*/  LDC R4, c[0x0][0x448] ;  /* 0x00011200ff047b82 */ /* 0x002e220000000800 */
[----:B------:R-:W-:Y:S01]  /*e850*/  ULDC.64 UR6, c[0x0][0x2c8] ;  /* 0x0000b20000067ab9 */ /* 0x000fe20000000a00 */
[----:B------:R-:W3:Y:S01]  /*e860*/  LDL.LU R0, [R1] ;  /* 0x0000000001007983 */ /* 0x000ee20000300800 */
[----:B------:R-:W-:-:S03]  /*e870*/  ULDC.64 UR8, c[0x0][0x280] ;  /* 0x0000a00000087ab9 */ /* 0x000fc60000000a00 */
[----:B------:R-:W3:Y:S02]  /*e880*/  LDL.LU.64 R2, [R1+0x28] ;  /* 0x0000280001027983 */ /* 0x000ee40000300a00 */
[----:B------:R-:W1:Y:S02]  /*e890*/  LDC R10, c[0x0][0x448] ;  /* 0x00011200ff0a7b82 */ /* 0x000e640000000800 */
[----:B------:R-:W4:Y:S01]  /*e8a0*/  LDL R20, [R1+0x4] ;  /* 0x0000040001147983 */ /* 0x000f220000100800 */
[----:B------:R-:W5:Y:S01]  /*e8b0*/  S2R R13, SR_TID.X ;  /* 0x00000000000d7919 */ /* 0x000f620000002100 */
[----:B0-----:R-:W-:-:S13]  /*e8c0*/  ISETP.NE.AND P6, PT, R4, 0x1, PT ;  /* 0x000000010400780c */ /* 0x001fda0003fc5270 */
[----:B------:R-:W0:Y:S01]  /*e8d0*/  @P6 LDC R5, c[0x0][0x450] ;  /* 0x00011400ff056b82 */ /* 0x000e220000000800 */
[----:B-----5:R-:W-:-:S05]  /*e8e0*/  IMAD.SHL.U32 R11, R13, 0x8, RZ ;  /* 0x000000080d0b7824 */ /* 0x020fca00078e00ff */
[----:B------:R-:W-:-:S04]  /*e8f0*/  LOP3.LUT R11, R11, 0x18, RZ, 0xc0, !PT ;  /* 0x000000180b0b7812 */ /* 0x000fc800078ec0ff */
[C---:B------:R-:W-:Y:S02]  /*e900*/  LOP3.LUT R12, R11.reuse, 0x20, RZ, 0xfc, !PT ;  /* 0x000000200b0c7812 */ /* 0x040fe400078efcff */
[----:B------:R-:W-:Y:S01]  /*e910*/  LOP3.LUT R11, R11, 0x40, RZ, 0xfc, !PT ;  /* 0x000000400b0b7812 */ /* 0x000fe200078efcff */
[----:B---3--:R-:W-:Y:S02]  /*e920*/  IMAD.MOV.U32 R3, RZ, RZ, R0 ;  /* 0x000000ffff037224 */ /* 0x008fe400078e0000 */
[----:B----4-:R-:W-:Y:S02]  /*e930*/  IMAD R0, R20, UR4, RZ ;  /* 0x0000000414007c24 */ /* 0x010fe4000f8e02ff */
[C---:B------:R-:W-:Y:S01]  /*e940*/  IMAD.WIDE.U32 R2, R18.reuse, UR4, R2 ;  /* 0x0000000412027c25 */ /* 0x040fe2000f8e0002 */
[----:B------:R-:W3:Y:S03]  /*e950*/  S2R R20, SR_TID.X ;  /* 0x0000000000147919 */ /* 0x000ee60000002100 */
[----:B------:R-:W-:Y:S01]  /*e960*/  IMAD R0, R18, UR5, R0 ;  /* 0x0000000512007c24 */ /* 0x000fe2000f8e0200 */
[----:B------:R-:W-:-:S03]  /*e970*/  ULDC.64 UR4, c[0x0][0x2e0] ;  /* 0x0000b80000047ab9 */ /* 0x000fc60000000a00 */
[----:B------:R-:W-:Y:S02]  /*e980*/  IMAD.IADD R3, R3, 0x1, R0 ;  /* 0x0000000103037824 */ /* 0x000fe400078e0200 */
[----:B--2---:R-:W-:Y:S02]  /*e990*/  IMAD R0, R21, UR4, RZ ;  /* 0x0000000415007c24 */ /* 0x004fe4000f8e02ff */
[----:B------:R-:W2:Y:S01]  /*e9a0*/  S2R R21, SR_TID.X ;  /* 0x0000000000157919 */ /* 0x000ea20000002100 */
[----:B------:R-:W-:-:S04]  /*e9b0*/  IMAD.WIDE.U32 R2, R28, UR4, R2 ;  /* 0x000000041c027c25 */ /* 0x000fc8000f8e0002 */
[----:B------:R-:W-:Y:S01]  /*e9c0*/  IMAD R4, R28, UR5, R0 ;  /* 0x000000051c047c24 */ /* 0x000fe2000f8e0200 */
[----:B------:R-:W-:Y:S01]  /*e9d0*/  ULDC.64 UR4, c[0x0][0x2d0] ;  /* 0x0000b40000047ab9 */ /* 0x000fe20000000a00 */
[----:B------:R-:W4:Y:S02]  /*e9e0*/  @P6 LDC R0, c[0x0][0x44c] ;  /* 0x00011300ff006b82 */ /* 0x000f240000000800 */
[----:B------:R-:W-:Y:S01]  /*e9f0*/  IMAD.IADD R3, R3, 0x1, R4 ;  /* 0x0000000103037824 */ /* 0x000fe200078e0204 */
[----:B---3--:R-:W-:-:S04]  /*ea00*/  LOP3.LUT R20, R20, 0x7f, RZ, 0xc0, !PT ;  /* 0x0000007f14147812 */ /* 0x008fc800078ec0ff */
[----:B------:R-:W-:Y:S02]  /*ea10*/  SHF.R.U32.HI R20, RZ, 0x2, R20 ;  /* 0x00000002ff147819 */ /* 0x000fe40000011614 */
[----:B--2---:R-:W-:-:S04]  /*ea20*/  SHF.L.U32 R21, R21, 0x5, RZ ;  /* 0x0000000515157819 */ /* 0x004fc800000006ff */
[----:B------:R-:W-:-:S04]  /*ea30*/  LOP3.LUT R21, R21, 0x60, RZ, 0xc0, !PT ;  /* 0x0000006015157812 */ /* 0x000fc800078ec0ff */
[----:B------:R-:W-:Y:S02]  /*ea40*/  LOP3.LUT R20, R20, R21, RZ, 0xfc, !PT ;  /* 0x0000001514147212 */ /* 0x000fe400078efcff */
[----:B------:R-:W-:-:S03]  /*ea50*/  LOP3.LUT R21, R13, 0x7f, RZ, 0xc0, !PT ;  /* 0x0000007f0d157812 */ /* 0x000fc600078ec0ff */
[----:B------:R-:W-:Y:S01]  /*ea60*/  IMAD R6, R17, 0xc0, R20 ;  /* 0x000000c011067824 */ /* 0x000fe200078e0214 */
[----:B------:R-:W-:Y:S01]  /*ea70*/  SHF.R.U32.HI R21, RZ, 0x2, R21 ;  /* 0x00000002ff157819 */ /* 0x000fe20000011615 */
[----:B------:R-:W-:Y:S02]  /*ea80*/  IMAD.SHL.U32 R20, R13, 0x8, RZ ;  /* 0x000000080d147824 */ /* 0x000fe400078e00ff */
[----:B----4-:R-:W-:-:S03]  /*ea90*/  @P6 IMAD.HI.U32 R0, R6, R0, RZ ;  /* 0x0000000006006227 */ /* 0x010fc600078e00ff */
[----:B------:R-:W-:Y:S01]  /*eaa0*/  LOP3.LUT R20, R20, 0x18, RZ, 0xc0, !PT ;  /* 0x0000001814147812 */ /* 0x000fe200078ec0ff */
[----:B------:R-:W-:Y:S01]  /*eab0*/  IMAD.MOV.U32 R4, RZ, RZ, R6 ;  /* 0x000000ffff047224 */ /* 0x000fe200078e0006 */
[----:B0-----:R-:W-:-:S04]  /*eac0*/  @P6 SHF.R.U32.HI R4, RZ, R5, R0 ;  /* 0x00000005ff046219 */ /* 0x001fc80000011600 */
[--C-:B------:R-:W-:Y:S01]  /*ead0*/  SHF.R.S32.HI R0, RZ, 0x1f, R4.reuse ;  /* 0x0000001fff007819 */ /* 0x100fe20000011404 */
[----:B------:R-:W-:-:S04]  /*eae0*/  IMAD.MOV R7, RZ, RZ, -R4 ;  /* 0x000000ffff077224 */ /* 0x000fc800078e0a04 */
[----:B------:R-:W-:-:S04]  /*eaf0*/  IMAD R0, R0, UR4, RZ ;  /* 0x0000000400007c24 */ /* 0x000fc8000f8e02ff */
[C---:B------:R-:W-:Y:S02]  /*eb00*/  IMAD R0, R4.reuse, UR5, R0 ;  /* 0x0000000504007c24 */ /* 0x040fe4000f8e0200 */
[----:B------:R-:W-:-:S04]  /*eb10*/  IMAD.WIDE.U32 R4, R4, UR4, R2 ;  /* 0x0000000404047c25 */ /* 0x000fc8000f8e0002 */
[----:B------:R-:W-:Y:S02]  /*eb20*/  IMAD.IADD R5, R5, 0x1, R0 ;  /* 0x0000000105057824 */ /* 0x000fe400078e0200 */
[----:B-1----:R-:W-:-:S04]  /*eb30*/  IMAD R0, R10, R7, R6 ;  /* 0x000000070a007224 */ /* 0x002fc800078e0206 */
[----:B------:R-:W-:Y:S01]  /*eb40*/  IMAD.WIDE.U32 R8, R0, UR6, R4 ;  /* 0x0000000600087c25 */ /* 0x000fe2000f8e0004 */
[----:B------:R-:W-:-:S03]  /*eb50*/  SHF.R.S32.HI R7, RZ, 0x1f, R0 ;  /* 0x0000001fff077819 */ /* 0x000fc60000011400 */
[----:B------:R-:W-:Y:S01]  /*eb60*/  VIADD R5, R6, 0x80 ;  /* 0x0000008006057836 */ /* 0x000fe20000000000 */
[----:B------:R-:W-:Y:S01]  /*eb70*/  LEA R4, P0, R8, UR8, 0x1 ;  /* 0x0000000808047c11 */ /* 0x000fe2000f8008ff */
[----:B------:R-:W-:-:S03]  /*eb80*/  IMAD R7, R7, UR6, RZ ;  /* 0x0000000607077c24 */ /* 0x000fc6000f8e02ff */
[----:B------:R-:W-:Y:S01]  /*eb90*/  MOV R6, R5 ;  /* 0x0000000500067202 */ /* 0x000fe20000000f00 */
        /* <DEDUP_REMOVED lines=15> */
[----:B------:R-:W-:Y:S01]  /*ec90*/  UMOV UR5, 0xffffffff ;  /* 0xffffffff00057882 */ /* 0x000fe20000000000 */
[----:B------:R-:W-:Y:S02]  /*eca0*/  ISETP.GE.AND P1, PT, R11, UR4, PT ;  /* 0x000000040b007c0c */ /* 0x000fe4000bf26270 */
[----:B------:R-:W-:Y:S01]  /*ecb0*/  IMAD.IADD R3, R3, 0x1, R6 ;  /* 0x0000000103037824 */ /* 0x000fe200078e0206 */
[----:B------:R-:W-:Y:S01]  /*ecc0*/  SHF.R.S32.HI R6, RZ, 0x1f, R5 ;  /* 0x0000001fff067819 */ /* 0x000fe20000011405 */
[----:B------:R-:W-:-:S04]  /*ecd0*/  IMAD.WIDE.U32 R2, R5, UR6, R2 ;  /* 0x0000000605027c25 */ /* 0x000fc8000f8e0002 */
[----:B------:R-:W-:Y:S01]  /*ece0*/  IMAD R6, R6, UR6, RZ ;  /* 0x0000000606067c24 */ /* 0x000fe2000f8e02ff */
[----:B------:R-:W-:-:S03]  /*ecf0*/  LEA R8, P0, R2, UR8, 0x1 ;  /* 0x0000000802087c11 */ /* 0x000fc6000f8008ff */
[----:B------:R-:W-:-:S04]  /*ed00*/  IMAD R6, R5, UR7, R6 ;  /* 0x0000000705067c24 */ /* 0x000fc8000f8e0206 */
[----:B------:R-:W-:-:S05]  /*ed10*/  IMAD.IADD R3, R3, 0x1, R6 ;  /* 0x0000000103037824 */ /* 0x000fca00078e0206 */
[----:B------:R-:W-:Y:S02]  /*ed20*/  LEA.HI.X R3, R2, UR9, R3, 0x1, P0 ;  /* 0x0000000902037c11 */ /* 0x000fe400080f0c03 */
[----:B------:R-:W-:Y:S01]  /*ed30*/  ISETP.GE.AND P0, PT, R12, UR4, PT ;  /* 0x000000040c007c0c */ /* 0x000fe2000bf06270 */
[----:B------:R-:W-:-:S12]  /*ed40*/  BRA.DIV UR5, `(.L_x_2143) ;  /* 0x0000003605947947 */ /* 0x000fd8000b800000 */
[----:B------:R-:W2:Y:S04]  /*ed50*/  LDL.LU R5, [R1+0x20] ;  /* 0x0000200001057983 */ /* 0x000ea80000300800 */
[----:B------:R-:W3:Y:S01]  /*ed60*/  LDL R9, [R1+0x18] ;  /* 0x0000180001097983 */ /* 0x000ee20000100800 */
[----:B------:R-:W-:-:S03]  /*ed70*/  IMAD R17, R17, 0xc0, R21 ;  /* 0x000000c011117824 */ /* 0x000fc600078e0215 */
[----:B------:R-:W0:Y:S04]  /*ed80*/  SHFL.IDX PT, R7, R4, RZ, 0x1c1f ;  /* 0x001c1fff04077589 */ /* 0x000e2800000e0000 */
[----:B------:R-:W1:Y:S01]  /*ed90*/  SHFL.IDX PT, R6, R0, RZ, 0x1c1f ;  /* 0x001c1fff00067589 */ /* 0x000e6200000e0000 */
[----:B--2---:R-:W-:Y:S01]  /*eda0*/  IMAD R2, R5, R10, RZ ;  /* 0x0000000a05027224 */ /* 0x004fe200078e02ff */
[----:B------:R-:W-:-:S04]  /*edb0*/  IADD3 R5, R17, 0x20, RZ ;  /* 0x0000002011057810 */ /* 0x000fc80007ffe0ff */
[----:B------:R-:W-:-:S13]  /*edc0*/  ISETP.GE.AND P2, PT, R17, R2, PT ;  /* 0x000000021100720c */ /* 0x000fda0003f46270 */
[----:B0-----:R-:W-:-:S05]  /*edd0*/  @!P2 LEA R7, P4, R20, R7, 0x1 ;  /* 0x000000071407a211 */ /* 0x001fca00078808ff */
[----:B-1----:R-:W-:-:S05]  /*ede0*/  @!P2 IMAD.X R6, RZ, RZ, R6, P4 ;  /* 0x000000ffff06a224 */ /* 0x002fca00020e0606 */
[----:B------:R-:W-:-:S04]  /*edf0*/  @!P2 LOP3.LUT R7, R7, R6, RZ, 0x3c, !PT ;  /* 0x000000060707a212 */ /* 0x000fc800078e3cff */
[----:B------:R-:W-:-:S04]  /*ee00*/  @!P2 LOP3.LUT R6, R7, R6, RZ, 0x3c, !PT ;  /* 0x000000060706a212 */ /* 0x000fc800078e3cff */
[----:B------:R-:W-:-:S05]  /*ee10*/  @!P2 LOP3.LUT R7, R7, R6, RZ, 0x3c, !PT ;  /* 0x000000060707a212 */ /* 0x000fca00078e3cff */
[----:B------:R-:W-:Y:S01]  /*ee20*/  @!PT LDS RZ, [RZ] ;  /* 0x00000000fffff984 */ /* 0x000fe20000000800 */
[----:B---3--:R-:W-:Y:S04]  /*ee30*/  @!P2 LDGSTS.E.BYPASS.LTC128B.128 [R9+0xc400], desc[UR36][R6.64], !P3 ;  /* 0x0c4000000609afae */ /* 0x008fe8000d901d64 */
[----:B------:R-:W-:Y:S04]  /*ee40*/  @!P2 LDGSTS.E.BYPASS.LTC128B.128 [R9+0xf400], desc[UR36][R6.64+0x40], !P0 ;  /* 0x0f4000400609afae */ /* 0x000fe8000c101d64 */
[----:B------:R0:W-:Y:S01]  /*ee50*/  @!P2 LDGSTS.E.BYPASS.LTC128B.128 [R9+0x12400], desc[UR36][R6.64+0x80], !P1 ;  /* 0x124000800609afae */ /* 0x0001e2000c901d64 */
[----:B------:R-:W-:Y:S01]  /*ee60*/  ISETP.GE.AND P2, PT, R5, R2, PT ;  /* 0x000000020500720c */ /* 0x000fe20003f46270 */
        /* <DEDUP_REMOVED lines=11> */
[----:B------:R-:W-:Y:S01]  /*ef20*/  ISETP.GE.AND P2, PT, R5, R2, PT ;  /* 0x000000020500720c */ /* 0x000fe20003f46270 */
[----:B------:R-:W-:-:S02]  /*ef30*/  VIADD R5, R17, 0x60 ;  /* 0x0000006011057836 */ /* 0x000fc40000000000 */
        /* <DEDUP_REMOVED lines=11> */
[----:B------:R-:W-:Y:S01]  /*eff0*/  @!P2 LDGSTS.E.BYPASS.LTC128B.128 [R9+0x13400], desc[UR36][R6.64+0x80], !P1 ;  /* 0x134000800609afae */ /* 0x000fe2000c901d64 */
[----:B------:R-:W-:-:S13]  /*f000*/  ISETP.GE.AND P2, PT, R5, R2, PT ;  /* 0x000000020500720c */ /* 0x000fda0003f46270 */
[----:B--2---:R-:W-:-:S05]  /*f010*/  @!P2 LEA R4, P4, R20, R4, 0x1 ;  /* 0x000000041404a211 */ /* 0x004fca00078808ff */
[----:B---3--:R-:W-:-:S04]  /*f020*/  @!P2 IMAD.X R0, RZ, RZ, R0, P4 ;  /* 0x000000ffff00a224 */ /* 0x008fc800020e0600 */
[----:B------:R-:W-:Y:S02]  /*f030*/  @!P2 IMAD.MOV.U32 R5, RZ, RZ, R0 ;  /* 0x000000ffff05a224 */ /* 0x000fe400078e0000 */
[----:B------:R-:W-:Y:S04]  /*f040*/  SHFL.IDX PT, R0, R3, RZ, 0x1c1f ;  /* 0x001c1fff03007589 */ /* 0x000fe800000e0000 */
[----:B------:R-:W-:Y:S04]  /*f050*/  @!P2 LDGSTS.E.BYPASS.LTC128B.128 [R9+0xdc00], desc[UR36][R4.64], !P3 ;  /* 0x0dc000000409afae */ /* 0x000fe8000d901d64 */
[----:B------:R-:W-:Y:S04]  /*f060*/  @!P2 LDGSTS.E.BYPASS.LTC128B.128 [R9+0x10c00], desc[UR36][R4.64+0x40], !P0 ;  /* 0x10c000400409afae */ /* 0x000fe8000c101d64 */
[----:B------:R0:W-:Y:S04]  /*f070*/  @!P2 LDGSTS.E.BYPASS.LTC128B.128 [R9+0x13c00], desc[UR36][R4.64+0x80], !P1 ;  /* 0x13c000800409afae */ /* 0x0001e8000c901d64 */
[----:B------:R-:W-:Y:S04]  /*f080*/  SHFL.IDX PT, R3, R3, 0x1, 0x1c1f ;  /* 0x003c1f0003037f89 */ /* 0x000fe800000e0000 */
[----:B0-----:R-:W0:Y:S01]  /*f090*/  SHFL.IDX PT, R4, R8, RZ, 0x1c1f ;  /* 0x001c1fff08047589 */ /* 0x001e2200000e0000 */
[----:B------:R-:W-:-:S03]  /*f0a0*/  IADD3 R5, R17, 0x80, RZ ;  /* 0x0000008011057810 */ /* 0x000fc60007ffe0ff */
[----:B------:R-:W1:Y:S01]  /*f0b0*/  SHFL.IDX PT, R8, R8, 0x1, 0x1c1f ;  /* 0x003c1f0008087f89 */ /* 0x000e6200000e0000 */
[----:B------:R-:W-:-:S13]  /*f0c0*/  ISETP.GE.AND P2, PT, R5, R2, PT ;  /* 0x000000020500720c */ /* 0x000fda0003f46270 */
[----:B0-----:R-:W-:-:S05]  /*f0d0*/  @!P2 LEA R4, P4, R20, R4, 0x1 ;  /* 0x000000041404a211 */ /* 0x001fca00078808ff */
[----:B------:R-:W-:-:S04]  /*f0e0*/  @!P2 IMAD.X R0, RZ, RZ, R0, P4 ;  /* 0x000000ffff00a224 */ /* 0x000fc800020e0600 */
[----:B------:R-:W-:-:S05]  /*f0f0*/  @!P2 IMAD.MOV.U32 R5, RZ, RZ, R0 ;  /* 0x000000ffff05a224 */ /* 0x000fca00078e0000 */
[----:B------:R0:W-:Y:S04]  /*f100*/  @!P2 LDGSTS.E.BYPASS.LTC128B.128 [R9+0xe400], desc[UR36][R4.64], !P3 ;  /* 0x0e4000000409afae */ /* 0x0001e8000d901d64 */
[----:B------:R0:W-:Y:S04]  /*f110*/  @!P2 LDGSTS.E.BYPASS.LTC128B.128 [R9+0x11400], desc[UR36][R4.64+0x40], !P0 ;  /* 0x114000400409afae */ /* 0x0001e8000c101d64 */
[----:B-1----:R0:W-:Y:S02]  /*f120*/  @!P2 LDGSTS.E.BYPASS.LTC128B.128 [R9+0x14400], desc[UR36][R4.64+0x80], !P1 ;  /* 0x144000800409afae */ /* 0x0021e4000c901d64 */
.L_x_2224:
        /* <DEDUP_REMOVED lines=13> */
.L_x_2144:
        /* <DEDUP_REMOVED lines=18> */
.L_x_2225:
[----:B------:R-:W-:Y:S05]  /*f320*/  BSYNC B0 ;  /* 0x0000000000007941 */ /* 0x000fea0003800000 */
.L_x_2145:
[----:B------:R-:W2:Y:S01]  /*f330*/  LDL R3, [R1+0x24] ;  /* 0x0000240001037983 */ /* 0x000ea20000100800 */
[----:B------:R-:W-:Y:S01]  /*f340*/  BSSY B0, `(.L_x_2147) ;  /* 0x00000ff000007945 */ /* 0x000fe20003800000 */
[----:B--2---:R-:W-:-:S13]  /*f350*/  ISETP.GE.AND P0, PT, R3, 0x2, PT ;  /* 0x000000020300780c */ /* 0x004fda0003f06270 */
[----:B------:R-:W-:Y:S05]  /*f360*/  @!P0 BRA `(.L_x_2148) ;  /* 0x0000000c00f08947 */ /* 0x000fea0003800000 */
[----:B------:R-:W0:Y:S01]  /*f370*/  S2R R2, SR_TID.X ;  /* 0x0000000000027919 */ /* 0x000e220000002100 */
[----:B-1----:R-:W-:Y:S01]  /*f380*/  IADD3 R0, R3, -0x2, RZ ;  /* 0xfffffffe03007810 */ /* 0x002fe20007ffe0ff */
        /* <DEDUP_REMOVED lines=11> */
.L_x_2161:
        /* <DEDUP_REMOVED lines=19> */
[----:B-1----:R-:W-:-:S04]  /*f570*/  @P0 SHF.R.U32.HI R2, RZ, R3, R5 ;  /* 0x00000003ff020219 */ /* 0x002fc80000011605 */
[----:B------:R-:W-:Y:S02]  /*f580*/  IADD3 R9, -R2, RZ, RZ ;  /* 0x000000ff02097210 */ /* 0x000fe40007ffe1ff */
        /* <DEDUP_REMOVED lines=21> */
.L_x_2149:
[----:B------:R-:W-:Y:S01]  /*f6e0*/  IMAD R5, R26, 0x8, R23 ;  /* 0x000000081a057824 */ /* 0x000fe200078e0217 */
[----:B------:R-:W-:Y:S01]  /*f6f0*/  SHF.L.U32 R0, R29, 0x1f, RZ ;  /* 0x0000001f1d007819 */ /* 0x000fe200000006ff */
[----:B------:R-:W-:Y:S03]  /*f700*/  BSSY B1, `(.L_x_2150) ;  /* 0x0000003000017945 */ /* 0x000fe60003800000 */
[----:B------:R-:W0:Y:S02]  /*f710*/  SYNCS.PHASECHK.TRANS64.TRYWAIT P0, [R5+URZ+0x2d840], R0 ;  /* 0x02d84000050075a7 */ /* 0x000e24000800017f */
[----:B0-----:R-:W-:Y:S05]  /*f720*/  @!P0 BRA `(.L_x_2151) ;  /* 0x0000003400448947 */ /* 0x001fea0003800000 */
.L_x_2226:
[----:B------:R-:W-:Y:S05]  /*f730*/  BSYNC B1 ;  /* 0x0000000000017941 */ /* 0x000fea0003800000 */
.L_x_2150:
        /* <DEDUP_REMOVED lines=16> */
[----:B------:R-:W-:Y:S01]  /*f840*/  IMAD.WIDE.U32 R2, R18, UR4, R2 ;  /* 0x0000000412027c25 */ /* 0x000fe2000f8e0002 */
[----:B-1----:R-:W-:-:S03]  /*f850*/  SHF.L.U32 R11, R6, 0x3, RZ ;  /* 0x00000003060b7819 */ /* 0x002fc600000006ff */
        /* <DEDUP_REMOVED lines=29> */
[----:B0-----:R-:W-:-:S04]  /*fa30*/  IADD3 R2, P0, R2, R0, RZ ;  /* 0x0000000002027210 */ /* 0x001fc80007f1e0ff */
[----:B-1----:R-:W-:-:S05]  /*fa40*/  IADD3.X R3, RZ, R3, RZ, P0, !PT ;  /* 0x00000003ff037210 */ /* 0x002fca00007fe4ff */
        /* <DEDUP_REMOVED lines=11> */
.L_x_2236:
        /* <DEDUP_REMOVED lines=11> */
.L_x_2153:
        /* <DEDUP_REMOVED lines=11> */
.L_x_2154:
[----:B------:R1:W-:Y:S01]  /*fc60*/  SYNCS.ARRIVE.TRANS64.A1T0 RZ, [R5+URZ+0x2d830], RZ ;  /* 0x02d830ff05ff79a7 */ /* 0x0003e2000810003f */
[----:B------:R-:W-:Y:S05]  /*fc70*/  @!P5 BRA `(.L_x_2155) ;  /* 0x000000000004d947 */ /* 0x000fea0003800000 */
[----:B------:R-:W-:Y:S01]  /*fc80*/  BPT.TRAP 0x1 ;  /* 0x000000040000795c */ /* 0x000fe20000300000 */
.L_x_2155:
[----:B------:R-:W-:Y:S01]  /*fc90*/  SHF.L.U32 R2, R17, 0x1f, RZ ;  /* 0x0000001f11027819 */ /* 0x000fe200000006ff */
[----:B-1----:R-:W-:Y:S01]  /*fca0*/  IMAD R5, R10, 0x8, R23 ;  /* 0x000000080a057824 */ /* 0x002fe200078e0217 */
[----:B------:R-:W-:Y:S03]  /*fcb0*/  BSSY B1, `(.L_x_2156) ;  /* 0x0000003000017945 */ /* 0x000fe60003800000 */
[----:B------:R-:W1:Y:S02]  /*fcc0*/  SYNCS.PHASECHK.TRANS64.TRYWAIT P0, [R5+URZ+0x2d860], R2 ;  /* 0x02d86002050075a7 */ /* 0x000e64000800017f */
[----:B-1----:R-:W-:Y:S05]  /*fcd0*/  @!P0 BRA `(.L_x_2157) ;  /* 0x0000003400408947 */ /* 0x002fea0003800000 */
.L_x_2237:
[----:B------:R-:W-:Y:S05]  /*fce0*/  BSYNC B1 ;  /* 0x0000000000017941 */ /* 0x000fea0003800000 */
.L_x_2156:
        /* <DEDUP_REMOVED lines=49> */
.L_x_2247:
        /* <DEDUP_REMOVED lines=27> */
[----:B0-----:R-:W-:Y:S02]  /*101b0*/  LEA R24, P0, R2, UR4, 0x1 ;  /* 0x0000000402187c11 */ /* 0x001fe4000f8008ff */
[----:B------:R-:W-:-:S04]  /*101c0*/  IADD3 R0, R0, R3, RZ ;  /* 0x0000000300007210 */ /* 0x000fc80007ffe0ff */
[----:B------:R-:W-:Y:S01]  /*101d0*/  LEA.HI.X R0, R2, UR5, R0, 0x1, P0 ;  /* 0x0000000502007c11 */ /* 0x000fe200080f0c00 */
[----:B------:R-:W-:Y:S01]  /*101e0*/  NOP ;  /* 0x0000000000007918 */ /* 0x000fe20000000000 */
[----:B------:R-:W-:-:S13]  /*101f0*/  PLOP3.LUT P0, PT, PT, PT, PT, 0x80, 0x0 ;  /* 0x000000000000781c */ /* 0x000fda0003f0f070 */
.L_x_2159:
        /* <DEDUP_REMOVED lines=12> */
.L_x_2160:
[----:B------:R2:W-:Y:S01]  /*102c0*/  STL [R1], R27 ;  /* 0x0000001b01007387 */ /* 0x0005e20000100800 */
[C---:B------:R-:W-:Y:S01]  /*102d0*/  ISETP.GT.AND P0, PT, R27.reuse, RZ, PT ;  /* 0x000000ff1b00720c */ /* 0x040fe20003f04270 */
[----:B------:R2:W-:Y:S01]  /*102e0*/  SYNCS.ARRIVE.TRANS64.A1T0 RZ, [R5+URZ+0x2d850], RZ ;  /* 0x02d850ff05ff79a7 */ /* 0x0005e2000810003f */
[----:B------:R-:W-:Y:S02]  /*102f0*/  VIADD R0, R27, 0xffffffff ;  /* 0xffffffff1b007836 */ /* 0x000fe40000000000 */
[----:B------:R-:W-:Y:S02]  /*10300*/  IMAD.MOV.U32 R17, RZ, RZ, R29 ;  /* 0x000000ffff117224 */ /* 0x000fe400078e001d */
[----:B------:R-:W-:-:S07]  /*10310*/  IMAD.MOV.U32 R10, RZ, RZ, R26 ;  /* 0x000000ffff0a7224 */ /* 0x000fce00078e001a */
[----:B--2---:R-:W-:Y:S05]  /*10320*/  @P0 BRA `(.L_x_2161) ;  /* 0xfffffff000440947 */ /* 0x004fea000383ffff */
.L_x_2148:
[----:B------:R-:W-:Y:S05]  /*10330*/  BSYNC B0 ;  /* 0x0000000000007941 */ /* 0x000fea0003800000 */
.L_x_2147:
        /* <DEDUP_REMOVED lines=17> */
.L_x_2163:
[----:B------:R-:W-:Y:S05]  /*10450*/  BSYNC B0 ;  /* 0x0000000000007941 */ /* 0x000fea0003800000 */
.L_x_2162:
[----:B-1----:R-:W2:Y:S02]  /*10460*/  LDL R0, [R1+0x38] ;  /* 0x0000380001007983 */ /* 0x002ea40000100800 */
[----:B--2---:R-:W-:-:S13]  /*10470*/  ISETP.NE.AND P0, PT, R0, 0x3, PT ;  /* 0x000000030000780c */ /* 0x004fda0003f05270 */
[----:B------:R-:W-:Y:S05]  /*10480*/  @!P0 BRA `(.L_x_2164) ;  /* 0x0000000000048947 */ /* 0x000fea0003800000 */
[----:B------:R-:W-:Y:S01]  /*10490*/  BPT.TRAP 0x1 ;  /* 0x000000040000795c */ /* 0x000fe20000300000 */
.L_x_2164:
[----:B------:R-:W2:Y:S01]  /*104a0*/  LDL.LU R2, [R1+0xc] ;  /* 0x00000c0001027983 */ /* 0x000ea20000300800 */
[----:B------:R-:W-:Y:S01]  /*104b0*/  IMAD R0, R26, 0x8, R23 ;  /* 0x000000081a007824 */ /* 0x000fe200078e0217 */
[----:B------:R-:W-:Y:S01]  /*104c0*/  SHF.L.U32 R3, R29, 0x1f, RZ ;  /* 0x0000001f1d037819 */ /* 0x000fe200000006ff */
[----:B------:R-:W-:Y:S03]  /*104d0*/  BSSY B0, `(.L_x_2165) ;  /* 0x0000004000007945 */ /* 0x000fe60003800000 */
[----:B------:R-:W1:Y:S01]  /*104e0*/  SYNCS.PHASECHK.TRANS64.TRYWAIT P0, [R0+URZ+0x2d860], R3 ;  /* 0x02d86003000075a7 */ /* 0x000e62000800017f */
[----:B--2---:R-:W-:Y:S01]  /*104f0*/  IMAD R6, R27, -0x80, R2 ;  /* 0xffffff801b067824 */ /* 0x004fe200078e0202 */
[----:B-1----:R-:W-:Y:S06]  /*10500*/  @!P0 BRA `(.L_x_2166) ;  /* 0x0000003000ac8947 */ /* 0x002fec0003800000 */
.L_x_2248:
[----:B------:R-:W-:Y:S05]  /*10510*/  BSYNC B0 ;  /* 0x0000000000007941 */ /* 0x000fea0003800000 */
.L_x_2165:
[----:B------:R-:W0:Y:S01]  /*10520*/  S2R R2, SR_TID.X ;  /* 0x0000000000027919 */ /* 0x000e220000002100 */
[----:B------:R-:W-:Y:S01]  /*10530*/  UMOV UR4, 0xffffffff ;  /* 0xffffffff00047882 */ /* 0x000fe20000000000 */
[----:B------:R-:W2:Y:S01]  /*10540*/  S2R R7, SR_TID.X ;  /* 0x0000000000077919 */ /* 0x000ea20000002100 */
[----:B0-----:R-:W-:Y:S02]  /*10550*/  LOP3.LUT R5, R2, 0x7f, RZ, 0xc0, !PT ;  /* 0x0000007f02057812 */ /* 0x001fe400078ec0ff */
[C---:B--2---:R-:W-:Y:S01]  /*10560*/  SHF.L.U32 R2, R7.reuse, 0x3, RZ ;  /* 0x0000000307027819 */ /* 0x044fe200000006ff */
[----:B------:R-:W-:Y:S01]  /*10570*/  IMAD.SHL.U32 R4, R7, 0x8, RZ ;  /* 0x0000000807047824 */ /* 0x000fe200078e00ff */
[----:B------:R-:W-:Y:S02]  /*10580*/  SHF.R.U32.HI R5, RZ, 0x2, R5 ;  /* 0x00000002ff057819 */ /* 0x000fe40000011605 */
        /* <DEDUP_REMOVED lines=43> */
[----:B-1----:R-:W-:Y:S02]  /*10840*/  IADD3.X R3, RZ, R3, RZ, P3, !PT ;  /* 0x00000003ff037210 */ /* 0x002fe40001ffe4ff */
[----:B------:R-:W-:-:S03]  /*10850*/  ISETP.LT.OR P3, PT, R6, 0x41, P1 ;  /* 0x000000410600780c */ /* 0x000fc60000f61670 */
[----:B------:R2:W-:Y:S01]  /*10860*/  LDGSTS.E.BYPASS.LTC128B.128 [R4+0x1400], desc[UR36][R2.64], !P4 ;  /* 0x0140000002047fae */ /* 0x0005e2000e101d64 */
[----:B------:R-:W-:-:S09]  /*10870*/  ISETP.LT.OR P4, PT, R6, 0x41, P0 ;  /* 0x000000410600780c */ /* 0x000fd20000781670 */
[----:B------:R2:W-:Y:S04]  /*10880*/  LDGSTS.E.BYPASS.LTC128B.128 [R4+0x3400], desc[UR36][R2.64+0x40], !P3 ;  /* 0x0340004002047fae */ /* 0x0005e8000d901d64 */
[----:B0--3--:R2:W-:Y:S02]  /*10890*/  LDGSTS.E.BYPASS.LTC128B.128 [R4+0x5400], desc[UR36][R2.64+0x80], !P4 ;  /* 0x0540008002047fae */ /* 0x0095e4000e101d64 */
.L_x_2258:
        /* <DEDUP_REMOVED lines=13> */
.L_x_2168:
        /* <DEDUP_REMOVED lines=11> */
.L_x_2169:
[----:B------:R-:W-:Y:S01]  /*10a20*/  VIADD R26, R26, 0x1 ;  /* 0x000000011a1a7836 */ /* 0x000fe20000000000 */
[----:B------:R0:W-:Y:S04]  /*10a30*/  SYNCS.ARRIVE.TRANS64.A1T0 RZ, [R0+URZ+0x2d850], RZ ;  /* 0x02d850ff00ff79a7 */ /* 0x0001e8000810003f */
[----:B------:R-:W-:-:S04]  /*10a40*/  ISETP.NE.AND P0, PT, R26, 0x2, PT ;  /* 0x000000021a00780c */ /* 0x000fc80003f05270 */
[----:B0-----:R-:W-:Y:S02]  /*10a50*/  SEL R0, RZ, 0x1, P0 ;  /* 0x00000001ff007807 */ /* 0x001fe40000000000 */
[----:B------:R-:W-:Y:S02]  /*10a60*/  SEL R26, R26, RZ, P0 ;  /* 0x000000ff1a1a7207 */ /* 0x000fe40000000000 */
[----:B------:R-:W-:-:S07]  /*10a70*/  LOP3.LUT R29, R29, R0, RZ, 0x3c, !PT ;  /* 0x000000001d1d7212 */ /* 0x000fce00078e3cff */
.L_x_2128:
[----:B------:R-:W-:Y:S05]  /*10a80*/  BSYNC B7 ;  /* 0x0000000000077941 */ /* 0x000fea0003800000 */
.L_x_2126:
[----:B------:R-:W-:-:S13]  /*10a90*/  LOP3.LUT P0, RZ, R22, 0x80, RZ, 0xc0, !PT ;  /* 0x0000008016ff7812 */ /* 0x000fda000780c0ff */
[----:B------:R-:W-:Y:S05]  /*10aa0*/  @!P0 BRA `(.L_x_2170) ;  /* 0x0000000000248947 */ /* 0x000fea0003800000 */
[----:B------:R-:W-:Y:S05]  /*10ab0*/  WARPSYNC.ALL ;  /* 0x0000000000007948 */ /* 0x000fea0003800000 */
[----:B------:R-:W0:Y:S08]  /*10ac0*/  S2UR UR5, SR_CgaCtaId ;  /* 0x00000000000579c3 */ /* 0x000e300000008800 */
[----:B------:R-:W-:Y:S06]  /*10ad0*/  BAR.SYNC.DEFER_BLOCKING 0x5, 0x200 ;  /* 0x0148000000007b1d */ /* 0x000fec0000010000 */
[----:B------:R-:W-:-:S02]  /*10ae0*/  UMOV UR4, 0x400 ;  /* 0x0000040000047882 */ /* 0x000fc40000000000 */
[----:B0-----:R-:W-:-:S06]  /*10af0*/  ULEA UR4, UR5, UR4, 0x18 ;  /* 0x0000000405047291 */ /* 0x001fcc000f8ec03f */
[----:B------:R-:W-:-:S05]  /*10b00*/  IMAD.U32 R23, RZ, RZ, UR4 ;  /* 0x00000004ff177e24 */ /* 0x000fca000f8e00ff */
[----:B------:R1:W2:Y:S01]  /*10b10*/  LDS.128 R16, [R23+0x2d8d0] ;  /* 0x02d8d00017107984 */ /* 0x0002a20000000c00 */
[----:B------:R-:W-:Y:S06]  /*10b20*/  BAR.ARV 0x4, 0x200 ;  /* 0x0108000000007b1d */ /* 0x000fec0000002000 */
[----:B------:R-:W-:Y:S05]  /*10b30*/  BRA `(.L_x_2171) ;  /* 0x0000000800cc7947 */ /* 0x000fea0003800000 */
.L_x_2170:
[----:B------:R-:W0:Y:S01]  /*10b40*/  S2R R0, SR_TID.X ;  /* 0x0000000000007919 */ /* 0x000e220000002100 */
[----:B------:R-:W-:Y:S01]  /*10b50*/  UMOV UR4, 0xffffffff ;  /* 0xffffffff00047882 */ /* 0x000fe20000000000 */
[----:B0-----:R-:W-:-:S04]  /*10b60*/  LOP3.LUT R7, R0, 0x1f, RZ, 0xc0, !PT ;  /* 0x0000001f00077812 */ /* 0x001fc800078ec0ff */
[----:B------:R-:W-:Y:S01]  /*10b70*/  ISETP.NE.AND P0, PT, R7, 0x1f, PT ;  /* 0x0000001f0700780c */ /* 0x000fe20003f05270 */
[----:B------:R-:W-:-:S12]  /*10b80*/  BRA.DIV UR4, `(.L_x_2172) ;  /* 0x0000003204907947 */ /* 0x000fd8000b800000 */
[----:B------:R-:W-:Y:S01]  /*10b90*/  IMAD.IADD R5, R19, 0x1, R7 ;  /* 0x0000000113057824 */ /* 0x000fe200078e0207 */
        /* <DEDUP_REMOVED lines=30> */
.L_x_2268:
[----:B------:R-:W-:Y:S02]  /*10d80*/  ULDC UR4, c[0x0][0xc38] ;  /* 0x00030e0000047ab9 */ /* 0x000fe40000000800 */
[----:B------:R-:W-:-:S04]  /*10d90*/  IMAD.U32 R4, RZ, RZ, UR4 ;  /* 0x00000004ff047e24 */ /* 0x000fc8000f8e00ff */
[----:B-1----:R-:W-:-:S04]  /*10da0*/  IMAD R5, R14, R4, RZ ;  /* 0x000000040e057224 */ /* 0x002fc800078e02ff */
[----:B------:R-:W-:-:S05]  /*10db0*/  IMAD.IADD R16, R16, 0x1, R5 ;  /* 0x0000000110107824 */ /* 0x000fca00078e0205 */
[----:B------:R-:W-:-:S13]  /*10dc0*/  ISETP.GT.AND P6, PT, R16, R0, PT ;  /* 0x000000001000720c */ /* 0x000fda0003fc4270 */
[----:B------:R-:W-:Y:S05]  /*10dd0*/  @P6 BRA `(.L_x_2173) ;  /* 0x00000000009c6947 */ /* 0x000fea0003800000 */
.L_x_2178:
        /* <DEDUP_REMOVED lines=14> */
.L_x_2176:
[----:B------:R-:W-:Y:S05]  /*10ec0*/  BSYNC B0 ;  /* 0x0000000000007941 */ /* 0x000fea0003800000 */
.L_x_2175:
        /* <DEDUP_REMOVED lines=17> */
[----:B------:R0:W1:Y:S02]  /*10fe0*/  SHFL.IDX PT, R14, R3, 0x1f, 0x1f ;  /* 0x03e01f00030e7f89 */ /* 0x00006400000e0000 */
.L_x_2276:
[----:B------:R-:W-:Y:S02]  /*10ff0*/  ULDC UR4, c[0x0][0xc38] ;  /* 0x00030e0000047ab9 */ /* 0x000fe40000000800 */
[----:B------:R-:W-:-:S04]  /*11000*/  IMAD.U32 R4, RZ, RZ, UR4 ;  /* 0x00000004ff047e24 */ /* 0x000fc8000f8e00ff */
[----:B-1----:R-:W-:-:S04]  /*11010*/  IMAD R5, R14, R4, RZ ;  /* 0x000000040e057224 */ /* 0x002fc800078e02ff */
[----:B------:R-:W-:-:S05]  /*11020*/  IMAD.IADD R16, R5, 0x1, R16 ;  /* 0x0000000105107824 */ /* 0x000fca00078e0210 */
[----:B------:R-:W-:-:S13]  /*11030*/  ISETP.GT.AND P6, PT, R16, R0, PT ;  /* 0x000000001000720c */ /* 0x000fda0003fc4270 */
[----:B------:R-:W-:Y:S05]  /*11040*/  @!P6 BRA `(.L_x_2178) ;  /* 0xfffffffc0064e947 */ /* 0x000fea000383ffff */
.L_x_2173:
        /* <DEDUP_REMOVED lines=8> */
.L_x_2280:
[----:B------:R-:W-:Y:S01]  /*110d0*/  ISETP.NE.AND P0, PT, R5, RZ, PT ;  /* 0x000000ff0500720c */ /* 0x000fe20003f05270 */
[----:B------:R-:W-:-:S12]  /*110e0*/  IMAD.MOV.U32 R5, RZ, RZ, RZ ;  /* 0x000000ffff057224 */ /* 0x000fd800078e00ff */
[----:B------:R-:W-:Y:S05]  /*110f0*/  @!P0 BRA `(.L_x_2180) ;  /* 0x0000000000108947 */ /* 0x000fea0003800000 */
[----:B------:R-:W-:Y:S01]  /*11100*/  UMOV UR4, 0xffffffff ;  /* 0xffffffff00047882 */ /* 0x000fe20000000000 */
[----:B------:R-:W-:Y:S02]  /*11110*/  VIADD R12, R6, 0xffffffff ;  /* 0xffffffff060c7836 */ /* 0x000fe40000000000 */
[----:B------:R-:W-:Y:S05]  /*11120*/  BRA.DIV UR4, `(.L_x_2181) ;  /* 0x0000003604507947 */ /* 0x000fea000b800000 */
[----:B------:R3:W4:Y:S02]  /*11130*/  SHFL.IDX PT, R5, R3, R12, 0x1f ;  /* 0x00001f0c03057589 */ /* 0x00072400000e0000 */
.L_x_2180:
        /* <DEDUP_REMOVED lines=10> */
[----:B0-----:R-:W-:-:S06]  /*111e0*/  IADD3 R10, R9, 0xffffffe, RZ ;  /* 0x0ffffffe090a7810 */ /* 0x001fcc0007ffe0ff */
        /* <DEDUP_REMOVED lines=17> */
[----:B------:R-:W-:-:S05]  /*11300*/  @P0 IADD3 R2, R2, 0x1, RZ ;  /* 0x0000000102020810 */ /* 0x000fca0007ffe0ff */
        /* <DEDUP_REMOVED lines=9> */
[----:B------:R-:W0:Y:S02]  /*113a0*/  I2F.RP R8, R7 ;  /* 0x0000000700087306 */ /* 0x000e240000209400 */
[----:B------:R-:W-:-:S06]  /*113b0*/  IADD3 R6, RZ, -R6, RZ ;  /* 0x80000006ff067210 */ /* 0x000fcc0007ffe0ff */
        /* <DEDUP_REMOVED lines=23> */
[----:B------:R-:W-:-:S04]  /*11530*/  LOP3.LUT R2, RZ, R2, RZ, 0x33, !PT ;  /* 0x00000002ff027212 */ /* 0x000fc800078e33ff */
[----:B------:R-:W-:Y:S01]  /*11540*/  IADD3 R17, R17, R2, RZ ;  /* 0x0000000211117210 */ /* 0x000fe20007ffe0ff */
[----:B------:R-:W-:Y:S06]  /*11550*/  BRA `(.L_x_2182) ;  /* 0x00000000001c7947 */ /* 0x000fec0003800000 */
.L_x_2174:
[----:B------:R-:W-:Y:S01]  /*11560*/  UMOV UR4, URZ ;  /* 0x0000003f00047c82 */ /* 0x000fe20008000000 */
[----:B------:R-:W-:Y:S01]  /*11570*/  UMOV UR5, URZ ;  /* 0x0000003f00057c82 */ /* 0x000fe20008000000 */
[----:B------:R-:W-:Y:S01]  /*11580*/  ULDC UR6, c[0x0][0xc3c] ;  /* 0x00030f0000067ab9 */ /* 0x000fe20000000800 */
[----:B------:R-:W-:Y:S02]  /*11590*/  IMAD.MOV.U32 R16, RZ, RZ, R0 ;  /* 0x000000ffff107224 */ /* 0x000fe400078e0000 */
[----:B------:R-:W-:Y:S02]  /*115a0*/  IMAD.U32 R17, RZ, RZ, UR4 ;  /* 0x00000004ff117e24 */ /* 0x000fe4000f8e00ff */
[----:B------:R-:W-:Y:S02]  /*115b0*/  IMAD.U32 R18, RZ, RZ, UR5 ;  /* 0x00000005ff127e24 */ /* 0x000fe4000f8e00ff */
[----:B------:R-:W-:-:S07]  /*115c0*/  IMAD.U32 R19, RZ, RZ, UR6 ;  /* 0x00000006ff137e24 */ /* 0x000fce000f8e00ff */
.L_x_2182:
        /* <DEDUP_REMOVED lines=10> */
.L_x_2171:
[----:B------:R-:W-:Y:S02]  /*11670*/  ULDC UR4, c[0x0][0xc3c] ;  /* 0x00030f0000047ab9 */ /* 0x000fe40000000800 */
[----:B--2---:R-:W-:-:S13]  /*11680*/  ISETP.GE.AND P0, PT, R19, UR4, PT ;  /* 0x0000000413007c0c */ /* 0x004fda000bf06270 */
[----:B------:R-:W-:Y:S05]  /*11690*/  @!P0 BRA `(.L_x_2183) ;  /* 0xffffffb8000c8947 */ /* 0x000fea000383ffff */
[----:B------:R-:W-:Y:S05]  /*116a0*/  BSYNC B8 ;  /* 0x0000000000087941 */ /* 0x000fea0003800000 */
.L_x_2122:
[----:B-1----:R-:W2:Y:S01]  /*116b0*/  LDL.LU R0, [R1+0x34] ;  /* 0x0000340001007983 */ /* 0x002ea20000300800 */
[----:B------:R-:W-:Y:S01]  /*116c0*/  BSSY B0, `(.L_x_2184) ;  /* 0x000000b000007945 */ /* 0x000fe20003800000 */
[----:B------:R-:W1:Y:S01]  /*116d0*/  S2R R5, SR_CgaCtaId ;  /* 0x0000000000057919 */ /* 0x000e620000008800 */
[----:B--2---:R-:W-:-:S05]  /*116e0*/  VIADD R0, R0, 0x1 ;  /* 0x0000000100007836 */ /* 0x004fca0000000000 */
[----:B------:R-:W-:-:S04]  /*116f0*/  LEA.HI R2, R0, R0, RZ, 0x1 ;  /* 0x0000000000027211 */ /* 0x000fc800078f08ff */
[----:B------:R-:W-:Y:S02]  /*11700*/  LOP3.LUT R3, R2, 0xfffffffe, RZ, 0xc0, !PT ;  /* 0xfffffffe02037812 */ /* 0x000fe400078ec0ff */
[----:B------:R-:W-:-:S03]  /*11710*/  MOV R2, 0x400 ;  /* 0x0000040000027802 */ /* 0x000fc60000000f00 */
[----:B------:R-:W-:Y:S01]  /*11720*/  IMAD.IADD R0, R0, 0x1, -R3 ;  /* 0x0000000100007824 */ /* 0x000fe200078e0a03 */
[----:B-1----:R-:W-:-:S04]  /*11730*/  LEA R5, R5, R2, 0x18 ;  /* 0x0000000205057211 */ /* 0x002fc800078ec0ff */
[----:B------:R-:W-:-:S04]  /*11740*/  SHF.L.U32 R0, R0, 0x1f, RZ ;  /* 0x0000001f00007819 */ /* 0x000fc800000006ff */
[----:B------:R-:W1:Y:S02]  /*11750*/  SYNCS.PHASECHK.TRANS64.TRYWAIT P0, [R5+URZ+0x2d820], R0 ;  /* 0x02d82000050075a7 */ /* 0x000e64000800017f */
[----:B-1----:R-:W-:Y:S05]  /*11760*/  @!P0 BRA `(.L_x_2185) ;  /* 0x0000002c00e88947 */ /* 0x002fea0003800000 */
.L_x_2283:
[----:B------:R-:W-:Y:S05]  /*11770*/  BSYNC B0 ;  /* 0x0000000000007941 */ /* 0x000fea0003800000 */
.L_x_2184:
[----:B------:R-:W-:-:S03]  /*11780*/  UMOV UR4, 0xffffffff ;  /* 0xffffffff00047882 */ /* 0x000fc60000000000 */
[----:B------:R-:W-:Y:S05]  /*11790*/  BRA.DIV UR4, `(.L_x_2186) ;  /* 0x0000002e04f07947 */ /* 0x000fea000b800000 */
[----:B-1----:R-:W1:Y:S02]  /*117a0*/  S2R R0, SR_TID.X ;  /* 0x0000000000007919 */ /* 0x002e640000002100 */
[----:B-1----:R-:W-:-:S04]  /*117b0*/  SHF.R.U32.HI R0, RZ, 0x5, R0 ;  /* 0x00000005ff007819 */ /* 0x002fc80000011600 */
[----:B------:R-:W-:-:S05]  /*117c0*/  LOP3.LUT R0, R0, 0x3, RZ, 0xc0, !PT ;  /* 0x0000000300007812 */ /* 0x000fca00078ec0ff */
[----:B------:R1:W2:Y:S02]  /*117d0*/  SHFL.IDX PT, R14, R0, RZ, 0x1f ;  /* 0x00001fff000e7589 */ /* 0x0002a400000e0000 */
.L_x_2286:
[----:B--2---:R-:W-:Y:S01]  /*117e0*/  ISETP.NE.AND P0, PT, R14, RZ, PT ;  /* 0x000000ff0e00720c */ /* 0x004fe20003f05270 */
[----:B------:R-:W-:-:S12]  /*117f0*/  BSSY B0, `(.L_x_2187) ;  /* 0x0000024000007945 */ /* 0x000fd80003800000 */
[----:B------:R-:W-:Y:S05]  /*11800*/  @P0 BRA `(.L_x_2188) ;  /* 0x0000000000880947 */ /* 0x000fea0003800000 */
[----:B------:R-:W-:-:S03]  /*11810*/  UMOV UR4, 0xffffffff ;  /* 0xffffffff00047882 */ /* 0x000fc60000000000 */
[----:B------:R-:W-:Y:S05]  /*11820*/  BRA.DIV UR4, `(.L_x_2189) ;  /* 0x0000003204007947 */ /* 0x000fea000b800000 */
[----:B------:R-:W-:-:S13]  /*11830*/  ELECT P6, URZ, PT ;  /* 0x00000000003f782f */ /* 0x000fda00038c0000 */
.L_x_2289:
[----:B------:R-:W-:Y:S05]  /*11840*/  @!P6 BRA `(.L_x_2188) ;  /* 0x000000000078e947 */ /* 0x000fea0003800000 */
[----:B-1----:R-:W2:Y:S02]  /*11850*/  LDL.LU R0, [R1+0x1c] ;  /* 0x00001c0001007983 */ /* 0x002ea40000300800 */
[----:B--2---:R-:W-:-:S04]  /*11860*/  LOP3.LUT R0, R0, 0x2, RZ, 0xfc, !PT ;  /* 0x0000000200007812 */ /* 0x004fc800078efcff */
[----:B------:R-:W-:-:S13]  /*11870*/  ISETP.NE.AND P0, PT, R0, 0x3, PT ;  /* 0x000000030000780c */ /* 0x000fda0003f05270 */
[----:B------:R-:W-:Y:S05]  /*11880*/  @!P0 BRA `(.L_x_2190) ;  /* 0x0000000000048947 */ /* 0x000fea0003800000 */
[----:B------:R-:W-:Y:S01]  /*11890*/  BPT.TRAP 0x1 ;  /* 0x000000040000795c */ /* 0x000fe20000300000 */
.L_x_2190:
[C---:B------:R-:W-:Y:S01]  /*118a0*/  LEA R3, R26.reuse, R5, 0x3 ;  /* 0x000000051a037211 */ /* 0x040fe200078e18ff */
[----:B------:R-:W-:Y:S01]  /*118b0*/  VIADD R26, R26, 0x1 ;  /* 0x000000011a1a7836 */ /* 0x000fe20000000000 */
[----:B------:R-:W-:-:S04]  /*118c0*/  SHF.L.U32 R2, R29, 0x1f, RZ ;  /* 0x0000001f1d027819 */ /* 0x000fc800000006ff */
[----:B------:R-:W1:Y:S01]  /*118d0*/  SYNCS.PHASECHK.TRANS64.TRYWAIT P1, [R3+URZ+0x2d840], R2 ;  /* 0x02d84002030075a7 */ /* 0x000e62000802017f */
[----:B------:R-:W-:-:S04]  /*118e0*/  ISETP.NE.AND P2, PT, R26, 0x2, PT ;  /* 0x000000021a00780c */ /* 0x000fc80003f45270 */
[----:B------:R-:W-:Y:S01]  /*118f0*/  SEL R0, RZ, 0x1, P2 ;  /* 0x00000001ff007807 */ /* 0x000fe20001000000 */
[----:B-1----:R-:W-:Y:S08]  /*11900*/  @!P1 BRA `(.L_x_2191) ;  /* 0x0000002c00e89947 */ /* 0x002ff00003800000 */
.L_x_2290:
[----:B------:R-:W-:Y:S02]  /*11910*/  SEL R26, R26, RZ, P2 ;  /* 0x000000ff1a1a7207 */ /* 0x000fe40001000000 */
[----:B------:R-:W-:Y:S01]  /*11920*/  LOP3.LUT R0, R29, R0, RZ, 0x3c, !PT ;  /* 0x000000001d007212 */ /* 0x000fe200078e3cff */
[----:B------:R-:W-:Y:S06]  /*11930*/  @!P0 BRA `(.L_x_2192) ;  /* 0x0000000000048947 */ /* 0x000fec0003800000 */
[----:B------:R-:W-:Y:S01]  /*11940*/  BPT.TRAP 0x1 ;  /* 0x000000040000795c */ /* 0x000fe20000300000 */
.L_x_2192:
[----:B------:R-:W-:Y:S01]  /*11950*/  IMAD R5, R26, 0x8, R5 ;  /* 0x000000081a057824 */ /* 0x000fe200078e0205 */
[----:B------:R-:W-:-:S04]  /*11960*/  SHF.L.U32 R0, R0, 0x1f, RZ ;  /* 0x0000001f00007819 */ /* 0x000fc800000006ff */
[----:B------:R-:W2:Y:S02]  /*11970*/  SYNCS.PHASECHK.TRANS64.TRYWAIT P1, [R5+URZ+0x2d840], R0 ;  /* 0x02d84000050075a7 */ /* 0x000ea4000802017f */
[----:B--2---:R-:W-:Y:S05]  /*11980*/  @!P1 BRA `(.L_x_2193) ;  /* 0x0000002c00dc9947 */ /* 0x004fea0003800000 */
.L_x_2291:
[----:B------:R-:W-:Y:S05]  /*11990*/  @!P0 BRA `(.L_x_2194) ;  /* 0x0000000000048947 */ /* 0x000fea0003800000 */
[----:B------:R-:W-:Y:S01]  /*119a0*/  BPT.TRAP 0x1 ;  /* 0x000000040000795c */ /* 0x000fe20000300000 */
.L_x_2194:
[----:B------:R-:W3:Y:S02]  /*119b0*/  SYNCS.PHASECHK.TRANS64.TRYWAIT P1, [R3+URZ+0x2d860], R2 ;  /* 0x02d86002030075a7 */ /* 0x000ee4000802017f */
[----:B---3--:R-:W-:Y:S05]  /*119c0*/  @!P1 BRA `(.L_x_2195) ;  /* 0x0000002c00e09947 */ /* 0x008fea0003800000 */
.L_x_2292:
[----:B------:R-:W-:Y:S05]  /*119d0*/  @!P0 BRA `(.L_x_2196) ;  /* 0x0000000000048947 */ /* 0x000fea0003800000 */
[----:B------:R-:W-:Y:S01]  /*119e0*/  BPT.TRAP 0x1 ;  /* 0x000000040000795c */ /* 0x000fe20000300000 */
.L_x_2196:
[----:B----4-:R4:W0:Y:S02]  /*119f0*/  SYNCS.PHASECHK.TRANS64.TRYWAIT P0, [R5+URZ+0x2d860], R0 ;  /* 0x02d86000050075a7 */ /* 0x010824000800017f */
[----:B0-----:R-:W-:Y:S05]  /*11a00*/  @!P0 NANOSLEEP.SYNCS 0x989680 ;  /* 0x009896800000895d */ /* 0x001fea0003900000 */
[----:B------:R-:W0:Y:S02]  /*11a10*/  @!P0 SYNCS.PHASECHK.TRANS64 P0, [R5+URZ+0x2d860], R0 ;  /* 0x02d86000050085a7 */ /* 0x000e24000800007f */
[----:B0-----:R-:W-:Y:S05]  /*11a20*/  @!P0 BRA `(.L_x_2196) ;  /* 0xfffffffc00f08947 */ /* 0x001fea000383ffff */
.L_x_2188:
[----:B------:R-:W-:Y:S05]  /*11a30*/  BSYNC B0 ;  /* 0x0000000000007941 */ /* 0x000fea0003800000 */
.L_x_2187:
[----:B------:R-:W-:Y:S05]  /*11a40*/  EXIT ;  /* 0x000000000000794d */ /* 0x000fea0003800000 */
.L_x_2066:
[----:B0-----:R-:W-:-:S04]  /*11a50*/  IMAD.U32 R3, RZ, RZ, UR41 ;  /* 0x00000029ff037e24 */ /* 0x001fc8000f8e00ff */
[----:B------:R0:W1:Y:S03]  /*11a60*/  SYNCS.PHASECHK.TRANS64.TRYWAIT P1, [R3+URZ+0x2d800], R0 ;  /* 0x02d80000030075a7 */ /* 0x000066000802017f */
[----:B-1----:R-:W-:Y:S05]  /*11a70*/  @!P1 NANOSLEEP.SYNCS 0x989680 ;  /* 0x009896800000995d */ /* 0x002fea0003900000 */
[----:B------:R-:W1:Y:S02]  /*11a80*/  @!P1 SYNCS.PHASECHK.TRANS64 P1, [R3+URZ+0x2d800], R0 ;  /* 0x02d80000030095a7 */ /* 0x000e64000802007f */
[----:B-1----:R-:W-:Y:S05]  /*11a90*/  @!P1 BRA `(.L_x_2066) ;  /* 0xfffffffc00ec9947 */ /* 0x002fea000383ffff */
[----:B------:R-:W-:Y:S05]  /*11aa0*/  BRA `(.L_x_2197) ;  /* 0xfffffefc00287947 */ /* 0x000fea000383ffff */
.L_x_2070:
[----:B-1----:R1:W2:Y:S02]  /*11ab0*/  SYNCS.PHASECHK.TRANS64.TRYWAIT P1, [R0+URZ+0x2d830], R3 ;  /* 0x02d83003000075a7 */ /* 0x0022a4000802017f */
[----:B--2---:R-:W-:Y:S05]  /*11ac0*/  @!P1 NANOSLEEP.SYNCS 0x989680 ;  /* 0x009896800000995d */ /* 0x004fea0003900000 */
[----:B------:R-:W2:Y:S02]  /*11ad0*/  @!P1 SYNCS.PHASECHK.TRANS64 P1, [R0+URZ+0x2d830], R3 ;  /* 0x02d83003000095a7 */ /* 0x000ea4000802007f */
[----:B--2---:R-:W-:Y:S05]  /*11ae0*/  @!P1 BRA `(.L_x_2070) ;  /* 0xfffffffc00f09947 */ /* 0x004fea000383ffff */
[----:B------:R-:W-:Y:S05]  /*11af0*/  BRA `(.L_x_2069) ;  /* 0xfffffefc00407947 */ /* 0x000fea000383ffff */
.L_x_2076:
[----:B--2---:R-:W-:-:S04]  /*11b00*/  IMAD.U32 R10, RZ, RZ, UR7 ;  /* 0x00000007ff0a7e24 */ /* 0x004fc8000f8e00ff */
[----:B------:R2:W3:Y:S03]  /*11b10*/  SYNCS.PHASECHK.TRANS64.TRYWAIT P1, [R10+URZ+0x2d830], R9 ;  /* 0x02d830090a0075a7 */ /* 0x0004e6000802017f */
[----:B---3--:R-:W-:Y:S05]  /*11b20*/  @!P1 NANOSLEEP.SYNCS 0x989680 ;  /* 0x009896800000995d */ /* 0x008fea0003900000 */
[----:B------:R-:W3:Y:S02]  /*11b30*/  @!P1 SYNCS.PHASECHK.TRANS64 P1, [R10+URZ+0x2d830], R9 ;  /* 0x02d830090a0095a7 */ /* 0x000ee4000802007f */
[----:B---3--:R-:W-:Y:S05]  /*11b40*/  @!P1 BRA `(.L_x_2076) ;  /* 0xfffffffc00ec9947 */ /* 0x008fea000383ffff */
[----:B------:R-:W-:Y:S05]  /*11b50*/  BRA `(.L_x_2073) ;  /* 0xffffff2800147947 */ /* 0x000fea000383ffff */
.L_x_2080:
[----:B-1----:R-:W-:-:S04]  /*11b60*/  IMAD.U32 R9, RZ, RZ, UR7 ;  /* 0x00000007ff097e24 */ /* 0x002fc8000f8e00ff */
[----:B------:R1:W2:Y:S03]  /*11b70*/  SYNCS.PHASECHK.TRANS64.TRYWAIT P1, [R9+URZ+0x2d850], R6 ;  /* 0x02d85006090075a7 */ /* 0x0002a6000802017f */
[----:B--2---:R-:W-:Y:S05]  /*11b80*/  @!P1 NANOSLEEP.SYNCS 0x989680 ;  /* 0x009896800000995d */ /* 0x004fea0003900000 */
[----:B------:R-:W2:Y:S02]  /*11b90*/  @!P1 SYNCS.PHASECHK.TRANS64 P1, [R9+URZ+0x2d850], R6 ;  /* 0x02d85006090095a7 */ /* 0x000ea4000802007f */
[----:B--2---:R-:W-:Y:S05]  /*11ba0*/  @!P1 BRA `(.L_x_2080) ;  /* 0xfffffffc00ec9947 */ /* 0x004fea000383ffff */
[----:B------:R-:W-:Y:S05]  /*11bb0*/  BRA `(.L_x_2077) ;  /* 0xffffff2800bc7947 */ /* 0x000fea000383ffff */
.L_x_2088:
[----:B--2---:R-:W-:-:S04]  /*11bc0*/  IMAD.U32 R9, RZ, RZ, UR7 ;  /* 0x00000007ff097e24 */ /* 0x004fc8000f8e00ff */
[----:B------:R2:W3:Y:S03]  /*11bd0*/  SYNCS.PHASECHK.TRANS64.TRYWAIT P1, [R9+URZ+0x2d830], R8 ;  /* 0x02d83008090075a7 */ /* 0x0004e6000802017f */
[----:B---3--:R-:W-:Y:S05]  /*11be0*/  @!P1 NANOSLEEP.SYNCS 0x989680 ;  /* 0x009896800000995d */ /* 0x008fea0003900000 */
[----:B------:R-:W3:Y:S02]  /*11bf0*/  @!P1 SYNCS.PHASECHK.TRANS64 P1, [R9+URZ+0x2d830], R8 ;  /* 0x02d83008090095a7 */ /* 0x000ee4000802007f */
[----:B---3--:R-:W-:Y:S05]  /*11c00*/  @!P1 BRA `(.L_x_2088) ;  /* 0xfffffffc00ec9947 */ /* 0x008fea000383ffff */
[----:B------:R-:W-:Y:S05]  /*11c10*/  BRA `(.L_x_2085) ;  /* 0xffffff5800747947 */ /* 0x000fea000383ffff */
.L_x_2092:
[----:B-1----:R-:W-:-:S04]  /*11c20*/  MOV R8, UR7 ;  /* 0x0000000700087c02 */ /* 0x002fc80008000f00 */
[----:B------:R1:W2:Y:S03]  /*11c30*/  SYNCS.PHASECHK.TRANS64.TRYWAIT P1, [R8+URZ+0x2d850], R7 ;  /* 0x02d85007080075a7 */ /* 0x0002a6000802017f */
[----:B--2---:R-:W-:Y:S05]  /*11c40*/  @!P1 NANOSLEEP.SYNCS 0x989680 ;  /* 0x009896800000995d */ /* 0x004fea0003900000 */
[----:B------:R-:W2:Y:S02]  /*11c50*/  @!P1 SYNCS.PHASECHK.TRANS64 P1, [R8+URZ+0x2d850], R7 ;  /* 0x02d85007080095a7 */ /* 0x000ea4000802007f */
[----:B--2---:R-:W-:Y:S05]  /*11c60*/  @!P1 BRA `(.L_x_2092) ;  /* 0xfffffffc00ec9947 */ /* 0x004fea000383ffff */
[----:B------:R-:W-:Y:S05]  /*11c70*/  BRA `(.L_x_2089) ;  /* 0xffffff5c001c7947 */ /* 0x000fea000383ffff */
.L_x_2099:
[----:B--2---:R-:W-:-:S04]  /*11c80*/  IMAD.U32 R5, RZ, RZ, UR4 ;  /* 0x00000004ff057e24 */ /* 0x004fc8000f8e00ff */
[----:B------:R2:W3:Y:S03]  /*11c90*/  SYNCS.PHASECHK.TRANS64.TRYWAIT P1, [R5+URZ+0x2d850], R4 ;  /* 0x02d85004050075a7 */ /* 0x0004e6000802017f */
[----:B---3--:R-:W-:Y:S05]  /*11ca0*/  @!P1 NANOSLEEP.SYNCS 0x989680 ;  /* 0x009896800000995d */ /* 0x008fea0003900000 */
[----:B------:R-:W3:Y:S02]  /*11cb0*/  @!P1 SYNCS.PHASECHK.TRANS64 P1, [R5+URZ+0x2d850], R4 ;  /* 0x02d85004050095a7 */ /* 0x000ee4000802007f */
[----:B---3--:R-:W-:Y:S05]  /*11cc0*/  @!P1 BRA `(.L_x_2099) ;  /* 0xfffffffc00ec9947 */ /* 0x008fea000383ffff */
[----:B------:R-:W-:Y:S05]  /*11cd0*/  BRA `(.L_x_2098) ;  /* 0xffffff80004c7947 */ /* 0x000fea000383ffff */
.L_x_2134:
        /* <DEDUP_REMOVED lines=11> */
.L_x_2199:
[----:B------:R-:W-:Y:S05]  /*11d90*/  BSYNC B0 ;  /* 0x0000000000007941 */ /* 0x000fea0003800000 */
.L_x_2198:
[----:B------:R-:W-:Y:S05]  /*11da0*/  BRA `(.L_x_2200) ;  /* 0xffffffbc00ec7947 */ /* 0x000fea000383ffff */
.L_x_2137:
[----:B0-----:R0:W1:Y:S02]  /*11db0*/  SYNCS.PHASECHK.TRANS64.TRYWAIT P0, [R2+URZ+0x2d840], R3 ;  /* 0x02d84003020075a7 */ /* 0x001064000800017f */
[----:B-1----:R-:W-:Y:S05]  /*11dc0*/  @!P0 NANOSLEEP.SYNCS 0x989680 ;  /* 0x009896800000895d */ /* 0x002fea0003900000 */
[----:B------:R-:W1:Y:S02]  /*11dd0*/  @!P0 SYNCS.PHASECHK.TRANS64 P0, [R2+URZ+0x2d840], R3 ;  /* 0x02d84003020085a7 */ /* 0x000e64000800007f */
[----:B-1----:R-:W-:Y:S05]  /*11de0*/  @!P0 BRA `(.L_x_2137) ;  /* 0xfffffffc00f08947 */ /* 0x002fea000383ffff */
[----:B------:R-:W-:Y:S05]  /*11df0*/  BRA `(.L_x_2201) ;  /* 0xffffffc0005c7947 */ /* 0x000fea000383ffff */
.L_x_2138:
[----:B------:R-:W-:Y:S01]  /*11e00*/  BSSY B0, `(.L_x_2202) ;  /* 0x0000008000007945 */ /* 0x000fe20003800000 */
[----:B------:R-:W-:Y:S01]  /*11e10*/  IMAD.MOV.U32 R13, RZ, RZ, R6 ;  /* 0x000000ffff0d7224 */ /* 0x000fe200078e0006 */
[----:B------:R-:W-:Y:S01]  /*11e20*/  MOV R12, RZ ;  /* 0x000000ff000c7202 */ /* 0x000fe20000000f00 */
[----:B------:R-:W-:Y:S02]  /*11e30*/  IMAD.MOV.U32 R11, RZ, RZ, 0x1c1f ;  /* 0x00001c1fff0b7424 */ /* 0x000fe400078e00ff */
[----:B------:R-:W-:-:S07]  /*11e40*/  IMAD.MOV.U32 R15, RZ, RZ, -0x1 ;  /* 0xffffffffff0f7424 */ /* 0x000fce00078e00ff */
[----:B------:R-:W-:Y:S05]  /*11e50*/  WARPSYNC.COLLECTIVE R15, `(.L_x_2203) ;  /* 0x000000000f087348 */ /* 0x000fea0003c00000 */
[----:B------:R0:W1:Y:S02]  /*11e60*/  SHFL.IDX P6, R14, R13, R12, R11 ;  /* 0x0000000c0d0e7389 */ /* 0x00006400000c000b */
[----:B01----:R-:W-:Y:S01]  /*11e70*/  ENDCOLLECTIVE ;  /* 0x000000000000791b */ /* 0x003fe20003800000 */
.L_x_2203:
[----:B------:R-:W-:Y:S05]  /*11e80*/  BSYNC B0 ;  /* 0x0000000000007941 */ /* 0x000fea0003800000 */
.L_x_2202:
        /* <DEDUP_REMOVED lines=9> */
.L_x_2204:
[----:B------:R-:W-:Y:S02]  /*11f20*/  IMAD.MOV.U32 R13, RZ, RZ, R6 ;  /* 0x000000ffff0d7224 */ /* 0x000fe400078e0006 */
[----:B------:R-:W-:Y:S02]  /*11f30*/  IMAD.MOV.U32 R12, RZ, RZ, 0x1 ;  /* 0x00000001ff0c7424 */ /* 0x000fe400078e00ff */
[----:B------:R-:W-:-:S07]  /*11f40*/  IMAD.MOV.U32 R5, RZ, RZ, R14 ;  /* 0x000000ffff057224 */ /* 0x000fce00078e000e */
[----:B------:R-:W-:Y:S05]  /*11f50*/  WARPSYNC.COLLECTIVE R15, `(.L_x_2205) ;  /* 0x000000000f087348 */ /* 0x000fea0003c00000 */
[----:B------:R0:W1:Y:S02]  /*11f60*/  SHFL.IDX P6, R14, R13, R12, R11 ;  /* 0x0000000c0d0e7389 */ /* 0x00006400000c000b */
[----:B01----:R-:W-:Y:S01]  /*11f70*/  ENDCOLLECTIVE ;  /* 0x000000000000791b */ /* 0x003fe20003800000 */
.L_x_2205:
[----:B------:R-:W-:-:S05]  /*11f80*/  @P0 LEA R5, P1, R9, R5, 0x1 ;  /* 0x0000000509050211 */ /* 0x000fca00078208ff */
[----:B------:R-:W-:Y:S01]  /*11f90*/  @P0 IMAD.X R4, RZ, RZ, R4, P1 ;  /* 0x000000ffff040224 */ /* 0x000fe200008e0604 */
[----:B------:R-:W-:-:S04]  /*11fa0*/  ISETP.GE.AND P1, PT, R3, 0x21, PT ;  /* 0x000000210300780c */ /* 0x000fc80003f26270 */
[----:B------:R-:W-:Y:S02]  /*11fb0*/  @P0 LOP3.LUT R5, R5, R4, RZ, 0x3c, !PT ;  /* 0x0000000405050212 */ /* 0x000fe400078e3cff */
        /* <DEDUP_REMOVED lines=13> */
.L_x_2206:
[----:B------:R-:W-:Y:S02]  /*12090*/  @P1 IMAD R8, R7, 0x2, R23 ;  /* 0x0000000207081824 */ /* 0x000fe400078e0217 */
[----:B------:R-:W-:Y:S02]  /*120a0*/  IMAD.MOV.U32 R13, RZ, RZ, R6 ;  /* 0x000000ffff0d7224 */ /* 0x000fe400078e0006 */
[----:B------:R-:W-:Y:S02]  /*120b0*/  IMAD.MOV.U32 R12, RZ, RZ, 0x2 ;  /* 0x00000002ff0c7424 */ /* 0x000fe400078e00ff */
[----:B------:R-:W-:-:S07]  /*120c0*/  IMAD.MOV.U32 R5, RZ, RZ, R14 ;  /* 0x000000ffff057224 */ /* 0x000fce00078e000e */
[----:B------:R-:W-:Y:S05]  /*120d0*/  WARPSYNC.COLLECTIVE R15, `(.L_x_2207) ;  /* 0x000000000f087348 */ /* 0x000fea0003c00000 */
[----:B------:R0:W1:Y:S02]  /*120e0*/  SHFL.IDX P6, R14, R13, R12, R11 ;  /* 0x0000000c0d0e7389 */ /* 0x00006400000c000b */
[----:B01----:R-:W-:Y:S01]  /*120f0*/  ENDCOLLECTIVE ;  /* 0x000000000000791b */ /* 0x003fe20003800000 */
.L_x_2207:
[----:B------:R-:W-:-:S05]  /*12100*/  @P1 LEA R5, P0, R9, R5, 0x1 ;  /* 0x0000000509051211 */ /* 0x000fca00078008ff */
[----:B------:R-:W-:-:S05]  /*12110*/  @P1 IMAD.X R4, RZ, RZ, R4, P0 ;  /* 0x000000ffff041224 */ /* 0x000fca00000e0604 */
        /* <DEDUP_REMOVED lines=15> */
.L_x_2208:
[----:B------:R-:W-:Y:S02]  /*12210*/  @P1 IMAD R8, R7, 0x2, R23 ;  /* 0x0000000207081824 */ /* 0x000fe400078e0217 */
[----:B------:R-:W-:Y:S02]  /*12220*/  IMAD.MOV.U32 R13, RZ, RZ, R6 ;  /* 0x000000ffff0d7224 */ /* 0x000fe400078e0006 */
[----:B------:R-:W-:Y:S02]  /*12230*/  IMAD.MOV.U32 R12, RZ, RZ, 0x3 ;  /* 0x00000003ff0c7424 */ /* 0x000fe400078e00ff */
[----:B------:R-:W-:-:S07]  /*12240*/  IMAD.MOV.U32 R5, RZ, RZ, R14 ;  /* 0x000000ffff057224 */ /* 0x000fce00078e000e */
[----:B------:R-:W-:Y:S05]  /*12250*/  WARPSYNC.COLLECTIVE R15, `(.L_x_2209) ;  /* 0x000000000f087348 */ /* 0x000fea0003c00000 */
[----:B------:R0:W1:Y:S02]  /*12260*/  SHFL.IDX P6, R14, R13, R12, R11 ;  /* 0x0000000c0d0e7389 */ /* 0x00006400000c000b */
[----:B01----:R-:W-:Y:S01]  /*12270*/  ENDCOLLECTIVE ;  /* 0x000000000000791b */ /* 0x003fe20003800000 */
.L_x_2209:
[----:B------:R-:W-:-:S05]  /*12280*/  @P1 LEA R5, P0, R9, R5, 0x1 ;  /* 0x0000000509051211 */ /* 0x000fca00078008ff */
[----:B------:R-:W-:-:S05]  /*12290*/  @P1 IMAD.X R4, RZ, RZ, R4, P0 ;  /* 0x000000ffff041224 */ /* 0x000fca00000e0604 */
[----:B------:R-:W-:Y:S02]  /*122a0*/  @P1 LOP3.LUT R5, R5, R4, RZ, 0x3c, !PT ;  /* 0x0000000405051212 */ /* 0x000fe400078e3cff */
[----:B------:R-:W-:Y:S02]  /*122b0*/  MOV R13, R0 ;  /* 0x00000000000d7202 */ /* 0x000fe40000000f00 */
[----:B------:R-:W-:-:S04]  /*122c0*/  @P1 LOP3.LUT R4, R5, R4, RZ, 0x3c, !PT ;  /* 0x0000000405041212 */ /* 0x000fc800078e3cff */
[----:B------:R-:W-:Y:S01]  /*122d0*/  @P1 LOP3.LUT R5, R5, R4, RZ, 0x3c, !PT ;  /* 0x0000000405051212 */ /* 0x000fe200078e3cff */
[----:B------:R-:W-:-:S07]  /*122e0*/  IMAD.MOV.U32 R6, RZ, RZ, R14 ;  /* 0x000000ffff067224 */ /* 0x000fce00078e000e */
[----:B------:R-:W-:Y:S05]  /*122f0*/  WARPSYNC.COLLECTIVE R15, `(.L_x_2210) ;  /* 0x000000000f087348 */ /* 0x000fea0003c00000 */
[----:B------:R0:W1:Y:S02]  /*12300*/  SHFL.IDX P6, R14, R13, R12, R11 ;  /* 0x0000000c0d0e7389 */ /* 0x00006400000c000b */
[----:B01----:R-:W-:Y:S01]  /*12310*/  ENDCOLLECTIVE ;  /* 0x000000000000791b */ /* 0x003fe20003800000 */
.L_x_2210:
        /* <DEDUP_REMOVED lines=8> */
.L_x_2143:
[----:B------:R-:W2:Y:S04]  /*123a0*/  LDL.LU R11, [R1+0x20] ;  /* 0x00002000010b7983 */ /* 0x000ea80000300800 */
[----:B------:R0:W5:Y:S01]  /*123b0*/  LDL R9, [R1+0x18] ;  /* 0x0000180001097983 */ /* 0x0001620000100800 */
[----:B------:R-:W-:Y:S02]  /*123c0*/  IMAD.MOV.U32 R13, RZ, RZ, R0 ;  /* 0x000000ffff0d7224 */ /* 0x000fe400078e0000 */
[----:B------:R-:W-:Y:S02]  /*123d0*/  IMAD.MOV.U32 R12, RZ, RZ, RZ ;  /* 0x000000ffff0c7224 */ /* 0x000fe400078e00ff */
[----:B------:R-:W-:Y:S02]  /*123e0*/  IMAD.MOV.U32 R15, RZ, RZ, -0x1 ;  /* 0xffffffffff0f7424 */ /* 0x000fe400078e00ff */
[----:B------:R-:W-:-:S04]  /*123f0*/  IMAD R17, R17, 0xc0, R21 ;  /* 0x000000c011117824 */ /* 0x000fc800078e0215 */
[----:B------:R-:W-:Y:S02]  /*12400*/  VIADD R5, R17, 0x20 ;  /* 0x0000002011057836 */ /* 0x000fe40000000000 */
[----:B--2---:R-:W-:Y:S02]  /*12410*/  IMAD R2, R11, R10, RZ ;  /* 0x0000000a0b027224 */ /* 0x004fe400078e02ff */
[----:B0-----:R-:W-:-:S07]  /*12420*/  IMAD.MOV.U32 R11, RZ, RZ, 0x1c1f ;  /* 0x00001c1fff0b7424 */ /* 0x001fce00078e00ff */
[----:B-----5:R-:W-:Y:S05]  /*12430*/  WARPSYNC.COLLECTIVE R15, `(.L_x_2212) ;  /* 0x000000000f087348 */ /* 0x020fea0003c00000 */
[----:B------:R0:W1:Y:S02]  /*12440*/  SHFL.IDX P6, R14, R13, R12, R11 ;  /* 0x0000000c0d0e7389 */ /* 0x00006400000c000b */
[----:B01---5:R-:W-:Y:S01]  /*12450*/  ENDCOLLECTIVE ;  /* 0x000000000000791b */ /* 0x023fe20003800000 */
.L_x_2212:
[----:B------:R-:W-:Y:S01]  /*12460*/  MOV R13, R4 ;  /* 0x00000004000d7202 */ /* 0x000fe20000000f00 */
[----:B------:R-:W-:-:S07]  /*12470*/  IMAD.MOV.U32 R6, RZ, RZ, R14 ;  /* 0x000000ffff067224 */ /* 0x000fce00078e000e */
[----:B------:R-:W-:Y:S05]  /*12480*/  WARPSYNC.COLLECTIVE R15, `(.L_x_2213) ;  /* 0x000000000f087348 */ /* 0x000fea0003c00000 */
[----:B------:R0:W1:Y:S02]  /*12490*/  SHFL.IDX P6, R14, R13, R12, R11 ;  /* 0x0000000c0d0e7389 */ /* 0x00006400000c000b */
[----:B01----:R-:W-:Y:S01]  /*124a0*/  ENDCOLLECTIVE ;  /* 0x000000000000791b */ /* 0x003fe20003800000 */
.L_x_2213:
[----:B------:R-:W-:Y:S01]  /*124b0*/  ISETP.GE.AND P2, PT, R17, R2, PT ;  /* 0x000000021100720c */ /* 0x000fe20003f46270 */
[----:B------:R-:W-:Y:S02]  /*124c0*/  IMAD.MOV.U32 R13, RZ, RZ, R0 ;  /* 0x000000ffff0d7224 */ /* 0x000fe400078e0000 */
[----:B------:R-:W-:Y:S02]  /*124d0*/  IMAD.MOV.U32 R12, RZ, RZ, 0x1 ;  /* 0x00000001ff0c7424 */ /* 0x000fe400078e00ff */
[----:B------:R-:W-:-:S08]  /*124e0*/  IMAD.MOV.U32 R7, RZ, RZ, R14 ;  /* 0x000000ffff077224 */ /* 0x000fd000078e000e */
[----:B------:R-:W-:Y:S05]  /*124f0*/  WARPSYNC.COLLECTIVE R15, `(.L_x_2214) ;  /* 0x000000000f087348 */ /* 0x000fea0003c00000 */
[----:B------:R0:W1:Y:S02]  /*12500*/  SHFL.IDX P6, R14, R13, R12, R11 ;  /* 0x0000000c0d0e7389 */ /* 0x00006400000c000b */
[----:B01----:R-:W-:Y:S01]  /*12510*/  ENDCOLLECTIVE ;  /* 0x000000000000791b */ /* 0x003fe20003800000 */
.L_x_2214:
[----:B------:R-:W-:-:S05]  /*12520*/  @!P2 LEA R7, P4, R20, R7, 0x1 ;  /* 0x000000071407a211 */ /* 0x000fca00078808ff */
[----:B------:R-:W-:-:S05]  /*12530*/  @!P2 IMAD.X R6, RZ, RZ, R6, P4 ;  /* 0x000000ffff06a224 */ /* 0x000fca00020e0606 */
[----:B------:R-:W-:-:S04]  /*12540*/  @!P2 LOP3.LUT R7, R7, R6, RZ, 0x3c, !PT ;  /* 0x000000060707a212 */ /* 0x000fc800078e3cff */
[----:B------:R-:W-:-:S04]  /*12550*/  @!P2 LOP3.LUT R6, R7, R6, RZ, 0x3c, !PT ;  /* 0x000000060706a212 */ /* 0x000fc800078e3cff */
[----:B------:R-:W-:Y:S02]  /*12560*/  @!P2 LOP3.LUT R7, R7, R6, RZ, 0x3c, !PT ;  /* 0x000000060707a212 */ /* 0x000fe400078e3cff */
[----:B------:R-:W-:-:S03]  /*12570*/  MOV R13, R4 ;  /* 0x00000004000d7202 */ /* 0x000fc60000000f00 */
        /* <DEDUP_REMOVED lines=10> */
.L_x_2215:
[----:B------:R-:W-:Y:S01]  /*12620*/  ISETP.GE.AND P2, PT, R5, R2, PT ;  /* 0x000000020500720c */ /* 0x000fe20003f46270 */
[----:B------:R-:W-:Y:S02]  /*12630*/  IMAD.MOV.U32 R13, RZ, RZ, R0 ;  /* 0x000000ffff0d7224 */ /* 0x000fe400078e0000 */
[----:B------:R-:W-:Y:S02]  /*12640*/  IMAD.MOV.U32 R12, RZ, RZ, 0x2 ;  /* 0x00000002ff0c7424 */ /* 0x000fe400078e00ff */
[----:B------:R-:W-:-:S08]  /*12650*/  IMAD.MOV.U32 R7, RZ, RZ, R14 ;  /* 0x000000ffff077224 */ /* 0x000fd000078e000e */
[----:B------:R-:W-:Y:S05]  /*12660*/  WARPSYNC.COLLECTIVE R15, `(.L_x_2216) ;  /* 0x000000000f087348 */ /* 0x000fea0003c00000 */
[----:B------:R0:W1:Y:S02]  /*12670*/  SHFL.IDX P6, R14, R13, R12, R11 ;  /* 0x0000000c0d0e7389 */ /* 0x00006400000c000b */
[----:B01----:R-:W-:Y:S01]  /*12680*/  ENDCOLLECTIVE ;  /* 0x000000000000791b */ /* 0x003fe20003800000 */
.L_x_2216:
        /* <DEDUP_REMOVED lines=16> */
.L_x_2217:
[----:B------:R-:W-:Y:S02]  /*12790*/  VIADD R5, R17, 0x40 ;  /* 0x0000004011057836 */ /* 0x000fe40000000000 */
[----:B------:R-:W-:Y:S02]  /*127a0*/  IMAD.MOV.U32 R13, RZ, RZ, R0 ;  /* 0x000000ffff0d7224 */ /* 0x000fe400078e0000 */
[----:B------:R-:W-:Y:S01]  /*127b0*/  IMAD.MOV.U32 R12, RZ, RZ, 0x3 ;  /* 0x00000003ff0c7424 */ /* 0x000fe200078e00ff */
[----:B------:R-:W-:Y:S01]  /*127c0*/  ISETP.GE.AND P2, PT, R5, R2, PT ;  /* 0x000000020500720c */ /* 0x000fe20003f46270 */
[----:B------:R-:W-:-:S12]  /*127d0*/  IMAD.MOV.U32 R7, RZ, RZ, R14 ;  /* 0x000000ffff077224 */ /* 0x000fd800078e000e */
[----:B------:R-:W-:Y:S05]  /*127e0*/  WARPSYNC.COLLECTIVE R15, `(.L_x_2218) ;  /* 0x000000000f087348 */ /* 0x000fea0003c00000 */
[----:B------:R0:W1:Y:S02]  /*127f0*/  SHFL.IDX P6, R14, R13, R12, R11 ;  /* 0x0000000c0d0e7389 */ /* 0x00006400000c000b */
[----:B01----:R-:W-:Y:S01]  /*12800*/  ENDCOLLECTIVE ;  /* 0x000000000000791b */ /* 0x003fe20003800000 */
.L_x_2218:
[----:B------:R-:W-:-:S05]  /*12810*/  @!P2 LEA R7, P4, R20, R7, 0x1 ;  /* 0x000000071407a211 */ /* 0x000fca00078808ff */
[----:B------:R-:W-:Y:S02]  /*12820*/  @!P2 IMAD.X R6, RZ, RZ, R6, P4 ;  /* 0x000000ffff06a224 */ /* 0x000fe400020e0606 */
[----:B------:R-:W-:-:S03]  /*12830*/  IMAD.MOV.U32 R13, RZ, RZ, R4 ;  /* 0x000000ffff0d7224 */ /* 0x000fc600078e0004 */
[----:B------:R-:W-:Y:S01]  /*12840*/  @!P2 LOP3.LUT R7, R7, R6, RZ, 0x3c, !PT ;  /* 0x000000060707a212 */ /* 0x000fe200078e3cff */
[----:B------:R-:W-:-:S07]  /*12850*/  IMAD.MOV.U32 R0, RZ, RZ, R14 ;  /* 0x000000ffff007224 */ /* 0x000fce00078e000e */
[----:B------:R-:W-:Y:S05]  /*12860*/  WARPSYNC.COLLECTIVE R15, `(.L_x_2219) ;  /* 0x000000000f087348 */ /* 0x000fea0003c00000 */
[----:B------:R0:W1:Y:S02]  /*12870*/  SHFL.IDX P6, R14, R13, R12, R11 ;  /* 0x0000000c0d0e7389 */ /* 0x00006400000c000b */
[----:B01----:R-:W-:Y:S01]  /*12880*/  ENDCOLLECTIVE ;  /* 0x000000000000791b */ /* 0x003fe20003800000 */
.L_x_2219:
[----:B------:R-:W-:Y:S01]  /*12890*/  @!P2 LOP3.LUT R6, R7, R6, RZ, 0x3c, !PT ;  /* 0x000000060706a212 */ /* 0x000fe200078e3cff */
[----:B------:R-:W-:-:S03]  /*128a0*/  VIADD R5, R17, 0x60 ;  /* 0x0000006011057836 */ /* 0x000fc60000000000 */
[----:B------:R-:W-:-:S05]  /*128b0*/  @!P2 LOP3.LUT R7, R7, R6, RZ, 0x3c, !PT ;  /* 0x000000060707a212 */ /* 0x000fca00078e3cff */
[----:B------:R-:W-:Y:S01]  /*128c0*/  @!PT LDS RZ, [RZ] ;  /* 0x00000000fffff984 */ /* 0x000fe20000000800 */
[----:B------:R-:W-:Y:S01]  /*128d0*/  @!PT LDS RZ, [RZ] ;  /* 0x00000000fffff984 */ /* 0x000fe20000000800 */
[----:B------:R-:W-:Y:S01]  /*128e0*/  @!PT LDS RZ, [RZ] ;  /* 0x00000000fffff984 */ /* 0x000fe20000000800 */
[----:B------:R0:W-:Y:S04]  /*128f0*/  @!P2 LDGSTS.E.BYPASS.LTC128B.128 [R9+0xd400], desc[UR36][R6.64], !P3 ;  /* 0x0d4000000609afae */ /* 0x0001e8000d901d64 */
[----:B------:R0:W-:Y:S01]  /*12900*/  @!P2 LDGSTS.E.BYPASS.LTC128B.128 [R9+0x10400], desc[UR36][R6.64+0x40], !P0 ;  /* 0x104000400609afae */ /* 0x0001e2000c101d64 */
[----:B------:R-:W-:-:S03]  /*12910*/  IMAD.MOV.U32 R13, RZ, RZ, R3 ;  /* 0x000000ffff0d7224 */ /* 0x000fc600078e0003 */
[----:B------:R0:W-:Y:S01]  /*12920*/  @!P2 LDGSTS.E.BYPASS.LTC128B.128 [R9+0x13400], desc[UR36][R6.64+0x80], !P1 ;  /* 0x134000800609afae */ /* 0x0001e2000c901d64 */
[----:B------:R-:W-:Y:S01]  /*12930*/  ISETP.GE.AND P2, PT, R5, R2, PT ;  /* 0x000000020500720c */ /* 0x000fe20003f46270 */
[----:B------:R-:W-:Y:S01]  /*12940*/  IMAD.MOV.U32 R12, RZ, RZ, RZ ;  /* 0x000000ffff0c7224 */ /* 0x000fe200078e00ff */
[----:B------:R-:W-:-:S11]  /*12950*/  MOV R4, R14 ;  /* 0x0000000e00047202 */ /* 0x000fd60000000f00 */
[----:B0-----:R-:W-:Y:S05]  /*12960*/  WARPSYNC.COLLECTIVE R15, `(.L_x_2220) ;  /* 0x000000000f087348 */ /* 0x001fea0003c00000 */
[----:B------:R1:W2:Y:S02]  /*12970*/  SHFL.IDX P6, R14, R13, R12, R11 ;  /* 0x0000000c0d0e7389 */ /* 0x0002a400000c000b */
[----:B012---:R-:W-:Y:S01]  /*12980*/  ENDCOLLECTIVE ;  /* 0x000000000000791b */ /* 0x007fe20003800000 */
.L_x_2220:
        /* <DEDUP_REMOVED lines=16> */
.L_x_2221:
[----:B------:R-:W-:Y:S02]  /*12a90*/  IMAD.MOV.U32 R13, RZ, RZ, R3 ;  /* 0x000000ffff0d7224 */ /* 0x000fe400078e0003 */
[----:B------:R-:W-:Y:S02]  /*12aa0*/  IMAD.MOV.U32 R12, RZ, RZ, 0x1 ;  /* 0x00000001ff0c7424 */ /* 0x000fe400078e00ff */
[----:B------:R-:W-:-:S07]  /*12ab0*/  IMAD.MOV.U32 R4, RZ, RZ, R14 ;  /* 0x000000ffff047224 */ /* 0x000fce00078e000e */
[----:B------:R-:W-:Y:S05]  /*12ac0*/  WARPSYNC.COLLECTIVE R15, `(.L_x_2222) ;  /* 0x000000000f087348 */ /* 0x000fea0003c00000 */
[----:B------:R0:W1:Y:S02]  /*12ad0*/  SHFL.IDX P6, R14, R13, R12, R11 ;  /* 0x0000000c0d0e7389 */ /* 0x00006400000c000b */
[----:B01----:R-:W-:Y:S01]  /*12ae0*/  ENDCOLLECTIVE ;  /* 0x000000000000791b */ /* 0x003fe20003800000 */
.L_x_2222:
        /* <DEDUP_REMOVED lines=9> */
[----:B------:R-:W-:-:S03]  /*12b80*/  MOV R3, R14 ;  /* 0x0000000e00037202 */ /* 0x000fc60000000f00 */
[----:B------:R0:W-:Y:S04]  /*12b90*/  @!P2 LDGSTS.E.BYPASS.LTC128B.128 [R9+0x14400], desc[UR36][R4.64+0x80], !P1 ;  /* 0x144000800409afae */ /* 0x0001e8000c901d64 */
[----:B0-----:R-:W-:Y:S05]  /*12ba0*/  WARPSYNC.COLLECTIVE R15, `(.L_x_2223) ;  /* 0x000000000f087348 */ /* 0x001fea0003c00000 */
[----:B------:R1:W2:Y:S02]  /*12bb0*/  SHFL.IDX P6, R14, R13, R12, R11 ;  /* 0x0000000c0d0e7389 */ /* 0x0002a400000c000b */
[----:B012---:R-:W-:Y:S01]  /*12bc0*/  ENDCOLLECTIVE ;  /* 0x000000000000791b */ /* 0x007fe20003800000 */
.L_x_2223:
[----:B------:R-:W-:Y:S01]  /*12bd0*/  IMAD.MOV.U32 R8, RZ, RZ, R14 ;  /* 0x000000ffff087224 */ /* 0x000fe200078e000e */
[----:B------:R-:W-:Y:S06]  /*12be0*/  BRA `(.L_x_2224) ;  /* 0xffffffc400507947 */ /* 0x000fec000383ffff */
.L_x_2146:
[----:B-1----:R1:W2:Y:S02]  /*12bf0*/  SYNCS.PHASECHK.TRANS64.TRYWAIT P0, [R23+URZ+0x2d820], R0 ;  /* 0x02d82000170075a7 */ /* 0x0022a4000800017f */
[----:B--2---:R-:W-:Y:S05]  /*12c00*/  @!P0 NANOSLEEP.SYNCS 0x989680 ;  /* 0x009896800000895d */ /* 0x004fea0003900000 */
[----:B------:R-:W2:Y:S02]  /*12c10*/  @!P0 SYNCS.PHASECHK.TRANS64 P0, [R23+URZ+0x2d820], R0 ;  /* 0x02d82000170085a7 */ /* 0x000ea4000800007f */
[----:B--2---:R-:W-:Y:S05]  /*12c20*/  @!P0 BRA `(.L_x_2146) ;  /* 0xfffffffc00f08947 */ /* 0x004fea000383ffff */
[----:B------:R-:W-:Y:S05]  /*12c30*/  BRA `(.L_x_2225) ;  /* 0xffffffc400b87947 */ /* 0x000fea000383ffff */
.L_x_2151:
[----:B0-----:R0:W1:Y:S02]  /*12c40*/  SYNCS.PHASECHK.TRANS64.TRYWAIT P0, [R5+URZ+0x2d840], R0 ;  /* 0x02d84000050075a7 */ /* 0x001064000800017f */
[----:B-1----:R-:W-:Y:S05]  /*12c50*/  @!P0 NANOSLEEP.SYNCS 0x989680 ;  /* 0x009896800000895d */ /* 0x002fea0003900000 */
[----:B------:R-:W1:Y:S02]  /*12c60*/  @!P0 SYNCS.PHASECHK.TRANS64 P0, [R5+URZ+0x2d840], R0 ;  /* 0x02d84000050085a7 */ /* 0x000e64000800007f */
[----:B-1----:R-:W-:Y:S05]  /*12c70*/  @!P0 BRA `(.L_x_2151) ;  /* 0xfffffffc00f08947 */ /* 0x002fea000383ffff */
[----:B------:R-:W-:Y:S05]  /*12c80*/  BRA `(.L_x_2226) ;  /* 0xffffffc800a87947 */ /* 0x000fea000383ffff */
.L_x_2152:
        /* <DEDUP_REMOVED lines=8> */
.L_x_2228:
[----:B------:R-:W-:Y:S05]  /*12d10*/  BSYNC B1 ;  /* 0x0000000000017941 */ /* 0x000fea0003800000 */
.L_x_2227:
[----:B------:R-:W0:Y:S01]  /*12d20*/  S2R R21, SR_TID.X ;  /* 0x0000000000157919 */ /* 0x000e220000002100 */
[----:B------:R-:W-:Y:S01]  /*12d30*/  IMAD.MOV.U32 R13, RZ, RZ, R6 ;  /* 0x000000ffff0d7224 */ /* 0x000fe200078e0006 */
[----:B------:R-:W-:Y:S01]  /*12d40*/  MOV R3, R14 ;  /* 0x0000000e00037202 */ /* 0x000fe20000000f00 */
[----:B------:R-:W-:Y:S01]  /*12d50*/  IMAD.MOV.U32 R12, RZ, RZ, RZ ;  /* 0x000000ffff0c7224 */ /* 0x000fe200078e00ff */
[----:B------:R-:W-:Y:S01]  /*12d60*/  LOP3.LUT R22, R22, 0xfffffeff, RZ, 0xc0, !PT ;  /* 0xfffffeff16167812 */ /* 0x000fe200078ec0ff */
[----:B------:R-:W-:Y:S02]  /*12d70*/  IMAD.MOV.U32 R11, RZ, RZ, 0x1c1f ;  /* 0x00001c1fff0b7424 */ /* 0x000fe400078e00ff */
[----:B------:R-:W-:Y:S01]  /*12d80*/  IMAD.MOV.U32 R15, RZ, RZ, -0x1 ;  /* 0xffffffffff0f7424 */ /* 0x000fe200078e00ff */
[----:B------:R-:W-:Y:S01]  /*12d90*/  @P1 LOP3.LUT R22, R22, 0x100, RZ, 0xfc, !PT ;  /* 0x0000010016161812 */ /* 0x000fe200078efcff */
[----:B------:R-:W-:-:S07]  /*12da0*/  IMAD R4, R4, 0x2, R23 ;  /* 0x0000000204047824 */ /* 0x000fce00078e0217 */
[----:B0-----:R-:W-:Y:S05]  /*12db0*/  WARPSYNC.COLLECTIVE R15, `(.L_x_2229) ;  /* 0x000000000f087348 */ /* 0x001fea0003c00000 */
[----:B------:R1:W2:Y:S02]  /*12dc0*/  SHFL.IDX P6, R14, R13, R12, R11 ;  /* 0x0000000c0d0e7389 */ /* 0x0002a400000c000b */
[----:B012---:R-:W-:Y:S01]  /*12dd0*/  ENDCOLLECTIVE ;  /* 0x000000000000791b */ /* 0x007fe20003800000 */
.L_x_2229:
[----:B------:R-:W-:Y:S01]  /*12de0*/  LOP3.LUT P1, RZ, R22, 0x4, RZ, 0xc0, !PT ;  /* 0x0000000416ff7812 */ /* 0x000fe2000782c0ff */
        /* <DEDUP_REMOVED lines=8> */
.L_x_2230:
[----:B------:R-:W-:-:S04]  /*12e70*/  SHF.L.U32 R0, R21, 0x1, RZ ;  /* 0x0000000115007819 */ /* 0x000fc800000006ff */
        /* <DEDUP_REMOVED lines=13> */
.L_x_2231:
[----:B------:R-:W-:Y:S02]  /*12f50*/  IMAD.MOV.U32 R13, RZ, RZ, R7 ;  /* 0x000000ffff0d7224 */ /* 0x000fe400078e0007 */
[----:B------:R-:W-:Y:S01]  /*12f60*/  IMAD.MOV.U32 R12, RZ, RZ, 0x2 ;  /* 0x00000002ff0c7424 */ /* 0x000fe200078e00ff */
[----:B------:R-:W-:-:S07]  /*12f70*/  MOV R2, R14 ;  /* 0x0000000e00027202 */ /* 0x000fce0000000f00 */
[----:B------:R-:W-:Y:S05]  /*12f80*/  WARPSYNC.COLLECTIVE R15, `(.L_x_2232) ;  /* 0x000000000f087348 */ /* 0x000fea0003c00000 */
[----:B------:R0:W1:Y:S02]  /*12f90*/  SHFL.IDX P6, R14, R13, R12, R11 ;  /* 0x0000000c0d0e7389 */ /* 0x00006400000c000b */
[----:B01----:R-:W-:Y:S01]  /*12fa0*/  ENDCOLLECTIVE ;  /* 0x000000000000791b */ /* 0x003fe20003800000 */
.L_x_2232:
        /* <DEDUP_REMOVED lines=13> */
.L_x_2233:
[----:B------:R-:W-:Y:S02]  /*13080*/  IMAD.MOV.U32 R13, RZ, RZ, R7 ;  /* 0x000000ffff0d7224 */ /* 0x000fe400078e0007 */
[----:B------:R-:W-:Y:S02]  /*13090*/  IMAD.MOV.U32 R12, RZ, RZ, 0x3 ;  /* 0x00000003ff0c7424 */ /* 0x000fe400078e00ff */
[----:B------:R-:W-:-:S07]  /*130a0*/  IMAD.MOV.U32 R2, RZ, RZ, R14 ;  /* 0x000000ffff027224 */ /* 0x000fce00078e000e */
[----:B------:R-:W-:Y:S05]  /*130b0*/  WARPSYNC.COLLECTIVE R15, `(.L_x_2234) ;  /* 0x000000000f087348 */ /* 0x000fea0003c00000 */
[----:B------:R0:W1:Y:S02]  /*130c0*/  SHFL.IDX P6, R14, R13, R12, R11 ;  /* 0x0000000c0d0e7389 */ /* 0x00006400000c000b */
[----:B01----:R-:W-:Y:S01]  /*130d0*/  ENDCOLLECTIVE ;  /* 0x000000000000791b */ /* 0x003fe20003800000 */
.L_x_2234:
        /* <DEDUP_REMOVED lines=14> */
.L_x_2235:
[----:B------:R-:W-:Y:S01]  /*131c0*/  IMAD.MOV.U32 R2, RZ, RZ, R14 ;  /* 0x000000ffff027224 */ /* 0x000fe200078e000e */
[----:B------:R-:W-:Y:S06]  /*131d0*/  BRA `(.L_x_2236) ;  /* 0xffffffc800487947 */ /* 0x000fec000383ffff */
.L_x_2157:
[----:B-1----:R1:W2:Y:S02]  /*131e0*/  SYNCS.PHASECHK.TRANS64.TRYWAIT P0, [R5+URZ+0x2d860], R2 ;  /* 0x02d86002050075a7 */ /* 0x0022a4000800017f */
[----:B--2---:R-:W-:Y:S05]  /*131f0*/  @!P0 NANOSLEEP.SYNCS 0x989680 ;  /* 0x009896800000895d */ /* 0x004fea0003900000 */
[----:B------:R-:W2:Y:S02]  /*13200*/  @!P0 SYNCS.PHASECHK.TRANS64 P0, [R5+URZ+0x2d860], R2 ;  /* 0x02d86002050085a7 */ /* 0x000ea4000800007f */
[----:B--2---:R-:W-:Y:S05]  /*13210*/  @!P0 BRA `(.L_x_2157) ;  /* 0xfffffffc00f08947 */ /* 0x004fea000383ffff */
[----:B------:R-:W-:Y:S05]  /*13220*/  BRA `(.L_x_2237) ;  /* 0xffffffc800ac7947 */ /* 0x000fea000383ffff */
.L_x_2158:
[----:B------:R-:W-:Y:S01]  /*13230*/  BSSY B1, `(.L_x_2238) ;  /* 0x0000008000017945 */ /* 0x000fe20003800000 */
[----:B------:R-:W-:Y:S01]  /*13240*/  IMAD.MOV.U32 R13, RZ, RZ, R25 ;  /* 0x000000ffff0d7224 */ /* 0x000fe200078e0019 */
[----:B------:R-:W-:Y:S01]  /*13250*/  MOV R12, RZ ;  /* 0x000000ff000c7202 */ /* 0x000fe20000000f00 */
[----:B------:R-:W-:Y:S02]  /*13260*/  IMAD.MOV.U32 R11, RZ, RZ, 0x1c1f ;  /* 0x00001c1fff0b7424 */ /* 0x000fe400078e00ff */
[----:B------:R-:W-:-:S07]  /*13270*/  IMAD.MOV.U32 R15, RZ, RZ, -0x1 ;  /* 0xffffffffff0f7424 */ /* 0x000fce00078e00ff */
[----:B-1----:R-:W-:Y:S05]  /*13280*/  WARPSYNC.COLLECTIVE R15, `(.L_x_2239) ;  /* 0x000000000f087348 */ /* 0x002fea0003c00000 */
[----:B------:R0:W2:Y:S02]  /*13290*/  SHFL.IDX P6, R14, R13, R12, R11 ;  /* 0x0000000c0d0e7389 */ /* 0x0000a400000c000b */
[----:B012---:R-:W-:Y:S01]  /*132a0*/  ENDCOLLECTIVE ;  /* 0x000000000000791b */ /* 0x007fe20003800000 */
.L_x_2239:
[----:B------:R-:W-:Y:S05]  /*132b0*/  BSYNC B1 ;  /* 0x0000000000017941 */ /* 0x000fea0003800000 */
.L_x_2238:
[----:B------:R-:W-:Y:S01]  /*132c0*/  IMAD.MOV.U32 R13, RZ, RZ, R24 ;  /* 0x000000ffff0d7224 */ /* 0x000fe200078e0018 */
[----:B------:R-:W-:Y:S01]  /*132d0*/  MOV R15, 0xffffffff ;  /* 0xffffffff000f7802 */ /* 0x000fe20000000f00 */
[----:B------:R-:W-:Y:S02]  /*132e0*/  IMAD.MOV.U32 R12, RZ, RZ, RZ ;  /* 0x000000ffff0c7224 */ /* 0x000fe400078e00ff */
[----:B------:R-:W-:Y:S02]  /*132f0*/  IMAD.MOV.U32 R11, RZ, RZ, 0x1c1f ;  /* 0x00001c1fff0b7424 */ /* 0x000fe400078e00ff */
[----:B------:R-:W-:Y:S02]  /*13300*/  IMAD.MOV.U32 R3, RZ, RZ, R14 ;  /* 0x000000ffff037224 */ /* 0x000fe400078e000e */
[----:B------:R-:W-:-:S07]  /*13310*/  IMAD R4, R4, 0x2, R23 ;  /* 0x0000000204047824 */ /* 0x000fce00078e0217 */
[----:B------:R-:W-:Y:S05]  /*13320*/  WARPSYNC.COLLECTIVE R15, `(.L_x_2240) ;  /* 0x000000000f087348 */ /* 0x000fea0003c00000 */
[----:B------:R0:W1:Y:S02]  /*13330*/  SHFL.IDX P6, R14, R13, R12, R11 ;  /* 0x0000000c0d0e7389 */ /* 0x00006400000c000b */
[----:B01----:R-:W-:Y:S01]  /*13340*/  ENDCOLLECTIVE ;  /* 0x000000000000791b */ /* 0x003fe20003800000 */
.L_x_2240:
[----:B------:R-:W-:Y:S02]  /*13350*/  IMAD.MOV.U32 R13, RZ, RZ, R25 ;  /* 0x000000ffff0d7224 */ /* 0x000fe400078e0019 */
[----:B------:R-:W-:Y:S02]  /*13360*/  IMAD.MOV.U32 R12, RZ, RZ, 0x1 ;  /* 0x00000001ff0c7424 */ /* 0x000fe400078e00ff */
[----:B------:R-:W-:-:S07]  /*13370*/  IMAD.MOV.U32 R2, RZ, RZ, R14 ;  /* 0x000000ffff027224 */ /* 0x000fce00078e000e */
[----:B------:R-:W-:Y:S05]  /*13380*/  WARPSYNC.COLLECTIVE R15, `(.L_x_2241) ;  /* 0x000000000f087348 */ /* 0x000fea0003c00000 */
[----:B------:R0:W1:Y:S02]  /*13390*/  SHFL.IDX P6, R14, R13, R12, R11 ;  /* 0x0000000c0d0e7389 */ /* 0x00006400000c000b */
[----:B01----:R-:W-:Y:S01]  /*133a0*/  ENDCOLLECTIVE ;  /* 0x000000000000791b */ /* 0x003fe20003800000 */
.L_x_2241:
[----:B------:R-:W-:-:S05]  /*133b0*/  IADD3 R2, P0, R2, R0, RZ ;  /* 0x0000000002027210 */ /* 0x000fca0007f1e0ff */
[----:B------:R-:W-:Y:S01]  /*133c0*/  IMAD.X R3, RZ, RZ, R3, P0 ;  /* 0x000000ffff037224 */ /* 0x000fe200000e0603 */
        /* <DEDUP_REMOVED lines=14> */
.L_x_2242:
[----:B------:R-:W-:Y:S02]  /*134b0*/  IMAD.MOV.U32 R13, RZ, RZ, R25 ;  /* 0x000000ffff0d7224 */ /* 0x000fe400078e0019 */
[----:B------:R-:W-:Y:S02]  /*134c0*/  IMAD.MOV.U32 R12, RZ, RZ, 0x2 ;  /* 0x00000002ff0c7424 */ /* 0x000fe400078e00ff */
[----:B------:R-:W-:-:S07]  /*134d0*/  IMAD.MOV.U32 R2, RZ, RZ, R14 ;  /* 0x000000ffff027224 */ /* 0x000fce00078e000e */
[----:B------:R-:W-:Y:S05]  /*134e0*/  WARPSYNC.COLLECTIVE R15, `(.L_x_2243) ;  /* 0x000000000f087348 */ /* 0x000fea0003c00000 */
[----:B------:R0:W1:Y:S02]  /*134f0*/  SHFL.IDX P6, R14, R13, R12, R11 ;  /* 0x0000000c0d0e7389 */ /* 0x00006400000c000b */
[----:B01----:R-:W-:Y:S01]  /*13500*/  ENDCOLLECTIVE ;  /* 0x000000000000791b */ /* 0x003fe20003800000 */
.L_x_2243:
        /* <DEDUP_REMOVED lines=16> */
.L_x_2244:
[----:B------:R-:W-:Y:S02]  /*13610*/  IMAD.MOV.U32 R13, RZ, RZ, R25 ;  /* 0x000000ffff0d7224 */ /* 0x000fe400078e0019 */
[----:B------:R-:W-:Y:S01]  /*13620*/  IMAD.MOV.U32 R12, RZ, RZ, 0x3 ;  /* 0x00000003ff0c7424 */ /* 0x000fe200078e00ff */
[----:B------:R-:W-:-:S07]  /*13630*/  MOV R2, R14 ;  /* 0x0000000e00027202 */ /* 0x000fce0000000f00 */
[----:B------:R-:W-:Y:S05]  /*13640*/  WARPSYNC.COLLECTIVE R15, `(.L_x_2245) ;  /* 0x000000000f087348 */ /* 0x000fea0003c00000 */
[----:B------:R0:W1:Y:S02]  /*13650*/  SHFL.IDX P6, R14, R13, R12, R11 ;  /* 0x0000000c0d0e7389 */ /* 0x00006400000c000b */
[----:B01----:R-:W-:Y:S01]  /*13660*/  ENDCOLLECTIVE ;  /* 0x000000000000791b */ /* 0x003fe20003800000 */
.L_x_2245:
        /* <DEDUP_REMOVED lines=13> */
.L_x_2246:
        /* <DEDUP_REMOVED lines=8> */
.L_x_2166:
[----:B-1----:R1:W2:Y:S02]  /*137c0*/  SYNCS.PHASECHK.TRANS64.TRYWAIT P0, [R0+URZ+0x2d860], R3 ;  /* 0x02d86003000075a7 */ /* 0x0022a4000800017f */
[----:B--2---:R-:W-:Y:S05]  /*137d0*/  @!P0 NANOSLEEP.SYNCS 0x989680 ;  /* 0x009896800000895d */ /* 0x004fea0003900000 */
[----:B------:R-:W2:Y:S02]  /*137e0*/  @!P0 SYNCS.PHASECHK.TRANS64 P0, [R0+URZ+0x2d860], R3 ;  /* 0x02d86003000085a7 */ /* 0x000ea4000800007f */
[----:B--2---:R-:W-:Y:S05]  /*137f0*/  @!P0 BRA `(.L_x_2166) ;  /* 0xfffffffc00f08947 */ /* 0x004fea000383ffff */
[----:B------:R-:W-:Y:S05]  /*13800*/  BRA `(.L_x_2248) ;  /* 0xffffffcc00407947 */ /* 0x000fea000383ffff */
.L_x_2167:
[----:B------:R-:W-:Y:S01]  /*13810*/  BSSY B0, `(.L_x_2249) ;  /* 0x0000008000007945 */ /* 0x000fe20003800000 */
[----:B------:R-:W-:Y:S01]  /*13820*/  MOV R13, R25 ;  /* 0x00000019000d7202 */ /* 0x000fe20000000f00 */
[----:B------:R-:W-:Y:S02]  /*13830*/  IMAD.MOV.U32 R12, RZ, RZ, RZ ;  /* 0x000000ffff0c7224 */ /* 0x000fe400078e00ff */
[----:B------:R-:W-:Y:S02]  /*13840*/  IMAD.MOV.U32 R11, RZ, RZ, 0x1c1f ;  /* 0x00001c1fff0b7424 */ /* 0x000fe400078e00ff */
[----:B------:R-:W-:-:S07]  /*13850*/  IMAD.MOV.U32 R15, RZ, RZ, -0x1 ;  /* 0xffffffffff0f7424 */ /* 0x000fce00078e00ff */
[----:B-1----:R-:W-:Y:S05]  /*13860*/  WARPSYNC.COLLECTIVE R15, `(.L_x_2250) ;  /* 0x000000000f087348 */ /* 0x002fea0003c00000 */
[----:B------:R0:W2:Y:S02]  /*13870*/  SHFL.IDX P6, R14, R13, R12, R11 ;  /* 0x0000000c0d0e7389 */ /* 0x0000a400000c000b */
[----:B012---:R-:W-:Y:S01]  /*13880*/  ENDCOLLECTIVE ;  /* 0x000000000000791b */ /* 0x007fe20003800000 */
.L_x_2250:
[----:B------:R-:W-:Y:S05]  /*13890*/  BSYNC B0 ;  /* 0x0000000000007941 */ /* 0x000fea0003800000 */
.L_x_2249:
        /* <DEDUP_REMOVED lines=10> */
.L_x_2251:
[----:B------:R-:W-:Y:S01]  /*13940*/  ULDC UR4, c[0x0][0x2f4] ;  /* 0x0000bd0000047ab9 */ /* 0x000fe20000000800 */
[----:B------:R-:W-:Y:S01]  /*13950*/  IMAD.MOV.U32 R13, RZ, RZ, R25 ;  /* 0x000000ffff0d7224 */ /* 0x000fe200078e0019 */
[----:B------:R-:W-:Y:S01]  /*13960*/  MOV R12, 0x1 ;  /* 0x00000001000c7802 */ /* 0x000fe20000000f00 */
        /* <DEDUP_REMOVED lines=14> */
.L_x_2252:
        /* <DEDUP_REMOVED lines=14> */
.L_x_2253:
[----:B------:R-:W-:Y:S02]  /*13b30*/  IMAD.MOV.U32 R13, RZ, RZ, R25 ;  /* 0x000000ffff0d7224 */ /* 0x000fe400078e0019 */
[----:B------:R-:W-:Y:S01]  /*13b40*/  IMAD.MOV.U32 R12, RZ, RZ, 0x2 ;  /* 0x00000002ff0c7424 */ /* 0x000fe200078e00ff */
[----:B------:R-:W-:-:S13]  /*13b50*/  IADD3 R2, P4, R14, R5, RZ ;  /* 0x000000050e027210 */ /* 0x000fda0007f9e0ff */
[----:B------:R-:W-:Y:S05]  /*13b60*/  WARPSYNC.COLLECTIVE R15, `(.L_x_2254) ;  /* 0x000000000f087348 */ /* 0x000fea0003c00000 */
[----:B------:R0:W1:Y:S02]  /*13b70*/  SHFL.IDX P6, R14, R13, R12, R11 ;  /* 0x0000000c0d0e7389 */ /* 0x00006400000c000b */
[----:B01----:R-:W-:Y:S01]  /*13b80*/  ENDCOLLECTIVE ;  /* 0x000000000000791b */ /* 0x003fe20003800000 */
.L_x_2254:
[----:B------:R-:W-:Y:S01]  /*13b90*/  IMAD.X R3, RZ, RZ, R3, P4 ;  /* 0x000000ffff037224 */ /* 0x000fe200020e0603 */
[----:B------:R-:W-:-:S04]  /*13ba0*/  ISETP.LT.OR P4, PT, R6, 0x21, P1 ;  /* 0x000000210600780c */ /* 0x000fc80000f81670 */
[----:B------:R-:W-:Y:S01]  /*13bb0*/  @!PT LDS RZ, [RZ] ;  /* 0x00000000fffff984 */ /* 0x000fe20000000800 */
[----:B------:R-:W-:Y:S01]  /*13bc0*/  @!PT LDS RZ, [RZ] ;  /* 0x00000000fffff984 */ /* 0x000fe20000000800 */
[----:B------:R-:W-:Y:S01]  /*13bd0*/  @!PT LDS RZ, [RZ] ;  /* 0x00000000fffff984 */ /* 0x000fe20000000800 */
[----:B------:R-:W-:Y:S01]  /*13be0*/  LDGSTS.E.BYPASS.LTC128B.128 [R4+0xc00], desc[UR36][R2.64], !P3 ;  /* 0x00c0000002047fae */ /* 0x000fe2000d901d64 */
[----:B------:R-:W-:Y:S02]  /*13bf0*/  ISETP.LT.OR P3, PT, R6, 0x21, P0 ;  /* 0x000000210600780c */ /* 0x000fe40000761670 */
[----:B------:R-:W-:-:S06]  /*13c00*/  MOV R13, R24 ;  /* 0x00000018000d7202 */ /* 0x000fcc0000000f00 */
[----:B------:R-:W-:Y:S05]  /*13c10*/  LDGSTS.E.BYPASS.LTC128B.128 [R4+0x2c00], desc[UR36][R2.64+0x40], !P4 ;  /* 0x02c0004002047fae */ /* 0x000fea000e101d64 */
[----:B------:R0:W-:Y:S01]  /*13c20*/  LDGSTS.E.BYPASS.LTC128B.128 [R4+0x4c00], desc[UR36][R2.64+0x80], !P3 ;  /* 0x04c0008002047fae */ /* 0x0001e2000d901d64 */
[----:B------:R-:W-:Y:S01]  /*13c30*/  ISETP.LT.OR P3, PT, R6, 0x41, P2 ;  /* 0x000000410600780c */ /* 0x000fe20001761670 */
[----:B0-----:R-:W-:-:S12]  /*13c40*/  IMAD.MOV.U32 R3, RZ, RZ, R14 ;  /* 0x000000ffff037224 */ /* 0x001fd800078e000e */
[----:B------:R-:W-:Y:S05]  /*13c50*/  WARPSYNC.COLLECTIVE R15, `(.L_x_2255) ;  /* 0x000000000f087348 */ /* 0x000fea0003c00000 */
[----:B------:R0:W1:Y:S02]  /*13c60*/  SHFL.IDX P6, R14, R13, R12, R11 ;  /* 0x0000000c0d0e7389 */ /* 0x00006400000c000b */
[----:B01----:R-:W-:Y:S01]  /*13c70*/  ENDCOLLECTIVE ;  /* 0x000000000000791b */ /* 0x003fe20003800000 */
.L_x_2255:
[----:B------:R-:W-:Y:S02]  /*13c80*/  IMAD.MOV.U32 R13, RZ, RZ, R25 ;  /* 0x000000ffff0d7224 */ /* 0x000fe400078e0019 */
[----:B------:R-:W-:Y:S01]  /*13c90*/  IMAD.MOV.U32 R12, RZ, RZ, 0x3 ;  /* 0x00000003ff0c7424 */ /* 0x000fe200078e00ff */
[----:B------:R-:W-:-:S13]  /*13ca0*/  IADD3 R2, P4, R14, R5, RZ ;  /* 0x000000050e027210 */ /* 0x000fda0007f9e0ff */
[----:B------:R-:W-:Y:S05]  /*13cb0*/  WARPSYNC.COLLECTIVE R15, `(.L_x_2256) ;  /* 0x000000000f087348 */ /* 0x000fea0003c00000 */
[----:B------:R0:W1:Y:S02]  /*13cc0*/  SHFL.IDX P6, R14, R13, R12, R11 ;  /* 0x0000000c0d0e7389 */ /* 0x00006400000c000b */
[----:B01----:R-:W-:Y:S01]  /*13cd0*/  ENDCOLLECTIVE ;  /* 0x000000000000791b */ /* 0x003fe20003800000 */
.L_x_2256:
        /* <DEDUP_REMOVED lines=14> */
.L_x_2257:
[----:B------:R-:W-:Y:S05]  /*13dc0*/  BRA `(.L_x_2258) ;  /* 0xffffffc800b47947 */ /* 0x000fea000383ffff */
.L_x_2172:
        /* <DEDUP_REMOVED lines=8> */
.L_x_2260:
[----:B------:R-:W-:Y:S05]  /*13e50*/  BSYNC B0 ;  /* 0x0000000000007941 */ /* 0x000fea0003800000 */
.L_x_2259:
[----:B------:R-:W-:Y:S01]  /*13e60*/  IMAD.MOV.U32 R13, RZ, RZ, R16 ;  /* 0x000000ffff0d7224 */ /* 0x000fe200078e0010 */
[----:B------:R-:W-:Y:S01]  /*13e70*/  MOV R15, 0xffffffff ;  /* 0xffffffff000f7802 */ /* 0x000fe20000000f00 */
[----:B------:R-:W-:Y:S02]  /*13e80*/  IMAD.MOV.U32 R12, RZ, RZ, 0x1 ;  /* 0x00000001ff0c7424 */ /* 0x000fe400078e00ff */
[----:B------:R-:W-:Y:S02]  /*13e90*/  IMAD.MOV.U32 R11, RZ, RZ, 0x1f ;  /* 0x0000001fff0b7424 */ /* 0x000fe400078e00ff */
[----:B------:R-:W-:Y:S02]  /*13ea0*/  IMAD.IADD R5, R19, 0x1, R7 ;  /* 0x0000000113057824 */ /* 0x000fe400078e0207 */
[----:B------:R-:W-:-:S07]  /*13eb0*/  IMAD.MOV.U32 R0, RZ, RZ, R14 ;  /* 0x000000ffff007224 */ /* 0x000fce00078e000e */
[----:B------:R-:W-:Y:S05]  /*13ec0*/  WARPSYNC.COLLECTIVE R15, `(.L_x_2261) ;  /* 0x000000000f087348 */ /* 0x000fea0003c00000 */
[----:B------:R0:W1:Y:S02]  /*13ed0*/  SHFL.IDX P6, R14, R13, R12, R11 ;  /* 0x0000000c0d0e7389 */ /* 0x00006400000c000b */
[----:B01----:R-:W-:Y:S01]  /*13ee0*/  ENDCOLLECTIVE ;  /* 0x000000000000791b */ /* 0x003fe20003800000 */
.L_x_2261:
        /* <DEDUP_REMOVED lines=18> */
.L_x_2262:
[----:B------:R-:W-:Y:S01]  /*14010*/  IMAD.MOV.U32 R12, RZ, RZ, 0x2 ;  /* 0x00000002ff0c7424 */ /* 0x000fe200078e00ff */
[----:B------:R-:W-:-:S04]  /*14020*/  SEL R5, R14, RZ, P1 ;  /* 0x000000ff0e057207 */ /* 0x000fc80000800000 */
[----:B------:R-:W-:-:S05]  /*14030*/  IADD3 R4, R2, R5, RZ ;  /* 0x0000000502047210 */ /* 0x000fca0007ffe0ff */
[----:B------:R-:W-:-:S07]  /*14040*/  IMAD.MOV.U32 R13, RZ, RZ, R4 ;  /* 0x000000ffff0d7224 */ /* 0x000fce00078e0004 */
[----:B------:R-:W-:Y:S05]  /*14050*/  WARPSYNC.COLLECTIVE R15, `(.L_x_2263) ;  /* 0x000000000f087348 */ /* 0x000fea0003c00000 */
[----:B------:R0:W1:Y:S02]  /*14060*/  SHFL.UP P6, R14, R13, R12, R11 ;  /* 0x0400000c0d0e7389 */ /* 0x00006400000c000b */
[----:B01----:R-:W-:Y:S01]  /*14070*/  ENDCOLLECTIVE ;  /* 0x000000000000791b */ /* 0x003fe20003800000 */
.L_x_2263:
[----:B------:R-:W-:Y:S01]  /*14080*/  IMAD.MOV.U32 R12, RZ, RZ, 0x4 ;  /* 0x00000004ff0c7424 */ /* 0x000fe200078e00ff */
[----:B------:R-:W-:-:S05]  /*14090*/  SEL R5, R14, RZ, P2 ;  /* 0x000000ff0e057207 */ /* 0x000fca0001000000 */
[----:B------:R-:W-:-:S04]  /*140a0*/  IMAD.IADD R5, R4, 0x1, R5 ;  /* 0x0000000104057824 */ /* 0x000fc800078e0205 */
[----:B------:R-:W-:-:S07]  /*140b0*/  IMAD.MOV.U32 R13, RZ, RZ, R5 ;  /* 0x000000ffff0d7224 */ /* 0x000fce00078e0005 */
[----:B------:R-:W-:Y:S05]  /*140c0*/  WARPSYNC.COLLECTIVE R15, `(.L_x_2264) ;  /* 0x000000000f087348 */ /* 0x000fea0003c00000 */
[----:B------:R0:W1:Y:S02]  /*140d0*/  SHFL.UP P6, R14, R13, R12, R11 ;  /* 0x0400000c0d0e7389 */ /* 0x00006400000c000b */
[----:B01----:R-:W-:Y:S01]  /*140e0*/  ENDCOLLECTIVE ;  /* 0x000000000000791b */ /* 0x003fe20003800000 */
.L_x_2264:
[----:B------:R-:W-:Y:S01]  /*140f0*/  IMAD.MOV.U32 R12, RZ, RZ, 0x8 ;  /* 0x00000008ff0c7424 */ /* 0x000fe200078e00ff */
[----:B------:R-:W-:-:S05]  /*14100*/  SEL R6, R14, RZ, P3 ;  /* 0x000000ff0e067207 */ /* 0x000fca0001800000 */
[----:B------:R-:W-:-:S05]  /*14110*/  IMAD.IADD R6, R5, 0x1, R6 ;  /* 0x0000000105067824 */ /* 0x000fca00078e0206 */
[----:B------:R-:W-:-:S07]  /*14120*/  MOV R13, R6 ;  /* 0x00000006000d7202 */ /* 0x000fce0000000f00 */
[----:B------:R-:W-:Y:S05]  /*14130*/  WARPSYNC.COLLECTIVE R15, `(.L_x_2265) ;  /* 0x000000000f087348 */ /* 0x000fea0003c00000 */
[----:B------:R0:W1:Y:S02]  /*14140*/  SHFL.UP P6, R14, R13, R12, R11 ;  /* 0x0400000c0d0e7389 */ /* 0x00006400000c000b */
[----:B01----:R-:W-:Y:S01]  /*14150*/  ENDCOLLECTIVE ;  /* 0x000000000000791b */ /* 0x003fe20003800000 */
.L_x_2265:
[----:B------:R-:W-:Y:S01]  /*14160*/  IMAD.MOV.U32 R12, RZ, RZ, 0x10 ;  /* 0x00000010ff0c7424 */ /* 0x000fe200078e00ff */
[----:B------:R-:W-:-:S05]  /*14170*/  SEL R3, R14, RZ, P4 ;  /* 0x000000ff0e037207 */ /* 0x000fca0002000000 */
[----:B------:R-:W-:-:S04]  /*14180*/  IMAD.IADD R4, R6, 0x1, R3 ;  /* 0x0000000106047824 */ /* 0x000fc800078e0203 */
[----:B------:R-:W-:-:S07]  /*14190*/  IMAD.MOV.U32 R13, RZ, RZ, R4 ;  /* 0x000000ffff0d7224 */ /* 0x000fce00078e0004 */
[----:B------:R-:W-:Y:S05]  /*141a0*/  WARPSYNC.COLLECTIVE R15, `(.L_x_2266) ;  /* 0x000000000f087348 */ /* 0x000fea0003c00000 */
[----:B------:R0:W1:Y:S02]  /*141b0*/  SHFL.UP P6, R14, R13, R12, R11 ;  /* 0x0400000c0d0e7389 */ /* 0x00006400000c000b */
[----:B01----:R-:W-:Y:S01]  /*141c0*/  ENDCOLLECTIVE ;  /* 0x000000000000791b */ /* 0x003fe20003800000 */
.L_x_2266:
[----:B------:R-:W-:Y:S01]  /*141d0*/  MOV R12, 0x1f ;  /* 0x0000001f000c7802 */ /* 0x000fe20000000f00 */
[----:B------:R-:W-:Y:S01]  /*141e0*/  IMAD.MOV.U32 R11, RZ, RZ, 0x1f ;  /* 0x0000001fff0b7424 */ /* 0x000fe200078e00ff */
[----:B------:R-:W-:-:S05]  /*141f0*/  SEL R3, R14, RZ, P5 ;  /* 0x000000ff0e037207 */ /* 0x000fca0002800000 */
[----:B------:R-:W-:-:S04]  /*14200*/  IMAD.IADD R3, R4, 0x1, R3 ;  /* 0x0000000104037824 */ /* 0x000fc800078e0203 */
[----:B------:R-:W-:-:S07]  /*14210*/  IMAD.MOV.U32 R13, RZ, RZ, R3 ;  /* 0x000000ffff0d7224 */ /* 0x000fce00078e0003 */
[----:B------:R-:W-:Y:S05]  /*14220*/  WARPSYNC.COLLECTIVE R15, `(.L_x_2267) ;  /* 0x000000000f087348 */ /* 0x000fea0003c00000 */
[----:B------:R0:W1:Y:S02]  /*14230*/  SHFL.IDX P6, R14, R13, R12, R11 ;  /* 0x0000000c0d0e7389 */ /* 0x00006400000c000b */
[----:B01----:R-:W-:Y:S01]  /*14240*/  ENDCOLLECTIVE ;  /* 0x000000000000791b */ /* 0x003fe20003800000 */
.L_x_2267:
[----:B------:R-:W-:Y:S05]  /*14250*/  BRA `(.L_x_2268) ;  /* 0xffffffc800c87947 */ /* 0x000fea000383ffff */
.L_x_2177:
        /* <DEDUP_REMOVED lines=8> */
.L_x_2270:
[----:B------:R-:W-:Y:S05]  /*142e0*/  BSYNC B0 ;  /* 0x0000000000007941 */ /* 0x000fea0003800000 */
.L_x_2269:
        /* <DEDUP_REMOVED lines=8> */
.L_x_2271:
[----:B------:R-:W-:Y:S01]  /*14370*/  IMAD.MOV.U32 R12, RZ, RZ, 0x4 ;  /* 0x00000004ff0c7424 */ /* 0x000fe200078e00ff */
[----:B------:R-:W-:-:S05]  /*14380*/  SEL R14, R14, RZ, P2 ;  /* 0x000000ff0e0e7207 */ /* 0x000fca0001000000 */
[----:B------:R-:W-:-:S04]  /*14390*/  IMAD.IADD R3, R13, 0x1, R14 ;  /* 0x000000010d037824 */ /* 0x000fc800078e020e */
[----:B------:R-:W-:-:S07]  /*143a0*/  IMAD.MOV.U32 R13, RZ, RZ, R3 ;  /* 0x000000ffff0d7224 */ /* 0x000fce00078e0003 */
[----:B------:R-:W-:Y:S05]  /*143b0*/  WARPSYNC.COLLECTIVE R15, `(.L_x_2272) ;  /* 0x000000000f087348 */ /* 0x000fea0003c00000 */
[----:B------:R0:W1:Y:S02]  /*143c0*/  SHFL.UP P6, R14, R13, R12, R11 ;  /* 0x0400000c0d0e7389 */ /* 0x00006400000c000b */
[----:B01----:R-:W-:Y:S01]  /*143d0*/  ENDCOLLECTIVE ;  /* 0x000000000000791b */ /* 0x003fe20003800000 */
.L_x_2272:
[----:B------:R-:W-:Y:S01]  /*143e0*/  IMAD.MOV.U32 R12, RZ, RZ, 0x8 ;  /* 0x00000008ff0c7424 */ /* 0x000fe200078e00ff */
[----:B------:R-:W-:-:S05]  /*143f0*/  SEL R4, R14, RZ, P3 ;  /* 0x000000ff0e047207 */ /* 0x000fca0001800000 */
[----:B------:R-:W-:-:S05]  /*14400*/  IMAD.IADD R4, R3, 0x1, R4 ;  /* 0x0000000103047824 */ /* 0x000fca00078e0204 */
[----:B------:R-:W-:-:S07]  /*14410*/  MOV R13, R4 ;  /* 0x00000004000d7202 */ /* 0x000fce0000000f00 */
[----:B------:R-:W-:Y:S05]  /*14420*/  WARPSYNC.COLLECTIVE R15, `(.L_x_2273) ;  /* 0x000000000f087348 */ /* 0x000fea0003c00000 */
[----:B------:R0:W1:Y:S02]  /*14430*/  SHFL.UP P6, R14, R13, R12, R11 ;  /* 0x0400000c0d0e7389 */ /* 0x00006400000c000b */
[----:B01----:R-:W-:Y:S01]  /*14440*/  ENDCOLLECTIVE ;  /* 0x000000000000791b */ /* 0x003fe20003800000 */
.L_x_2273:
[----:B------:R-:W-:Y:S01]  /*14450*/  IMAD.MOV.U32 R12, RZ, RZ, 0x10 ;  /* 0x00000010ff0c7424 */ /* 0x000fe200078e00ff */
[----:B------:R-:W-:-:S05]  /*14460*/  SEL R5, R14, RZ, P4 ;  /* 0x000000ff0e057207 */ /* 0x000fca0002000000 */
[----:B------:R-:W-:-:S04]  /*14470*/  IMAD.IADD R5, R4, 0x1, R5 ;  /* 0x0000000104057824 */ /* 0x000fc800078e0205 */
[----:B------:R-:W-:-:S07]  /*14480*/  IMAD.MOV.U32 R13, RZ, RZ, R5 ;  /* 0x000000ffff0d7224 */ /* 0x000fce00078e0005 */
[----:B------:R-:W-:Y:S05]  /*14490*/  WARPSYNC.COLLECTIVE R15, `(.L_x_2274) ;  /* 0x000000000f087348 */ /* 0x000fea0003c00000 */
[----:B------:R0:W1:Y:S02]  /*144a0*/  SHFL.UP P6, R14, R13, R12, R11 ;  /* 0x0400000c0d0e7389 */ /* 0x00006400000c000b */
[----:B01----:R-:W-:Y:S01]  /*144b0*/  ENDCOLLECTIVE ;  /* 0x000000000000791b */ /* 0x003fe20003800000 */
.L_x_2274:
        /* <DEDUP_REMOVED lines=8> */
.L_x_2275:
[----:B------:R-:W-:Y:S05]  /*14540*/  BRA `(.L_x_2276) ;  /* 0xffffffc800a87947 */ /* 0x000fea000383ffff */
.L_x_2179:
[----:B------:R-:W-:Y:S01]  /*14550*/  BSSY B0, `(.L_x_2277) ;  /* 0x0000006000007945 */ /* 0x000fe20003800000 */
[----:B------:R-:W-:Y:S01]  /*14560*/  PLOP3.LUT P6, PT, P6, PT, PT, 0x8, 0x0 ;  /* 0x000000000000781c */ /* 0x000fe200037ce170 */
[----:B------:R-:W-:-:S12]  /*14570*/  IMAD.MOV.U32 R15, RZ, RZ, -0x1 ;  /* 0xffffffffff0f7424 */ /* 0x000fd800078e00ff */
[----:B0-----:R-:W-:Y:S05]  /*14580*/  WARPSYNC.COLLECTIVE R15, `(.L_x_2278) ;  /* 0x000000000f087348 */ /* 0x001fea0003c00000 */
[----:B------:R-:W-:Y:S01]  /*14590*/  VOTE.ANY R14, PT, P6 ;  /* 0x00000000000e7806 */ /* 0x000fe200030e0100 */
[----:B0-----:R-:W-:Y:S06]  /*145a0*/  ENDCOLLECTIVE ;  /* 0x000000000000791b */ /* 0x001fec0003800000 */
.L_x_2278:
[----:B------:R-:W-:Y:S05]  /*145b0*/  BSYNC B0 ;  /* 0x0000000000007941 */ /* 0x000fea0003800000 */
.L_x_2277:
[----:B------:R-:W-:Y:S01]  /*145c0*/  IMAD.MOV.U32 R5, RZ, RZ, R14 ;  /* 0x000000ffff057224 */ /* 0x000fe200078e000e */
[----:B------:R-:W-:Y:S01]  /*145d0*/  MOV R15, 0xffffffff ;  /* 0xffffffff000f7802 */ /* 0x000fe20000000f00 */
[----:B------:R-:W-:Y:S02]  /*145e0*/  IMAD.MOV.U32 R13, RZ, RZ, R2 ;  /* 0x000000ffff0d7224 */ /* 0x000fe400078e0002 */
[----:B------:R-:W0:Y:S01]  /*145f0*/  POPC R6, R5 ;  /* 0x0000000500067309 */ /* 0x000e220000000000 */
[----:B------:R-:W-:Y:S02]  /*14600*/  IMAD.MOV.U32 R11, RZ, RZ, 0x1f ;  /* 0x0000001fff0b7424 */ /* 0x000fe400078e00ff */
[----:B0-----:R-:W-:-:S07]  /*14610*/  IMAD.MOV.U32 R12, RZ, RZ, R6 ;  /* 0x000000ffff0c7224 */ /* 0x001fce00078e0006 */
[----:B------:R-:W-:Y:S05]  /*14620*/  WARPSYNC.COLLECTIVE R15, `(.L_x_2279) ;  /* 0x000000000f087348 */ /* 0x000fea0003c00000 */
[----:B------:R0:W1:Y:S02]  /*14630*/  SHFL.IDX P6, R14, R13, R12, R11 ;  /* 0x0000000c0d0e7389 */ /* 0x00006400000c000b */
[----:B01----:R-:W-:Y:S01]  /*14640*/  ENDCOLLECTIVE ;  /* 0x000000000000791b */ /* 0x003fe20003800000 */
.L_x_2279:
[----:B------:R-:W-:Y:S01]  /*14650*/  IMAD.MOV.U32 R17, RZ, RZ, R14 ;  /* 0x000000ffff117224 */ /* 0x000fe200078e000e */
[----:B------:R-:W-:Y:S06]  /*14660*/  BRA `(.L_x_2280) ;  /* 0xffffffc800987947 */ /* 0x000fec000383ffff */
.L_x_2181:
[----:B------:R-:W-:Y:S01]  /*14670*/  BSSY B0, `(.L_x_2281) ;  /* 0x0000007000007945 */ /* 0x000fe20003800000 */
[----:B------:R-:W-:Y:S02]  /*14680*/  IMAD.MOV.U32 R13, RZ, RZ, R3 ;  /* 0x000000ffff0d7224 */ /* 0x000fe400078e0003 */
[----:B------:R-:W-:Y:S02]  /*14690*/  IMAD.MOV.U32 R11, RZ, RZ, 0x1f ;  /* 0x0000001fff0b7424 */ /* 0x000fe400078e00ff */
[----:B------:R-:W-:-:S07]  /*146a0*/  IMAD.MOV.U32 R15, RZ, RZ, -0x1 ;  /* 0xffffffffff0f7424 */ /* 0x000fce00078e00ff */
[----:B012---:R-:W-:Y:S05]  /*146b0*/  WARPSYNC.COLLECTIVE R15, `(.L_x_2282) ;  /* 0x000000000f087348 */ /* 0x007fea0003c00000 */
[----:B------:R3:W4:Y:S02]  /*146c0*/  SHFL.IDX P6, R14, R13, R12, R11 ;  /* 0x0000000c0d0e7389 */ /* 0x00072400000c000b */
[----:B01234-:R-:W-:Y:S01]  /*146d0*/  ENDCOLLECTIVE ;  /* 0x000000000000791b */ /* 0x01ffe20003800000 */
.L_x_2282:
[----:B------:R-:W-:Y:S05]  /*146e0*/  BSYNC B0 ;  /* 0x0000000000007941 */ /* 0x000fea0003800000 */
.L_x_2281:
[----:B------:R-:W-:Y:S01]  /*146f0*/  IMAD.MOV.U32 R5, RZ, RZ, R14 ;  /* 0x000000ffff057224 */ /* 0x000fe200078e000e */
[----:B------:R-:W-:Y:S06]  /*14700*/  BRA `(.L_x_2180) ;  /* 0xffffffc8008c7947 */ /* 0x000fec000383ffff */
.L_x_2185:
[----:B-1----:R1:W2:Y:S02]  /*14710*/  SYNCS.PHASECHK.TRANS64.TRYWAIT P0, [R5+URZ+0x2d820], R0 ;  /* 0x02d82000050075a7 */ /* 0x0022a4000800017f */
[----:B--2---:R-:W-:Y:S05]  /*14720*/  @!P0 NANOSLEEP.SYNCS 0x989680 ;  /* 0x009896800000895d */ /* 0x004fea0003900000 */
[----:B------:R-:W2:Y:S02]  /*14730*/  @!P0 SYNCS.PHASECHK.TRANS64 P0, [R5+URZ+0x2d820], R0 ;  /* 0x02d82000050085a7 */ /* 0x000ea4000800007f */
[----:B--2---:R-:W-:Y:S05]  /*14740*/  @!P0 BRA `(.L_x_2185) ;  /* 0xfffffffc00f08947 */ /* 0x004fea000383ffff */
[----:B------:R-:W-:Y:S05]  /*14750*/  BRA `(.L_x_2283) ;  /* 0xffffffd000047947 */ /* 0x000fea000383ffff */
.L_x_2186:
[----:B------:R-:W2:Y:S01]  /*14760*/  S2R R2, SR_TID.X ;  /* 0x0000000000027919 */ /* 0x000ea20000002100 */
[----:B------:R-:W-:Y:S01]  /*14770*/  BSSY B0, `(.L_x_2284) ;  /* 0x000000a000007945 */ /* 0x000fe20003800000 */
[----:B------:R-:W-:Y:S02]  /*14780*/  IMAD.MOV.U32 R12, RZ, RZ, RZ ;  /* 0x000000ffff0c7224 */ /* 0x000fe400078e00ff */
[----:B------:R-:W-:Y:S02]  /*14790*/  IMAD.MOV.U32 R11, RZ, RZ, 0x1f ;  /* 0x0000001fff0b7424 */ /* 0x000fe400078e00ff */
[----:B------:R-:W-:Y:S01]  /*147a0*/  IMAD.MOV.U32 R15, RZ, RZ, -0x1 ;  /* 0xffffffffff0f7424 */ /* 0x000fe200078e00ff */
[----:B--2---:R-:W-:-:S04]  /*147b0*/  SHF.R.U32.HI R2, RZ, 0x5, R2 ;  /* 0x00000005ff027819 */ /* 0x004fc80000011602 */
[----:B------:R-:W-:-:S04]  /*147c0*/  LOP3.LUT R2, R2, 0x3, RZ, 0xc0, !PT ;  /* 0x0000000302027812 */ /* 0x000fc800078ec0ff */
[----:B------:R-:W-:-:S07]  /*147d0*/  MOV R13, R2 ;  /* 0x00000002000d7202 */ /* 0x000fce0000000f00 */
[----:B01----:R-:W-:Y:S05]  /*147e0*/  WARPSYNC.COLLECTIVE R15, `(.L_x_2285) ;  /* 0x000000000f087348 */ /* 0x003fea0003c00000 */
[----:B------:R2:W3:Y:S02]  /*147f0*/  SHFL.IDX P6, R14, R13, R12, R11 ;  /* 0x0000000c0d0e7389 */ /* 0x0004e400000c000b */
[----:B0123--:R-:W-:Y:S01]  /*14800*/  ENDCOLLECTIVE ;  /* 0x000000000000791b */ /* 0x00ffe20003800000 */
.L_x_2285:
[----:B------:R-:W-:Y:S05]  /*14810*/  BSYNC B0 ;  /* 0x0000000000007941 */ /* 0x000fea0003800000 */
.L_x_2284:
[----:B------:R-:W-:Y:S05]  /*14820*/  BRA `(.L_x_2286) ;  /* 0xffffffcc00ec7947 */ /* 0x000fea000383ffff */
.L_x_2189:
[----:B------:R-:W-:Y:S01]  /*14830*/  BSSY B1, `(.L_x_2287) ;  /* 0x0000006000017945 */ /* 0x000fe20003800000 */
[----:B------:R-:W-:-:S07]  /*14840*/  IMAD.MOV.U32 R15, RZ, RZ, -0x1 ;  /* 0xffffffffff0f7424 */ /* 0x000fce00078e00ff */
[----:B01----:R-:W-:Y:S05]  /*14850*/  WARPSYNC.COLLECTIVE R15, `(.L_x_2288) ;  /* 0x000000000f0c7348 */ /* 0x003fea0003c00000 */
[----:B------:R-:W-:Y:S02]  /*14860*/  ELECT P6, UR62, PT ;  /* 0x00000000003e782f */ /* 0x000fe400038c0000 */
[----:B------:R-:W-:Y:S01]  /*14870*/  MOV R14, UR62 ;  /* 0x0000003e000e7c02 */ /* 0x000fe20008000f00 */
[----:B01----:R-:W-:Y:S10]  /*14880*/  ENDCOLLECTIVE ;  /* 0x000000000000791b */ /* 0x003ff40003800000 */
.L_x_2288:
[----:B------:R-:W-:Y:S05]  /*14890*/  BSYNC B1 ;  /* 0x0000000000017941 */ /* 0x000fea0003800000 */
.L_x_2287:
[----:B------:R-:W-:Y:S05]  /*148a0*/  BRA `(.L_x_2289) ;  /* 0xffffffcc00e47947 */ /* 0x000fea000383ffff */
.L_x_2191:
[----:B-1----:R1:W2:Y:S02]  /*148b0*/  SYNCS.PHASECHK.TRANS64.TRYWAIT P1, [R3+URZ+0x2d840], R2 ;  /* 0x02d84002030075a7 */ /* 0x0022a4000802017f */
[----:B--2---:R-:W-:Y:S05]  /*148c0*/  @!P1 NANOSLEEP.SYNCS 0x989680 ;  /* 0x009896800000995d */ /* 0x004fea0003900000 */
[----:B------:R-:W2:Y:S02]  /*148d0*/  @!P1 SYNCS.PHASECHK.TRANS64 P1, [R3+URZ+0x2d840], R2 ;  /* 0x02d84002030095a7 */ /* 0x000ea4000802007f */
[----:B--2---:R-:W-:Y:S05]  /*148e0*/  @!P1 BRA `(.L_x_2191) ;  /* 0xfffffffc00f09947 */ /* 0x004fea000383ffff */
[----:B------:R-:W-:Y:S05]  /*148f0*/  BRA `(.L_x_2290) ;  /* 0xffffffd000047947 */ /* 0x000fea000383ffff */
.L_x_2193:
[----:B--2---:R2:W3:Y:S02]  /*14900*/  SYNCS.PHASECHK.TRANS64.TRYWAIT P1, [R5+URZ+0x2d840], R0 ;  /* 0x02d84000050075a7 */ /* 0x0044e4000802017f */
[----:B---3--:R-:W-:Y:S05]  /*14910*/  @!P1 NANOSLEEP.SYNCS 0x989680 ;  /* 0x009896800000995d */ /* 0x008fea0003900000 */
[----:B------:R-:W3:Y:S02]  /*14920*/  @!P1 SYNCS.PHASECHK.TRANS64 P1, [R5+URZ+0x2d840], R0 ;  /* 0x02d84000050095a7 */ /* 0x000ee4000802007f */
[----:B---3--:R-:W-:Y:S05]  /*14930*/  @!P1 BRA `(.L_x_2193) ;  /* 0xfffffffc00f09947 */ /* 0x008fea000383ffff */
[----:B------:R-:W-:Y:S05]  /*14940*/  BRA `(.L_x_2291) ;  /* 0xffffffd000107947 */ /* 0x000fea000383ffff */
.L_x_2195:
[----:B---3--:R3:W4:Y:S02]  /*14950*/  SYNCS.PHASECHK.TRANS64.TRYWAIT P1, [R3+URZ+0x2d860], R2 ;  /* 0x02d86002030075a7 */ /* 0x008724000802017f */
[----:B----4-:R-:W-:Y:S05]  /*14960*/  @!P1 NANOSLEEP.SYNCS 0x989680 ;  /* 0x009896800000995d */ /* 0x010fea0003900000 */
[----:B------:R-:W4:Y:S02]  /*14970*/  @!P1 SYNCS.PHASECHK.TRANS64 P1, [R3+URZ+0x2d860], R2 ;  /* 0x02d86002030095a7 */ /* 0x000f24000802007f */
[----:B----4-:R-:W-:Y:S05]  /*14980*/  @!P1 BRA `(.L_x_2195) ;  /* 0xfffffffc00f09947 */ /* 0x010fea000383ffff */
[----:B------:R-:W-:Y:S05]  /*14990*/  BRA `(.L_x_2292) ;  /* 0xffffffd0000c7947 */ /* 0x000fea000383ffff */
.L_x_2293:
        /* <DEDUP_REMOVED lines=14> */
.L_x_2735:


//--------------------- .text._ZN7cutlass13device_kernelIN5flash11enable_sm90INS1_16FlashAttnFwdSm90INS1_25CollectiveMainloopFwdSm90ILi2EN4cute5tupleIJNS5_1CILi1EEES8_S8_EEENS6_IJNS7_ILi192EEENS7_ILi128EEENS7_ILi96EEEEEELi96ENS_10bfloat16_tEfNS_4arch4Sm90ELb1ELb0ELb1ELb1ELb1ELb1ELb0ELb0ELb1ELb1ELb0ELb0EEENS1_21CollectiveEpilogueFwdINS6_IJSA_SC_SB_EEES9_SE_SG_Li384ELb1ELb1ELb0ELb0EEENS1_36VarlenDynamicPersistentTileSchedulerILi192ELi128ELi384ELi128ELb0ELb1ELb1ELb1ELb1ELb1EEEEEEEEEvNT_6ParamsE --------------------------
	.section	.text._ZN7cutlass13device_kernelIN5flash11enable_sm90INS1_16FlashAttnFwdSm90INS1_25CollectiveMainloopFwdSm90ILi2EN4cute5tupleIJNS5_1CILi1EEES8_S8_EEENS6_IJNS7_ILi192EEENS7_ILi128EEENS7_ILi96EEEEEELi96ENS_10bfloat16_tEfNS_4arch4Sm90ELb1ELb0ELb1ELb1ELb1ELb1ELb0ELb0ELb1ELb1ELb0ELb0EEENS1_21CollectiveEpilogueFwdINS6_IJSA_SC_SB_EEES9_SE_SG_Li384ELb1ELb1ELb0ELb0EEENS1_36VarlenDynamicPersistentTileSchedulerILi192ELi128ELi384ELi128ELb0ELb1ELb1ELb1ELb1ELb1EEEEEEEEEvNT_6ParamsE,"ax",@progbits
	.align	128
.text._ZN7cutlass13device_kernelIN5flash11enable_sm90INS1_16FlashAttnFwdSm90INS1_25CollectiveMainloopFwdSm90ILi2EN4cute5tupleIJNS5_1CILi1EEES8_S8_EEENS6_IJNS7_ILi192EEENS7_ILi128EEENS7_ILi96EEEEEELi96ENS_10bfloat16_tEfNS_4arch4Sm90ELb1ELb0ELb1ELb1ELb1ELb1ELb0ELb0ELb1ELb1ELb0ELb0EEENS1_21CollectiveEpilogueFwdINS6_IJSA_SC_SB_EEES9_SE_SG_Li384ELb1ELb1ELb0ELb0EEENS1_36VarlenDynamicPersistentTileSchedulerILi192ELi128ELi384ELi128ELb0ELb1ELb1ELb1ELb1ELb1EEEEEEEEEvNT_6ParamsE:
        .type           _ZN7cutlass13device_kernelIN5flash11enable_sm90INS1_16FlashAttnFwdSm90INS1_25CollectiveMainloopFwdSm90ILi2EN4cute5tupleIJNS5_1CILi1EEES8_S8_EEENS6_IJNS7_ILi192EEENS7_ILi128EEENS7_ILi96EEEEEELi96ENS_10bfloat16_tEfNS_4arch4Sm90ELb1ELb0ELb1ELb1ELb1ELb1ELb0ELb0ELb1ELb1ELb0ELb0EEENS1_21CollectiveEpilogueFwdINS6_IJSA_SC_SB_EEES9_SE_SG_Li384ELb1ELb1ELb0ELb0EEENS1_36VarlenDynamicPersistentTileSchedulerILi192ELi128ELi384ELi128ELb0ELb1ELb1ELb1ELb1ELb1EEEEEEEEEvNT_6ParamsE,@function
        .size           _ZN7cutlass13device_kernelIN5flash11enable_sm90INS1_16FlashAttnFwdSm90INS1_25CollectiveMainloopFwdSm90ILi2EN4cute5tupleIJNS5_1CILi1EEES8_S8_EEENS6_IJNS7_ILi192EEENS7_ILi128EEENS7_ILi96EEEEEELi96ENS_10bfloat16_tEfNS_4arch4Sm90ELb1ELb0ELb1ELb1ELb1ELb1ELb0ELb0ELb1ELb1ELb0ELb0EEENS1_21CollectiveEpilogueFwdINS6_IJSA_SC_SB_EEES9_SE_SG_Li384ELb1ELb1ELb0ELb0EEENS1_36VarlenDynamicPersistentTileSchedulerILi192ELi128ELi384ELi128ELb0ELb1ELb1ELb1ELb1ELb1EEEEEEEEEvNT_6ParamsE,(.L_x_2736 - _ZN7cutlass13device_kernelIN5flash11enable_sm90INS1_16FlashAttnFwdSm90INS1_25CollectiveMainloopFwdSm90ILi2EN4cute5tupleIJNS5_1CILi1EEES8_S8_EEENS6_IJNS7_ILi192EEENS7_ILi128EEENS7_ILi96EEEEEELi96ENS_10bfloat16_tEfNS_4arch4Sm90ELb1ELb0ELb1ELb1ELb1ELb1ELb0ELb0ELb1ELb1ELb0ELb0EEENS1_21CollectiveEpilogueFwdINS6_IJSA_SC_SB_EEES9_SE_SG_Li384ELb1ELb1ELb0ELb0EEENS1_36VarlenDynamicPersistentTileSchedulerILi192ELi128ELi384ELi128ELb0ELb1ELb1ELb1ELb1ELb1EEEEEEEEEvNT_6ParamsE)
        .other          _ZN7cutlass13device_kernelIN5flash11enable_sm90INS1_16FlashAttnFwdSm90INS1_25CollectiveMainloopFwdSm90ILi2EN4cute5tupleIJNS5_1CILi1EEES8_S8_EEENS6_IJNS7_ILi192EEENS7_ILi128EEENS7_ILi96EEEEEELi96ENS_10bfloat16_tEfNS_4arch4Sm90ELb1ELb0ELb1ELb1ELb1ELb1ELb0ELb0ELb1ELb1ELb0ELb0EEENS1_21CollectiveEpilogueFwdINS6_IJSA_SC_SB_EEES9_SE_SG_Li384ELb1ELb1ELb0ELb0EEENS1_36VarlenDynamicPersistentTileSchedulerILi192ELi128ELi384ELi128ELb0ELb1ELb1ELb1ELb1ELb1EEEEEEEEEvNT_6ParamsE,@"STO_CUDA_ENTRY STV_DEFAULT"
_ZN7cutlass13device_kernelIN5flash11enable_sm90INS1_16FlashAttnFwdSm90INS1_25CollectiveMainloopFwdSm90ILi2EN4cute5tupleIJNS5_1CILi1EEES8_S8_EEENS6_IJNS7_ILi192EEENS7_ILi128EEENS7_ILi96EEEEEELi96ENS_10bfloat16_tEfNS_4arch4Sm90ELb1ELb0ELb1ELb1ELb1ELb1ELb0ELb0ELb1ELb1ELb0ELb0EEENS1_21CollectiveEpilogueFwdINS6_IJSA_SC_SB_EEES9_SE_SG_Li384ELb1ELb1ELb0ELb0EEENS1_36VarlenDynamicPersistentTileSchedulerILi192ELi128ELi384ELi128ELb0ELb1ELb1ELb1ELb1ELb1EEEEEEEEEvNT_6ParamsE:
        /* <DEDUP_REMOVED lines=18> */
.L_x_2295:
[----:B------:R-:W-:Y:S05]  /*0120*/  BSYNC B0 ;  /* 0x0000000000007941 */ /* 0x000fea0003800000 */
.L_x_2294:
        /* <DEDUP_REMOVED lines=41> */
.L_x_2296:
        /* <DEDUP_REMOVED lines=22> */
.L_x_2297:
        /* <DEDUP_REMOVED lines=18> */
.L_x_2298:
        /* <DEDUP_REMOVED lines=22> */
.L_x_2299:
        /* <DEDUP_REMOVED lines=22> */
.L_x_2300:
        /* <DEDUP_REMOVED lines=8> */
.L_x_2303:
[----:B------:R-:W-:-:S08]  /*0980*/  NOP ;  /* 0x0000000000007918 */ /* 0x000fd00000000000 */
[----:B------:R-:W0:Y:S02]  /*0990*/  USETMAXREG.TRY_ALLOC.CTAPOOL UP0, 0xa0 ;  /* 0x000000a0000079c8 */ /* 0x000e240008000600 */
[----:B0-----:R-:W-:-:S13]  /*09a0*/  PLOP3.LUT P0, PT, PT, PT, UP0, 0x80, 0x0 ;  /* 0x000000000000781c */ /* 0x001fda0003f0f008 */
[----:B------:R-:W-:Y:S05]  /*09b0*/  @!P0 BRA `(.L_x_2303) ;  /* 0xfffffffc00f08947 */ /* 0x000fea000383ffff */
[----:B------:R-:W2:Y:S01]  /*09c0*/  LDL.LU R0, [R1] ;  /* 0x0000000001007983 */ /* 0x000ea20000300800 */
[----:B------:R-:W0:Y:S01]  /*09d0*/  S2R R2, SR_TID.X ;  /* 0x0000000000027919 */ /* 0x000e220000002100 */
[----:B------:R-:W1:Y:S01]  /*09e0*/  S2UR UR40, SR_CgaCtaId ;  /* 0x00000000002879c3 */ /* 0x000e620000008800 */
[----:B------:R-:W-:Y:S01]  /*09f0*/  UMOV UR4, 0x400 ;  /* 0x0000040000047882 */ /* 0x000fe20000000000 */
[----:B0-----:R-:W-:-:S06]  /*0a00*/  SHF.R.U32.HI R2, RZ, 0x7, R2 ;  /* 0x00000007ff027819 */ /* 0x001fcc0000011602 */
[----:B------:R-:W-:Y:S06]  /*0a10*/  BAR.ARV 0x8, 0x200 ;  /* 0x0208000000007b1d */ /* 0x000fec0000002000 */
[----:B------:R-:W-:-:S13]  /*0a20*/  ISETP.NE.AND P0, PT, R2, 0x1, PT ;  /* 0x000000010200780c */ /* 0x000fda0003f05270 */
[----:B------:R-:W-:Y:S08]  /*0a30*/  @!P0 BAR.ARV 0x9, 0x100 ;  /* 0x0244000000008b1d */ /* 0x000ff00000002000 */
[----:B------:R-:W-:Y:S01]  /*0a40*/  BAR.SYNC.DEFER_BLOCKING 0x5, 0x200 ;  /* 0x0148000000007b1d */ /* 0x000fe20000010000 */
[----:B-1----:R-:W-:-:S06]  /*0a50*/  ULEA UR4, UR40, UR4, 0x18 ;  /* 0x0000000428047291 */ /* 0x002fcc000f8ec03f */
[----:B------:R-:W-:Y:S01]  /*0a60*/  IMAD.U32 R2, RZ, RZ, UR4 ;  /* 0x00000004ff027e24 */ /* 0x000fe2000f8e00ff */
[----:B------:R-:W-:-:S04]  /*0a70*/  ULDC UR4, c[0x0][0xc3c] ;  /* 0x00030f0000047ab9 */ /* 0x000fc80000000800 */
[----:B------:R-:W0:Y:S01]  /*0a80*/  LDS.128 R32, [R2+0x2d8d0] ;  /* 0x02d8d00002207984 */ /* 0x000e220000000c00 */
[----:B------:R-:W-:Y:S06]  /*0a90*/  BAR.ARV 0x4, 0x200 ;  /* 0x0108000000007b1d */ /* 0x000fec0000002000 */
[----:B--2---:R-:W-:-:S04]  /*0aa0*/  LOP3.LUT R0, R0, 0xfffffff7, RZ, 0xc0, !PT ;  /* 0xfffffff700007812 */ /* 0x004fc800078ec0ff */
[----:B------:R-:W-:-:S05]  /*0ab0*/  @P0 LOP3.LUT R0, R0, 0x8, RZ, 0xfc, !PT ;  /* 0x0000000800000812 */ /* 0x000fca00078efcff */
[----:B------:R1:W-:Y:S01]  /*0ac0*/  STL [R1], R0 ;  /* 0x0000000001007387 */ /* 0x0003e20000100800 */
[----:B0-----:R-:W-:-:S13]  /*0ad0*/  ISETP.GE.AND P0, PT, R35, UR4, PT ;  /* 0x0000000423007c0c */ /* 0x001fda000bf06270 */
[----:B-1----:R-:W-:Y:S05]  /*0ae0*/  @P0 BRA `(.L_x_2304) ;  /* 0x000001d800900947 */ /* 0x002fea0003800000 */
[----:B------:R-:W0:Y:S01]  /*0af0*/  S2R R0, SR_TID.X ;  /* 0x0000000000007919 */ /* 0x000e220000002100 */
[----:B------:R-:W-:Y:S01]  /*0b00*/  R2UR UR42, R2 ;  /* 0x00000000022a72ca */ /* 0x000fe200000e0000 */
[----:B------:R-:W-:Y:S01]  /*0b10*/  IMAD.MOV.U32 R138, RZ, RZ, RZ ;  /* 0x000000ffff8a7224 */ /* 0x000fe200078e00ff */
[----:B------:R-:W-:Y:S01]  /*0b20*/  ULOP3.LUT UR41, UR36, 0x1, URZ, 0xfc, !UPT ;  /* 0x0000000124297892 */ /* 0x000fe2000f8efc3f */
[----:B------:R-:W-:Y:S01]  /*0b30*/  IMAD.MOV.U32 R137, RZ, RZ, RZ ;  /* 0x000000ffff897224 */ /* 0x000fe200078e00ff */
[----:B------:R-:W-:-:S09]  /*0b40*/  UMOV UR37, URZ ;  /* 0x0000003f00257c82 */ /* 0x000fd20008000000 */
        /* <DEDUP_REMOVED lines=14> */
[----:B------:R-:W-:Y:S01]  /*0c30*/  STL [R1+0x38], R26 ;  /* 0x0000381a01007387 */ /* 0x000fe20000100800 */
[----:B------:R-:W-:Y:S01]  /*0c40*/  LOP3.LUT R6, R5, 0x1ffffffe, RZ, 0xc0, !PT ;  /* 0x1ffffffe05067812 */ /* 0x000fe200078ec0ff */
[----:B------:R-:W-:Y:S01]  /*0c50*/  VIADD R9, R26, 0x20 ;  /* 0x000000201a097836 */ /* 0x000fe20000000000 */
[----:B------:R-:W-:Y:S01]  /*0c60*/  LOP3.LUT R4, R4, 0xfffffff0, RZ, 0xc0, !PT ;  /* 0xfffffff004047812 */ /* 0x000fe200078ec0ff */
[----:B------:R0:W-:Y:S01]  /*0c70*/  STL [R1+0x6c], R8 ;  /* 0x00006c0801007387 */ /* 0x0001e20000100800 */
[----:B------:R-:W-:-:S02]  /*0c80*/  IMAD.IADD R5, R26, 0x1, R8 ;  /* 0x000000011a057824 */ /* 0x000fc400078e0208 */
[----:B------:R-:W-:Y:S01]  /*0c90*/  IMAD.IADD R6, R3, 0x1, -R6 ;  /* 0x0000000103067824 */ /* 0x000fe200078e0a06 */
[----:B------:R1:W-:Y:S01]  /*0ca0*/  STL [R1+0x68], R9 ;  /* 0x0000680901007387 */ /* 0x0003e20000100800 */
[----:B------:R-:W-:Y:S01]  /*0cb0*/  IMAD.IADD R4, R23, 0x1, -R4 ;  /* 0x0000000117047824 */ /* 0x000fe200078e0a04 */
[----:B------:R-:W-:Y:S01]  /*0cc0*/  SHF.R.S32.HI R10, RZ, 0x1f, R5 ;  /* 0x0000001fff0a7819 */ /* 0x000fe20000011405 */
[----:B------:R-:W-:Y:S02]  /*0cd0*/  IMAD.SHL.U32 R6, R6, 0x8, RZ ;  /* 0x0000000806067824 */ /* 0x000fe400078e00ff */
[----:B0-----:R-:W-:Y:S01]  /*0ce0*/  IMAD.IADD R8, R154, 0x1, -R7 ;  /* 0x000000019a087824 */ /* 0x001fe200078e0a07 */
[CC--:B------:R-:W-:Y:S02]  /*0cf0*/  LEA.HI R14, R10.reuse, R5.reuse, RZ, 0x3 ;  /* 0x000000050a0e7211 */ /* 0x0c0fe400078f18ff */
[----:B------:R-:W-:Y:S01]  /*0d00*/  LEA.HI R16, R10, R5, RZ, 0x5 ;  /* 0x000000050a107211 */ /* 0x000fe200078f28ff */
[----:B------:R-:W-:Y:S01]  /*0d10*/  IMAD R18, R3, 0x8, R8 ;  /* 0x0000000803127824 */ /* 0x000fe200078e0208 */
[-C--:B------:R-:W-:Y:S01]  /*0d20*/  LEA.HI R3, R0, R23.reuse, RZ, 0x7 ;  /* 0x0000001700037211 */ /* 0x080fe200078f38ff */
[----:B-1----:R-:W-:Y:S01]  /*0d30*/  IMAD.IADD R9, R26, 0x1, R9 ;  /* 0x000000011a097824 */ /* 0x002fe200078e0209 */
[----:B------:R-:W-:-:S02]  /*0d40*/  LEA.HI R5, R0, R23, RZ, 0x5 ;  /* 0x0000001700057211 */ /* 0x000fc400078f28ff */
[----:B------:R-:W-:Y:S02]  /*0d50*/  LOP3.LUT R7, R3, 0xffffff80, RZ, 0xc0, !PT ;  /* 0xffffff8003077812 */ /* 0x000fe400078ec0ff */
[----:B------:R-:W-:Y:S02]  /*0d60*/  SHF.R.S32.HI R8, RZ, 0x1f, R9 ;  /* 0x0000001fff087819 */ /* 0x000fe40000011409 */
[----:B------:R-:W-:Y:S01]  /*0d70*/  SHF.R.S32.HI R21, RZ, 0x7, R3 ;  /* 0x00000007ff157819 */ /* 0x000fe20000011403 */
[----:B------:R-:W-:Y:S01]  /*0d80*/  IMAD.IADD R24, R23, 0x1, -R7 ;  /* 0x0000000117187824 */ /* 0x000fe200078e0a07 */
[----:B------:R-:W-:Y:S02]  /*0d90*/  LEA.HI R7, R0, R23, RZ, 0x2 ;  /* 0x0000001700077211 */ /* 0x000fe400078f10ff */
[----:B------:R-:W-:Y:S02]  /*0da0*/  SHF.R.S32.HI R0, RZ, 0x5, R5 ;  /* 0x00000005ff007819 */ /* 0x000fe40000011405 */
[----:B------:R-:W-:-:S02]  /*0db0*/  SHF.R.S32.HI R5, RZ, 0x1f, R4 ;  /* 0x0000001fff057819 */ /* 0x000fc40000011404 */
[-C--:B------:R-:W-:Y:S01]  /*0dc0*/  LEA.HI R15, R8, R9.reuse, RZ, 0x3 ;  /* 0x00000009080f7211 */ /* 0x080fe200078f18ff */
[----:B------:R-:W-:Y:S01]  /*0dd0*/  IMAD R19, R0, 0x10, R4 ;  /* 0x0000001000137824 */ /* 0x000fe200078e0204 */
[----:B------:R-:W-:Y:S02]  /*0de0*/  LEA.HI R17, R8, R9, RZ, 0x5 ;  /* 0x0000000908117211 */ /* 0x000fe400078f28ff */
[--C-:B------:R-:W-:Y:S02]  /*0df0*/  SHF.R.S32.HI R20, RZ, 0x2, R7.reuse ;  /* 0x00000002ff147819 */ /* 0x100fe40000011407 */
[----:B------:R-:W-:Y:S02]  /*0e00*/  SHF.R.S32.HI R8, RZ, 0x1f, R7 ;  /* 0x0000001fff087819 */ /* 0x000fe40000011407 */
[----:B------:R-:W-:Y:S02]  /*0e10*/  LEA.HI R5, R5, R4, RZ, 0x3 ;  /* 0x0000000405057211 */ /* 0x000fe400078f18ff */
[----:B------:R-:W-:Y:S01]  /*0e20*/  LEA.HI R13, R8, R20, RZ, 0x2 ;  /* 0x00000014080d7211 */ /* 0x000fe200078f10ff */
[----:B------:R-:W-:Y:S01]  /*0e30*/  IMAD.HI R8, R21, 0x55555556, RZ ;  /* 0x5555555615087827 */ /* 0x000fe200078e02ff */
[----:B------:R-:W-:-:S02]  /*0e40*/  LOP3.LUT R3, R5, 0xfffffff8, RZ, 0xc0, !PT ;  /* 0xfffffff805037812 */ /* 0x000fc400078ec0ff */
[----:B------:R-:W-:Y:S01]  /*0e50*/  SHF.R.S32.HI R9, RZ, 0x1f, R24 ;  /* 0x0000001fff097819 */ /* 0x000fe20000011418 */
[----:B------:R-:W-:Y:S01]  /*0e60*/  IMAD.SHL.U32 R5, R5, 0x40, RZ ;  /* 0x0000004005057824 */ /* 0x000fe200078e00ff */
[----:B------:R-:W-:Y:S01]  /*0e70*/  LOP3.LUT R13, R13, 0xfffffffc, RZ, 0xc0, !PT ;  /* 0xfffffffc0d0d7812 */ /* 0x000fe200078ec0ff */
[----:B------:R-:W-:Y:S01]  /*0e80*/  IMAD.IADD R3, R4, 0x1, -R3 ;  /* 0x0000000104037824 */ /* 0x000fe200078e0a03 */
[----:B------:R-:W-:Y:S01]  /*0e90*/  LEA.HI R10, R9, R24, RZ, 0x2 ;  /* 0x00000018090a7211 */ /* 0x000fe200078f10ff */
[----:B------:R-:W-:Y:S01]  /*0ea0*/  IMAD.U32 R4, R19, 0x20, R6 ;  /* 0x0000002013047824 */ /* 0x000fe200078e0006 */
[----:B------:R-:W-:Y:S01]  /*0eb0*/  LOP3.LUT R5, R5, 0x7ffffe00, RZ, 0xc0, !PT ;  /* 0x7ffffe0005057812 */ /* 0x000fe200078ec0ff */
[----:B------:R-:W-:Y:S01]  /*0ec0*/  IMAD.IADD R20, R20, 0x1, -R13 ;  /* 0x0000000114147824 */ /* 0x000fe200078e0a0d */
[--C-:B------:R-:W-:Y:S01]  /*0ed0*/  SHF.R.S32.HI R11, RZ, 0x2, R10.reuse ;  /* 0x00000002ff0b7819 */ /* 0x100fe2000001140a */
[----:B------:R-:W-:Y:S01]  /*0ee0*/  IMAD.SHL.U32 R13, R18, 0x20, RZ ;  /* 0x00000020120d7824 */ /* 0x000fe200078e00ff */
[----:B------:R-:W-:Y:S01]  /*0ef0*/  SHF.R.S32.HI R12, RZ, 0x1f, R10 ;  /* 0x0000001fff0c7819 */ /* 0x000fe2000001140a */
[----:B------:R-:W-:Y:S01]  /*0f00*/  IMAD R5, R0, 0x400, R5 ;  /* 0x0000040000057824 */ /* 0x000fe200078e0205 */
[----:B------:R-:W-:Y:S01]  /*0f10*/  LEA.HI R8, R8, R8, RZ, 0x1 ;  /* 0x0000000808087211 */ /* 0x000fe200078f08ff */
[----:B------:R-:W-:Y:S01]  /*0f20*/  IMAD.SHL.U32 R0, R20, 0x40, RZ ;  /* 0x0000004014007824 */ /* 0x000fe200078e00ff */
[----:B------:R-:W-:Y:S01]  /*0f30*/  LEA.HI R12, R12, R11, RZ, 0x3 ;  /* 0x0000000b0c0c7211 */ /* 0x000fe200078f18ff */
[----:B------:R0:W-:Y:S01]  /*0f40*/  STL [R1+0x8c], R20 ;  /* 0x00008c1401007387 */ /* 0x0001e20000100800 */
[C---:B------:R-:W-:Y:S01]  /*0f50*/  R2P PR, R3.reuse, 0x6 ;  /* 0x0000000603007804 */ /* 0x040fe20000000000 */
[----:B------:R-:W-:Y:S01]  /*0f60*/  IMAD R8, R8, -0x3, R21 ;  /* 0xfffffffd08087824 */ /* 0x000fe200078e0215 */
[----:B------:R-:W-:Y:S01]  /*0f70*/  LOP3.LUT R21, R0, 0xc0, RZ, 0xc0, !PT ;  /* 0x000000c000157812 */ /* 0x000fe200078ec0ff */
[----:B------:R-:W-:Y:S01]  /*0f80*/  IMAD.SHL.U32 R3, R3, 0x40, RZ ;  /* 0x0000004003037824 */ /* 0x000fe200078e00ff */
[----:B------:R-:W-:Y:S01]  /*0f90*/  LOP3.LUT R12, R12, 0xfffffff8, RZ, 0xc0, !PT ;  /* 0xfffffff80c0c7812 */ /* 0x000fe200078ec0ff */
[----:B------:R1:W-:Y:S01]  /*0fa0*/  STL [R1+0xb0], R4 ;  /* 0x0000b00401007387 */ /* 0x0003e20000100800 */
[----:B------:R-:W-:-:S02]  /*0fb0*/  LEA.HI R9, R9, R24, RZ, 0x5 ;  /* 0x0000001809097211 */ /* 0x000fc400078f28ff */
[----:B------:R-:W-:Y:S02]  /*0fc0*/  CS2R R18, SRZ ;  /* 0x0000000000127805 */ /* 0x000fe4000001ff00 */
[----:B------:R-:W-:Y:S01]  /*0fd0*/  SHF.R.S32.HI R16, RZ, 0x5, R16 ;  /* 0x00000005ff107819 */ /* 0x000fe20000011410 */
[----:B------:R-:W-:Y:S01]  /*0fe0*/  IMAD.IADD R12, R11, 0x1, -R12 ;  /* 0x000000010b0c7824 */ /* 0x000fe200078e0a0c */
[----:B------:R-:W-:Y:S01]  /*0ff0*/  LOP3.LUT R0, R21, 0x18, R14, 0xf8, !PT ;  /* 0x0000001815007812 */ /* 0x000fe200078ef80e */
[----:B------:R-:W-:Y:S01]  /*1000*/  STL [R1+0x44], R13 ;  /* 0x0000440d01007387 */ /* 0x000fe20000100800 */
[----:B0-----:R-:W-:Y:S01]  /*1010*/  SHF.R.U32.HI R20, RZ, 0x3, R21 ;  /* 0x00000003ff147819 */ /* 0x001fe20000011615 */
[----:B------:R-:W-:Y:S01]  /*1020*/  IMAD R16, R16, 0x1800, R13 ;  /* 0x0000180010107824 */ /* 0x000fe200078e020d */
[----:B------:R-:W-:Y:S01]  /*1030*/  SHF.R.S32.HI R9, RZ, 0x5, R9 ;  /* 0x00000005ff097819 */ /* 0x000fe20000011409 */
[----:B------:R-:W-:Y:S01]  /*1040*/  STL [R1+0xc], R21 ;  /* 0x00000c1501007387 */ /* 0x000fe20000100800 */
[----:B------:R-:W-:-:S02]  /*1050*/  LOP3.LUT R3, R3, 0x1c0, RZ, 0xc0, !PT ;  /* 0x000001c003037812 */ /* 0x000fc400078ec0ff */
[-C--:B------:R-:W-:Y:S01]  /*1060*/  LOP3.LUT R11, R0, R20.reuse, RZ, 0x3c, !PT ;  /* 0x00000014000b7212 */ /* 0x080fe200078e3cff */
[----:B------:R-:W-:Y:S01]  /*1070*/  IMAD R9, R9, 0x10, R12 ;  /* 0x0000001009097824 */ /* 0x000fe200078e020c */
[----:B------:R-:W-:Y:S01]  /*1080*/  LOP3.LUT R7, R7, 0xfffffffc, RZ, 0xc0, !PT ;  /* 0xfffffffc07077812 */ /* 0x000fe200078ec0ff */
[----:B------:R-:W-:Y:S01]  /*1090*/  STL [R1+0x40], R20 ;  /* 0x0000401401007387 */ /* 0x000fe20000100800 */
[----:B------:R-:W-:Y:S01]  /*10a0*/  LOP3.LUT R6, R3, 0x8, R6, 0xf8, !PT ;  /* 0x0000000803067812 */ /* 0x000fe200078ef806 */
[----:B------:R-:W-:Y:S01]  /*10b0*/  IMAD.IADD R11, R16, 0x1, R11 ;  /* 0x00000001100b7824 */ /* 0x000fe200078e020b */
[----:B------:R-:W-:Y:S01]  /*10c0*/  SHF.R.U32.HI R3, RZ, 0x3, R3 ;  /* 0x00000003ff037819 */ /* 0x000fe20000011603 */
[----:B------:R-:W-:Y:S01]  /*10d0*/  IMAD.SHL.U32 R16, R22, 0x8, RZ ;  /* 0x0000000816107824 */ /* 0x000fe200078e00ff */
[----:B------:R-:W-:Y:S01]  /*10e0*/  LOP3.LUT R10, R10, 0x7ffffffc, RZ, 0xc0, !PT ;  /* 0x7ffffffc0a0a7812 */ /* 0x000fe200078ec0ff */
[----:B------:R-:W-:Y:S01]  /*10f0*/  IMAD R8, R8, 0x40, R9 ;  /* 0x0000004008087824 */ /* 0x000fe200078e0209 */
[----:B------:R-:W-:Y:S01]  /*1100*/  LOP3.LUT R6, R6, R3, RZ, 0x3c, !PT ;  /* 0x0000000306067212 */ /* 0x000fe200078e3cff */
[----:B------:R-:W-:Y:S01]  /*1110*/  IMAD.IADD R25, R23, 0x1, -R7 ;  /* 0x0000000117197824 */ /* 0x000fe200078e0a07 */
[----:B------:R-:W-:Y:S01]  /*1120*/  SHF.R.S32.HI R9, RZ, 0x3, R14 ;  /* 0x00000003ff097819 */ /* 0x000fe2000001140e */
[C---:B------:R-:W-:Y:S01]  /*1130*/  VIADD R7, R26.reuse, 0x8 ;  /* 0x000000081a077836 */ /* 0x040fe20000000000 */
[----:B------:R-:W-:Y:S01]  /*1140*/  STL [R1+0xac], R8 ;  /* 0x0000ac0801007387 */ /* 0x000fe20000100800 */
[----:B------:R-:W-:Y:S01]  /*1150*/  VIADD R3, R26, 0x18 ;  /* 0x000000181a037836 */ /* 0x000fe20000000000 */
[----:B------:R-:W-:Y:S01]  /*1160*/  SHF.R.S32.HI R17, RZ, 0x5, R17 ;  /* 0x00000005ff117819 */ /* 0x000fe20000011411 */
[----:B------:R-:W-:Y:S01]  /*1170*/  VIADD R23, R16, 0x30 ;  /* 0x0000003010177836 */ /* 0x000fe20000000000 */
[----:B------:R0:W-:Y:S01]  /*1180*/  STL [R1+0x74], R7 ;  /* 0x0000740701007387 */ /* 0x0001e20000100800 */
[----:B------:R-:W-:Y:S01]  /*1190*/  IMAD.IADD R5, R5, 0x1, R6 ;  /* 0x0000000105057824 */ /* 0x000fe200078e0206 */
[----:B-1----:R-:W-:Y:S01]  /*11a0*/  LOP3.LUT R4, R21, 0x18, R15, 0xf8, !PT ;  /* 0x0000001815047812 */ /* 0x002fe200078ef80f */
[----:B------:R-:W-:Y:S01]  /*11b0*/  VIADD R6, R26, 0x28 ;  /* 0x000000281a067836 */ /* 0x000fe20000000000 */
[----:B------:R1:W-:Y:S01]  /*11c0*/  STL [R1+0x70], R3 ;  /* 0x0000700301007387 */ /* 0x0003e20000100800 */
[----:B------:R-:W-:Y:S01]  /*11d0*/  VIADD R22, R16, 0x40 ;  /* 0x0000004010167836 */ /* 0x000fe20000000000 */
[----:B------:R-:W-:Y:S01]  /*11e0*/  LOP3.LUT R4, R4, R20, RZ, 0x3c, !PT ;  /* 0x0000001404047212 */ /* 0x000fe200078e3cff */
[----:B------:R-:W-:Y:S01]  /*11f0*/  VIADD R136, R16, 0x50 ;  /* 0x0000005010887836 */ /* 0x000fe20000000000 */
[----:B------:R2:W-:Y:S01]  /*1200*/  STL [R1+0x78], R6 ;  /* 0x0000780601007387 */ /* 0x0005e20000100800 */
[----:B------:R-:W-:Y:S01]  /*1210*/  IMAD R17, R17, 0x1800, R13 ;  /* 0x0000180011117824 */ /* 0x000fe200078e020d */
[----:B0-----:R-:W-:Y:S01]  /*1220*/  SHF.R.S32.HI R7, RZ, 0x3, R15 ;  /* 0x00000003ff077819 */ /* 0x001fe2000001140f */
[----:B------:R-:W-:Y:S01]  /*1230*/  IMAD R155, R5, 0x2, R2 ;  /* 0x00000002059b7824 */ /* 0x000fe200078e0202 */
[----:B------:R-:W-:Y:S01]  /*1240*/  LEA.HI R0, R25, R25, RZ, 0x1 ;  /* 0x0000001919007211 */ /* 0x000fe200078f08ff */
[----:B------:R-:W-:Y:S01]  /*1250*/  IMAD.IADD R12, R17, 0x1, R4 ;  /* 0x00000001110c7824 */ /* 0x000fe200078e0204 */
[----:B-1----:R-:W-:Y:S01]  /*1260*/  SHF.R.S32.HI R3, RZ, 0x1f, R23 ;  /* 0x0000001fff037819 */ /* 0x002fe20000011417 */
[----:B------:R-:W-:Y:S01]  /*1270*/  IMAD.MOV.U32 R4, RZ, RZ, 0x40 ;  /* 0x00000040ff047424 */ /* 0x000fe200078e00ff */
[----:B------:R-:W-:Y:S01]  /*1280*/  LOP3.LUT R0, R0, 0x1ffffffe, RZ, 0xc0, !PT ;  /* 0x1ffffffe00007812 */ /* 0x000fe200078ec0ff */
[----:B------:R-:W-:Y:S01]  /*1290*/  VIADD R5, R155, 0x21820 ;  /* 0x000218209b057836 */ /* 0x000fe20000000000 */
[----:B--2---:R-:W-:Y:S01]  /*12a0*/  SHF.R.S32.HI R6, RZ, 0x1f, R22 ;  /* 0x0000001fff067819 */ /* 0x004fe20000011416 */
[----:B------:R0:W-:Y:S01]  /*12b0*/  STL [R1+0x58], R3 ;  /* 0x0000580301007387 */ /* 0x0001e20000100800 */
[----:B------:R-:W-:Y:S01]  /*12c0*/  SEL R4, R4, 0xffffffc0, !P2 ;  /* 0xffffffc004047807 */ /* 0x000fe20005000000 */
[----:B------:R-:W-:Y:S01]  /*12d0*/  IMAD.IADD R0, R25, 0x1, -R0 ;  /* 0x0000000119007824 */ /* 0x000fe200078e0a00 */
[----:B------:R-:W-:Y:S01]  /*12e0*/  SHF.R.S32.HI R17, RZ, 0x1f, R16 ;  /* 0x0000001fff117819 */ /* 0x000fe20000011410 */
[----:B------:R1:W-:Y:S01]  /*12f0*/  STL [R1+0x54], R6 ;  /* 0x0000540601007387 */ /* 0x0003e20000100800 */
[----:B0-----:R-:W-:Y:S01]  /*1300*/  SHF.R.S32.HI R3, RZ, 0x1f, R136 ;  /* 0x0000001fff037819 */ /* 0x001fe20000011488 */
[----:B-1----:R-:W-:-:S04]  /*1310*/  IMAD.IADD R6, R24, 0x1, -R10 ;  /* 0x0000000118067824 */ /* 0x002fc800078e0a0a */
[----:B------:R0:W-:Y:S04]  /*1320*/  STL [R1+0x50], R3 ;  /* 0x0000500301007387 */ /* 0x0001e80000100800 */
[----:B------:R1:W-:Y:S04]  /*1330*/  STL [R1+0x90], R6 ;  /* 0x0000900601007387 */ /* 0x0003e80000100800 */
[----:B------:R2:W-:Y:S01]  /*1340*/  STL [R1+0x48], R9 ;  /* 0x0000480901007387 */ /* 0x0005e20000100800 */
[----:B0-----:R-:W-:-:S03]  /*1350*/  LOP3.LUT R3, R21, 0x8, R16, 0xf8, !PT ;  /* 0x0000000815037812 */ /* 0x001fc600078ef810 */
[----:B------:R0:W-:Y:S01]  /*1360*/  STL [R1+0x4c], R7 ;  /* 0x00004c0701007387 */ /* 0x0001e20000100800 */
[-C--:B------:R-:W-:Y:S02]  /*1370*/  LOP3.LUT R3, R3, R20.reuse, RZ, 0x3c, !PT ;  /* 0x0000001403037212 */ /* 0x080fe400078e3cff */
[----:B-1----:R-:W-:Y:S02]  /*1380*/  LOP3.LUT R6, R21, 0x18, R16, 0xf8, !PT ;  /* 0x0000001815067812 */ /* 0x002fe400078ef810 */
[----:B--2---:R-:W-:Y:S02]  /*1390*/  LEA R9, R12, UR42, 0x1 ;  /* 0x0000002a0c097c11 */ /* 0x004fe4000f8e08ff */
[----:B------:R-:W-:Y:S01]  /*13a0*/  LOP3.LUT R6, R6, R20, RZ, 0x3c, !PT ;  /* 0x0000001406067212 */ /* 0x000fe200078e3cff */
[----:B0-----:R-:W-:Y:S02]  /*13b0*/  IMAD.IADD R7, R13, 0x1, R3 ;  /* 0x000000010d077824 */ /* 0x001fe400078e0203 */
[----:B------:R-:W-:-:S02]  /*13c0*/  VIADD R3, R155, 0x21800 ;  /* 0x000218009b037836 */ /* 0x000fc40000000000 */
[----:B------:R-:W-:Y:S01]  /*13d0*/  IMAD.IADD R6, R13, 0x1, R6 ;  /* 0x000000010d067824 */ /* 0x000fe200078e0206 */
[----:B------:R0:W-:Y:S01]  /*13e0*/  STL [R1+0x88], R7 ;  /* 0x0000880701007387 */ /* 0x0001e20000100800 */
[----:B------:R-:W-:Y:S01]  /*13f0*/  @P1 VIADD R5, R3, 0xffffffe0 ;  /* 0xffffffe003051836 */ /* 0x000fe20000000000 */
[----:B0-----:R-:W-:-:S05]  /*1400*/  LEA R7, R11, UR42, 0x1 ;  /* 0x0000002a0b077c11 */ /* 0x001fca000f8e08ff */
[----:B------:R0:W-:Y:S04]  /*1410*/  STL [R1+0xa4], R7 ;  /* 0x0000a40701007387 */ /* 0x0001e80000100800 */
[----:B------:R-:W-:Y:S01]  /*1420*/  STL [R1+0xa0], R9 ;  /* 0x0000a00901007387 */ /* 0x000fe20000100800 */
[----:B0-----:R-:W-:Y:S01]  /*1430*/  LEA R7, R6, UR42, 0x1 ;  /* 0x0000002a06077c11 */ /* 0x001fe2000f8e08ff */
[----:B------:R-:W-:Y:S02]  /*1440*/  IMAD R6, R0, 0x8, R8 ;  /* 0x0000000800067824 */ /* 0x000fe400078e0208 */
        /* <DEDUP_REMOVED lines=9> */
.L_x_2459:
[----:B0-2---:R-:W0:Y:S02]  /*14e0*/  LDC.64 R4, c[0x0][0xc88] ;  /* 0x00032200ff047b82 */ /* 0x005e240000000a00 */
[----:B0-----:R-:W-:-:S05]  /*14f0*/  IMAD.WIDE R4, R35, 0x4, R4 ;  /* 0x0000000423047825 */ /* 0x001fca00078e0204 */
[----:B------:R-:W2:Y:S01]  /*1500*/  LDG.E R10, desc[UR38][R4.64] ;  /* 0x00000026040a7981 */ /* 0x000ea2000c1e1900 */
[----:B------:R-:W-:Y:S05]  /*1510*/  YIELD ;  /* 0x0000000000007946 */ /* 0x000fea0003800000 */
[----:B------:R-:W-:Y:S01]  /*1520*/  ULDC.64 UR4, c[0x0][0xa28] ;  /* 0x00028a0000047ab9 */ /* 0x000fe20000000a00 */
[----:B------:R-:W-:Y:S01]  /*1530*/  ULDC.64 UR8, c[0x0][0xa18] ;  /* 0x0002860000087ab9 */ /* 0x000fe20000000a00 */
[----:B------:R-:W-:Y:S01]  /*1540*/  ISETP.NE.U32.AND P1, PT, RZ, UR4, PT ;  /* 0x00000004ff007c0c */ /* 0x000fe2000bf25070 */
[----:B------:R-:W-:Y:S01]  /*1550*/  ULDC.64 UR6, c[0x0][0xa08] ;  /* 0x0002820000067ab9 */ /* 0x000fe20000000a00 */
[----:B-1----:R-:W-:Y:S01]  /*1560*/  IMAD.MOV.U32 R3, RZ, RZ, RZ ;  /* 0x000000ffff037224 */ /* 0x002fe200078e00ff */
[----:B------:R-:W-:Y:S01]  /*1570*/  ISETP.NE.U32.AND P0, PT, RZ, UR6, PT ;  /* 0x00000006ff007c0c */ /* 0x000fe2000bf05070 */
[----:B------:R-:W-:Y:S01]  /*1580*/  IMAD.MOV.U32 R79, RZ, RZ, RZ ;  /* 0x000000ffff4f7224 */ /* 0x000fe200078e00ff */
[----:B------:R-:W-:-:S02]  /*1590*/  ISETP.NE.AND.EX P1, PT, RZ, UR5, PT, P1 ;  /* 0x00000005ff007c0c */ /* 0x000fc4000bf25310 */
[----:B------:R-:W-:Y:S02]  /*15a0*/  ISETP.NE.AND.EX P0, PT, RZ, UR7, PT, P0 ;  /* 0x00000007ff007c0c */ /* 0x000fe4000bf05300 */
[----:B--2---:R-:W-:Y:S01]  /*15b0*/  SHF.R.S32.HI R0, RZ, 0x1f, R10 ;  /* 0x0000001fff007819 */ /* 0x004fe2000001140a */
[----:B------:R-:W-:-:S08]  /*15c0*/  IMAD.SHL.U32 R30, R10, 0x4, RZ ;  /* 0x000000040a1e7824 */ /* 0x000fd000078e00ff */
[C---:B------:R-:W-:Y:S01]  /*15d0*/  @P1 LEA R6, P2, R10.reuse, UR4, 0x2 ;  /* 0x000000040a061c11 */ /* 0x040fe2000f8410ff */
[----:B------:R0:W-:Y:S01]  /*15e0*/  STL [R1+0x98], R10 ;  /* 0x0000980a01007387 */ /* 0x0001e20000100800 */
[C-C-:B------:R-:W-:Y:S02]  /*15f0*/  SHF.L.U64.HI R31, R10.reuse, 0x2, R0.reuse ;  /* 0x000000020a1f7819 */ /* 0x140fe40000010200 */
[----:B----4-:R-:W-:Y:S02]  /*1600*/  @P1 LEA.HI.X R7, R10, UR5, R0, 0x2, P2 ;  /* 0x000000050a071c11 */ /* 0x010fe400090f1400 */
[----:B------:R-:W-:Y:S01]  /*1610*/  ISETP.NE.U32.AND P2, PT, RZ, UR8, PT ;  /* 0x00000008ff007c0c */ /* 0x000fe2000bf45070 */
[----:B------:R-:W-:Y:S01]  /*1620*/  ULDC UR4, c[0x0][0x288] ;  /* 0x0000a20000047ab9 */ /* 0x000fe20000000800 */
[----:B------:R-:W-:Y:S01]  /*1630*/  IADD3 R8, P3, R30, UR6, RZ ;  /* 0x000000061e087c10 */ /* 0x000fe2000ff7e0ff */
[----:B------:R0:W5:Y:S01]  /*1640*/  @P1 LDG.E R3, desc[UR38][R6.64] ;  /* 0x0000002606031981 */ /* 0x000162000c1e1900 */
[----:B------:R-:W-:Y:S01]  /*1650*/  ISETP.NE.AND.EX P2, PT, RZ, UR9, PT, P2 ;  /* 0x00000009ff007c0c */ /* 0x000fe2000bf45320 */
[----:B------:R-:W-:Y:S01]  /*1660*/  IMAD.U32 R146, RZ, RZ, UR4 ;  /* 0x00000004ff927e24 */ /* 0x000fe2000f8e00ff */
[----:B------:R-:W-:Y:S01]  /*1670*/  IADD3.X R9, R31, UR7, RZ, P3, !PT ;  /* 0x000000071f097c10 */ /* 0x000fe20009ffe4ff */
[----:B------:R-:W-:-:S04]  /*1680*/  ULDC.64 UR4, c[0x0][0x418] ;  /* 0x0001060000047ab9 */ /* 0x000fc80000000a00 */
[----:B------:R0:W5:Y:S06]  /*1690*/  @P0 LDG.E R79, desc[UR38][R8.64] ;  /* 0x00000026084f0981 */ /* 0x00016c000c1e1900 */
[----:B------:R-:W-:-:S04]  /*16a0*/  @P2 IADD3 R4, P1, R30, UR8, RZ ;  /* 0x000000081e042c10 */ /* 0x000fc8000ff3e0ff */
[----:B------:R-:W-:-:S05]  /*16b0*/  @P2 IADD3.X R5, R31, UR9, RZ, P1, !PT ;  /* 0x000000091f052c10 */ /* 0x000fca0008ffe4ff */
        /* <DEDUP_REMOVED lines=9> */
[----:B------:R-:W-:Y:S02]  /*1750*/  IMAD.U32 R28, RZ, RZ, UR4 ;  /* 0x00000004ff1c7e24 */ /* 0x000fe4000f8e00ff */
[----:B------:R-:W-:Y:S01]  /*1760*/  IMAD.MOV.U32 R25, RZ, RZ, R10 ;  /* 0x000000ffff197224 */ /* 0x000fe200078e000a */
[----:B0--3--:R-:W-:Y:S06]  /*1770*/  @P2 BRA `(.L_x_2305) ;  /* 0x0000000000242947 */ /* 0x009fec0003800000 */
        /* <DEDUP_REMOVED lines=9> */
.L_x_2305:
[----:B------:R-:W-:Y:S01]  /*1810*/  ULDC.64 UR4, c[0x0][0xa20] ;  /* 0x0002880000047ab9 */ /* 0x000fe20000000a00 */
[----:B------:R0:W-:Y:S01]  /*1820*/  STL [R1+0x9c], R34 ;  /* 0x00009c2201007387 */ /* 0x0001e20000100800 */
[----:B------:R-:W-:-:S04]  /*1830*/  ISETP.NE.U32.AND P1, PT, RZ, UR4, PT ;  /* 0x00000004ff007c0c */ /* 0x000fc8000bf25070 */
[----:B------:R-:W-:-:S13]  /*1840*/  ISETP.NE.AND.EX P1, PT, RZ, UR5, PT, P1 ;  /* 0x00000005ff007c0c */ /* 0x000fda000bf25310 */
[----:B0-----:R-:W-:Y:S05]  /*1850*/  @!P1 BRA `(.L_x_2306) ;  /* 0x0000000000109947 */ /* 0x001fea0003800000 */
[----:B------:R-:W-:-:S04]  /*1860*/  IADD3 R28, P0, R30, UR4, RZ ;  /* 0x000000041e1c7c10 */ /* 0x000fc8000ff1e0ff */
[----:B------:R-:W-:-:S05]  /*1870*/  IADD3.X R29, R31, UR5, RZ, P0, !PT ;  /* 0x000000051f1d7c10 */ /* 0x000fca00087fe4ff */
[----:B------:R0:W5:Y:S01]  /*1880*/  LDG.E R28, desc[UR38][R28.64] ;  /* 0x000000261c1c7981 */ /* 0x000162000c1e1900 */
[----:B------:R-:W-:Y:S05]  /*1890*/  BRA `(.L_x_2307) ;  /* 0x0000000000107947 */ /* 0x000fea0003800000 */
.L_x_2306:
[----:B------:R-:W-:Y:S05]  /*18a0*/  @!P0 BRA `(.L_x_2307) ;  /* 0x00000000000c8947 */ /* 0x000fea0003800000 */
[----:B------:R-:W2:Y:S04]  /*18b0*/  LDG.E R5, desc[UR38][R8.64] ;  /* 0x0000002608057981 */ /* 0x000ea8000c1e1900 */
[----:B------:R-:W2:Y:S02]  /*18c0*/  LDG.E R28, desc[UR38][R8.64+0x4] ;  /* 0x00000426081c7981 */ /* 0x000ea4000c1e1900 */
[----:B--2---:R-:W-:-:S07]  /*18d0*/  IMAD.IADD R28, R28, 0x1, -R5 ;  /* 0x000000011c1c7824 */ /* 0x004fce00078e0a05 */
.L_x_2307:
[----:B------:R-:W-:Y:S01]  /*18e0*/  ULDC.64 UR4, c[0x0][0xa10] ;  /* 0x0002840000047ab9 */ /* 0x000fe20000000a00 */
[----:B------:R-:W1:Y:S01]  /*18f0*/  LDC R8, c[0x0][0x448] ;  /* 0x00011200ff087b82 */ /* 0x000e620000000800 */
[----:B------:R-:W-:-:S04]  /*1900*/  ISETP.NE.U32.AND P0, PT, RZ, UR4, PT ;  /* 0x00000004ff007c0c */ /* 0x000fc8000bf05070 */
[----:B------:R-:W-:Y:S01]  /*1910*/  ISETP.NE.AND.EX P0, PT, RZ, UR5, PT, P0 ;  /* 0x00000005ff007c0c */ /* 0x000fe2000bf05300 */
[----:B------:R-:W-:-:S12]  /*1920*/  ULDC.64 UR4, c[0x0][0xa30] ;  /* 0x00028c0000047ab9 */ /* 0x000fd80000000a00 */
[----:B------:R-:W2:Y:S02]  /*1930*/  @P0 LDC.64 R4, c[0x0][0xa10] ;  /* 0x00028400ff040b82 */ /* 0x000ea40000000a00 */
[----:B--2---:R-:W-:-:S05]  /*1940*/  @P0 IMAD.WIDE R4, R25, 0x4, R4 ;  /* 0x0000000419040825 */ /* 0x004fca00078e0204 */
[----:B------:R-:W2:Y:S04]  /*1950*/  @P0 LDG.E R0, desc[UR38][R4.64] ;  /* 0x0000002604000981 */ /* 0x000ea8000c1e1900 */
[----:B------:R3:W2:Y:S01]  /*1960*/  @P0 LDG.E R9, desc[UR38][R4.64+0x4] ;  /* 0x0000042604090981 */ /* 0x0006a2000c1e1900 */
[----:B------:R-:W-:Y:S01]  /*1970*/  ISETP.NE.U32.AND P1, PT, RZ, UR4, PT ;  /* 0x00000004ff007c0c */ /* 0x000fe2000bf25070 */
[----:B-----5:R-:W-:-:S03]  /*1980*/  IMAD.MOV.U32 R97, RZ, RZ, R28 ;  /* 0x000000ffff617224 */ /* 0x020fc600078e001c */
[----:B------:R-:W-:-:S13]  /*1990*/  ISETP.NE.AND.EX P1, PT, RZ, UR5, PT, P1 ;  /* 0x00000005ff007c0c */ /* 0x000fda000bf25310 */
[----:B------:R-:W-:-:S04]  /*19a0*/  @P1 IADD3 R6, P2, R30, UR4, RZ ;  /* 0x000000041e061c10 */ /* 0x000fc8000ff5e0ff */
[----:B------:R-:W-:-:S05]  /*19b0*/  @P1 IADD3.X R7, R31, UR5, RZ, P2, !PT ;  /* 0x000000051f071c10 */ /* 0x000fca00097fe4ff */
[----:B------:R4:W5:Y:S01]  /*19c0*/  @P1 LDG.E R97, desc[UR38][R6.64] ;  /* 0x0000002606611981 */ /* 0x000962000c1e1900 */
[----:B-1----:R-:W-:Y:S01]  /*19d0*/  ISETP.NE.AND P1, PT, R8, 0x1, PT ;  /* 0x000000010800780c */ /* 0x002fe20003f25270 */
[----:B------:R-:W-:Y:S02]  /*19e0*/  IMAD R10, R33, 0xc0, RZ ;  /* 0x000000c0210a7824 */ /* 0x000fe400078e02ff */
[----:B------:R-:W-:Y:S02]  /*19f0*/  IMAD.IADD R8, R28, 0x1, -R3 ;  /* 0x000000011c087824 */ /* 0x000fe400078e0a03 */
[----:B---3--:R-:W-:Y:S01]  /*1a00*/  VIADD R4, R10, 0xbf ;  /* 0x000000bf0a047836 */ /* 0x008fe20000000000 */
[----:B------:R4:W-:Y:S01]  /*1a10*/  STL [R1+0x84], R10 ;  /* 0x0000840a01007387 */ /* 0x0009e20000100800 */
[----:B------:R-:W-:-:S05]  /*1a20*/  IMAD.MOV R74, RZ, RZ, -R8 ;  /* 0x000000ffff4a7224 */ /* 0x000fca00078e0a08 */
[----:B------:R-:W-:Y:S01]  /*1a30*/  VIMNMX R74, RZ, R74, !PT ;  /* 0x0000004aff4a7248 */ /* 0x000fe20007fe0100 */
[----:B------:R-:W1:Y:S08]  /*1a40*/  @P1 LDC R11, c[0x0][0x44c] ;  /* 0x00011300ff0b1b82 */ /* 0x000e700000000800 */
[----:B------:R-:W3:Y:S01]  /*1a50*/  @P1 LDC R5, c[0x0][0x450] ;  /* 0x00011400ff051b82 */ /* 0x000ee20000000800 */
[----:B--2---:R-:W-:Y:S01]  /*1a60*/  @P0 IADD3 R24, -R0, R9, RZ ;  /* 0x0000000900180210 */ /* 0x004fe20007ffe1ff */
[----:B-1----:R-:W-:-:S04]  /*1a70*/  @P1 IMAD.HI.U32 R0, R4, R11, RZ ;  /* 0x0000000b04001227 */ /* 0x002fc800078e00ff */
[----:B------:R-:W-:Y:S01]  /*1a80*/  IMAD.IADD R147, R8, 0x1, R24 ;  /* 0x0000000108937824 */ /* 0x000fe200078e0218 */
[----:B---3--:R-:W-:-:S03]  /*1a90*/  @P1 SHF.R.U32.HI R4, RZ, R5, R0 ;  /* 0x00000005ff041219 */ /* 0x008fc60000011600 */
[C---:B------:R-:W-:Y:S01]  /*1aa0*/  VIADD R0, R147.reuse, 0x7f ;  /* 0x0000007f93007836 */ /* 0x040fe20000000000 */
[----:B------:R-:W-:-:S04]  /*1ab0*/  IADD3 R101, R147, 0x80, -R146 ;  /* 0x0000008093657810 */ /* 0x000fc80007ffe892 */
[----:B------:R-:W-:Y:S01]  /*1ac0*/  SHF.R.S32.HI R3, RZ, 0x1f, R0 ;  /* 0x0000001fff037819 */ /* 0x000fe20000011400 */
[----:B------:R-:W-:-:S03]  /*1ad0*/  IMAD.IADD R4, R101, 0x1, R4 ;  /* 0x0000000165047824 */ /* 0x000fc600078e0204 */
[----:B------:R-:W-:Y:S02]  /*1ae0*/  LEA.HI R3, R3, R0, RZ, 0x7 ;  /* 0x0000000003037211 */ /* 0x000fe400078f38ff */
[----:B------:R-:W-:Y:S02]  /*1af0*/  SHF.R.S32.HI R5, RZ, 0x1f, R4 ;  /* 0x0000001fff057819 */ /* 0x000fe40000011404 */
[----:B------:R-:W-:Y:S02]  /*1b00*/  SHF.R.S32.HI R102, RZ, 0x7, R3 ;  /* 0x00000007ff667819 */ /* 0x000fe40000011403 */
[----:B------:R-:W-:-:S04]  /*1b10*/  LEA.HI R5, R5, R4, RZ, 0x7 ;  /* 0x0000000405057211 */ /* 0x000fc800078f38ff */
[----:B------:R-:W-:-:S04]  /*1b20*/  SHF.R.S32.HI R5, RZ, 0x7, R5 ;  /* 0x00000007ff057819 */ /* 0x000fc80000011405 */
[----:B------:R-:W-:-:S05]  /*1b30*/  VIMNMX R5, R102, R5, PT ;  /* 0x0000000566057248 */ /* 0x000fca0003fe0100 */
[----:B------:R-:W-:-:S05]  /*1b40*/  IMAD R5, R5, 0x80, -R8 ;  /* 0x0000008005057824 */ /* 0x000fca00078e0a08 */
[----:B------:R-:W-:-:S04]  /*1b50*/  VIMNMX R5, R5, R24, PT ;  /* 0x0000001805057248 */ /* 0x000fc80003fe0100 */
        /* <DEDUP_REMOVED lines=9> */
[----:B----4-:R-:W-:Y:S05]  /*1bf0*/  @!P1 BRA `(.L_x_2308) ;  /* 0x0000005800109947 */ /* 0x010fea0003800000 */
        /* <DEDUP_REMOVED lines=8> */
[----:B------:R1:W2:Y:S01]  /*1c80*/  LDC.64 R14, c[0x4][R0] ;  /* 0x01000000000e7b82 */ /* 0x0002a20000000a00 */
        /* <DEDUP_REMOVED lines=8> */
[----:B-1----:R-:W-:-:S07]  /*1d10*/  IMAD.MOV.U32 R13, RZ, RZ, RZ ;  /* 0x000000ffff0d7224 */ /* 0x002fce00078e00ff */
[----:B------:R-:W-:-:S07]  /*1d20*/  LEPC R20, `(.L_x_2310) ;  /* 0x000000001014794e */ /* 0x000fce0000000000 */
[----:B0-2--5:R-:W-:Y:S05]  /*1d30*/  CALL.ABS.NOINC R14 ;  /* 0x000000000e007343 */ /* 0x025fea0003c00000 */
.L_x_2310:
[----:B------:R-:W-:Y:S05]  /*1d40*/  BSYNC B6 ;  /* 0x0000000000067941 */ /* 0x000fea0003800000 */
.L_x_2309:
        /* <DEDUP_REMOVED lines=9> */
[----:B------:R-:W1:Y:S01]  /*1de0*/  LDC.64 R14, c[0x4][R14] ;  /* 0x010000000e0e7b82 */ /* 0x000e620000000a00 */
        /* <DEDUP_REMOVED lines=9> */
[----:B01---5:R-:W-:Y:S05]  /*1e80*/  CALL.ABS.NOINC R14 ;  /* 0x000000000e007343 */ /* 0x023fea0003c00000 */
.L_x_2312:
[----:B------:R-:W-:Y:S05]  /*1e90*/  BSYNC B6 ;  /* 0x0000000000067941 */ /* 0x000fea0003800000 */
.L_x_2311:
[----:B------:R-:W2:Y:S01]  /*1ea0*/  LDL.64 R36, [R1+0x38] ;  /* 0x0000380001247983 */ /* 0x000ea20000100a00 */
[----:B------:R-:W-:-:S03]  /*1eb0*/  ULDC.64 UR4, c[0x0][0x9f8] ;  /* 0x00027e0000047ab9 */ /* 0x000fc60000000a00 */
[----:B------:R-:W2:Y:S01]  /*1ec0*/  LDL.64 R20, [R1+0x38] ;  /* 0x0000380001147983 */ /* 0x000ea20000100a00 */
[----:B0-----:R-:W0:Y:S01]  /*1ed0*/  S2R R29, SR_TID.X ;  /* 0x00000000001d7919 */ /* 0x001e220000002100 */
[----:B------:R-:W-:Y:S01]  /*1ee0*/  ISETP.NE.U32.AND P0, PT, RZ, UR4, PT ;  /* 0x00000004ff007c0c */ /* 0x000fe2000bf05070 */
[----:B------:R-:W-:Y:S01]  /*1ef0*/  VIADD R0, R16, 0x10 ;  /* 0x0000001010007836 */ /* 0x000fe20000000000 */
[----:B------:R-:W1:Y:S01]  /*1f00*/  LDC.64 R6, c[0x0][0x408] ;  /* 0x00010200ff067b82 */ /* 0x000e620000000a00 */
[----:B------:R-:W3:Y:S01]  /*1f10*/  LDL.LU R35, [R1] ;  /* 0x0000000001237983 */ /* 0x000ee20000300800 */
[----:B------:R-:W-:-:S06]  /*1f20*/  ISETP.NE.AND.EX P0, PT, RZ, UR5, PT, P0 ;  /* 0x00000005ff007c0c */ /* 0x000fcc000bf05300 */
[----:B------:R-:W4:Y:S07]  /*1f30*/  LDC R99, c[0x0][0x3f4] ;  /* 0x0000fd00ff637b82 */ /* 0x000f2e0000000800 */
[----:B------:R-:W-:Y:S02]  /*1f40*/  @P0 IADD3 R4, P1, R30, UR4, RZ ;  /* 0x000000041e040c10 */ /* 0x000fe4000ff3e0ff */
[----:B0-----:R-:W-:-:S04]  /*1f50*/  SHF.R.U32.HI R32, RZ, 0x7, R29 ;  /* 0x00000007ff207819 */ /* 0x001fc8000001161d */
[----:B------:R-:W-:Y:S02]  /*1f60*/  ISETP.NE.AND P6, PT, R32, 0x1, PT ;  /* 0x000000012000780c */ /* 0x000fe40003fc5270 */
[----:B------:R-:W-:-:S05]  /*1f70*/  @P0 IADD3.X R5, R31, UR5, RZ, P1, !PT ;  /* 0x000000051f050c10 */ /* 0x000fca0008ffe4ff */
[----:B------:R0:W3:Y:S06]  /*1f80*/  @P0 LDG.E R25, desc[UR38][R4.64] ;  /* 0x0000002604190981 */ /* 0x0000ec000c1e1900 */
[----:B------:R-:W-:Y:S05]  /*1f90*/  @!P6 WARPSYNC.ALL ;  /* 0x000000000000e948 */ /* 0x000fea0003800000 */
[----:B------:R-:W-:-:S02]  /*1fa0*/  ULDC UR4, c[0x0][0x2f4] ;  /* 0x0000bd0000047ab9 */ /* 0x000fc40000000800 */
[----:B------:R-:W-:Y:S02]  /*1fb0*/  ISETP.GE.AND P1, PT, R0, UR4, PT ;  /* 0x0000000400007c0c */ /* 0x000fe4000bf26270 */
[----:B------:R-:W-:Y:S02]  /*1fc0*/  ISETP.GE.AND P0, PT, R16, UR4, PT ;  /* 0x0000000410007c0c */ /* 0x000fe4000bf06270 */
[----:B------:R-:W-:Y:S02]  /*1fd0*/  SEL R8, RZ, 0xffffffff, P1 ;  /* 0xffffffffff087807 */ /* 0x000fe40000800000 */
[----:B------:R-:W-:-:S03]  /*1fe0*/  SEL R3, RZ, 0x1, P0 ;  /* 0x00000001ff037807 */ /* 0x000fc60000000000 */
[----:B------:R-:W-:-:S05]  /*1ff0*/  IMAD.SHL.U32 R8, R8, 0x2, RZ ;  /* 0x0000000208087824 */ /* 0x000fca00078e00ff */
[----:B------:R-:W-:Y:S02]  /*2000*/  LOP3.LUT R10, R8, 0x2, R3, 0xe2, !PT ;  /* 0x00000002080a7812 */ /* 0x000fe400078ee203 */
[----:B------:R-:W0:Y:S01]  /*2010*/  LDC.64 R8, c[0x0][0x3f8] ;  /* 0x0000fe00ff087b82 */ /* 0x000e220000000a00 */
[----:B------:R-:W-:Y:S02]  /*2020*/  IMAD.IADD R79, R79, 0x1, R28 ;  /* 0x000000014f4f7824 */ /* 0x000fe400078e021c */
[----:B--2---:R-:W-:-:S05]  /*2030*/  IMAD.MOV.U32 R20, RZ, RZ, R36 ;  /* 0x000000ffff147224 */ /* 0x004fca00078e0024 */
[----:B------:R-:W-:-:S05]  /*2040*/  SHF.R.S32.HI R21, RZ, 0x1f, R20 ;  /* 0x0000001fff157819 */ /* 0x000fca0000011414 */
[----:B------:R2:W-:Y:S01]  /*2050*/  STL [R1+0x3c], R21 ;  /* 0x00003c1501007387 */ /* 0x0005e20000100800 */
[----:B-1----:R-:W-:-:S03]  /*2060*/  IMAD.WIDE.U32 R70, R154, R6, R20 ;  /* 0x000000069a467225 */ /* 0x002fc600078e0014 */
[----:B------:R-:W2:Y:S01]  /*2070*/  LDL R31, [R1+0xc] ;  /* 0x00000c00011f7983 */ /* 0x000ea20000100800 */
[----:B0-----:R-:W-:-:S03]  /*2080*/  IMAD.WIDE.U32 R66, R154, R8, R20 ;  /* 0x000000089a427225 */ /* 0x001fc600078e0014 */
[----:B------:R-:W2:Y:S04]  /*2090*/  LDL R20, [R1+0x40] ;  /* 0x0000400001147983 */ /* 0x000ea80000100800 */
[----:B------:R-:W2:Y:S04]  /*20a0*/  LDL R28, [R1+0x44] ;  /* 0x00004400011c7983 */ /* 0x000ea80000100800 */
[----:B------:R-:W2:Y:S01]  /*20b0*/  LDL R30, [R1+0x8c] ;  /* 0x00008c00011e7983 */ /* 0x000ea20000100800 */
[----:B------:R-:W-:Y:S01]  /*20c0*/  SHF.R.S32.HI R11, RZ, 0x1f, R154 ;  /* 0x0000001fff0b7819 */ /* 0x000fe2000001149a */
[----:B------:R-:W-:Y:S01]  /*20d0*/  VIADD R3, R16, 0x20 ;  /* 0x0000002010037836 */ /* 0x000fe20000000000 */
[----:B------:R-:W-:-:S03]  /*20e0*/  ISETP.GE.AND P1, PT, R23, UR4, PT ;  /* 0x0000000417007c0c */ /* 0x000fc6000bf26270 */
[----:B------:R-:W-:Y:S01]  /*20f0*/  IMAD R4, R11, R6, RZ ;  /* 0x000000060b047224 */ /* 0x000fe200078e02ff */
[----:B------:R-:W-:-:S03]  /*2100*/  ISETP.GE.AND P0, PT, R3, UR4, PT ;  /* 0x0000000403007c0c */ /* 0x000fc6000bf06270 */
[----:B------:R-:W-:Y:S01]  /*2110*/  IMAD R13, R154, R7, R4 ;  /* 0x000000079a0d7224 */ /* 0x000fe200078e0204 */
[----:B------:R-:W-:Y:S02]  /*2120*/  SEL R4, RZ, 0x8, P1 ;  /* 0x00000008ff047807 */ /* 0x000fe40000800000 */
[----:B------:R-:W-:Y:S02]  /*2130*/  SEL R5, RZ, 0x4, P0 ;  /* 0x00000004ff057807 */ /* 0x000fe40000000000 */
[----:B------:R-:W-:Y:S01]  /*2140*/  ISETP.GE.AND P0, PT, R22, UR4, PT ;  /* 0x0000000416007c0c */ /* 0x000fe2000bf06270 */
[----:B------:R-:W-:Y:S01]  /*2150*/  IMAD.WIDE.U32 R72, R154, R6, R16 ;  /* 0x000000069a487225 */ /* 0x000fe200078e0010 */
[----:B------:R-:W-:Y:S02]  /*2160*/  LOP3.LUT R4, R4, R10, R5, 0xfe, !PT ;  /* 0x0000000a04047212 */ /* 0x000fe400078efe05 */
[----:B------:R-:W-:Y:S01]  /*2170*/  SEL R5, RZ, 0x10, P0 ;  /* 0x00000010ff057807 */ /* 0x000fe20000000000 */
[----:B------:R-:W-:Y:S01]  /*2180*/  IMAD R11, R11, R8, RZ ;  /* 0x000000080b0b7224 */ /* 0x000fe200078e02ff */
[----:B----4-:R-:W-:-:S02]  /*2190*/  ISETP.GE.AND P0, PT, R16, R99, PT ;  /* 0x000000631000720c */ /* 0x010fc40003f06270 */
[-C--:B------:R-:W-:Y:S02]  /*21a0*/  ISETP.GE.AND P3, PT, R0, R99.reuse, PT ;  /* 0x000000630000720c */ /* 0x080fe40003f66270 */
[----:B------:R-:W-:Y:S01]  /*21b0*/  ISETP.GE.AND P2, PT, R3, R99, PT ;  /* 0x000000630300720c */ /* 0x000fe20003f46270 */
[----:B------:R-:W-:Y:S01]  /*21c0*/  IMAD.IADD R73, R73, 0x1, R13 ;  /* 0x0000000149497824 */ /* 0x000fe200078e020d */
[----:B------:R-:W-:Y:S01]  /*21d0*/  LOP3.LUT R29, R4, R5, RZ, 0xfc, !PT ;  /* 0x00000005041d7212 */ /* 0x000fe200078efcff */
[----:B------:R-:W-:Y:S01]  /*21e0*/  IMAD.IADD R71, R13, 0x1, R71 ;  /* 0x000000010d477824 */ /* 0x000fe200078e0247 */
[C---:B------:R-:W-:Y:S01]  /*21f0*/  SEL R5, R99.reuse, RZ, P0 ;  /* 0x000000ff63057207 */ /* 0x040fe20000000000 */
[C---:B------:R-:W-:Y:S01]  /*2200*/  IMAD R13, R154.reuse, R9, R11 ;  /* 0x000000099a0d7224 */ /* 0x040fe200078e020b */
[C---:B------:R-:W-:Y:S01]  /*2210*/  SEL R11, R99.reuse, RZ, P3 ;  /* 0x000000ff630b7207 */ /* 0x040fe20001800000 */
[----:B------:R-:W-:Y:S01]  /*2220*/  IMAD.WIDE.U32 R68, R154, R8, R16 ;  /* 0x000000089a447225 */ /* 0x000fe200078e0010 */
[----:B------:R-:W-:-:S03]  /*2230*/  SEL R4, R99, RZ, P2 ;  /* 0x000000ff63047207 */ /* 0x000fc60001000000 */
[----:B------:R-:W-:Y:S02]  /*2240*/  IMAD.IADD R69, R69, 0x1, R13 ;  /* 0x0000000145457824 */ /* 0x000fe400078e020d */
[----:B------:R-:W-:Y:S02]  /*2250*/  IMAD.IADD R67, R13, 0x1, R67 ;  /* 0x000000010d437824 */ /* 0x000fe400078e0243 */
[----:B------:R-:W-:Y:S02]  /*2260*/  IMAD.IADD R5, R16, 0x1, R5 ;  /* 0x0000000110057824 */ /* 0x000fe400078e0205 */
[----:B------:R-:W-:Y:S02]  /*2270*/  IMAD.IADD R11, R0, 0x1, R11 ;  /* 0x00000001000b7824 */ /* 0x000fe400078e020b */
[----:B------:R-:W-:Y:S01]  /*2280*/  IMAD.IADD R13, R3, 0x1, R4 ;  /* 0x00000001030d7824 */ /* 0x000fe200078e0204 */
[----:B------:R-:W-:Y:S02]  /*2290*/  SHF.R.S32.HI R4, RZ, 0x1f, R5 ;  /* 0x0000001fff047819 */ /* 0x000fe40000011405 */
[----:B------:R-:W-:-:S02]  /*22a0*/  SHF.R.S32.HI R12, RZ, 0x1f, R11 ;  /* 0x0000001fff0c7819 */ /* 0x000fc4000001140b */
[----:B------:R-:W-:Y:S02]  /*22b0*/  SHF.R.S32.HI R14, RZ, 0x1f, R13 ;  /* 0x0000001fff0e7819 */ /* 0x000fe4000001140d */
[CC--:B------:R-:W-:Y:S02]  /*22c0*/  LEA.HI R65, R4.reuse, R5.reuse, RZ, 0x3 ;  /* 0x0000000504417211 */ /* 0x0c0fe400078f18ff */
[----:B------:R-:W-:Y:S02]  /*22d0*/  LEA.HI R10, R4, R5, RZ, 0x5 ;  /* 0x00000005040a7211 */ /* 0x000fe400078f28ff */
[----:B------:R-:W-:Y:S02]  /*22e0*/  LEA.HI R4, R12, R11, RZ, 0x3 ;  /* 0x0000000b0c047211 */ /* 0x000fe400078f18ff */
[----:B------:R-:W-:Y:S02]  /*22f0*/  LEA.HI R5, R14, R13, RZ, 0x3 ;  /* 0x0000000d0e057211 */ /* 0x000fe400078f18ff */
[----:B------:R-:W-:-:S02]  /*2300*/  LEA.HI R12, R12, R11, RZ, 0x5 ;  /* 0x0000000b0c0c7211 */ /* 0x000fc400078f28ff */
[----:B------:R-:W-:Y:S01]  /*2310*/  LEA.HI R14, R14, R13, RZ, 0x5 ;  /* 0x0000000d0e0e7211 */ /* 0x000fe200078f28ff */
[----:B------:R-:W-:Y:S02]  /*2320*/  IMAD.SHL.U32 R11, R10, 0x80, RZ ;  /* 0x000000800a0b7824 */ /* 0x000fe400078e00ff */
[----:B------:R-:W-:Y:S02]  /*2330*/  IMAD.SHL.U32 R13, R12, 0x80, RZ ;  /* 0x000000800c0d7824 */ /* 0x000fe400078e00ff */
[----:B------:R-:W-:Y:S01]  /*2340*/  IMAD.SHL.U32 R15, R14, 0x80, RZ ;  /* 0x000000800e0f7824 */ /* 0x000fe200078e00ff */
[----:B------:R-:W-:Y:S02]  /*2350*/  LOP3.LUT R11, R11, 0xfffff000, RZ, 0xc0, !PT ;  /* 0xfffff0000b0b7812 */ /* 0x000fe400078ec0ff */
[----:B------:R-:W-:Y:S02]  /*2360*/  LOP3.LUT R13, R13, 0xfffff000, RZ, 0xc0, !PT ;  /* 0xfffff0000d0d7812 */ /* 0x000fe400078ec0ff */
[----:B------:R-:W-:-:S02]  /*2370*/  LOP3.LUT R15, R15, 0xfffff000, RZ, 0xc0, !PT ;  /* 0xfffff0000f0f7812 */ /* 0x000fc400078ec0ff */
[----:B---3--:R-:W-:-:S04]  /*2380*/  LOP3.LUT R35, R35, 0xfffffffe, RZ, 0xc0, !PT ;  /* 0xfffffffe23237812 */ /* 0x008fc800078ec0ff */
[----:B------:R-:W-:-:S04]  /*2390*/  @P3 LOP3.LUT R35, R35, 0x1, RZ, 0xfc, !PT ;  /* 0x0000000123233812 */ /* 0x000fc800078efcff */
[----:B------:R-:W-:-:S04]  /*23a0*/  LOP3.LUT R35, R35, 0xfffffffd, RZ, 0xc0, !PT ;  /* 0xfffffffd23237812 */ /* 0x000fc800078ec0ff */
[----:B------:R-:W-:-:S04]  /*23b0*/  @P2 LOP3.LUT R35, R35, 0x2, RZ, 0xfc, !PT ;  /* 0x0000000223232812 */ /* 0x000fc800078efcff */
[----:B------:R-:W-:Y:S02]  /*23c0*/  LOP3.LUT R35, R35, 0xfffffffb, RZ, 0xc0, !PT ;  /* 0xfffffffb23237812 */ /* 0x000fe400078ec0ff */
[----:B--2--5:R-:W-:Y:S02]  /*23d0*/  SHF.R.S32.HI R21, RZ, 0x1f, R97 ;  /* 0x0000001fff157819 */ /* 0x024fe40000011461 */
[----:B------:R-:W-:Y:S01]  /*23e0*/  SHF.L.U64.HI R90, R8, 0x7, R9 ;  /* 0x00000007085a7819 */ /* 0x000fe20000010209 */
[----:B------:R-:W-:Y:S01]  /*23f0*/  IMAD.WIDE.U32 R68, R97, R8, R68 ;  /* 0x0000000861447225 */ /* 0x000fe200078e0044 */
[----:B------:R-:W-:-:S03]  /*2400*/  SHF.L.U64.HI R87, R6, 0x7, R7 ;  /* 0x0000000706577819 */ /* 0x000fc60000010207 */
[----:B------:R-:W-:-:S04]  /*2410*/  IMAD.WIDE.U32 R72, R97, R6, R72 ;  /* 0x0000000661487225 */ /* 0x000fc800078e0048 */
[----:B------:R-:W-:-:S04]  /*2420*/  IMAD.WIDE.U32 R70, R97, R6, R70 ;  /* 0x0000000661467225 */ /* 0x000fc800078e0046 */
[----:B------:R-:W-:Y:S01]  /*2430*/  IMAD.WIDE.U32 R66, R97, R8, R66 ;  /* 0x0000000861427225 */ /* 0x000fe200078e0042 */
[----:B------:R-:W-:-:S03]  /*2440*/  SHF.R.S32.HI R86, RZ, 0x1f, R25 ;  /* 0x0000001fff567819 */ /* 0x000fc60000011419 */
[----:B------:R-:W-:Y:S02]  /*2450*/  VIADD R100, R32, 0x8 ;  /* 0x0000000820647836 */ /* 0x000fe40000000000 */
[----:B------:R-:W-:Y:S01]  /*2460*/  IMAD.SHL.U32 R99, R99, 0x2, RZ ;  /* 0x0000000263637824 */ /* 0x000fe200078e00ff */
[C---:B------:R-:W-:Y:S02]  /*2470*/  LOP3.LUT R10, R31.reuse, 0x18, R65, 0xf8, !PT ;  /* 0x000000181f0a7812 */ /* 0x040fe400078ef841 */
[C---:B------:R-:W-:Y:S02]  /*2480*/  LOP3.LUT R12, R31.reuse, 0x18, R4, 0xf8, !PT ;  /* 0x000000181f0c7812 */ /* 0x040fe400078ef804 */
[----:B------:R-:W-:Y:S02]  /*2490*/  LOP3.LUT R14, R31, 0x18, R5, 0xf8, !PT ;  /* 0x000000181f0e7812 */ /* 0x000fe400078ef805 */
[-C--:B------:R-:W-:Y:S02]  /*24a0*/  LOP3.LUT R10, R10, R20.reuse, RZ, 0x3c, !PT ;  /* 0x000000140a0a7212 */ /* 0x080fe400078e3cff */
[----:B------:R-:W-:-:S02]  /*24b0*/  LOP3.LUT R12, R12, R20, RZ, 0x3c, !PT ;  /* 0x000000140c0c7212 */ /* 0x000fc400078e3cff */
[----:B------:R-:W-:Y:S02]  /*24c0*/  LOP3.LUT R14, R14, R20, RZ, 0x3c, !PT ;  /* 0x000000140e0e7212 */ /* 0x000fe400078e3cff */
[--C-:B------:R-:W-:Y:S02]  /*24d0*/  IADD3 R96, R10, R11, R28.reuse ;  /* 0x0000000b0a607210 */ /* 0x100fe40007ffe01c */
[--C-:B------:R-:W-:Y:S02]  /*24e0*/  IADD3 R95, R12, R13, R28.reuse ;  /* 0x0000000d0c5f7210 */ /* 0x100fe40007ffe01c */
[----:B------:R-:W-:Y:S02]  /*24f0*/  IADD3 R94, R14, R15, R28 ;  /* 0x0000000f0e5e7210 */ /* 0x000fe40007ffe01c */
[----:B------:R-:W0:Y:S01]  /*2500*/  S2R R28, SR_TID.X ;  /* 0x00000000001c7919 */ /* 0x000e220000002100 */
[----:B------:R-:W-:Y:S01]  /*2510*/  @!P6 BAR.SYNC.DEFER_BLOCKING 0x9, 0x100 ;  /* 0x024400000000eb1d */ /* 0x000fe20000010000 */
[----:B------:R-:W-:Y:S01]  /*2520*/  LOP3.LUT P1, RZ, R30, 0x2, RZ, 0xc0, !PT ;  /* 0x000000021eff7812 */ /* 0x000fe2000782c0ff */
[----:B------:R-:W-:-:S12]  /*2530*/  IMAD R10, R21, R8, RZ ;  /* 0x00000008150a7224 */ /* 0x000fd800078e02ff */
[----:B------:R-:W-:-:S05]  /*2540*/  @P1 LOP3.LUT R35, R35, 0x4, RZ, 0xfc, !PT ;  /* 0x0000000423231812 */ /* 0x000fca00078efcff */
[----:B------:R1:W-:Y:S01]  /*2550*/  STL [R1], R35 ;  /* 0x0000002301007387 */ /* 0x0003e20000100800 */
[----:B0-----:R-:W-:-:S05]  /*2560*/  VIADD R36, R28, 0xffffff80 ;  /* 0xffffff801c247836 */ /* 0x001fca0000000000 */
[----:B------:R-:W-:-:S04]  /*2570*/  LEA.HI R28, R36, R36, RZ, 0x1 ;  /* 0x00000024241c7211 */ /* 0x000fc800078f08ff */
[----:B------:R-:W-:Y:S02]  /*2580*/  LOP3.LUT R28, R28, 0xfffffffe, RZ, 0xc0, !PT ;  /* 0xfffffffe1c1c7812 */ /* 0x000fe400078ec0ff */
[----:B------:R-:W-:-:S03]  /*2590*/  ISETP.GE.AND P1, PT, R136, UR4, PT ;  /* 0x0000000488007c0c */ /* 0x000fc6000bf26270 */
[----:B------:R-:W-:Y:S02]  /*25a0*/  IMAD.IADD R28, R36, 0x1, -R28 ;  /* 0x00000001241c7824 */ /* 0x000fe400078e0a1c */
[----:B------:R-:W-:Y:S02]  /*25b0*/  IMAD R75, R97, R9, R10 ;  /* 0x00000009614b7224 */ /* 0x000fe400078e020a */
[----:B------:R-:W-:Y:S02]  /*25c0*/  IMAD R20, R21, R6, RZ ;  /* 0x0000000615147224 */ /* 0x000fe400078e02ff */
[----:B------:R-:W-:Y:S01]  /*25d0*/  IMAD R9, R28, 0xc0, R154 ;  /* 0x000000c01c097824 */ /* 0x000fe200078e029a */
[----:B------:R-:W-:Y:S01]  /*25e0*/  SEL R28, RZ, 0x20, P1 ;  /* 0x00000020ff1c7807 */ /* 0x000fe20000800000 */
[----:B------:R-:W-:Y:S01]  /*25f0*/  IMAD R11, R97, R7, R20 ;  /* 0x00000007610b7224 */ /* 0x000fe200078e0214 */
[----:B------:R-:W-:Y:S02]  /*2600*/  LOP3.LUT R10, R65, 0xfffffff8, RZ, 0xc0, !PT ;  /* 0xfffffff8410a7812 */ /* 0x000fe400078ec0ff */
[----:B------:R-:W-:-:S02]  /*2610*/  LOP3.LUT R20, R4, 0xfffffff8, RZ, 0xc0, !PT ;  /* 0xfffffff804147812 */ /* 0x000fc400078ec0ff */
[----:B------:R-:W-:Y:S02]  /*2620*/  LOP3.LUT R21, R5, 0xfffffff8, RZ, 0xc0, !PT ;  /* 0xfffffff805157812 */ /* 0x000fe400078ec0ff */
[----:B------:R-:W-:Y:S01]  /*2630*/  LOP3.LUT R28, R29, R28, RZ, 0xfc, !PT ;  /* 0x0000001c1d1c7212 */ /* 0x000fe200078efcff */
[----:B------:R-:W-:Y:S01]  /*2640*/  IMAD.SHL.U32 R7, R8, 0x80, RZ ;  /* 0x0000008008077824 */ /* 0x000fe200078e00ff */
[----:B------:R-:W-:Y:S01]  /*2650*/  SHF.R.S32.HI R8, RZ, 0x1f, R34 ;  /* 0x0000001fff087819 */ /* 0x000fe20000011422 */
[----:B------:R-:W-:Y:S01]  /*2660*/  IMAD.IADD R77, R69, 0x1, R75 ;  /* 0x00000001454d7824 */ /* 0x000fe200078e024b */
[----:B------:R-:W-:Y:S01]  /*2670*/  SHF.R.S32.HI R93, RZ, 0x1f, R10 ;  /* 0x0000001fff5d7819 */ /* 0x000fe2000001140a */
[----:B------:R-:W-:Y:S01]  /*2680*/  IMAD.SHL.U32 R6, R6, 0x80, RZ ;  /* 0x0000008006067824 */ /* 0x000fe200078e00ff */
[----:B------:R-:W-:Y:S01]  /*2690*/  SHF.R.S32.HI R92, RZ, 0x1f, R20 ;  /* 0x0000001fff5c7819 */ /* 0x000fe20000011414 */
[----:B------:R-:W-:Y:S01]  /*26a0*/  IMAD.IADD R78, R73, 0x1, R11 ;  /* 0x00000001494e7824 */ /* 0x000fe200078e020b */
[----:B------:R-:W-:Y:S01]  /*26b0*/  SHF.R.S32.HI R91, RZ, 0x1f, R21 ;  /* 0x0000001fff5b7819 */ /* 0x000fe20000011415 */
[----:B------:R-:W-:Y:S01]  /*26c0*/  IMAD.IADD R76, R11, 0x1, R71 ;  /* 0x000000010b4c7824 */ /* 0x000fe200078e0247 */
[----:B------:R-:W-:Y:S01]  /*26d0*/  LOP3.LUT R29, R29, 0x1, RZ, 0xc0, !PT ;  /* 0x000000011d1d7812 */ /* 0x000fe200078ec0ff */
[----:B------:R-:W-:Y:S01]  /*26e0*/  IMAD.IADD R75, R75, 0x1, R67 ;  /* 0x000000014b4b7824 */ /* 0x000fe200078e0243 */
[----:B------:R-:W-:-:S02]  /*26f0*/  LOP3.LUT R30, R28, 0x2, RZ, 0xc0, !PT ;  /* 0x000000021c1e7812 */ /* 0x000fc400078ec0ff */
[----:B-1----:R-:W-:-:S07]  /*2700*/  LOP3.LUT R31, R28, 0x4, RZ, 0xc0, !PT ;  /* 0x000000041c1f7812 */ /* 0x002fce00078ec0ff */
.L_x_2371:
[----:B--2---:R-:W2:Y:S01]  /*2710*/  LDL R35, [R1+0x8c] ;  /* 0x00008c0001237983 */ /* 0x004ea20000100800 */
[----:B0-----:R-:W0:Y:S03]  /*2720*/  LDC R81, c[0x0][0x430] ;  /* 0x00010c00ff517b82 */ /* 0x001e260000000800 */
        /* <DEDUP_REMOVED lines=33> */
[C---:B------:R-:W-:Y:S01]  /*2940*/  @P3 IADD3 R14, R64.reuse, -0x10, RZ ;  /* 0xfffffff0400e3810 */ /* 0x040fe20007ffe0ff */
[----:B------:R-:W-:-:S04]  /*2950*/  IMAD R64, R64, 0x2, R27 ;  /* 0x0000000240407824 */ /* 0x000fc800078e021b */
        /* <DEDUP_REMOVED lines=97> */
.L_x_2317:
[----:B------:R-:W-:Y:S05]  /*2f70*/  BSYNC B1 ;  /* 0x0000000000017941 */ /* 0x000fea0003800000 */
.L_x_2316:
        /* <DEDUP_REMOVED lines=47> */
[----:B------:R-:W-:Y:S02]  /*3270*/  PRMT R106, R11, 0x7610, R106 ;  /* 0x000076100b6a7816 */ /* 0x000fe4000000006a */
[----:B------:R-:W-:Y:S01]  /*3280*/  PRMT R89, R89, 0x5410, R12 ;  /* 0x0000541059597816 */ /* 0x000fe2000000000c */
[----:B------:R-:W-:Y:S06]  /*3290*/  @!P2 BRA `(.L_x_2318) ;  /* 0x000000000004a947 */ /* 0x000fec0003800000 */
[----:B------:R-:W-:Y:S01]  /*32a0*/  BPT.TRAP 0x1 ;  /* 0x000000040000795c */ /* 0x000fe20000300000 */
.L_x_2318:
[----:B------:R-:W-:Y:S01]  /*32b0*/  IMAD R32, R18, 0x8, R2 ;  /* 0x0000000812207824 */ /* 0x000fe200078e0202 */
[----:B------:R-:W-:Y:S01]  /*32c0*/  SHF.L.U32 R85, R138, 0x1f, RZ ;  /* 0x0000001f8a557819 */ /* 0x000fe200000006ff */
[----:B------:R-:W-:Y:S03]  /*32d0*/  BSSY B1, `(.L_x_2319) ;  /* 0x0000003000017945 */ /* 0x000fe60003800000 */
[----:B------:R-:W0:Y:S02]  /*32e0*/  SYNCS.PHASECHK.TRANS64.TRYWAIT P4, [R32+URZ+0x2d890], R85 ;  /* 0x02d89055200075a7 */ /* 0x000e24000808017f */
[----:B0-----:R-:W-:Y:S05]  /*32f0*/  @!P4 BRA `(.L_x_2320) ;  /* 0x000001b00094c947 */ /* 0x001fea0003800000 */
.L_x_2582:
[----:B------:R-:W-:Y:S05]  /*3300*/  BSYNC B1 ;  /* 0x0000000000017941 */ /* 0x000fea0003800000 */
.L_x_2319:
[----:B------:R-:W-:-:S03]  /*3310*/  UMOV UR4, 0xffffffff ;  /* 0xffffffff00047882 */ /* 0x000fc60000000000 */
[----:B------:R-:W-:Y:S05]  /*3320*/  BRA.DIV UR4, `(.L_x_2321) ;  /* 0x000001b2049c7947 */ /* 0x000fea000b800000 */
[----:B------:R-:W1:Y:S04]  /*3330*/  SHFL.IDX PT, R61, R61, RZ, 0x1e1f ;  /* 0x001e1fff3d3d7589 */ /* 0x000e6800000e0000 */
[----:B------:R-:W2:Y:S02]  /*3340*/  SHFL.IDX PT, R60, R60, RZ, 0x1e1f ;  /* 0x001e1fff3c3c7589 */ /* 0x000ea400000e0000 */
.L_x_2586:
[----:B------:R-:W-:Y:S05]  /*3350*/  @P3 BRA `(.L_x_2322) ;  /* 0x0000003800943947 */ /* 0x000fea0003800000 */
[----:B------:R-:W-:Y:S01]  /*3360*/  ISETP.NE.AND P3, PT, R29, RZ, PT ;  /* 0x000000ff1d00720c */ /* 0x000fe20003f65270 */
[----:B------:R-:W-:-:S12]  /*3370*/  BSSY B1, `(.L_x_2323) ;  /* 0x0000037000017945 */ /* 0x000fd80003800000 */
[----:B------:R-:W-:Y:S05]  /*3380*/  @!P3 BRA `(.L_x_2324) ;  /* 0x0000000000d4b947 */ /* 0x000fea0003800000 */
[----:B------:R-:W3:Y:S01]  /*3390*/  LDL.64 R122, [R1+0x38] ;  /* 0x00003800017a7983 */ /* 0x000ee20000100a00 */
[----:B------:R-:W-:Y:S03]  /*33a0*/  BSSY B2, `(.L_x_2325) ;  /* 0x0000030000027945 */ /* 0x000fe60003800000 */
[----:B------:R4:W0:Y:S01]  /*33b0*/  LDS.128 R12, [R64+0x15000] ;  /* 0x01500000400c7984 */ /* 0x0008220000000c00 */
[----:B---3--:R-:W-:-:S13]  /*33c0*/  ISETP.GE.AND P3, PT, R122, R98, PT ;  /* 0x000000627a00720c */ /* 0x008fda0003f66270 */
[----:B0---4-:R-:W-:Y:S05]  /*33d0*/  @P3 BRA `(.L_x_2326) ;  /* 0x0000000000b03947 */ /* 0x011fea0003800000 */
[--C-:B------:R-:W-:Y:S02]  /*33e0*/  SHF.R.U64 R11, R56, 0x10, R57.reuse ;  /* 0x00000010380b7819 */ /* 0x100fe40000001239 */
[----:B------:R-:W-:Y:S02]  /*33f0*/  SHF.R.U32.HI R56, RZ, 0x10, R57 ;  /* 0x00000010ff387819 */ /* 0x000fe40000011639 */
[----:B------:R-:W-:Y:S02]  /*3400*/  SHF.R.U64 R57, R58, 0x10, R59 ;  /* 0x000000103a397819 */ /* 0x000fe4000000123b */
[----:B------:R-:W-:Y:S02]  /*3410*/  PRMT R11, R105, 0x5410, R11 ;  /* 0x00005410690b7816 */ /* 0x000fe4000000000b */
[----:B------:R-:W-:Y:S01]  /*3420*/  PRMT R57, R106, 0x5410, R57 ;  /* 0x000054106a397816 */ /* 0x000fe20000000039 */
[C---:B------:R-:W-:Y:S01]  /*3430*/  IMAD.U32 R106, R13.reuse, 0x10000, RZ ;  /* 0x000100000d6a7824 */ /* 0x040fe200078e00ff */
        /* <DEDUP_REMOVED lines=38> */
.L_x_2326:
[----:B------:R-:W-:Y:S05]  /*36a0*/  BSYNC B2 ;  /* 0x0000000000027941 */ /* 0x000fea0003800000 */
.L_x_2325:
[----:B--2---:R-:W-:-:S04]  /*36b0*/  LEA R56, P3, R16, R60, 0x1 ;  /* 0x0000003c10387211 */ /* 0x004fc800078608ff */
[----:B-1----:R-:W-:-:S05]  /*36c0*/  LEA.HI.X R57, R16, R61, R17, 0x1, P3 ;  /* 0x0000003d10397211 */ /* 0x002fca00018f0c11 */
[----:B------:R3:W-:Y:S04]  /*36d0*/  ST.E.128 desc[UR38][R56.64], R12 ;  /* 0x0000000c38007985 */ /* 0x0007e8000c101d26 */
.L_x_2324:
[----:B------:R-:W-:Y:S05]  /*36e0*/  BSYNC B1 ;  /* 0x0000000000017941 */ /* 0x000fea0003800000 */
.L_x_2323:
        /* <DEDUP_REMOVED lines=8> */
[----:B------:R-:W-:Y:S02]  /*3770*/  SHF.R.U64 R54, R54, 0x10, R55 ;  /* 0x0000001036367819 */ /* 0x000fe40000001237 */
[----:B------:R-:W-:Y:S01]  /*3780*/  SHF.R.U64 R11, R52, 0x10, R53 ;  /* 0x00000010340b7819 */ /* 0x000fe20000001235 */
[----:B------:R-:W-:Y:S01]  /*3790*/  IMAD.U32 R52, R13, 0x10000, RZ ;  /* 0x000100000d347824 */ /* 0x000fe200078e00ff */
[----:B------:R-:W-:Y:S02]  /*37a0*/  PRMT R54, R63, 0x5432, R54 ;  /* 0x000054323f367816 */ /* 0x000fe40000000036 */
[----:B------:R-:W-:Y:S02]  /*37b0*/  PRMT R11, R118, 0x5410, R11 ;  /* 0x00005410760b7816 */ /* 0x000fe4000000000b */
[----:B------:R-:W-:Y:S02]  /*37c0*/  LOP3.LUT R58, R13, 0xffff0000, RZ, 0xc0, !PT ;  /* 0xffff00000d3a7812 */ /* 0x000fe400078ec0ff */
[----:B------:R-:W-:-:S02]  /*37d0*/  LOP3.LUT R57, R54, 0xffff0000, RZ, 0xc0, !PT ;  /* 0xffff000036397812 */ /* 0x000fc400078ec0ff */
[----:B------:R-:W-:Y:S02]  /*37e0*/  SHF.R.U32.HI R56, RZ, 0x10, R53 ;  /* 0x00000010ff387819 */ /* 0x000fe40000011635 */
[C---:B------:R-:W-:Y:S01]  /*37f0*/  LOP3.LUT R53, R11.reuse, 0xffff0000, RZ, 0xc0, !PT ;  /* 0xffff00000b357812 */ /* 0x040fe200078ec0ff */
[C---:B------:R-:W-:Y:S01]  /*3800*/  FMUL.FTZ R13, R58.reuse, R57 ;  /* 0x000000393a0d7220 */ /* 0x040fe20000410000 */
[----:B------:R-:W-:Y:S01]  /*3810*/  SHF.R.U32.HI R55, RZ, 0x10, R55 ;  /* 0x00000010ff377819 */ /* 0x000fe20000011637 */
[----:B------:R-:W-:Y:S02]  /*3820*/  IMAD.U32 R11, R11, 0x10000, RZ ;  /* 0x000100000b0b7824 */ /* 0x000fe400078e00ff */
[-C--:B------:R-:W-:Y:S01]  /*3830*/  FMUL.FTZ R58, R58, R53.reuse ;  /* 0x000000353a3a7220 */ /* 0x080fe20000410000 */
[----:B------:R-:W-:Y:S01]  /*3840*/  FFMA.FTZ R53, R52, R53, -R13 ;  /* 0x0000003534357223 */ /* 0x000fe2000001080d */
[----:B------:R-:W-:Y:S02]  /*3850*/  PRMT R55, R121, 0x5410, R55 ;  /* 0x0000541079377816 */ /* 0x000fe40000000037 */
[----:B------:R-:W-:Y:S01]  /*3860*/  PRMT R13, R62, 0x5432, R56 ;  /* 0x000054323e0d7816 */ /* 0x000fe20000000038 */
[----:B------:R-:W-:Y:S01]  /*3870*/  FFMA.FTZ R52, R52, R57, R58 ;  /* 0x0000003934347223 */ /* 0x000fe2000001003a */
[----:B------:R-:W-:Y:S01]  /*3880*/  LOP3.LUT R56, R14, 0xffff0000, RZ, 0xc0, !PT ;  /* 0xffff00000e387812 */ /* 0x000fe200078ec0ff */
[C---:B------:R-:W-:Y:S01]  /*3890*/  IMAD.U32 R57, R55.reuse, 0x10000, RZ ;  /* 0x0001000037397824 */ /* 0x040fe200078e00ff */
[----:B------:R-:W-:Y:S01]  /*38a0*/  LOP3.LUT R55, R55, 0xffff0000, RZ, 0xc0, !PT ;  /* 0xffff000037377812 */ /* 0x000fe200078ec0ff */
[C---:B------:R-:W-:Y:S01]  /*38b0*/  IMAD.U32 R59, R13.reuse, 0x10000, RZ ;  /* 0x000100000d3b7824 */ /* 0x040fe200078e00ff */
[----:B------:R-:W-:Y:S01]  /*38c0*/  LOP3.LUT R13, R13, 0xffff0000, RZ, 0xc0, !PT ;  /* 0xffff00000d0d7812 */ /* 0x000fe200078ec0ff */
[----:B------:R-:W-:Y:S01]  /*38d0*/  FMUL.FTZ R105, R56, R57 ;  /* 0x0000003938697220 */ /* 0x000fe20000410000 */
[----:B------:R-:W-:-:S02]  /*38e0*/  IMAD.U32 R14, R14, 0x10000, RZ ;  /* 0x000100000e0e7824 */ /* 0x000fc400078e00ff */
[-C--:B------:R-:W-:Y:S01]  /*38f0*/  FMUL.FTZ R56, R56, R59.reuse ;  /* 0x0000003b38387220 */ /* 0x080fe20000410000 */
[C---:B------:R-:W-:Y:S02]  /*3900*/  IMAD.U32 R58, R15.reuse, 0x10000, RZ ;  /* 0x000100000f3a7824 */ /* 0x040fe400078e00ff */
[C---:B------:R-:W-:Y:S01]  /*3910*/  FFMA.FTZ R105, R14.reuse, R59, -R105 ;  /* 0x0000003b0e697223 */ /* 0x040fe20000010869 */
[----:B------:R-:W-:Y:S01]  /*3920*/  FFMA.FTZ R56, R14, R57, R56 ;  /* 0x000000390e387223 */ /* 0x000fe20000010038 */
[----:B------:R-:W-:-:S05]  /*3930*/  LOP3.LUT R14, R15, 0xffff0000, RZ, 0xc0, !PT ;  /* 0xffff00000f0e7812 */ /* 0x000fca00078ec0ff */
[C---:B------:R-:W-:Y:S01]  /*3940*/  FMUL.FTZ R15, R14.reuse, R55 ;  /* 0x000000370e0f7220 */ /* 0x040fe20000410000 */
[----:B------:R-:W-:-:S03]  /*3950*/  FMUL.FTZ R14, R14, R13 ;  /* 0x0000000d0e0e7220 */ /* 0x000fc60000410000 */
[----:B------:R-:W-:Y:S01]  /*3960*/  FFMA.FTZ R15, R58, R13, -R15 ;  /* 0x0000000d3a0f7223 */ /* 0x000fe2000001080f */
[----:B------:R-:W-:Y:S01]  /*3970*/  IMAD.U32 R13, R54, 0x10000, RZ ;  /* 0x00010000360d7824 */ /* 0x000fe200078e00ff */
[----:B------:R-:W-:Y:S01]  /*3980*/  LOP3.LUT R54, R12, 0xffff0000, RZ, 0xc0, !PT ;  /* 0xffff00000c367812 */ /* 0x000fe200078ec0ff */
[----:B------:R-:W-:Y:S01]  /*3990*/  FFMA.FTZ R14, R58, R55, R14 ;  /* 0x000000373a0e7223 */ /* 0x000fe2000001000e */
[----:B------:R-:W-:-:S03]  /*39a0*/  IMAD.U32 R12, R12, 0x10000, RZ ;  /* 0x000100000c0c7824 */ /* 0x000fc600078e00ff */
[C---:B------:R-:W-:Y:S01]  /*39b0*/  FMUL.FTZ R55, R54.reuse, R13 ;  /* 0x0000000d36377220 */ /* 0x040fe20000410000 */
[----:B------:R-:W-:Y:S01]  /*39c0*/  FMUL.FTZ R54, R54, R11 ;  /* 0x0000000b36367220 */ /* 0x000fe20000410000 */
[----:B------:R-:W-:Y:S02]  /*39d0*/  F2FP.BF16.F32.PACK_AB R15, R14, R15 ;  /* 0x0000000f0e0f723e */ /* 0x000fe400000010ff */
[C---:B------:R-:W-:Y:S01]  /*39e0*/  FFMA.FTZ R55, R12.reuse, R11, -R55 ;  /* 0x0000000b0c377223 */ /* 0x040fe20000010837 */
[----:B------:R-:W-:Y:S01]  /*39f0*/  FFMA.FTZ R54, R12, R13, R54 ;  /* 0x0000000d0c367223 */ /* 0x000fe20000010036 */
[----:B------:R-:W-:Y:S02]  /*3a00*/  F2FP.BF16.F32.PACK_AB R13, R52, R53 ;  /* 0x00000035340d723e */ /* 0x000fe400000010ff */
[----:B------:R-:W-:Y:S02]  /*3a10*/  F2FP.BF16.F32.PACK_AB R14, R56, R105 ;  /* 0x00000069380e723e */ /* 0x000fe400000010ff */
[----:B------:R-:W-:-:S07]  /*3a20*/  F2FP.BF16.F32.PACK_AB R12, R54, R55 ;  /* 0x00000037360c723e */ /* 0x000fce00000010ff */
.L_x_2330:
[----:B------:R-:W-:Y:S05]  /*3a30*/  BSYNC B2 ;  /* 0x0000000000027941 */ /* 0x000fea0003800000 */
.L_x_2329:
[----:B------:R-:W3:Y:S01]  /*3a40*/  LDL R11, [R1+0x48] ;  /* 0x00004800010b7983 */ /* 0x000ee20000100800 */
[----:B--2---:R-:W-:Y:S02]  /*3a50*/  IMAD.MOV.U32 R52, RZ, RZ, R60 ;  /* 0x000000ffff347224 */ /* 0x004fe400078e003c */
[----:B-1----:R-:W-:Y:S02]  /*3a60*/  IMAD.MOV.U32 R53, RZ, RZ, R61 ;  /* 0x000000ffff357224 */ /* 0x002fe400078e003d */
[----:B---3--:R-:W-:-:S04]  /*3a70*/  IMAD.SHL.U32 R11, R11, 0x8, RZ ;  /* 0x000000080b0b7824 */ /* 0x008fc800078e00ff */
[----:B------:R-:W-:-:S05]  /*3a80*/  IMAD.WIDE R52, R11, 0x2, R52 ;  /* 0x000000020b347825 */ /* 0x000fca00078e0234 */
[----:B------:R4:W-:Y:S02]  /*3a90*/  ST.E.128 desc[UR38][R52.64], R12 ;  /* 0x0000000c34007985 */ /* 0x0009e4000c101d26 */
.L_x_2328:
[----:B------:R-:W-:Y:S05]  /*3aa0*/  BSYNC B1 ;  /* 0x0000000000017941 */ /* 0x000fea0003800000 */
.L_x_2327:
[----:B------:R-:W-:Y:S01]  /*3ab0*/  ISETP.NE.AND P3, PT, R31, RZ, PT ;  /* 0x000000ff1f00720c */ /* 0x000fe20003f65270 */
[----:B------:R-:W-:-:S12]  /*3ac0*/  BSSY B1, `(.L_x_2331) ;  /* 0x000003b000017945 */ /* 0x000fd80003800000 */
[----:B------:R-:W-:Y:S05]  /*3ad0*/  @!P3 BRA `(.L_x_2332) ;  /* 0x0000000000e4b947 */ /* 0x000fea0003800000 */
[----:B---34-:R-:W3:Y:S04]  /*3ae0*/  LDL R12, [R1+0x4c] ;  /* 0x00004c00010c7983 */ /* 0x018ee80000100800 */
[----:B------:R-:W4:Y:S01]  /*3af0*/  LDL R11, [R1+0x6c] ;  /* 0x00006c00010b7983 */ /* 0x000f220000100800 */
[----:B-1----:R-:W-:Y:S01]  /*3b00*/  IMAD.MOV.U32 R13, RZ, RZ, R61 ;  /* 0x000000ffff0d7224 */ /* 0x002fe200078e003d */
[----:B------:R-:W-:Y:S01]  /*3b10*/  BSSY B2, `(.L_x_2333) ;  /* 0x0000034000027945 */ /* 0x000fe20003800000 */
[----:B---3--:R-:W-:Y:S02]  /*3b20*/  IMAD.SHL.U32 R53, R12, 0x8, RZ ;  /* 0x000000080c357824 */ /* 0x008fe400078e00ff */
[----:B--2---:R-:W-:Y:S01]  /*3b30*/  IMAD.MOV.U32 R12, RZ, RZ, R60 ;  /* 0x000000ffff0c7224 */ /* 0x004fe200078e003c */
[----:B----4-:R-:W-:-:S03]  /*3b40*/  ISETP.GE.AND P3, PT, R11, R98, PT ;  /* 0x000000620b00720c */ /* 0x010fc60003f66270 */
[----:B------:R-:W-:Y:S02]  /*3b50*/  IMAD.WIDE R52, R53, 0x2, R12 ;  /* 0x0000000235347825 */ /* 0x000fe400078e020c */
[----:B------:R1:W2:Y:S08]  /*3b60*/  LDS.128 R12, [R64+0x17000] ;  /* 0x01700000400c7984 */ /* 0x0002b00000000c00 */
[----:B-1----:R-:W-:Y:S05]  /*3b70*/  @P3 BRA `(.L_x_2334) ;  /* 0x0000000000b43947 */ /* 0x002fea0003800000 */
[----:B------:R-:W-:Y:S02]  /*3b80*/  SHF.R.U64 R50, R50, 0x10, R51 ;  /* 0x0000001032327819 */ /* 0x000fe40000001233 */
[----:B------:R-:W-:Y:S02]  /*3b90*/  SHF.R.U64 R11, R48, 0x10, R49 ;  /* 0x00000010300b7819 */ /* 0x000fe40000001231 */
[----:B------:R-:W-:Y:S01]  /*3ba0*/  PRMT R119, R119, 0x5410, R50 ;  /* 0x0000541077777816 */ /* 0x000fe20000000032 */
[C---:B--2---:R-:W-:Y:S01]  /*3bb0*/  IMAD.U32 R50, R13.reuse, 0x10000, RZ ;  /* 0x000100000d327824 */ /* 0x044fe200078e00ff */
[----:B------:R-:W-:Y:S02]  /*3bc0*/  PRMT R116, R116, 0x5410, R11 ;  /* 0x0000541074747816 */ /* 0x000fe4000000000b */
[----:B------:R-:W-:Y:S02]  /*3bd0*/  SHF.R.U32.HI R48, RZ, 0x10, R49 ;  /* 0x00000010ff307819 */ /* 0x000fe40000011631 */
[----:B------:R-:W-:-:S02]  /*3be0*/  LOP3.LUT R54, R13, 0xffff0000, RZ, 0xc0, !PT ;  /* 0xffff00000d367812 */ /* 0x000fc400078ec0ff */
[----:B------:R-:W-:Y:S02]  /*3bf0*/  LOP3.LUT R49, R119, 0xffff0000, RZ, 0xc0, !PT ;  /* 0xffff000077317812 */ /* 0x000fe400078ec0ff */
[----:B------:R-:W-:Y:S02]  /*3c00*/  LOP3.LUT R11, R116, 0xffff0000, RZ, 0xc0, !PT ;  /* 0xffff0000740b7812 */ /* 0x000fe400078ec0ff */
[----:B------:R-:W-:Y:S01]  /*3c10*/  SHF.R.U32.HI R51, RZ, 0x10, R51 ;  /* 0x00000010ff337819 */ /* 0x000fe20000011633 */
[C---:B------:R-:W-:Y:S01]  /*3c20*/  FMUL.FTZ R13, R54.reuse, R49 ;  /* 0x00000031360d7220 */ /* 0x040fe20000410000 */
[----:B------:R-:W-:Y:S01]  /*3c30*/  PRMT R117, R117, 0x5410, R48 ;  /* 0x0000541075757816 */ /* 0x000fe20000000030 */
[-C--:B------:R-:W-:Y:S01]  /*3c40*/  FMUL.FTZ R54, R54, R11.reuse ;  /* 0x0000000b36367220 */ /* 0x080fe20000410000 */
[----:B------:R-:W-:Y:S01]  /*3c50*/  PRMT R120, R120, 0x5410, R51 ;  /* 0x0000541078787816 */ /* 0x000fe20000000033 */
[----:B------:R-:W-:Y:S01]  /*3c60*/  FFMA.FTZ R11, R50, R11, -R13 ;  /* 0x0000000b320b7223 */ /* 0x000fe2000001080d */
[----:B------:R-:W-:-:S02]  /*3c70*/  IMAD.U32 R13, R14, 0x10000, RZ ;  /* 0x000100000e0d7824 */ /* 0x000fc400078e00ff */
[----:B------:R-:W-:Y:S01]  /*3c80*/  FFMA.FTZ R50, R50, R49, R54 ;  /* 0x0000003132327223 */ /* 0x000fe20000010036 */
[----:B------:R-:W-:Y:S01]  /*3c90*/  LOP3.LUT R49, R14, 0xffff0000, RZ, 0xc0, !PT ;  /* 0xffff00000e317812 */ /* 0x000fe200078ec0ff */
[----:B------:R-:W-:Y:S01]  /*3ca0*/  IMAD.U32 R48, R120, 0x10000, RZ ;  /* 0x0001000078307824 */ /* 0x000fe200078e00ff */
[----:B------:R-:W-:Y:S01]  /*3cb0*/  LOP3.LUT R51, R15, 0xffff0000, RZ, 0xc0, !PT ;  /* 0xffff00000f337812 */ /* 0x000fe200078ec0ff */
[----:B------:R-:W-:Y:S01]  /*3cc0*/  IMAD.U32 R54, R117, 0x10000, RZ ;  /* 0x0001000075367824 */ /* 0x000fe200078e00ff */
[----:B------:R-:W-:Y:S01]  /*3cd0*/  SHF.L.U32 R119, R119, 0x10, RZ ;  /* 0x0000001077777819 */ /* 0x000fe200000006ff */
[----:B------:R-:W-:Y:S01]  /*3ce0*/  FMUL.FTZ R14, R49, R48 ;  /* 0x00000030310e7220 */ /* 0x000fe20000410000 */
[----:B------:R-:W-:Y:S02]  /*3cf0*/  IMAD.U32 R15, R15, 0x10000, RZ ;  /* 0x000100000f0f7824 */ /* 0x000fe400078e00ff */
[-C--:B------:R-:W-:Y:S01]  /*3d00*/  FMUL.FTZ R49, R49, R54.reuse ;  /* 0x0000003631317220 */ /* 0x080fe20000410000 */
[----:B------:R-:W-:Y:S01]  /*3d10*/  F2FP.BF16.F32.PACK_AB R11, R50, R11 ;  /* 0x0000000b320b723e */ /* 0x000fe200000010ff */
[----:B------:R-:W-:-:S02]  /*3d20*/  FFMA.FTZ R14, R13, R54, -R14 ;  /* 0x000000360d0e7223 */ /* 0x000fc4000001080e */
[----:B------:R-:W-:Y:S01]  /*3d30*/  FFMA.FTZ R49, R13, R48, R49 ;  /* 0x000000300d317223 */ /* 0x000fe20000010031 */
[----:B------:R-:W-:Y:S02]  /*3d40*/  LOP3.LUT R48, R120, 0xffff0000, RZ, 0xc0, !PT ;  /* 0xffff000078307812 */ /* 0x000fe400078ec0ff */
[----:B------:R-:W-:Y:S02]  /*3d50*/  LOP3.LUT R13, R117, 0xffff0000, RZ, 0xc0, !PT ;  /* 0xffff0000750d7812 */ /* 0x000fe400078ec0ff */
[----:B------:R-:W-:Y:S01]  /*3d60*/  F2FP.BF16.F32.PACK_AB R14, R49, R14 ;  /* 0x0000000e310e723e */ /* 0x000fe200000010ff */
[CC--:B------:R-:W-:Y:S02]  /*3d70*/  FMUL.FTZ R54, R51.reuse, R48.reuse ;  /* 0x0000003033367220 */ /* 0x0c0fe40000410000 */
[-C--:B------:R-:W-:Y:S02]  /*3d80*/  FMUL.FTZ R51, R51, R13.reuse ;  /* 0x0000000d33337220 */ /* 0x080fe40000410000 */
[C---:B------:R-:W-:Y:S01]  /*3d90*/  FFMA.FTZ R13, R15.reuse, R13, -R54 ;  /* 0x0000000d0f0d7223 */ /* 0x040fe20000010836 */
[----:B------:R-:W-:Y:S01]  /*3da0*/  LOP3.LUT R54, R12, 0xffff0000, RZ, 0xc0, !PT ;  /* 0xffff00000c367812 */ /* 0x000fe200078ec0ff */
[----:B------:R-:W-:Y:S01]  /*3db0*/  FFMA.FTZ R48, R15, R48, R51 ;  /* 0x000000300f307223 */ /* 0x000fe20000010033 */
[----:B------:R-:W-:-:S02]  /*3dc0*/  IMAD.U32 R15, R116, 0x10000, RZ ;  /* 0x00010000740f7824 */ /* 0x000fc400078e00ff */
[----:B------:R-:W-:Y:S02]  /*3dd0*/  IMAD.U32 R12, R12, 0x10000, RZ ;  /* 0x000100000c0c7824 */ /* 0x000fe400078e00ff */
[C---:B------:R-:W-:Y:S01]  /*3de0*/  FMUL.FTZ R51, R54.reuse, R119 ;  /* 0x0000007736337220 */ /* 0x040fe20000410000 */
[----:B------:R-:W-:-:S03]  /*3df0*/  FMUL.FTZ R54, R54, R15 ;  /* 0x0000000f36367220 */ /* 0x000fc60000410000 */
[C---:B------:R-:W-:Y:S01]  /*3e00*/  FFMA.FTZ R51, R12.reuse, R15, -R51 ;  /* 0x0000000f0c337223 */ /* 0x040fe20000010833 */
[----:B------:R-:W-:Y:S01]  /*3e10*/  FFMA.FTZ R54, R12, R119, R54 ;  /* 0x000000770c367223 */ /* 0x000fe20000010036 */
[----:B------:R-:W-:Y:S01]  /*3e20*/  F2FP.BF16.F32.PACK_AB R15, R48, R13 ;  /* 0x0000000d300f723e */ /* 0x000fe200000010ff */
[----:B------:R-:W-:-:S03]  /*3e30*/  IMAD.MOV.U32 R13, RZ, RZ, R11 ;  /* 0x000000ffff0d7224 */ /* 0x000fc600078e000b */
[----:B------:R-:W-:-:S07]  /*3e40*/  F2FP.BF16.F32.PACK_AB R12, R54, R51 ;  /* 0x00000033360c723e */ /* 0x000fce00000010ff */
.L_x_2334:
[----:B------:R-:W-:Y:S05]  /*3e50*/  BSYNC B2 ;  /* 0x0000000000027941 */ /* 0x000fea0003800000 */
.L_x_2333:
[----:B--2---:R1:W-:Y:S02]  /*3e60*/  ST.E.128 desc[UR38][R52.64], R12 ;  /* 0x0000000c34007985 */ /* 0x0043e4000c101d26 */
.L_x_2332:
[----:B------:R-:W-:Y:S05]  /*3e70*/  BSYNC B1 ;  /* 0x0000000000017941 */ /* 0x000fea0003800000 */
.L_x_2331:
        /* <DEDUP_REMOVED lines=18> */
[----:B------:R-:W-:Y:S02]  /*3fa0*/  LOP3.LUT R45, R13, 0xffff0000, RZ, 0xc0, !PT ;  /* 0xffff00000d2d7812 */ /* 0x000fe400078ec0ff */
[C---:B------:R-:W-:Y:S01]  /*3fb0*/  LOP3.LUT R50, R114.reuse, 0xffff0000, RZ, 0xc0, !PT ;  /* 0xffff000072327812 */ /* 0x040fe200078ec0ff */
[----:B------:R-:W-:Y:S01]  /*3fc0*/  IMAD.U32 R114, R114, 0x10000, RZ ;  /* 0x0001000072727824 */ /* 0x000fe200078e00ff */
[C---:B------:R-:W-:Y:S01]  /*3fd0*/  LOP3.LUT R47, R115.reuse, 0xffff0000, RZ, 0xc0, !PT ;  /* 0xffff0000732f7812 */ /* 0x040fe200078ec0ff */
[----:B------:R-:W-:Y:S01]  /*3fe0*/  IMAD.U32 R115, R115, 0x10000, RZ ;  /* 0x0001000073737824 */ /* 0x000fe200078e00ff */
[----:B------:R-:W-:Y:S01]  /*3ff0*/  PRMT R111, R111, 0x5410, R46 ;  /* 0x000054106f6f7816 */ /* 0x000fe2000000002e */
[----:B------:R-:W-:Y:S01]  /*4000*/  IMAD.U32 R46, R13, 0x10000, RZ ;  /* 0x000100000d2e7824 */ /* 0x000fe200078e00ff */
[----:B------:R-:W-:Y:S01]  /*4010*/  PRMT R113, R113, 0x5410, R52 ;  /* 0x0000541071717816 */ /* 0x000fe20000000034 */
[C---:B------:R-:W-:Y:S01]  /*4020*/  FMUL.FTZ R51, R45.reuse, R50 ;  /* 0x000000322d337220 */ /* 0x040fe20000410000 */
[----:B------:R-:W-:Y:S01]  /*4030*/  FMUL.FTZ R53, R45, R47 ;  /* 0x0000002f2d357220 */ /* 0x000fe20000410000 */
[----:B------:R-:W-:Y:S01]  /*4040*/  LOP3.LUT R14, R14, 0xffff0000, RZ, 0xc0, !PT ;  /* 0xffff00000e0e7812 */ /* 0x000fe200078ec0ff */
[----:B------:R-:W-:-:S02]  /*4050*/  IMAD.U32 R13, R111, 0x10000, RZ ;  /* 0x000100006f0d7824 */ /* 0x000fc400078e00ff */
[C---:B------:R-:W-:Y:S01]  /*4060*/  FFMA.FTZ R45, R46.reuse, R47, -R51 ;  /* 0x0000002f2e2d7223 */ /* 0x040fe20000010833 */
[----:B------:R-:W-:Y:S02]  /*4070*/  IMAD.U32 R51, R113, 0x10000, RZ ;  /* 0x0001000071337824 */ /* 0x000fe400078e00ff */
[----:B------:R-:W-:Y:S01]  /*4080*/  FFMA.FTZ R46, R46, R50, R53 ;  /* 0x000000322e2e7223 */ /* 0x000fe20000010035 */
[----:B------:R-:W-:Y:S01]  /*4090*/  LOP3.LUT R11, R15, 0xffff0000, RZ, 0xc0, !PT ;  /* 0xffff00000f0b7812 */ /* 0x000fe200078ec0ff */
[----:B------:R-:W-:Y:S02]  /*40a0*/  IMAD.U32 R47, R12, 0x10000, RZ ;  /* 0x000100000c2f7824 */ /* 0x000fe400078e00ff */
[C---:B------:R-:W-:Y:S01]  /*40b0*/  FMUL.FTZ R55, R14.reuse, R51 ;  /* 0x000000330e377220 */ /* 0x040fe20000410000 */
[----:B------:R-:W-:Y:S01]  /*40c0*/  LOP3.LUT R52, R111, 0xffff0000, RZ, 0xc0, !PT ;  /* 0xffff00006f347812 */ /* 0x000fe200078ec0ff */
[-C--:B------:R-:W-:Y:S01]  /*40d0*/  FMUL.FTZ R53, R14, R13.reuse ;  /* 0x0000000d0e357220 */ /* 0x080fe20000410000 */
[----:B------:R-:W-:Y:S01]  /*40e0*/  LOP3.LUT R50, R113, 0xffff0000, RZ, 0xc0, !PT ;  /* 0xffff000071327812 */ /* 0x000fe200078ec0ff */
[----:B------:R-:W-:Y:S01]  /*40f0*/  FFMA.FTZ R55, R44, R13, R55 ;  /* 0x0000000d2c377223 */ /* 0x000fe20000010037 */
[----:B------:R-:W-:Y:S01]  /*4100*/  LOP3.LUT R12, R12, 0xffff0000, RZ, 0xc0, !PT ;  /* 0xffff00000c0c7812 */ /* 0x000fe200078ec0ff */
[----:B------:R-:W-:-:S02]  /*4110*/  IMAD.U32 R15, R15, 0x10000, RZ ;  /* 0x000100000f0f7824 */ /* 0x000fc400078e00ff */
[----:B------:R-:W-:Y:S01]  /*4120*/  FFMA.FTZ R14, R44, R51, -R53 ;  /* 0x000000332c0e7223 */ /* 0x000fe20000010835 */
[C---:B------:R-:W-:Y:S01]  /*4130*/  FMUL.FTZ R54, R11.reuse, R52 ;  /* 0x000000340b367220 */ /* 0x040fe20000410000 */
[----:B------:R-:W-:Y:S01]  /*4140*/  FMUL.FTZ R13, R11, R50 ;  /* 0x000000320b0d7220 */ /* 0x000fe20000410000 */
        /* <DEDUP_REMOVED lines=8> */
[----:B------:R-:W-:Y:S01]  /*41d0*/  F2FP.BF16.F32.PACK_AB R14, R55, R14 ;  /* 0x0000000e370e723e */ /* 0x000fe200000010ff */
[----:B------:R-:W-:Y:S01]  /*41e0*/  IMAD.MOV.U32 R13, RZ, RZ, R45 ;  /* 0x000000ffff0d7224 */ /* 0x000fe200078e002d */
[----:B------:R-:W-:-:S07]  /*41f0*/  F2FP.BF16.F32.PACK_AB R12, R11, R44 ;  /* 0x0000002c0b0c723e */ /* 0x000fce00000010ff */
.L_x_2338:
[----:B------:R-:W-:Y:S05]  /*4200*/  BSYNC B2 ;  /* 0x0000000000027941 */ /* 0x000fea0003800000 */
.L_x_2337:
[----:B--2---:R1:W-:Y:S02]  /*4210*/  ST.E.128 desc[UR38][R48.64], R12 ;  /* 0x0000000c30007985 */ /* 0x0043e4000c101d26 */
.L_x_2336:
[----:B------:R-:W-:Y:S05]  /*4220*/  BSYNC B1 ;  /* 0x0000000000017941 */ /* 0x000fea0003800000 */
.L_x_2335:
        /* <DEDUP_REMOVED lines=14> */
[--C-:B------:R-:W-:Y:S02]  /*4310*/  SHF.R.U32.HI R49, RZ, 0x10, R41.reuse ;  /* 0x00000010ff317819 */ /* 0x100fe40000011629 */
[----:B------:R-:W-:Y:S01]  /*4320*/  SHF.R.U64 R46, R40, 0x10, R41 ;  /* 0x00000010282e7819 */ /* 0x000fe20000001229 */
[----:B------:R-:W-:Y:S01]  /*4330*/  IMAD.U32 R40, R14, 0x10000, RZ ;  /* 0x000100000e287824 */ /* 0x000fe200078e00ff */
[----:B------:R-:W-:Y:S02]  /*4340*/  PRMT R110, R110, 0x5410, R43 ;  /* 0x000054106e6e7816 */ /* 0x000fe4000000002b */
[----:B------:R-:W-:-:S02]  /*4350*/  PRMT R104, R104, 0x5410, R49 ;  /* 0x0000541068687816 */ /* 0x000fc40000000031 */
[----:B------:R-:W-:Y:S01]  /*4360*/  PRMT R103, R103, 0x5410, R46 ;  /* 0x0000541067677816 */ /* 0x000fe2000000002e */
[----:B------:R-:W-:Y:S01]  /*4370*/  IMAD.U32 R48, R110, 0x10000, RZ ;  /* 0x000100006e307824 */ /* 0x000fe200078e00ff */
[----:B------:R-:W-:Y:S01]  /*4380*/  PRMT R108, R108, 0x5410, R47 ;  /* 0x000054106c6c7816 */ /* 0x000fe2000000002f */
[----:B------:R-:W-:Y:S01]  /*4390*/  IMAD.U32 R46, R104, 0x10000, RZ ;  /* 0x00010000682e7824 */ /* 0x000fe200078e00ff */
[----:B------:R-:W-:Y:S01]  /*43a0*/  LOP3.LUT R41, R14, 0xffff0000, RZ, 0xc0, !PT ;  /* 0xffff00000e297812 */ /* 0x000fe200078ec0ff */
[C---:B------:R-:W-:Y:S01]  /*43b0*/  IMAD.U32 R14, R15.reuse, 0x10000, RZ ;  /* 0x000100000f0e7824 */ /* 0x040fe200078e00ff */
[----:B------:R-:W-:Y:S02]  /*43c0*/  LOP3.LUT R11, R15, 0xffff0000, RZ, 0xc0, !PT ;  /* 0xffff00000f0b7812 */ /* 0x000fe400078ec0ff */
[----:B------:R-:W-:Y:S01]  /*43d0*/  LOP3.LUT R15, R13, 0xffff0000, RZ, 0xc0, !PT ;  /* 0xffff00000d0f7812 */ /* 0x000fe200078ec0ff */
[C---:B------:R-:W-:Y:S01]  /*43e0*/  FMUL.FTZ R51, R41.reuse, R48 ;  /* 0x0000003029337220 */ /* 0x040fe20000410000 */
[----:B------:R-:W-:Y:S01]  /*43f0*/  LOP3.LUT R47, R108, 0xffff0000, RZ, 0xc0, !PT ;  /* 0xffff00006c2f7812 */ /* 0x000fe200078ec0ff */
[----:B------:R-:W-:Y:S01]  /*4400*/  FMUL.FTZ R41, R41, R46 ;  /* 0x0000002e29297220 */ /* 0x000fe20000410000 */
[----:B------:R-:W-:Y:S01]  /*4410*/  LOP3.LUT R43, R103, 0xffff0000, RZ, 0xc0, !PT ;  /* 0xffff0000672b7812 */ /* 0x000fe200078ec0ff */
[----:B------:R-:W-:Y:S01]  /*4420*/  IMAD.U32 R13, R12, 0x10000, RZ ;  /* 0x000100000c0d7824 */ /* 0x000fe200078e00ff */
[----:B------:R-:W-:Y:S01]  /*4430*/  LOP3.LUT R110, R110, 0xffff0000, RZ, 0xc0, !PT ;  /* 0xffff00006e6e7812 */ /* 0x000fe200078ec0ff */
[C---:B------:R-:W-:Y:S01]  /*4440*/  FMUL.FTZ R49, R15.reuse, R47 ;  /* 0x0000002f0f317220 */ /* 0x040fe20000410000 */
[----:B------:R-:W-:Y:S01]  /*4450*/  LOP3.LUT R104, R104, 0xffff0000, RZ, 0xc0, !PT ;  /* 0xffff000068687812 */ /* 0x000fe200078ec0ff */
[-C--:B------:R-:W-:Y:S01]  /*4460*/  FMUL.FTZ R50, R15, R43.reuse ;  /* 0x0000002b0f327220 */ /* 0x080fe20000410000 */
[----:B------:R-:W-:Y:S01]  /*4470*/  LOP3.LUT R15, R12, 0xffff0000, RZ, 0xc0, !PT ;  /* 0xffff00000c0f7812 */ /* 0x000fe200078ec0ff */
[----:B------:R-:W-:Y:S01]  /*4480*/  FFMA.FTZ R48, R40, R48, R41 ;  /* 0x0000003028307223 */ /* 0x000fe20000010029 */
[C---:B------:R-:W-:Y:S01]  /*4490*/  FFMA.FTZ R12, R42.reuse, R43, -R49 ;  /* 0x0000002b2a0c7223 */ /* 0x040fe20000010831 */
[----:B------:R-:W-:Y:S01]  /*44a0*/  FFMA.FTZ R47, R42, R47, R50 ;  /* 0x0000002f2a2f7223 */ /* 0x000fe20000010032 */
[----:B------:R-:W-:-:S02]  /*44b0*/  IMAD.U32 R108, R108, 0x10000, RZ ;  /* 0x000100006c6c7824 */ /* 0x000fc400078e00ff */
[----:B------:R-:W-:Y:S01]  /*44c0*/  FMUL.FTZ R41, R11, R110 ;  /* 0x0000006e0b297220 */ /* 0x000fe20000410000 */
[----:B------:R-:W-:Y:S02]  /*44d0*/  IMAD.U32 R42, R103, 0x10000, RZ ;  /* 0x00010000672a7824 */ /* 0x000fe400078e00ff */
[----:B------:R-:W-:Y:S01]  /*44e0*/  FMUL.FTZ R11, R11, R104 ;  /* 0x000000680b0b7220 */ /* 0x000fe20000410000 */
[----:B------:R-:W-:Y:S01]  /*44f0*/  FFMA.FTZ R51, R40, R46, -R51 ;  /* 0x0000002e28337223 */ /* 0x000fe20000010833 */
[C---:B------:R-:W-:Y:S01]  /*4500*/  FMUL.FTZ R40, R15.reuse, R108 ;  /* 0x0000006c0f287220 */ /* 0x040fe20000410000 */
[C---:B------:R-:W-:Y:S01]  /*4510*/  FFMA.FTZ R41, R14.reuse, R104, -R41 ;  /* 0x000000680e297223 */ /* 0x040fe20000010829 */
[----:B------:R-:W-:Y:S01]  /*4520*/  FMUL.FTZ R15, R15, R42 ;  /* 0x0000002a0f0f7220 */ /* 0x000fe20000410000 */
[----:B------:R-:W-:Y:S01]  /*4530*/  FFMA.FTZ R14, R14, R110, R11 ;  /* 0x0000006e0e0e7223 */ /* 0x000fe2000001000b */
[C---:B------:R-:W-:Y:S02]  /*4540*/  FFMA.FTZ R40, R13.reuse, R42, -R40 ;  /* 0x0000002a0d287223 */ /* 0x040fe40000010828 */
[----:B------:R-:W-:Y:S01]  /*4550*/  FFMA.FTZ R15, R13, R108, R15 ;  /* 0x0000006c0d0f7223 */ /* 0x000fe2000001000f */
[----:B------:R-:W-:-:S02]  /*4560*/  F2FP.BF16.F32.PACK_AB R13, R47, R12 ;  /* 0x0000000c2f0d723e */ /* 0x000fc400000010ff */
[----:B------:R-:W-:Y:S02]  /*4570*/  F2FP.BF16.F32.PACK_AB R41, R14, R41 ;  /* 0x000000290e29723e */ /* 0x000fe400000010ff */
[----:B------:R-:W-:Y:S02]  /*4580*/  F2FP.BF16.F32.PACK_AB R12, R15, R40 ;  /* 0x000000280f0c723e */ /* 0x000fe400000010ff */
[----:B------:R-:W-:Y:S01]  /*4590*/  F2FP.BF16.F32.PACK_AB R14, R48, R51 ;  /* 0x00000033300e723e */ /* 0x000fe200000010ff */
[----:B------:R-:W-:-:S07]  /*45a0*/  IMAD.MOV.U32 R15, RZ, RZ, R41 ;  /* 0x000000ffff0f7224 */ /* 0x000fce00078e0029 */
.L_x_2342:
[----:B------:R-:W-:Y:S05]  /*45b0*/  BSYNC B2 ;  /* 0x0000000000027941 */ /* 0x000fea0003800000 */
.L_x_2341:
[----:B--2---:R1:W-:Y:S02]  /*45c0*/  ST.E.128 desc[UR38][R44.64], R12 ;  /* 0x0000000c2c007985 */ /* 0x0043e4000c101d26 */
.L_x_2340:
[----:B------:R-:W-:Y:S05]  /*45d0*/  BSYNC B1 ;  /* 0x0000000000017941 */ /* 0x000fea0003800000 */
.L_x_2339:
        /* <DEDUP_REMOVED lines=10> */
[--C-:B------:R-:W-:Y:S02]  /*4680*/  SHF.R.U64 R11, R38, 0x10, R39.reuse ;  /* 0x00000010260b7819 */ /* 0x100fe40000001227 */
[----:B------:R-:W-:Y:S02]  /*4690*/  SHF.R.U32.HI R42, RZ, 0x10, R39 ;  /* 0x00000010ff2a7819 */ /* 0x000fe40000011627 */
[--C-:B------:R-:W-:Y:S01]  /*46a0*/  SHF.R.U64 R43, R36, 0x10, R37.reuse ;  /* 0x00000010242b7819 */ /* 0x100fe20000001225 */
[----:B--2---:R-:W-:Y:S01]  /*46b0*/  IMAD.U32 R36, R14, 0x10000, RZ ;  /* 0x000100000e247824 */ /* 0x004fe200078e00ff */
[----:B------:R-:W-:Y:S02]  /*46c0*/  SHF.R.U32.HI R44, RZ, 0x10, R37 ;  /* 0x00000010ff2c7819 */ /* 0x000fe40000011625 */
[----:B------:R-:W-:Y:S01]  /*46d0*/  PRMT R88, R88, 0x5410, R11 ;  /* 0x0000541058587816 */ /* 0x000fe2000000000b */
[----:B------:R-:W-:Y:S01]  /*46e0*/  IMAD.U32 R11, R12, 0x10000, RZ ;  /* 0x000100000c0b7824 */ /* 0x000fe200078e00ff */
[----:B------:R-:W-:-:S02]  /*46f0*/  PRMT R89, R89, 0x5410, R42 ;  /* 0x0000541059597816 */ /* 0x000fc4000000002a */
[----:B------:R-:W-:Y:S01]  /*4700*/  LOP3.LUT R37, R14, 0xffff0000, RZ, 0xc0, !PT ;  /* 0xffff00000e257812 */ /* 0x000fe200078ec0ff */
[----:B------:R-:W-:Y:S01]  /*4710*/  IMAD.U32 R14, R15, 0x10000, RZ ;  /* 0x000100000f0e7824 */ /* 0x000fe200078e00ff */
[----:B------:R-:W-:Y:S01]  /*4720*/  PRMT R62, R62, 0x5410, R43 ;  /* 0x000054103e3e7816 */ /* 0x000fe2000000002b */
[----:B------:R-:W-:Y:S01]  /*4730*/  IMAD.U32 R43, R89, 0x10000, RZ ;  /* 0x00010000592b7824 */ /* 0x000fe200078e00ff */
[----:B------:R-:W-:Y:S02]  /*4740*/  PRMT R63, R63, 0x5410, R44 ;  /* 0x000054103f3f7816 */ /* 0x000fe4000000002c */
[----:B------:R-:W-:Y:S01]  /*4750*/  LOP3.LUT R38, R15, 0xffff0000, RZ, 0xc0, !PT ;  /* 0xffff00000f267812 */ /* 0x000fe200078ec0ff */
[C---:B------:R-:W-:Y:S01]  /*4760*/  IMAD.U32 R15, R13.reuse, 0x10000, RZ ;  /* 0x000100000d0f7824 */ /* 0x040fe200078e00ff */
[----:B------:R-:W-:Y:S01]  /*4770*/  LOP3.LUT R13, R13, 0xffff0000, RZ, 0xc0, !PT ;  /* 0xffff00000d0d7812 */ /* 0x000fe200078ec0ff */
[----:B------:R-:W-:Y:S01]  /*4780*/  IMAD.U32 R39, R63, 0x10000, RZ ;  /* 0x000100003f277824 */ /* 0x000fe200078e00ff */
[----:B------:R-:W-:Y:S01]  /*4790*/  LOP3.LUT R44, R88, 0xffff0000, RZ, 0xc0, !PT ;  /* 0xffff0000582c7812 */ /* 0x000fe200078ec0ff */
[C---:B------:R-:W-:Y:S01]  /*47a0*/  FMUL.FTZ R45, R37.reuse, R43 ;  /* 0x0000002b252d7220 */ /* 0x040fe20000410000 */
[----:B------:R-:W-:Y:S01]  /*47b0*/  LOP3.LUT R42, R62, 0xffff0000, RZ, 0xc0, !PT ;  /* 0xffff00003e2a7812 */ /* 0x000fe200078ec0ff */
[----:B------:R-:W-:Y:S01]  /*47c0*/  FMUL.FTZ R37, R37, R39 ;  /* 0x0000002725257220 */ /* 0x000fe20000410000 */
[----:B------:R-:W-:Y:S01]  /*47d0*/  LOP3.LUT R12, R12, 0xffff0000, RZ, 0xc0, !PT ;  /* 0xffff00000c0c7812 */ /* 0x000fe200078ec0ff */
[----:B------:R-:W-:Y:S01]  /*47e0*/  FMUL.FTZ R46, R13, R44 ;  /* 0x0000002c0d2e7220 */ /* 0x000fe20000410000 */
[----:B------:R-:W-:Y:S01]  /*47f0*/  LOP3.LUT R89, R89, 0xffff0000, RZ, 0xc0, !PT ;  /* 0xffff000059597812 */ /* 0x000fe200078ec0ff */
[----:B------:R-:W-:Y:S01]  /*4800*/  FMUL.FTZ R13, R13, R42 ;  /* 0x0000002a0d0d7220 */ /* 0x000fe20000410000 */
[----:B------:R-:W-:Y:S01]  /*4810*/  LOP3.LUT R63, R63, 0xffff0000, RZ, 0xc0, !PT ;  /* 0xffff00003f3f7812 */ /* 0x000fe200078ec0ff */
[----:B------:R-:W-:-:S02]  /*4820*/  IMAD.U32 R88, R88, 0x10000, RZ ;  /* 0x0001000058587824 */ /* 0x000fc400078e00ff */
[C---:B------:R-:W-:Y:S01]  /*4830*/  FFMA.FTZ R46, R15.reuse, R42, -R46 ;  /* 0x0000002a0f2e7223 */ /* 0x040fe2000001082e */
[----:B------:R-:W-:Y:S02]  /*4840*/  IMAD.U32 R62, R62, 0x10000, RZ ;  /* 0x000100003e3e7824 */ /* 0x000fe400078e00ff */
[----:B------:R-:W-:Y:S01]  /*4850*/  FFMA.FTZ R15, R15, R44, R13 ;  /* 0x0000002c0f0f7223 */ /* 0x000fe2000001000d */
[C---:B------:R-:W-:Y:S01]  /*4860*/  FFMA.FTZ R45, R36.reuse, R39, -R45 ;  /* 0x00000027242d7223 */ /* 0x040fe2000001082d */
[----:B------:R-:W-:Y:S01]  /*4870*/  FFMA.FTZ R42, R36, R43, R37 ;  /* 0x0000002b242a7223 */ /* 0x000fe20000010025 */
        /* <DEDUP_REMOVED lines=13> */
.L_x_2344:
[----:B------:R-:W-:Y:S05]  /*4950*/  BSYNC B1 ;  /* 0x0000000000017941 */ /* 0x000fea0003800000 */
.L_x_2343:
[----:B--2---:R1:W-:Y:S01]  /*4960*/  ST.E.128 desc[UR38][R40.64], R12 ;  /* 0x0000000c28007985 */ /* 0x0043e2000c101d26 */
[----:B------:R-:W-:Y:S05]  /*4970*/  BRA `(.L_x_2322) ;  /* 0x00000024000c7947 */ /* 0x000fea0003800000 */
.L_x_2315:
        /* <DEDUP_REMOVED lines=46> */
.L_x_2346:
[----:B------:R-:W-:Y:S05]  /*4c60*/  BSYNC B1 ;  /* 0x0000000000017941 */ /* 0x000fea0003800000 */
.L_x_2345:
        /* <DEDUP_REMOVED lines=14> */
[----:B------:R-:W-:-:S02]  /*4d50*/  IMAD.MOV.U32 R12, RZ, RZ, R41 ;  /* 0x000000ffff0c7224 */ /* 0x000fc400078e0029 */
[----:B------:R-:W-:Y:S01]  /*4d60*/  IMAD.MOV.U32 R13, RZ, RZ, R46 ;  /* 0x000000ffff0d7224 */ /* 0x000fe200078e002e */
[----:B------:R-:W-:Y:S01]  /*4d70*/  PRMT R118, R11, 0x7610, R118 ;  /* 0x000076100b767816 */ /* 0x000fe20000000076 */
[----:B------:R-:W-:Y:S01]  /*4d80*/  IMAD.MOV.U32 R11, RZ, RZ, R44 ;  /* 0x000000ffff0b7224 */ /* 0x000fe200078e002c */
[----:B------:R-:W-:Y:S01]  /*4d90*/  PRMT R117, R12, 0x7610, R117 ;  /* 0x000076100c757816 */ /* 0x000fe20000000075 */
[----:B------:R-:W-:Y:S01]  /*4da0*/  IMAD.MOV.U32 R12, RZ, RZ, R45 ;  /* 0x000000ffff0c7224 */ /* 0x000fe200078e002d */
[----:B------:R-:W-:Y:S01]  /*4db0*/  PRMT R107, R14, 0x5410, R13 ;  /* 0x000054100e6b7816 */ /* 0x000fe2000000000d */
[----:B------:R-:W-:Y:S02]  /*4dc0*/  IMAD.MOV.U32 R13, RZ, RZ, R50 ;  /* 0x000000ffff0d7224 */ /* 0x000fe400078e0032 */
[----:B------:R-:W-:Y:S01]  /*4dd0*/  IMAD.MOV.U32 R14, RZ, RZ, R51 ;  /* 0x000000ffff0e7224 */ /* 0x000fe200078e0033 */
[----:B------:R-:W-:Y:S01]  /*4de0*/  PRMT R105, R12, 0x5410, R11 ;  /* 0x000054100c697816 */ /* 0x000fe2000000000b */
[----:B------:R-:W-:-:S02]  /*4df0*/  IMAD.MOV.U32 R11, RZ, RZ, R48 ;  /* 0x000000ffff0b7224 */ /* 0x000fc400078e0030 */
[----:B------:R-:W-:Y:S01]  /*4e00*/  IMAD.MOV.U32 R12, RZ, RZ, R49 ;  /* 0x000000ffff0c7224 */ /* 0x000fe200078e0031 */
[----:B------:R-:W-:-:S04]  /*4e10*/  PRMT R112, R13, 0x5410, R14 ;  /* 0x000054100d707816 */ /* 0x000fc8000000000e */
[----:B------:R-:W-:Y:S01]  /*4e20*/  PRMT R113, R11, 0x5410, R12 ;  /* 0x000054100b717816 */ /* 0x000fe2000000000c */
[----:B------:R-:W-:Y:S02]  /*4e30*/  IMAD.MOV.U32 R11, RZ, RZ, R54 ;  /* 0x000000ffff0b7224 */ /* 0x000fe400078e0036 */
        /* <DEDUP_REMOVED lines=16> */
.L_x_2347:
[----:B------:R-:W-:Y:S01]  /*4f40*/  IMAD R32, R18, 0x8, R2 ;  /* 0x0000000812207824 */ /* 0x000fe200078e0202 */
[----:B------:R-:W-:Y:S01]  /*4f50*/  SHF.L.U32 R85, R138, 0x1f, RZ ;  /* 0x0000001f8a557819 */ /* 0x000fe200000006ff */
[----:B------:R-:W-:Y:S03]  /*4f60*/  BSSY B1, `(.L_x_2348) ;  /* 0x0000003000017945 */ /* 0x000fe60003800000 */
[----:B------:R-:W0:Y:S02]  /*4f70*/  SYNCS.PHASECHK.TRANS64.TRYWAIT P4, [R32+URZ+0x2d890], R85 ;  /* 0x02d89055200075a7 */ /* 0x000e24000808017f */
[----:B0-----:R-:W-:Y:S05]  /*4f80*/  @!P4 BRA `(.L_x_2349) ;  /* 0x0000019400d0c947 */ /* 0x001fea0003800000 */
.L_x_2587:
[----:B------:R-:W-:Y:S05]  /*4f90*/  BSYNC B1 ;  /* 0x0000000000017941 */ /* 0x000fea0003800000 */
.L_x_2348:
[----:B------:R-:W-:-:S03]  /*4fa0*/  UMOV UR4, 0xffffffff ;  /* 0xffffffff00047882 */ /* 0x000fc60000000000 */
[----:B------:R-:W-:Y:S05]  /*4fb0*/  BRA.DIV UR4, `(.L_x_2350) ;  /* 0x0000019604d87947 */ /* 0x000fea000b800000 */
[----:B------:R1:W2:Y:S04]  /*4fc0*/  SHFL.IDX PT, R89, R61, RZ, 0x1e1f ;  /* 0x001e1fff3d597589 */ /* 0x0002a800000e0000 */
[----:B------:R1:W3:Y:S02]  /*4fd0*/  SHFL.IDX PT, R88, R60, RZ, 0x1e1f ;  /* 0x001e1fff3c587589 */ /* 0x0002e400000e0000 */
.L_x_2591:
        /* <DEDUP_REMOVED lines=24> */
[----:B--2---:R-:W-:Y:S01]  /*5160*/  IADD3 R13, R13, R12, R14 ;  /* 0x0000000c0d0d7210 */ /* 0x004fe20007ffe00e */
[----:B------:R-:W-:-:S04]  /*5170*/  IMAD R12, R15, 0x2, R2 ;  /* 0x000000020f0c7824 */ /* 0x000fc800078e0202 */
[----:B------:R-:W-:-:S05]  /*5180*/  IMAD R13, R18, 0x3000, R13 ;  /* 0x00003000120d7824 */ /* 0x000fca00078e020d */
[----:B------:R-:W-:Y:S02]  /*5190*/  LEA R60, R13, R2, 0x1 ;  /* 0x000000020d3c7211 */ /* 0x000fe400078e08ff */
[----:B------:R-:W1:Y:S04]  /*51a0*/  LDS.128 R12, [R12+0x15400] ;  /* 0x015400000c0c7984 */ /* 0x000e680000000c00 */
[----:B------:R-:W2:Y:S01]  /*51b0*/  LDS.128 R60, [R60+0x15400] ;  /* 0x015400003c3c7984 */ /* 0x000ea20000000c00 */
        /* <DEDUP_REMOVED lines=12> */
[----:B------:R-:W-:Y:S02]  /*5280*/  PRMT R106, R117, 0x5432, R106 ;  /* 0x00005432756a7816 */ /* 0x000fe4000000006a */
[----:B------:R-:W-:-:S02]  /*5290*/  PRMT R47, R108, 0x5410, R47 ;  /* 0x000054106c2f7816 */ /* 0x000fc4000000002f */
[----:B------:R-:W-:Y:S01]  /*52a0*/  PRMT R56, R108, 0x5432, R56 ;  /* 0x000054326c387816 */ /* 0x000fe20000000038 */
[C---:B------:R-:W-:Y:S01]  /*52b0*/  IMAD.U32 R108, R106.reuse, 0x10000, RZ ;  /* 0x000100006a6c7824 */ /* 0x040fe200078e00ff */
[----:B------:R-:W-:Y:S01]  /*52c0*/  PRMT R58, R109, 0x5432, R58 ;  /* 0x000054326d3a7816 */ /* 0x000fe2000000003a */
[----:B--2---:R-:W-:Y:S01]  /*52d0*/  IMAD.U32 R109, R61, 0x10000, RZ ;  /* 0x000100003d6d7824 */ /* 0x004fe200078e00ff */
[C---:B------:R-:W-:Y:S02]  /*52e0*/  PRMT R57, R107.reuse, 0x5432, R46 ;  /* 0x000054326b397816 */ /* 0x040fe4000000002e */
[----:B------:R-:W-:Y:S01]  /*52f0*/  PRMT R46, R107, 0x5410, R105 ;  /* 0x000054106b2e7816 */ /* 0x000fe20000000069 */
[----:B-1----:R-:W-:Y:S02]  /*5300*/  IMAD.U32 R107, R13, 0x10000, RZ ;  /* 0x000100000d6b7824 */ /* 0x002fe400078e00ff */
[----:B------:R-:W-:Y:S01]  /*5310*/  FMUL.FTZ R105, R109, R108 ;  /* 0x0000006c6d697220 */ /* 0x000fe20000410000 */
[----:B------:R-:W-:-:S02]  /*5320*/  LOP3.LUT R106, R106, 0xffff0000, RZ, 0xc0, !PT ;  /* 0xffff00006a6a7812 */ /* 0x000fc400078ec0ff */
[----:B------:R-:W-:Y:S01]  /*5330*/  LOP3.LUT R61, R61, 0xffff0000, RZ, 0xc0, !PT ;  /* 0xffff00003d3d7812 */ /* 0x000fe200078ec0ff */
[-C--:B------:R-:W-:Y:S01]  /*5340*/  FFMA.FTZ R105, R107, R59.reuse, -R105 ;  /* 0x0000003b6b697223 */ /* 0x080fe20000010869 */
[----:B------:R-:W-:Y:S01]  /*5350*/  FMUL.FTZ R59, R109, R59 ;  /* 0x0000003b6d3b7220 */ /* 0x000fe20000410000 */
[----:B------:R-:W-:Y:S01]  /*5360*/  LOP3.LUT R45, R45, 0xffff0000, RZ, 0xc0, !PT ;  /* 0xffff00002d2d7812 */ /* 0x000fe200078ec0ff */
[C---:B------:R-:W-:Y:S01]  /*5370*/  IMAD.U32 R109, R63.reuse, 0x10000, RZ ;  /* 0x000100003f6d7824 */ /* 0x040fe200078e00ff */
[----:B------:R-:W-:Y:S01]  /*5380*/  LOP3.LUT R63, R63, 0xffff0000, RZ, 0xc0, !PT ;  /* 0xffff00003f3f7812 */ /* 0x000fe200078ec0ff */
[----:B------:R-:W-:Y:S01]  /*5390*/  FFMA.FTZ R59, R107, R108, R59 ;  /* 0x0000006c6b3b7223 */ /* 0x000fe2000001003b */
[----:B------:R-:W-:Y:S01]  /*53a0*/  LOP3.LUT R107, R13, 0xffff0000, RZ, 0xc0, !PT ;  /* 0xffff00000d6b7812 */ /* 0x000fe200078ec0ff */
[----:B------:R-:W-:Y:S01]  /*53b0*/  FMUL.FTZ R13, R61, R106 ;  /* 0x0000006a3d0d7220 */ /* 0x000fe20000410000 */
[C---:B------:R-:W-:Y:S01]  /*53c0*/  IMAD.U32 R108, R58.reuse, 0x10000, RZ ;  /* 0x000100003a6c7824 */ /* 0x040fe200078e00ff */
[----:B------:R-:W-:-:S02]  /*53d0*/  LOP3.LUT R58, R58, 0xffff0000, RZ, 0xc0, !PT ;  /* 0xffff00003a3a7812 */ /* 0x000fc400078ec0ff */
[-C--:B------:R-:W-:Y:S01]  /*53e0*/  FFMA.FTZ R13, R107, R45.reuse, -R13 ;  /* 0x0000002d6b0d7223 */ /* 0x080fe2000001080d */
[----:B------:R-:W-:Y:S01]  /*53f0*/  FMUL.FTZ R45, R61, R45 ;  /* 0x0000002d3d2d7220 */ /* 0x000fe20000410000 */
[----:B------:R-:W-:-:S03]  /*5400*/  FMUL.FTZ R61, R109, R108 ;  /* 0x0000006c6d3d7220 */ /* 0x000fc60000410000 */
[----:B------:R-:W-:Y:S01]  /*5410*/  FFMA.FTZ R45, R107, R106, R45 ;  /* 0x0000006a6b2d7223 */ /* 0x000fe2000001002d */
[C---:B------:R-:W-:Y:S01]  /*5420*/  IMAD.U32 R107, R15.reuse, 0x10000, RZ ;  /* 0x000100000f6b7824 */ /* 0x040fe200078e00ff */
[----:B------:R-:W-:Y:S01]  /*5430*/  LOP3.LUT R15, R15, 0xffff0000, RZ, 0xc0, !PT ;  /* 0xffff00000f0f7812 */ /* 0x000fe200078ec0ff */
[C---:B------:R-:W-:Y:S01]  /*5440*/  IMAD.U32 R106, R46.reuse, 0x10000, RZ ;  /* 0x000100002e6a7824 */ /* 0x040fe200078e00ff */
[----:B------:R-:W-:Y:S02]  /*5450*/  LOP3.LUT R46, R46, 0xffff0000, RZ, 0xc0, !PT ;  /* 0xffff00002e2e7812 */ /* 0x000fe400078ec0ff */
[----:B------:R-:W-:Y:S01]  /*5460*/  F2FP.BF16.F32.PACK_AB R45, R45, R59 ;  /* 0x0000003b2d2d723e */ /* 0x000fe200000010ff */
[-C--:B------:R-:W-:Y:S01]  /*5470*/  FFMA.FTZ R61, R107, R106.reuse, -R61 ;  /* 0x0000006a6b3d7223 */ /* 0x080fe2000001083d */
[----:B------:R-:W-:Y:S01]  /*5480*/  FMUL.FTZ R106, R109, R106 ;  /* 0x0000006a6d6a7220 */ /* 0x000fe20000410000 */
[----:B------:R-:W-:Y:S01]  /*5490*/  IMAD.U32 R59, R60, 0x10000, RZ ;  /* 0x000100003c3b7824 */ /* 0x000fe200078e00ff */
[----:B------:R-:W-:-:S02]  /*54a0*/  F2FP.BF16.F32.PACK_AB R13, R13, R105 ;  /* 0x000000690d0d723e */ /* 0x000fc400000010ff */
[----:B------:R-:W-:Y:S01]  /*54b0*/  FFMA.FTZ R106, R107, R108, R106 ;  /* 0x0000006c6b6a7223 */ /* 0x000fe2000001006a */
[----:B------:R-:W-:-:S04]  /*54c0*/  FMUL.FTZ R107, R63, R58 ;  /* 0x0000003a3f6b7220 */ /* 0x000fc80000410000 */
[-C--:B------:R-:W-:Y:S01]  /*54d0*/  FFMA.FTZ R107, R15, R46.reuse, -R107 ;  /* 0x0000002e0f6b7223 */ /* 0x080fe2000001086b */
[----:B------:R-:W-:-:S04]  /*54e0*/  FMUL.FTZ R46, R63, R46 ;  /* 0x0000002e3f2e7220 */ /* 0x000fc80000410000 */
[----:B------:R-:W-:Y:S01]  /*54f0*/  FFMA.FTZ R46, R15, R58, R46 ;  /* 0x0000003a0f2e7223 */ /* 0x000fe2000001002e */
[----:B------:R-:W-:Y:S01]  /*5500*/  F2FP.BF16.F32.PACK_AB R107, R107, R61 ;  /* 0x0000003d6b6b723e */ /* 0x000fe200000010ff */
        /* <DEDUP_REMOVED lines=22> */
[C---:B------:R-:W-:Y:S02]  /*5670*/  IMAD.U32 R44, R14.reuse, 0x10000, RZ ;  /* 0x000100000e2c7824 */ /* 0x040fe400078e00ff */
[-C--:B------:R-:W-:Y:S01]  /*5680*/  FMUL.FTZ R61, R61, R58.reuse ;  /* 0x0000003a3d3d7220 */ /* 0x080fe20000410000 */
[----:B------:R-:W-:Y:S01]  /*5690*/  LOP3.LUT R14, R14, 0xffff0000, RZ, 0xc0, !PT ;  /* 0xffff00000e0e7812 */ /* 0x000fe200078ec0ff */
[----:B------:R-:W-:-:S02]  /*56a0*/  FFMA.FTZ R60, R44, R58, -R60 ;  /* 0x0000003a2c3c7223 */ /* 0x000fc4000001083c */
[----:B------:R-:W-:Y:S01]  /*56b0*/  FFMA.FTZ R61, R44, R47, R61 ;  /* 0x0000002f2c3d7223 */ /* 0x000fe2000001003d */
[----:B------:R-:W-:Y:S02]  /*56c0*/  LOP3.LUT R44, R62, 0xffff0000, RZ, 0xc0, !PT ;  /* 0xffff00003e2c7812 */ /* 0x000fe400078ec0ff */
[----:B------:R-:W-:Y:S02]  /*56d0*/  F2FP.BF16.F32.PACK_AB R15, R15, R59 ;  /* 0x0000003b0f0f723e */ /* 0x000fe400000010ff */
[----:B------:R-:W-:Y:S01]  /*56e0*/  F2FP.BF16.F32.PACK_AB R12, R12, R63 ;  /* 0x0000003f0c0c723e */ /* 0x000fe200000010ff */
[CC--:B------:R-:W-:Y:S01]  /*56f0*/  FMUL.FTZ R47, R44.reuse, R56.reuse ;  /* 0x000000382c2f7220 */ /* 0x0c0fe20000410000 */
[-C--:B------:R-:W-:Y:S01]  /*5700*/  FMUL.FTZ R44, R44, R57.reuse ;  /* 0x000000392c2c7220 */ /* 0x080fe20000410000 */
[----:B------:R-:W-:Y:S02]  /*5710*/  IMAD.MOV.U32 R63, RZ, RZ, R46 ;  /* 0x000000ffff3f7224 */ /* 0x000fe400078e002e */
[C---:B------:R-:W-:Y:S01]  /*5720*/  FFMA.FTZ R47, R14.reuse, R57, -R47 ;  /* 0x000000390e2f7223 */ /* 0x040fe2000001082f */
[----:B------:R-:W-:-:S04]  /*5730*/  FFMA.FTZ R44, R14, R56, R44 ;  /* 0x000000380e2c7223 */ /* 0x000fc8000001002c */
[----:B------:R-:W-:Y:S01]  /*5740*/  F2FP.BF16.F32.PACK_AB R47, R47, R60 ;  /* 0x0000003c2f2f723e */ /* 0x000fe200000010ff */
[----:B------:R-:W-:Y:S01]  /*5750*/  IMAD.MOV.U32 R60, RZ, RZ, R15 ;  /* 0x000000ffff3c7224 */ /* 0x000fe200078e000f */
[----:B------:R-:W-:Y:S01]  /*5760*/  F2FP.BF16.F32.PACK_AB R44, R44, R61 ;  /* 0x0000003d2c2c723e */ /* 0x000fe200000010ff */
[----:B------:R-:W-:Y:S02]  /*5770*/  IMAD.MOV.U32 R61, RZ, RZ, R45 ;  /* 0x000000ffff3d7224 */ /* 0x000fe400078e002d */
[----:B------:R-:W-:Y:S02]  /*5780*/  IMAD.MOV.U32 R14, RZ, RZ, R47 ;  /* 0x000000ffff0e7224 */ /* 0x000fe400078e002f */
[----:B------:R-:W-:Y:S02]  /*5790*/  IMAD.MOV.U32 R15, RZ, RZ, R107 ;  /* 0x000000ffff0f7224 */ /* 0x000fe400078e006b */
[----:B------:R-:W-:-:S07]  /*57a0*/  IMAD.MOV.U32 R62, RZ, RZ, R44 ;  /* 0x000000ffff3e7224 */ /* 0x000fce00078e002c */
.L_x_2354:
[----:B------:R-:W-:Y:S05]  /*57b0*/  BSYNC B2 ;  /* 0x0000000000027941 */ /* 0x000fea0003800000 */
.L_x_2353:
[----:B---3--:R-:W-:-:S04]  /*57c0*/  LEA R44, P3, R10, R88, 0x1 ;  /* 0x000000580a2c7211 */ /* 0x008fc800078608ff */
[----:B------:R-:W-:Y:S02]  /*57d0*/  LEA.HI.X R45, R10, R89, R93, 0x1, P3 ;  /* 0x000000590a2d7211 */ /* 0x000fe400018f0c5d */
[----:B------:R-:W-:-:S03]  /*57e0*/  ISETP.GE.AND P3, PT, R104, R11, PT ;  /* 0x0000000b6800720c */ /* 0x000fc60003f66270 */
[----:B-1----:R1:W-:Y:S10]  /*57f0*/  ST.E.128 desc[UR38][R44.64], R12 ;  /* 0x0000000c2c007985 */ /* 0x0023f4000c101d26 */
[----:B-1----:R-:W-:-:S05]  /*5800*/  @!P3 IMAD.WIDE R12, R104, 0x2, R88 ;  /* 0x00000002680cb825 */ /* 0x002fca00078e0258 */
[----:B--2---:R4:W-:Y:S02]  /*5810*/  @!P3 ST.E.128 desc[UR38][R12.64], R60 ;  /* 0x0000003c0c00b985 */ /* 0x0049e4000c101d26 */
.L_x_2352:
[----:B------:R-:W-:Y:S05]  /*5820*/  BSYNC B1 ;  /* 0x0000000000017941 */ /* 0x000fea0003800000 */
.L_x_2351:
[----:B------:R-:W-:Y:S01]  /*5830*/  ISETP.NE.AND P3, PT, R30, RZ, PT ;  /* 0x000000ff1e00720c */ /* 0x000fe20003f65270 */
[----:B------:R-:W-:-:S12]  /*5840*/  BSSY B1, `(.L_x_2355) ;  /* 0x0000082000017945 */ /* 0x000fd80003800000 */
[----:B------:R-:W-:Y:S05]  /*5850*/  @!P3 BRA `(.L_x_2356) ;  /* 0x000000080000b947 */ /* 0x000fea0003800000 */
[----:B----4-:R-:W4:Y:S04]  /*5860*/  LDL R12, [R1] ;  /* 0x00000000010c7983 */ /* 0x010f280000100800 */
[----:B------:R-:W5:Y:S04]  /*5870*/  LDL R15, [R1+0xc] ;  /* 0x00000c00010f7983 */ /* 0x000f680000100800 */
[----:B------:R-:W2:Y:S04]  /*5880*/  LDL R14, [R1+0x40] ;  /* 0x00004000010e7983 */ /* 0x000ea80000100800 */
[----:B------:R-:W3:Y:S01]  /*5890*/  LDL R13, [R1+0x44] ;  /* 0x00004400010d7983 */ /* 0x000ee20000100800 */
[----:B------:R-:W-:Y:S01]  /*58a0*/  ISETP.GE.AND P3, PT, R0, R98, PT ;  /* 0x000000620000720c */ /* 0x000fe20003f66270 */
[----:B------:R-:W-:Y:S01]  /*58b0*/  BSSY B2, `(.L_x_2357) ;  /* 0x0000074000027945 */ /* 0x000fe20003800000 */
[----:B----4-:R-:W-:-:S04]  /*58c0*/  LOP3.LUT P4, RZ, R12, 0x1, RZ, 0xc0, !PT ;  /* 0x000000010cff7812 */ /* 0x010fc8000788c0ff */
[----:B------:R-:W-:Y:S01]  /*58d0*/  SEL R12, R99, R103, !P4 ;  /* 0x00000067630c7207 */ /* 0x000fe20006000000 */
[----:B-----5:R-:W-:Y:S02]  /*58e0*/  IMAD.MOV.U32 R44, RZ, RZ, R15 ;  /* 0x000000ffff2c7224 */ /* 0x020fe400078e000f */
[----:B--2---:R-:W-:Y:S02]  /*58f0*/  IMAD.MOV.U32 R15, RZ, RZ, R14 ;  /* 0x000000ffff0f7224 */ /* 0x004fe400078e000e */
[----:B---3--:R-:W-:Y:S01]  /*5900*/  IMAD.MOV.U32 R14, RZ, RZ, R13 ;  /* 0x000000ffff0e7224 */ /* 0x008fe200078e000d */
[----:B------:R-:W-:-:S04]  /*5910*/  SHF.R.S32.HI R13, RZ, 0x1f, R12 ;  /* 0x0000001fff0d7819 */ /* 0x000fc8000001140c */
        /* <DEDUP_REMOVED lines=9> */
[----:B------:R-:W-:-:S04]  /*59b0*/  LOP3.LUT R13, R13, 0x7ffff000, RZ, 0xc0, !PT ;  /* 0x7ffff0000d0d7812 */ /* 0x000fc800078ec0ff */
        /* <DEDUP_REMOVED lines=9> */
[----:B-1-3--:R-:W-:Y:S01]  /*5a50*/  IMAD.U32 R60, R45, 0x10000, RZ ;  /* 0x000100002d3c7824 */ /* 0x00afe200078e00ff */
[--C-:B------:R-:W-:Y:S02]  /*5a60*/  SHF.R.U64 R40, R52, 0x10, R53.reuse ;  /* 0x0000001034287819 */ /* 0x100fe40000001235 */
[----:B------:R-:W-:Y:S02]  /*5a70*/  SHF.R.U32.HI R53, RZ, 0x10, R53 ;  /* 0x00000010ff357819 */ /* 0x000fe40000011635 */
[----:B------:R-:W-:Y:S02]  /*5a80*/  SHF.R.U32.HI R41, RZ, 0x10, R41 ;  /* 0x00000010ff297819 */ /* 0x000fe40000011629 */
[--C-:B------:R-:W-:Y:S02]  /*5a90*/  SHF.R.U64 R42, R42, 0x10, R43.reuse ;  /* 0x000000102a2a7819 */ /* 0x100fe4000000122b */
[----:B------:R-:W-:-:S02]  /*5aa0*/  SHF.R.U32.HI R59, RZ, 0x10, R43 ;  /* 0x00000010ff3b7819 */ /* 0x000fc4000001162b */
[----:B------:R-:W-:Y:S02]  /*5ab0*/  SHF.R.U64 R43, R54, 0x10, R55 ;  /* 0x00000010362b7819 */ /* 0x000fe40000001237 */
[C---:B------:R-:W-:Y:S01]  /*5ac0*/  PRMT R54, R116.reuse, 0x5410, R53 ;  /* 0x0000541074367816 */ /* 0x040fe20000000035 */
[----:B--2---:R-:W-:Y:S01]  /*5ad0*/  IMAD.U32 R53, R13, 0x10000, RZ ;  /* 0x000100000d357824 */ /* 0x004fe200078e00ff */
[----:B------:R-:W-:Y:S02]  /*5ae0*/  PRMT R41, R117, 0x5410, R41 ;  /* 0x0000541075297816 */ /* 0x000fe40000000029 */
[----:B------:R-:W-:Y:S01]  /*5af0*/  PRMT R52, R116, 0x5432, R42 ;  /* 0x0000543274347816 */ /* 0x000fe2000000002a */
[C---:B------:R-:W-:Y:S01]  /*5b00*/  IMAD.U32 R42, R54.reuse, 0x10000, RZ ;  /* 0x00010000362a7824 */ /* 0x040fe200078e00ff */
[----:B------:R-:W-:Y:S01]  /*5b10*/  SHF.R.U32.HI R58, RZ, 0x10, R55 ;  /* 0x00000010ff3a7819 */ /* 0x000fe20000011637 */
[----:B------:R-:W-:Y:S01]  /*5b20*/  IMAD.U32 R55, R41, 0x10000, RZ ;  /* 0x0001000029377824 */ /* 0x000fe200078e00ff */
[----:B------:R-:W-:Y:S01]  /*5b30*/  LOP3.LUT R54, R54, 0xffff0000, RZ, 0xc0, !PT ;  /* 0xffff000036367812 */ /* 0x000fe200078ec0ff */
[-C--:B------:R-:W-:Y:S01]  /*5b40*/  FMUL.FTZ R61, R60, R42.reuse ;  /* 0x0000002a3c3d7220 */ /* 0x080fe20000410000 */
[----:B------:R-:W-:Y:S01]  /*5b50*/  PRMT R58, R114, 0x5432, R58 ;  /* 0x00005432723a7816 */ /* 0x000fe2000000003a */
[-C--:B------:R-:W-:Y:S01]  /*5b60*/  FMUL.FTZ R60, R60, R55.reuse ;  /* 0x000000373c3c7220 */ /* 0x080fe20000410000 */
[----:B------:R-:W-:Y:S01]  /*5b70*/  PRMT R59, R115, 0x5410, R59 ;  /* 0x00005410733b7816 */ /* 0x000fe2000000003b */
[----:B------:R-:W-:Y:S01]  /*5b80*/  FFMA.FTZ R55, R53, R55, -R61 ;  /* 0x0000003735377223 */ /* 0x000fe2000001083d */
[----:B------:R-:W-:Y:S01]  /*5b90*/  PRMT R40, R115, 0x5432, R40 ;  /* 0x0000543273287816 */ /* 0x000fe20000000028 */
[----:B------:R-:W-:Y:S01]  /*5ba0*/  FFMA.FTZ R53, R53, R42, R60 ;  /* 0x0000002a35357223 */ /* 0x000fe2000001003c */
[----:B------:R-:W-:-:S02]  /*5bb0*/  LOP3.LUT R60, R45, 0xffff0000, RZ, 0xc0, !PT ;  /* 0xffff00002d3c7812 */ /* 0x000fc400078ec0ff */
[----:B------:R-:W-:Y:S02]  /*5bc0*/  LOP3.LUT R42, R41, 0xffff0000, RZ, 0xc0, !PT ;  /* 0xffff0000292a7812 */ /* 0x000fe400078ec0ff */
[----:B------:R-:W-:Y:S01]  /*5bd0*/  LOP3.LUT R41, R13, 0xffff0000, RZ, 0xc0, !PT ;  /* 0xffff00000d297812 */ /* 0x000fe200078ec0ff */
[----:B------:R-:W-:Y:S01]  /*5be0*/  FMUL.FTZ R45, R60, R54 ;  /* 0x000000363c2d7220 */ /* 0x000fe20000410000 */
[----:B------:R-:W-:Y:S01]  /*5bf0*/  PRMT R57, R118, 0x5410, R57 ;  /* 0x0000541076397816 */ /* 0x000fe20000000039 */
[-C--:B------:R-:W-:Y:S01]  /*5c00*/  FMUL.FTZ R13, R60, R42.reuse ;  /* 0x0000002a3c0d7220 */ /* 0x080fe20000410000 */
[----:B------:R-:W-:Y:S02]  /*5c10*/  IMAD.U32 R60, R47, 0x10000, RZ ;  /* 0x000100002f3c7824 */ /* 0x000fe400078e00ff */
[----:B------:R-:W-:Y:S01]  /*5c20*/  FFMA.FTZ R42, R41, R42, -R45 ;  /* 0x0000002a292a7223 */ /* 0x000fe2000001082d */
[----:B------:R-:W-:Y:S02]  /*5c30*/  IMAD.U32 R45, R15, 0x10000, RZ ;  /* 0x000100000f2d7824 */ /* 0x000fe400078e00ff */
[----:B------:R-:W-:Y:S01]  /*5c40*/  FFMA.FTZ R41, R41, R54, R13 ;  /* 0x0000003629297223 */ /* 0x000fe2000001000d */
[C---:B------:R-:W-:Y:S01]  /*5c50*/  IMAD.U32 R13, R58.reuse, 0x10000, RZ ;  /* 0x000100003a0d7824 */ /* 0x040fe200078e00ff */
[----:B------:R-:W-:Y:S01]  /*5c60*/  LOP3.LUT R58, R58, 0xffff0000, RZ, 0xc0, !PT ;  /* 0xffff00003a3a7812 */ /* 0x000fe200078ec0ff */
[----:B------:R-:W-:Y:S01]  /*5c70*/  IMAD.U32 R54, R59, 0x10000, RZ ;  /* 0x000100003b367824 */ /* 0x000fe200078e00ff */
[----:B------:R-:W-:Y:S01]  /*5c80*/  LOP3.LUT R47, R47, 0xffff0000, RZ, 0xc0, !PT ;  /* 0xffff00002f2f7812 */ /* 0x000fe200078ec0ff */
[C---:B------:R-:W-:Y:S01]  /*5c90*/  FMUL.FTZ R61, R60.reuse, R13 ;  /* 0x0000000d3c3d7220 */ /* 0x040fe20000410000 */
[----:B------:R-:W-:Y:S01]  /*5ca0*/  LOP3.LUT R59, R59, 0xffff0000, RZ, 0xc0, !PT ;  /* 0xffff00003b3b7812 */ /* 0x000fe200078ec0ff */
[-C--:B------:R-:W-:Y:S01]  /*5cb0*/  FMUL.FTZ R60, R60, R54.reuse ;  /* 0x000000363c3c7220 */ /* 0x080fe20000410000 */
[----:B------:R-:W-:Y:S01]  /*5cc0*/  PRMT R43, R114, 0x5410, R43 ;  /* 0x00005410722b7816 */ /* 0x000fe2000000002b */
[----:B------:R-:W-:Y:S01]  /*5cd0*/  FFMA.FTZ R54, R45, R54, -R61 ;  /* 0x000000362d367223 */ /* 0x000fe2000001083d */
[----:B------:R-:W-:Y:S01]  /*5ce0*/  F2FP.BF16.F32.PACK_AB R53, R41, R53 ;  /* 0x000000352935723e */ /* 0x000fe200000010ff */
        /* <DEDUP_REMOVED lines=12> */
[----:B------:R-:W-:Y:S01]  /*5db0*/  IMAD.U32 R47, R12, 0x10000, RZ ;  /* 0x000100000c2f7824 */ /* 0x000fe200078e00ff */
[----:B------:R-:W-:Y:S01]  /*5dc0*/  F2FP.BF16.F32.PACK_AB R42, R42, R55 ;  /* 0x000000372a2a723e */ /* 0x000fe200000010ff */
[C---:B------:R-:W-:Y:S01]  /*5dd0*/  FMUL.FTZ R61, R59.reuse, R58 ;  /* 0x0000003a3b3d7220 */ /* 0x040fe20000410000 */
[----:B------:R-:W-:Y:S01]  /*5de0*/  FMUL.FTZ R59, R59, R60 ;  /* 0x0000003c3b3b7220 */ /* 0x000fe20000410000 */
[----:B------:R-:W-:Y:S01]  /*5df0*/  F2FP.BF16.F32.PACK_AB R41, R13, R45 ;  /* 0x0000002d0d29723e */ /* 0x000fe200000010ff */
[----:B------:R-:W-:-:S02]  /*5e00*/  IMAD.MOV.U32 R45, RZ, RZ, R53 ;  /* 0x000000ffff2d7224 */ /* 0x000fc400078e0035 */
[C---:B------:R-:W-:Y:S01]  /*5e10*/  FFMA.FTZ R61, R47.reuse, R60, -R61 ;  /* 0x0000003c2f3d7223 */ /* 0x040fe2000001083d */
        /* <DEDUP_REMOVED lines=10> */
[----:B------:R-:W-:Y:S01]  /*5ec0*/  IMAD.U32 R57, R52, 0x10000, RZ ;  /* 0x0001000034397824 */ /* 0x000fe200078e00ff */
[----:B------:R-:W-:Y:S01]  /*5ed0*/  F2FP.BF16.F32.PACK_AB R15, R15, R54 ;  /* 0x000000360f0f723e */ /* 0x000fe200000010ff */
[----:B------:R-:W-:Y:S01]  /*5ee0*/  FMUL.FTZ R58, R60, R47 ;  /* 0x0000002f3c3a7220 */ /* 0x000fe20000410000 */
[----:B------:R-:W-:-:S02]  /*5ef0*/  IMAD.U32 R44, R14, 0x10000, RZ ;  /* 0x000100000e2c7824 */ /* 0x000fc400078e00ff */
[-C--:B------:R-:W-:Y:S01]  /*5f00*/  FMUL.FTZ R60, R60, R57.reuse ;  /* 0x000000393c3c7220 */ /* 0x080fe20000410000 */
[----:B------:R-:W-:Y:S01]  /*5f10*/  LOP3.LUT R14, R14, 0xffff0000, RZ, 0xc0, !PT ;  /* 0xffff00000e0e7812 */ /* 0x000fe200078ec0ff */
[----:B------:R-:W-:Y:S02]  /*5f20*/  IMAD.MOV.U32 R13, RZ, RZ, R42 ;  /* 0x000000ffff0d7224 */ /* 0x000fe400078e002a */
[C---:B------:R-:W-:Y:S01]  /*5f30*/  FFMA.FTZ R58, R44.reuse, R57, -R58 ;  /* 0x000000392c3a7223 */ /* 0x040fe2000001083a */
[----:B------:R-:W-:Y:S01]  /*5f40*/  FFMA.FTZ R60, R44, R47, R60 ;  /* 0x0000002f2c3c7223 */ /* 0x000fe2000001003c */
[----:B------:R-:W-:Y:S01]  /*5f50*/  LOP3.LUT R47, R52, 0xffff0000, RZ, 0xc0, !PT ;  /* 0xffff0000342f7812 */ /* 0x000fe200078ec0ff */
[----:B------:R-:W-:Y:S01]  /*5f60*/  FMUL.FTZ R57, R46, R43 ;  /* 0x0000002b2e397220 */ /* 0x000fe20000410000 */
[----:B------:R-:W-:Y:S02]  /*5f70*/  F2FP.BF16.F32.PACK_AB R12, R12, R61 ;  /* 0x0000003d0c0c723e */ /* 0x000fe400000010ff */
[----:B------:R-:W-:Y:S01]  /*5f80*/  F2FP.BF16.F32.PACK_AB R44, R40, R59 ;  /* 0x0000003b282c723e */ /* 0x000fe200000010ff */
[-C--:B------:R-:W-:Y:S01]  /*5f90*/  FMUL.FTZ R46, R46, R47.reuse ;  /* 0x0000002f2e2e7220 */ /* 0x080fe20000410000 */
[----:B------:R-:W-:-:S03]  /*5fa0*/  FFMA.FTZ R47, R14, R47, -R57 ;  /* 0x0000002f0e2f7223 */ /* 0x000fc60000010839 */
[----:B------:R-:W-:Y:S02]  /*5fb0*/  FFMA.FTZ R43, R14, R43, R46 ;  /* 0x0000002b0e2b7223 */ /* 0x000fe4000001002e */
[----:B------:R-:W-:Y:S01]  /*5fc0*/  F2FP.BF16.F32.PACK_AB R14, R47, R58 ;  /* 0x0000003a2f0e723e */ /* 0x000fe200000010ff */
[----:B------:R-:W-:Y:S02]  /*5fd0*/  IMAD.MOV.U32 R47, RZ, RZ, R41 ;  /* 0x000000ffff2f7224 */ /* 0x000fe400078e0029 */
[----:B------:R-:W-:-:S07]  /*5fe0*/  F2FP.BF16.F32.PACK_AB R46, R43, R60 ;  /* 0x0000003c2b2e723e */ /* 0x000fce00000010ff */
.L_x_2358:
[----:B------:R-:W-:Y:S05]  /*5ff0*/  BSYNC B2 ;  /* 0x0000000000027941 */ /* 0x000fea0003800000 */
.L_x_2357:
[----:B------:R-:W-:-:S04]  /*6000*/  LEA R40, P3, R20, R88, 0x1 ;  /* 0x0000005814287211 */ /* 0x000fc800078608ff */
[----:B------:R-:W-:Y:S02]  /*6010*/  LEA.HI.X R41, R20, R89, R92, 0x1, P3 ;  /* 0x0000005914297211 */ /* 0x000fe400018f0c5c */
[----:B------:R-:W-:-:S03]  /*6020*/  ISETP.GE.AND P3, PT, R56, R11, PT ;  /* 0x0000000b3800720c */ /* 0x000fc60003f66270 */
[----:B--2---:R2:W-:Y:S10]  /*6030*/  ST.E.128 desc[UR38][R40.64], R12 ;  /* 0x0000000c28007985 */ /* 0x0045f4000c101d26 */
[----:B------:R-:W-:-:S05]  /*6040*/  @!P3 IMAD.WIDE R42, R56, 0x2, R88 ;  /* 0x00000002382ab825 */ /* 0x000fca00078e0258 */
[----:B---3--:R2:W-:Y:S02]  /*6050*/  @!P3 ST.E.128 desc[UR38][R42.64], R44 ;  /* 0x0000002c2a00b985 */ /* 0x0085e4000c101d26 */
.L_x_2356:
[----:B------:R-:W-:Y:S05]  /*6060*/  BSYNC B1 ;  /* 0x0000000000017941 */ /* 0x000fea0003800000 */
.L_x_2355:
[----:B------:R-:W-:-:S13]  /*6070*/  ISETP.NE.AND P3, PT, R31, RZ, PT ;  /* 0x000000ff1f00720c */ /* 0x000fda0003f65270 */
[----:B------:R-:W-:Y:S05]  /*6080*/  @!P3 BRA `(.L_x_2322) ;  /* 0x0000000c0048b947 */ /* 0x000fea0003800000 */
[----:B--2-4-:R-:W2:Y:S04]  /*6090*/  LDL R12, [R1] ;  /* 0x00000000010c7983 */ /* 0x014ea80000100800 */
[----:B------:R-:W4:Y:S04]  /*60a0*/  LDL R15, [R1+0xc] ;  /* 0x00000c00010f7983 */ /* 0x000f280000100800 */
[----:B------:R-:W5:Y:S04]  /*60b0*/  LDL R14, [R1+0x40] ;  /* 0x00004000010e7983 */ /* 0x000f680000100800 */
[----:B------:R-:W5:Y:S01]  /*60c0*/  LDL R13, [R1+0x44] ;  /* 0x00004400010d7983 */ /* 0x000f620000100800 */
[----:B---3--:R-:W-:-:S04]  /*60d0*/  LEA R44, P3, R21, R88, 0x1 ;  /* 0x00000058152c7211 */ /* 0x008fc800078608ff */
[----:B------:R-:W-:Y:S02]  /*60e0*/  LEA.HI.X R45, R21, R89, R91, 0x1, P3 ;  /* 0x00000059152d7211 */ /* 0x000fe400018f0c5b */
[----:B------:R-:W-:Y:S01]  /*60f0*/  ISETP.GE.AND P3, PT, R3, R98, PT ;  /* 0x000000620300720c */ /* 0x000fe20003f66270 */
[----:B------:R-:W-:Y:S01]  /*6100*/  BSSY B1, `(.L_x_2359) ;  /* 0x0000076000017945 */ /* 0x000fe20003800000 */
[----:B--2---:R-:W-:-:S04]  /*6110*/  LOP3.LUT P4, RZ, R12, 0x2, RZ, 0xc0, !PT ;  /* 0x000000020cff7812 */ /* 0x004fc8000788c0ff */
[----:B------:R-:W-:-:S04]  /*6120*/  SEL R103, R99, R103, !P4 ;  /* 0x0000006763677207 */ /* 0x000fc80006000000 */
[----:B------:R-:W-:-:S04]  /*6130*/  SHF.R.S32.HI R12, RZ, 0x1f, R103 ;  /* 0x0000001fff0c7819 */ /* 0x000fc80000011467 */
[----:B------:R-:W-:-:S04]  /*6140*/  LEA.HI R12, R12, R103, RZ, 0x4 ;  /* 0x000000670c0c7211 */ /* 0x000fc800078f20ff */
[----:B------:R-:W-:Y:S01]  /*6150*/  SHF.R.S32.HI R12, RZ, 0x4, R12 ;  /* 0x00000004ff0c7819 */ /* 0x000fe2000001140c */
[----:B----4-:R-:W-:-:S03]  /*6160*/  IMAD.MOV.U32 R40, RZ, RZ, R15 ;  /* 0x000000ffff287224 */ /* 0x010fc600078e000f */
[----:B------:R-:W-:Y:S01]  /*6170*/  LEA.HI.SX32 R12, R5, R12, 0x1d ;  /* 0x0000000c050c7211 */ /* 0x000fe200078feaff */
[----:B-----5:R-:W-:Y:S02]  /*6180*/  IMAD.MOV.U32 R15, RZ, RZ, R14 ;  /* 0x000000ffff0f7224 */ /* 0x020fe400078e000e */
[----:B------:R-:W-:Y:S01]  /*6190*/  IMAD.MOV.U32 R14, RZ, RZ, R13 ;  /* 0x000000ffff0e7224 */ /* 0x000fe200078e000d */
        /* <DEDUP_REMOVED lines=15> */
[--C-:B------:R-:W-:Y:S01]  /*6290*/  SHF.R.U64 R36, R36, 0x10, R37.reuse ;  /* 0x0000001024247819 */ /* 0x100fe20000001225 */
[----:B---3--:R-:W-:Y:S01]  /*62a0*/  IMAD.U32 R53, R41, 0x10000, RZ ;  /* 0x0001000029357824 */ /* 0x008fe200078e00ff */
[----:B------:R-:W-:Y:S01]  /*62b0*/  SHF.R.U32.HI R52, RZ, 0x10, R37 ;  /* 0x00000010ff347819 */ /* 0x000fe20000011625 */
[----:B--2---:R-:W-:Y:S01]  /*62c0*/  IMAD.U32 R56, R15, 0x10000, RZ ;  /* 0x000100000f387824 */ /* 0x004fe200078e00ff */
[----:B------:R-:W-:Y:S01]  /*62d0*/  SHF.R.U64 R37, R38, 0x10, R39 ;  /* 0x0000001026257819 */ /* 0x000fe20000001227 */
[----:B------:R-:W-:Y:S01]  /*62e0*/  IMAD.U32 R55, R14, 0x10000, RZ ;  /* 0x000100000e377824 */ /* 0x000fe200078e00ff */
[--C-:B------:R-:W-:Y:S02]  /*62f0*/  SHF.R.U64 R38, R48, 0x10, R49.reuse ;  /* 0x0000001030267819 */ /* 0x100fe40000001231 */
[----:B------:R-:W-:Y:S01]  /*6300*/  SHF.R.U32.HI R48, RZ, 0x10, R49 ;  /* 0x00000010ff307819 */ /* 0x000fe20000011631 */
[----:B------:R-:W-:Y:S01]  /*6310*/  IMAD.U32 R49, R12, 0x10000, RZ ;  /* 0x000100000c317824 */ /* 0x000fe200078e00ff */
[----:B------:R-:W-:-:S02]  /*6320*/  PRMT R52, R111, 0x5432, R52 ;  /* 0x000054326f347816 */ /* 0x000fc40000000034 */
[C---:B------:R-:W-:Y:S02]  /*6330*/  PRMT R48, R113.reuse, 0x5432, R48 ;  /* 0x0000543271307816 */ /* 0x040fe40000000030 */
[----:B------:R-:W-:Y:S01]  /*6340*/  PRMT R113, R113, 0x5410, R38 ;  /* 0x0000541071717816 */ /* 0x000fe20000000026 */
[----:B------:R-:W-:Y:S01]  /*6350*/  IMAD.U32 R38, R52, 0x10000, RZ ;  /* 0x0001000034267824 */ /* 0x000fe200078e00ff */
[--C-:B------:R-:W-:Y:S01]  /*6360*/  SHF.R.U64 R47, R50, 0x10, R51.reuse ;  /* 0x00000010322f7819 */ /* 0x100fe20000001233 */
[----:B------:R-:W-:Y:S01]  /*6370*/  IMAD.U32 R59, R48, 0x10000, RZ ;  /* 0x00010000303b7824 */ /* 0x000fe200078e00ff */
[----:B------:R-:W-:Y:S01]  /*6380*/  SHF.R.U32.HI R51, RZ, 0x10, R51 ;  /* 0x00000010ff337819 */ /* 0x000fe20000011633 */
[----:B------:R-:W-:Y:S01]  /*6390*/  IMAD.U32 R50, R13, 0x10000, RZ ;  /* 0x000100000d327824 */ /* 0x000fe200078e00ff */
[----:B------:R-:W-:Y:S01]  /*63a0*/  SHF.R.U32.HI R39, RZ, 0x10, R39 ;  /* 0x00000010ff277819 */ /* 0x000fe20000011627 */
[CC--:B-1----:R-:W-:Y:S01]  /*63b0*/  FMUL.FTZ R61, R53.reuse, R59.reuse ;  /* 0x0000003b353d7220 */ /* 0x0c2fe20000410000 */
[-C--:B------:R-:W-:Y:S01]  /*63c0*/  FMUL.FTZ R60, R53, R38.reuse ;  /* 0x00000026353c7220 */ /* 0x080fe20000410000 */
[----:B------:R-:W-:Y:S01]  /*63d0*/  LOP3.LUT R54, R41, 0xffff0000, RZ, 0xc0, !PT ;  /* 0xffff000029367812 */ /* 0x000fe200078ec0ff */
[----:B------:R-:W-:Y:S01]  /*63e0*/  IMAD.U32 R41, R40, 0x10000, RZ ;  /* 0x0001000028297824 */ /* 0x000fe200078e00ff */
[----:B------:R-:W-:Y:S01]  /*63f0*/  LOP3.LUT R48, R48, 0xffff0000, RZ, 0xc0, !PT ;  /* 0xffff000030307812 */ /* 0x000fe200078ec0ff */
[----:B------:R-:W-:Y:S01]  /*6400*/  FFMA.FTZ R38, R50, R38, -R61 ;  /* 0x0000002632267223 */ /* 0x000fe2000001083d */
[----:B------:R-:W-:Y:S01]  /*6410*/  PRMT R53, R112, 0x5432, R51 ;  /* 0x0000543270357816 */ /* 0x000fe20000000033 */
[----:B------:R-:W-:Y:S01]  /*6420*/  FFMA.FTZ R50, R50, R59, R60 ;  /* 0x0000003b32327223 */ /* 0x000fe2000001003c */
[----:B------:R-:W-:Y:S01]  /*6430*/  PRMT R39, R110, 0x5432, R39 ;  /* 0x000054326e277816 */ /* 0x000fe20000000027 */
[----:B------:R-:W-:Y:S01]  /*6440*/  FMUL.FTZ R60, R54, R48 ;  /* 0x00000030363c7220 */ /* 0x000fe20000410000 */
[----:B------:R-:W-:Y:S01]  /*6450*/  LOP3.LUT R52, R52, 0xffff0000, RZ, 0xc0, !PT ;  /* 0xffff000034347812 */ /* 0x000fe200078ec0ff */
[----:B------:R-:W-:Y:S01]  /*6460*/  IMAD.U32 R59, R53, 0x10000, RZ ;  /* 0x00010000353b7824 */ /* 0x000fe200078e00ff */
[----:B------:R-:W-:Y:S01]  /*6470*/  LOP3.LUT R13, R13, 0xffff0000, RZ, 0xc0, !PT ;  /* 0xffff00000d0d7812 */ /* 0x000fe200078ec0ff */
[----:B------:R-:W-:Y:S01]  /*6480*/  IMAD.U32 R51, R39, 0x10000, RZ ;  /* 0x0001000027337824 */ /* 0x000fe200078e00ff */
[----:B------:R-:W-:Y:S01]  /*6490*/  SHF.L.U32 R58, R43, 0x10, RZ ;  /* 0x000000102b3a7819 */ /* 0x000fe200000006ff */
[-C--:B------:R-:W-:Y:S01]  /*64a0*/  FMUL.FTZ R54, R54, R52.reuse ;  /* 0x0000003436367220 */ /* 0x080fe20000410000 */
[----:B------:R-:W-:Y:S01]  /*64b0*/  PRMT R112, R112, 0x5410, R47 ;  /* 0x0000541070707816 */ /* 0x000fe2000000002f */
[----:B------:R-:W-:Y:S01]  /*64c0*/  FFMA.FTZ R47, R13, R52, -R60 ;  /* 0x000000340d2f7223 */ /* 0x000fe2000001083c */
[----:B------:R-:W-:Y:S01]  /*64d0*/  PRMT R36, R111, 0x5410, R36 ;  /* 0x000054106f247816 */ /* 0x000fe20000000024 */
[C---:B------:R-:W-:Y:S01]  /*64e0*/  FMUL.FTZ R61, R58.reuse, R59 ;  /* 0x0000003b3a3d7220 */ /* 0x040fe20000410000 */
[-C--:B------:R-:W-:Y:S01]  /*64f0*/  FMUL.FTZ R60, R58, R51.reuse ;  /* 0x000000333a3c7220 */ /* 0x080fe20000410000 */
[----:B------:R-:W-:Y:S01]  /*6500*/  LOP3.LUT R43, R43, 0xffff0000, RZ, 0xc0, !PT ;  /* 0xffff00002b2b7812 */ /* 0x000fe200078ec0ff */
[----:B------:R-:W-:Y:S01]  /*6510*/  FFMA.FTZ R13, R13, R48, R54 ;  /* 0x000000300d0d7223 */ /* 0x000fe20000010036 */
[----:B------:R-:W-:Y:S01]  /*6520*/  LOP3.LUT R52, R53, 0xffff0000, RZ, 0xc0, !PT ;  /* 0xffff000035347812 */ /* 0x000fe200078ec0ff */
[C---:B------:R-:W-:Y:S01]  /*6530*/  FFMA.FTZ R48, R56.reuse, R51, -R61 ;  /* 0x0000003338307223 */ /* 0x040fe2000001083d */
[----:B------:R-:W-:Y:S01]  /*6540*/  LOP3.LUT R58, R39, 0xffff0000, RZ, 0xc0, !PT ;  /* 0xffff0000273a7812 */ /* 0x000fe200078ec0ff */
[----:B------:R-:W-:Y:S01]  /*6550*/  FFMA.FTZ R56, R56, R59, R60 ;  /* 0x0000003b38387223 */ /* 0x000fe2000001003c */
[----:B------:R-:W-:-:S02]  /*6560*/  IMAD.U32 R60, R113, 0x10000, RZ ;  /* 0x00010000713c7824 */ /* 0x000fc400078e00ff */
[C---:B------:R-:W-:Y:S01]  /*6570*/  FMUL.FTZ R62, R43.reuse, R52 ;  /* 0x000000342b3e7220 */ /* 0x040fe20000410000 */
[C---:B------:R-:W-:Y:S02]  /*6580*/  IMAD.U32 R54, R36.reuse, 0x10000, RZ ;  /* 0x0001000024367824 */ /* 0x040fe400078e00ff */
[----:B------:R-:W-:Y:S01]  /*6590*/  FMUL.FTZ R98, R43, R58 ;  /* 0x0000003a2b627220 */ /* 0x000fe20000410000 */
[----:B------:R-:W-:Y:S01]  /*65a0*/  LOP3.LUT R43, R36, 0xffff0000, RZ, 0xc0, !PT ;  /* 0xffff0000242b7812 */ /* 0x000fe200078ec0ff */
[C---:B------:R-:W-:Y:S01]  /*65b0*/  FMUL.FTZ R36, R41.reuse, R60 ;  /* 0x0000003c29247220 */ /* 0x040fe20000410000 */
[-C--:B------:R-:W-:Y:S01]  /*65c0*/  FMUL.FTZ R41, R41, R54.reuse ;  /* 0x0000003629297220 */ /* 0x080fe20000410000 */
[----:B------:R-:W-:Y:S02]  /*65d0*/  LOP3.LUT R40, R40, 0xffff0000, RZ, 0xc0, !PT ;  /* 0xffff000028287812 */ /* 0x000fe400078ec0ff */
[----:B------:R-:W-:Y:S01]  /*65e0*/  LOP3.LUT R113, R113, 0xffff0000, RZ, 0xc0, !PT ;  /* 0xffff000071717812 */ /* 0x000fe200078ec0ff */
[C---:B------:R-:W-:Y:S01]  /*65f0*/  FFMA.FTZ R36, R49.reuse, R54, -R36 ;  /* 0x0000003631247223 */ /* 0x040fe20000010824 */
[----:B------:R-:W-:Y:S01]  /*6600*/  PRMT R37, R110, 0x5410, R37 ;  /* 0x000054106e257816 */ /* 0x000fe20000000025 */
[----:B------:R-:W-:Y:S01]  /*6610*/  FFMA.FTZ R49, R49, R60, R41 ;  /* 0x0000003c31317223 */ /* 0x000fe20000010029 */
[----:B------:R-:W-:Y:S01]  /*6620*/  LOP3.LUT R15, R15, 0xffff0000, RZ, 0xc0, !PT ;  /* 0xffff00000f0f7812 */ /* 0x000fe200078ec0ff */
[----:B------:R-:W-:Y:S01]  /*6630*/  IMAD.U32 R41, R112, 0x10000, RZ ;  /* 0x0001000070297824 */ /* 0x000fe200078e00ff */
[----:B------:R-:W-:Y:S01]  /*6640*/  LOP3.LUT R57, R14, 0xffff0000, RZ, 0xc0, !PT ;  /* 0xffff00000e397812 */ /* 0x000fe200078ec0ff */
[C---:B------:R-:W-:Y:S01]  /*6650*/  IMAD.U32 R14, R42.reuse, 0x10000, RZ ;  /* 0x000100002a0e7824 */ /* 0x040fe200078e00ff */
[----:B------:R-:W-:Y:S01]  /*6660*/  LOP3.LUT R42, R42, 0xffff0000, RZ, 0xc0, !PT ;  /* 0xffff00002a2a7812 */ /* 0x000fe200078ec0ff */
[----:B------:R-:W-:Y:S01]  /*6670*/  FMUL.FTZ R51, R40, R113 ;  /* 0x0000007128337220 */ /* 0x000fe20000410000 */
[----:B------:R-:W-:Y:S01]  /*6680*/  LOP3.LUT R112, R112, 0xffff0000, RZ, 0xc0, !PT ;  /* 0xffff000070707812 */ /* 0x000fe200078ec0ff */
[----:B------:R-:W-:Y:S01]  /*6690*/  FMUL.FTZ R53, R40, R43 ;  /* 0x0000002b28357220 */ /* 0x000fe20000410000 */
[----:B------:R-:W-:Y:S01]  /*66a0*/  LOP3.LUT R12, R12, 0xffff0000, RZ, 0xc0, !PT ;  /* 0xffff00000c0c7812 */ /* 0x000fe200078ec0ff */
[----:B------:R-:W-:-:S02]  /*66b0*/  IMAD.U32 R40, R37, 0x10000, RZ ;  /* 0x0001000025287824 */ /* 0x000fc400078e00ff */
[----:B------:R-:W-:Y:S01]  /*66c0*/  FFMA.FTZ R39, R15, R58, -R62 ;  /* 0x0000003a0f277223 */ /* 0x000fe2000001083e */
[----:B------:R-:W-:Y:S01]  /*66d0*/  LOP3.LUT R37, R37, 0xffff0000, RZ, 0xc0, !PT ;  /* 0xffff000025257812 */ /* 0x000fe200078ec0ff */
[----:B------:R-:W-:Y:S01]  /*66e0*/  FFMA.FTZ R15, R15, R52, R98 ;  /* 0x000000340f0f7223 */ /* 0x000fe20000010062 */
[----:B------:R-:W-:Y:S01]  /*66f0*/  FMUL.FTZ R52, R14, R41 ;  /* 0x000000290e347220 */ /* 0x000fe20000410000 */
[----:B------:R-:W-:Y:S01]  /*6700*/  FMUL.FTZ R54, R42, R112 ;  /* 0x000000702a367220 */ /* 0x000fe20000410000 */
[----:B------:R-:W-:Y:S01]  /*6710*/  FFMA.FTZ R51, R12, R43, -R51 ;  /* 0x0000002b0c337223 */ /* 0x000fe20000010833 */
[-C--:B------:R-:W-:Y:S01]  /*6720*/  FMUL.FTZ R43, R42, R37.reuse ;  /* 0x000000252a2b7220 */ /* 0x080fe20000410000 */
[-C--:B------:R-:W-:Y:S01]  /*6730*/  FMUL.FTZ R14, R14, R40.reuse ;  /* 0x000000280e0e7220 */ /* 0x080fe20000410000 */
[----:B------:R-:W-:Y:S01]  /*6740*/  FFMA.FTZ R52, R55, R40, -R52 ;  /* 0x0000002837347223 */ /* 0x000fe20000010834 */
[----:B------:R-:W-:Y:S01]  /*6750*/  FFMA.FTZ R37, R57, R37, -R54 ;  /* 0x0000002539257223 */ /* 0x000fe20000010836 */
[----:B------:R-:W-:Y:S01]  /*6760*/  FFMA.FTZ R12, R12, R113, R53 ;  /* 0x000000710c0c7223 */ /* 0x000fe20000010035 */
[----:B------:R-:W-:Y:S01]  /*6770*/  FFMA.FTZ R14, R55, R41, R14 ;  /* 0x00000029370e7223 */ /* 0x000fe2000001000e */
[----:B------:R-:W-:Y:S01]  /*6780*/  FFMA.FTZ R43, R57, R112, R43 ;  /* 0x00000070392b7223 */ /* 0x000fe2000001002b */
[----:B------:R-:W-:-:S02]  /*6790*/  F2FP.BF16.F32.PACK_AB R38, R47, R38 ;  /* 0x000000262f26723e */ /* 0x000fc400000010ff */
[----:B------:R-:W-:Y:S02]  /*67a0*/  F2FP.BF16.F32.PACK_AB R39, R39, R48 ;  /* 0x000000302727723e */ /* 0x000fe400000010ff */
[----:B------:R-:W-:Y:S02]  /*67b0*/  F2FP.BF16.F32.PACK_AB R56, R15, R56 ;  /* 0x000000380f38723e */ /* 0x000fe400000010ff */
        /* <DEDUP_REMOVED lines=9> */
[----:B------:R-:W-:-:S07]  /*6850*/  IMAD.MOV.U32 R43, RZ, RZ, R56 ;  /* 0x000000ffff2b7224 */ /* 0x000fce00078e0038 */
.L_x_2360:
[----:B------:R-:W-:Y:S05]  /*6860*/  BSYNC B1 ;  /* 0x0000000000017941 */ /* 0x000fea0003800000 */
.L_x_2359:
[----:B--2---:R2:W-:Y:S01]  /*6870*/  ST.E.128 desc[UR38][R44.64], R12 ;  /* 0x0000000c2c007985 */ /* 0x0045e2000c101d26 */
[----:B------:R-:W-:-:S13]  /*6880*/  ISETP.GE.AND P3, PT, R46, R11, PT ;  /* 0x0000000b2e00720c */ /* 0x000fda0003f66270 */
[----:B------:R-:W-:Y:S05]  /*6890*/  @P3 BRA `(.L_x_2322) ;  /* 0x0000000400443947 */ /* 0x000fea0003800000 */
[----:B------:R-:W-:-:S05]  /*68a0*/  IMAD.WIDE R88, R46, 0x2, R88 ;  /* 0x000000022e587825 */ /* 0x000fca00078e0258 */
[----:B---3--:R3:W-:Y:S01]  /*68b0*/  ST.E.128 desc[UR38][R88.64], R40 ;  /* 0x0000002858007985 */ /* 0x0087e2000c101d26 */
[----:B------:R-:W-:Y:S05]  /*68c0*/  BRA `(.L_x_2322) ;  /* 0x0000000400387947 */ /* 0x000fea0003800000 */
.L_x_2314:
[----:B------:R-:W-:-:S06]  /*68d0*/  UISETP.NE.AND UP0, UPT, UR41, 0x3, UPT ;  /* 0x000000032900788c */ /* 0x000fcc000bf05270 */
[----:B------:R-:W-:-:S13]  /*68e0*/  PLOP3.LUT P2, PT, PT, PT, UP0, 0x80, 0x0 ;  /* 0x000000000000781c */ /* 0x000fda0003f4f008 */
[----:B------:R-:W-:Y:S05]  /*68f0*/  @!P2 BRA `(.L_x_2361) ;  /* 0x000000000004a947 */ /* 0x000fea0003800000 */
[----:B------:R-:W-:Y:S01]  /*6900*/  BPT.TRAP 0x1 ;  /* 0x000000040000795c */ /* 0x000fe20000300000 */
.L_x_2361:
[----:B------:R-:W-:Y:S01]  /*6910*/  IMAD R32, R18, 0x8, R2 ;  /* 0x0000000812207824 */ /* 0x000fe200078e0202 */
[----:B------:R-:W-:Y:S01]  /*6920*/  SHF.L.U32 R85, R138, 0x1f, RZ ;  /* 0x0000001f8a557819 */ /* 0x000fe200000006ff */
[----:B------:R-:W-:Y:S01]  /*6930*/  BSSY B1, `(.L_x_2362) ;  /* 0x0000004000017945 */ /* 0x000fe20003800000 */
[----:B------:R-:W-:Y:S02]  /*6940*/  SHF.R.S32.HI R82, RZ, 0x1f, R81 ;  /* 0x0000001fff527819 */ /* 0x000fe40000011451 */
[----:B------:R-:W0:Y:S02]  /*6950*/  SYNCS.PHASECHK.TRANS64.TRYWAIT P3, [R32+URZ+0x2d890], R85 ;  /* 0x02d89055200075a7 */ /* 0x000e24000806017f */
[----:B0-----:R-:W-:Y:S05]  /*6960*/  @!P3 BRA `(.L_x_2363) ;  /* 0x0000017c00b8b947 */ /* 0x001fea0003800000 */
.L_x_2592:
[----:B------:R-:W-:Y:S05]  /*6970*/  BSYNC B1 ;  /* 0x0000000000017941 */ /* 0x000fea0003800000 */
.L_x_2362:
        /* <DEDUP_REMOVED lines=26> */
.L_x_2596:
        /* <DEDUP_REMOVED lines=41> */
.L_x_2322:
[----:B------:R-:W-:Y:S05]  /*6db0*/  BSYNC B0 ;  /* 0x0000000000007941 */ /* 0x000fea0003800000 */
.L_x_2313:
        /* <DEDUP_REMOVED lines=16> */
.L_x_2366:
[----:B------:R-:W-:Y:S05]  /*6ec0*/  BSYNC B0 ;  /* 0x0000000000007941 */ /* 0x000fea0003800000 */
.L_x_2365:
[----:B------:R-:W5:Y:S01]  /*6ed0*/  SYNCS.PHASECHK.TRANS64.TRYWAIT P2, [R32+URZ+0x2d8b0], R85 ;  /* 0x02d8b055200075a7 */ /* 0x000f62000804017f */
[----:B------:R-:W-:Y:S04]  /*6ee0*/  BSSY B0, `(.L_x_2367) ;  /* 0x0000002000007945 */ /* 0x000fe80003800000 */
[----:B-----5:R-:W-:Y:S05]  /*6ef0*/  @!P2 BRA `(.L_x_2368) ;  /* 0x0000017800b0a947 */ /* 0x020fea0003800000 */
.L_x_2597:
[----:B------:R-:W-:Y:S05]  /*6f00*/  BSYNC B0 ;  /* 0x0000000000007941 */ /* 0x000fea0003800000 */
.L_x_2367:
[----:B------:R-:W-:Y:S01]  /*6f10*/  ULDC.64 UR4, c[0x0][0x328] ;  /* 0x0000ca0000047ab9 */ /* 0x000fe20000000a00 */
[----:B------:R-:W-:Y:S01]  /*6f20*/  BSSY B0, `(.L_x_2369) ;  /* 0x000003c000007945 */ /* 0x000fe20003800000 */
[----:B------:R-:W-:Y:S02]  /*6f30*/  IMAD R82, R82, UR4, RZ ;  /* 0x0000000452527c24 */ /* 0x000fe4000f8e02ff */
[----:B-1234-:R-:W-:-:S04]  /*6f40*/  IMAD.WIDE.U32 R12, R81, UR4, RZ ;  /* 0x00000004510c7c25 */ /* 0x01efc8000f8e00ff */
        /* <DEDUP_REMOVED lines=15> */
[----:B------:R0:W1:Y:S01]  /*7040*/  SHFL.IDX PT, R40, R11, RZ, 0x1e1f ;  /* 0x001e1fff0b287589 */ /* 0x00006200000e0000 */
[----:B------:R-:W-:-:S03]  /*7050*/  ISETP.GT.AND P2, PT, R84, R154, PT ;  /* 0x0000009a5400720c */ /* 0x000fc60003f44270 */
[----:B------:R0:W2:Y:S10]  /*7060*/  SHFL.IDX PT, R41, R12, RZ, 0x1e1f ;  /* 0x001e1fff0c297589 */ /* 0x0000b400000e0000 */
[----:B0-----:R-:W-:Y:S05]  /*7070*/  @!P2 BRA `(.L_x_2370) ;  /* 0x000000000098a947 */ /* 0x001fea0003800000 */
[----:B------:R-:W3:Y:S01]  /*7080*/  LDL R15, [R1+0x58] ;  /* 0x00005800010f7983 */ /* 0x000ee20000100800 */
[----:B------:R-:W-:-:S03]  /*7090*/  ULDC UR4, c[0x0][0x2f4] ;  /* 0x0000bd0000047ab9 */ /* 0x000fc60000000800 */
[----:B------:R-:W4:Y:S04]  /*70a0*/  LDL R14, [R1+0x54] ;  /* 0x00005400010e7983 */ /* 0x000f280000100800 */
[----:B------:R-:W5:Y:S04]  /*70b0*/  LDL R46, [R1+0x48] ;  /* 0x00004800012e7983 */ /* 0x000f680000100800 */
[----:B------:R-:W5:Y:S01]  /*70c0*/  LDL R45, [R1+0x4c] ;  /* 0x00004c00012d7983 */ /* 0x000f620000100800 */
[C---:B------:R-:W-:Y:S02]  /*70d0*/  ISETP.GE.AND P5, PT, R16.reuse, UR4, PT ;  /* 0x0000000410007c0c */ /* 0x040fe4000bfa6270 */
        /* <DEDUP_REMOVED lines=13> */
[----:B-----5:R-:W-:-:S04]  /*71b0*/  @!P5 IMAD.SHL.U32 R11, R46, 0x8, RZ ;  /* 0x000000082e0bd824 */ /* 0x020fc800078e00ff */
        /* <DEDUP_REMOVED lines=18> */
.L_x_2370:
[----:B------:R-:W-:Y:S05]  /*72e0*/  BSYNC B0 ;  /* 0x0000000000007941 */ /* 0x000fea0003800000 */
.L_x_2369:
        /* <DEDUP_REMOVED lines=11> */
[----:B------:R-:W-:Y:S02]  /*73a0*/  SEL R11, RZ, 0x1, P2 ;  /* 0x00000001ff0b7807 */ /* 0x000fe40001000000 */
[----:B------:R-:W-:Y:S02]  /*73b0*/  SEL R18, R18, RZ, P2 ;  /* 0x000000ff12127207 */ /* 0x000fe40001000000 */
[----:B------:R-:W-:Y:S01]  /*73c0*/  LOP3.LUT R138, R138, R11, RZ, 0x3c, !PT ;  /* 0x0000000b8a8a7212 */ /* 0x000fe200078e3cff */
[----:B------:R3:W-:Y:S01]  /*73d0*/  @!P3 SYNCS.ARRIVE.TRANS64.RED.A1T0 RZ, [R32+URZ], RZ ;  /* 0x000000ff20ffb9a7 */ /* 0x0007e2000810043f */
[----:B------:R-:W-:Y:S05]  /*73e0*/  @P1 BRA `(.L_x_2371) ;  /* 0xffffffb000c81947 */ /* 0x000fea000383ffff */
[----:B0-----:R-:W0:Y:S01]  /*73f0*/  S2R R12, SR_TID.X ;  /* 0x00000000000c7919 */ /* 0x001e220000002100 */
[----:B------:R-:W-:Y:S02]  /*7400*/  PLOP3.LUT P0, PT, PT, PT, PT, 0x8, 0x0 ;  /* 0x000000000000781c */ /* 0x000fe40003f0e170 */
[----:B0-----:R-:W-:-:S04]  /*7410*/  SHF.R.U32.HI R12, RZ, 0x7, R12 ;  /* 0x00000007ff0c7819 */ /* 0x001fc8000001160c */
[----:B------:R-:W-:-:S13]  /*7420*/  ISETP.NE.AND P4, PT, R12, 0x1, PT ;  /* 0x000000010c00780c */ /* 0x000fda0003f85270 */
[----:B------:R-:W-:Y:S06]  /*7430*/  @!P4 BAR.ARV 0x9, 0x100 ;  /* 0x024400000000cb1d */ /* 0x000fec0000002000 */
.L_x_2308:
[----:B------:R-:W4:Y:S01]  /*7440*/  LDL R5, [R1+0x84] ;  /* 0x0000840001057983 */ /* 0x000f220000100800 */
[----:B------:R-:W0:Y:S01]  /*7450*/  LDC R0, c[0x0][0x448] ;  /* 0x00011200ff007b82 */ /* 0x000e220000000800 */
        /* <DEDUP_REMOVED lines=15> */
[----:B------:R-:W-:Y:S02]  /*7550*/  CS2R R106, SRZ ;  /* 0x00000000006a7805 */ /* 0x000fe4000001ff00 */
[----:B------:R-:W-:Y:S02]  /*7560*/  CS2R R104, SRZ ;  /* 0x0000000000687805 */ /* 0x000fe4000001ff00 */
[----:B------:R-:W-:Y:S01]  /*7570*/  CS2R R98, SRZ ;  /* 0x0000000000627805 */ /* 0x000fe2000001ff00 */
[----:B------:R-:W-:Y:S01]  /*7580*/  IMAD.MOV.U32 R96, RZ, RZ, RZ ;  /* 0x000000ffff607224 */ /* 0x000fe200078e00ff */
[----:B------:R-:W-:Y:S01]  /*7590*/  CS2R R94, SRZ ;  /* 0x00000000005e7805 */ /* 0x000fe2000001ff00 */
[----:B------:R-:W-:Y:S01]  /*75a0*/  IMAD.MOV.U32 R93, RZ, RZ, RZ ;  /* 0x000000ffff5d7224 */ /* 0x000fe200078e00ff */
[----:B------:R-:W-:Y:S01]  /*75b0*/  CS2R R90, SRZ ;  /* 0x00000000005a7805 */ /* 0x000fe2000001ff00 */
[----:B------:R-:W-:Y:S01]  /*75c0*/  IMAD.MOV.U32 R6, RZ, RZ, RZ ;  /* 0x000000ffff067224 */ /* 0x000fe200078e00ff */
[----:B0-----:R-:W-:-:S13]  /*75d0*/  ISETP.NE.AND P1, PT, R0, 0x1, PT ;  /* 0x000000010000780c */ /* 0x001fda0003f25270 */
[----:B------:R-:W0:Y:S08]  /*75e0*/  @P1 LDC R3, c[0x0][0x44c] ;  /* 0x00011300ff031b82 */ /* 0x000e300000000800 */
[----:B------:R-:W1:Y:S01]  /*75f0*/  @P1 LDC R4, c[0x0][0x450] ;  /* 0x00011400ff041b82 */ /* 0x000e620000000800 */
[----:B----4-:R-:W-:-:S04]  /*7600*/  VIADD R0, R5, 0xbf ;  /* 0x000000bf05007836 */ /* 0x010fc80000000000 */
[----:B0-----:R-:W-:-:S05]  /*7610*/  @P1 IMAD.HI.U32 R3, R0, R3, RZ ;  /* 0x0000000300031227 */ /* 0x001fca00078e00ff */
[----:B-1----:R-:W-:Y:S02]  /*7620*/  @P1 SHF.R.U32.HI R0, RZ, R4, R3 ;  /* 0x00000004ff001219 */ /* 0x002fe40000011603 */
[----:B------:R-:W-:-:S03]  /*7630*/  PLOP3.LUT P1, PT, PT, PT, PT, 0x80, 0x0 ;  /* 0x000000000000781c */ /* 0x000fc60003f2f070 */
[----:B------:R-:W-:Y:S01]  /*7640*/  IMAD.IADD R0, R101, 0x1, R0 ;  /* 0x0000000165007824 */ /* 0x000fe200078e0200 */
[----:B---3--:R-:W-:-:S04]  /*7650*/  CS2R R100, SRZ ;  /* 0x0000000000647805 */ /* 0x008fc8000001ff00 */
[----:B------:R-:W-:-:S04]  /*7660*/  SHF.R.S32.HI R3, RZ, 0x1f, R0 ;  /* 0x0000001fff037819 */ /* 0x000fc80000011400 */
[----:B------:R-:W-:Y:S01]  /*7670*/  LEA.HI R3, R3, R0, RZ, 0x7 ;  /* 0x0000000003037211 */ /* 0x000fe200078f38ff */
[----:B------:R-:W-:-:S03]  /*7680*/  IMAD.MOV.U32 R0, RZ, RZ, RZ ;  /* 0x000000ffff007224 */ /* 0x000fc600078e00ff */
[----:B------:R-:W-:-:S04]  /*7690*/  SHF.R.S32.HI R3, RZ, 0x7, R3 ;  /* 0x00000007ff037819 */ /* 0x000fc80000011403 */
[----:B------:R-:W-:Y:S01]  /*76a0*/  VIMNMX R88, R102, R3, PT ;  /* 0x0000000366587248 */ /* 0x000fe20003fe0100 */
[----:B------:R-:W-:Y:S01]  /*76b0*/  IMAD.MOV.U32 R3, RZ, RZ, RZ ;  /* 0x000000ffff037224 */ /* 0x000fe200078e00ff */
[----:B------:R-:W-:Y:S02]  /*76c0*/  CS2R R102, SRZ ;  /* 0x0000000000667805 */ /* 0x000fe4000001ff00 */
[----:B------:R-:W-:Y:S01]  /*76d0*/  ISETP.GE.AND P2, PT, R88, 0x1, PT ;  /* 0x000000015800780c */ /* 0x000fe20003f46270 */
[----:B------:R-:W-:-:S12]  /*76e0*/  @P0 BRA `(.L_x_2372) ;  /* 0x00000000000c0947 */ /* 0x000fd80003800000 */
[----:B------:R-:W0:Y:S01]  /*76f0*/  FENCE.VIEW.ASYNC.G ;  /* 0x00000000000073c6 */ /* 0x000e220000000100 */
[----:B------:R-:W-:Y:S05]  /*7700*/  WARPSYNC.ALL ;  /* 0x0000000000007948 */ /* 0x000fea0003800000 */
[----:B0-----:R-:W-:Y:S06]  /*7710*/  BAR.ARV 0xc, 0x200 ;  /* 0x0308000000007b1d */ /* 0x001fec0000002000 */
.L_x_2372:
        /* <DEDUP_REMOVED lines=12> */
.L_x_2600:
[----:B------:R-:W1:Y:S01]  /*77e0*/  LDL R3, [R1+0x5c] ;  /* 0x00005c0001037983 */ /* 0x000e620000100800 */
[----:B------:R-:W-:Y:S01]  /*77f0*/  VIADD R4, R2, 0x21800 ;  /* 0x0002180002047836 */ /* 0x000fe20000000000 */
[----:B------:R-:W-:Y:S04]  /*7800*/  BSSY B6, `(.L_x_2375) ;  /* 0x000001e000067945 */ /* 0x000fe80003800000 */
[----:B------:R-:W-:Y:S01]  /*7810*/  LOP3.LUT P0, RZ, R4, 0x3ff, RZ, 0xc0, !PT ;  /* 0x000003ff04ff7812 */ /* 0x000fe2000780c0ff */
[----:B-1----:R-:W-:-:S05]  /*7820*/  IMAD.HI R0, R3, 0x55555556, RZ ;  /* 0x5555555603007827 */ /* 0x002fca00078e02ff */
[----:B------:R-:W-:-:S05]  /*7830*/  LEA.HI R0, R0, R0, RZ, 0x1 ;  /* 0x0000000000007211 */ /* 0x000fca00078f08ff */
[----:B------:R-:W-:-:S04]  /*7840*/  IMAD R3, R0, -0x3, R3 ;  /* 0xfffffffd00037824 */ /* 0x000fc800078e0203 */
[C---:B------:R-:W-:Y:S02]  /*7850*/  IMAD R0, R3.reuse, 0x1000, R2 ;  /* 0x0000100003007824 */ /* 0x040fe400078e0202 */
[----:B------:R-:W-:Y:S02]  /*7860*/  IMAD R3, R3, 0x2000, R4 ;  /* 0x0000200003037824 */ /* 0x000fe400078e0204 */
[----:B------:R-:W-:-:S03]  /*7870*/  VIADD R0, R0, 0xc400 ;  /* 0x0000c40000007836 */ /* 0x000fc60000000000 */
[----:B------:R-:W-:Y:S02]  /*7880*/  SHF.R.U32.HI R3, RZ, 0x4, R3 ;  /* 0x00000004ff037819 */ /* 0x000fe40000011603 */
[----:B------:R-:W-:Y:S02]  /*7890*/  SHF.R.U32.HI R0, RZ, 0x4, R0 ;  /* 0x00000004ff007819 */ /* 0x000fe40000011600 */
[----:B------:R-:W-:Y:S02]  /*78a0*/  LOP3.LUT R3, R3, 0x3fff, RZ, 0xc0, !PT ;  /* 0x00003fff03037812 */ /* 0x000fe400078ec0ff */
[----:B------:R-:W-:-:S03]  /*78b0*/  LOP3.LUT R156, R0, 0x3fff, RZ, 0xc0, !PT ;  /* 0x00003fff009c7812 */ /* 0x000fc600078ec0ff */
[----:B------:R1:W-:Y:S01]  /*78c0*/  STL [R1+0x64], R3 ;  /* 0x0000640301007387 */ /* 0x0003e20000100800 */
[----:B------:R-:W-:Y:S05]  /*78d0*/  @!P0 BRA `(.L_x_2376) ;  /* 0x0000000000408947 */ /* 0x000fea0003800000 */
        /* <DEDUP_REMOVED lines=15> */
[----:B-123-5:R-:W-:Y:S05]  /*79d0*/  CALL.ABS.NOINC R14 ;  /* 0x000000000e007343 */ /* 0x02efea0003c00000 */
.L_x_2376:
[----:B------:R-:W-:Y:S05]  /*79e0*/  BSYNC B6 ;  /* 0x0000000000067941 */ /* 0x000fea0003800000 */
.L_x_2375:
[----:B------:R-:W-:Y:S02]  /*79f0*/  ULDC UR4, c[0x0][0x3f4] ;  /* 0x0000fd0000047ab9 */ /* 0x000fe40000000800 */
[----:B------:R-:W-:-:S13]  /*7a00*/  ISETP.LT.AND P0, PT, RZ, UR4, PT ;  /* 0x00000004ff007c0c */ /* 0x000fda000bf01270 */
[----:B------:R-:W-:Y:S05]  /*7a10*/  @P0 BRA `(.L_x_2377) ;  /* 0x0000000000400947 */ /* 0x000fea0003800000 */
[----:B------:R-:W-:-:S04]  /*7a20*/  ULEA.HI UR4, UR37, UR37, URZ, 0x1 ;  /* 0x0000002525047291 */ /* 0x000fc8000f8f083f */
[----:B------:R-:W-:-:S04]  /*7a30*/  ULOP3.LUT UR4, UR4, 0xfffffffe, URZ, 0xc0, !UPT ;  /* 0xfffffffe04047892 */ /* 0x000fc8000f8ec03f */
[----:B------:R-:W-:-:S06]  /*7a40*/  UIADD3 UR4, UR37, -UR4, URZ ;  /* 0x8000000425047290 */ /* 0x000fcc000fffe03f */
[----:B-1----:R-:W-:-:S05]  /*7a50*/  IMAD.U32 R3, RZ, RZ, UR4 ;  /* 0x00000004ff037e24 */ /* 0x002fca000f8e00ff */
[----:B------:R-:W-:-:S04]  /*7a60*/  SHF.L.U32 R3, R3, 0x1f, RZ ;  /* 0x0000001f03037819 */ /* 0x000fc800000006ff */
[----:B------:R1:W3:Y:S03]  /*7a70*/  SYNCS.PHASECHK.TRANS64.TRYWAIT P0, [R2+URZ+0x2d800], R3 ;  /* 0x02d80003020075a7 */ /* 0x0002e6000800017f */
[----:B---3--:R-:W-:Y:S05]  /*7a80*/  @!P0 NANOSLEEP.SYNCS 0x989680 ;  /* 0x009896800000895d */ /* 0x008fea0003900000 */
[----:B------:R-:W3:Y:S01]  /*7a90*/  @!P0 SYNCS.PHASECHK.TRANS64 P0, [R2+URZ+0x2d800], R3 ;  /* 0x02d80003020085a7 */ /* 0x000ee2000800007f */
[----:B------:R-:W-:Y:S04]  /*7aa0*/  BSSY B0, `(.L_x_2378) ;  /* 0x0000006000007945 */ /* 0x000fe80003800000 */
[----:B---3--:R-:W-:Y:S05]  /*7ab0*/  @P0 BRA `(.L_x_2379) ;  /* 0x0000000000100947 */ /* 0x008fea0003800000 */
.L_x_2380:
[----:B---3--:R3:W4:Y:S02]  /*7ac0*/  SYNCS.PHASECHK.TRANS64.TRYWAIT P0, [R2+URZ+0x2d800], R3 ;  /* 0x02d80003020075a7 */ /* 0x008724000800017f */
[----:B----4-:R-:W-:Y:S05]  /*7ad0*/  @!P0 NANOSLEEP.SYNCS 0x989680 ;  /* 0x009896800000895d */ /* 0x010fea0003900000 */
[----:B------:R-:W4:Y:S02]  /*7ae0*/  @!P0 SYNCS.PHASECHK.TRANS64 P0, [R2+URZ+0x2d800], R3 ;  /* 0x02d80003020085a7 */ /* 0x000f24000800007f */
[----:B----4-:R-:W-:Y:S05]  /*7af0*/  @!P0 BRA `(.L_x_2380) ;  /* 0xfffffffc00f08947 */ /* 0x010fea000383ffff */
.L_x_2379:
[----:B------:R-:W-:Y:S05]  /*7b00*/  BSYNC B0 ;  /* 0x0000000000007941 */ /* 0x000fea0003800000 */
.L_x_2378:
[----:B------:R-:W-:Y:S05]  /*7b10*/  BRA `(.L_x_2381) ;  /* 0x0000004000147947 */ /* 0x000fea0003800000 */
.L_x_2377:
[----:B------:R-:W-:Y:S01]  /*7b20*/  ULOP3.LUT UP0, URZ, UR42, 0x1bf, URZ, 0xc0, !UPT ;  /* 0x000001bf2a3f7892 */ /* 0x000fe2000f80c03f */
[----:B-----5:R-:W-:Y:S01]  /*7b30*/  SHF.R.S32.HI R0, RZ, 0x1f, R97 ;  /* 0x0000001fff007819 */ /* 0x020fe20000011461 */
[----:B------:R-:W-:Y:S01]  /*7b40*/  ULDC.64 UR4, c[0x0][0x3f8] ;  /* 0x0000fe0000047ab9 */ /* 0x000fe20000000a00 */
[----:B------:R-:W-:Y:S01]  /*7b50*/  ULDC.64 UR6, c[0x0][0x408] ;  /* 0x0001020000067ab9 */ /* 0x000fe20000000a00 */
[----:B------:R-:W-:Y:S02]  /*7b60*/  IMAD.WIDE.U32 R24, R97, UR4, RZ ;  /* 0x0000000461187c25 */ /* 0x000fe4000f8e00ff */
[----:B------:R-:W-:Y:S02]  /*7b70*/  PLOP3.LUT P0, PT, PT, PT, UP0, 0x80, 0x0 ;  /* 0x000000000000781c */ /* 0x000fe40003f0f008 */
[C---:B------:R-:W-:Y:S02]  /*7b80*/  IMAD R4, R0.reuse, UR4, RZ ;  /* 0x0000000400047c24 */ /* 0x040fe4000f8e02ff */
        /* <DEDUP_REMOVED lines=10> */
[----:B------:R-:W-:Y:S01]  /*7c30*/  MOV R4, UR4 ;  /* 0x0000000400047c02 */ /* 0x000fe20008000f00 */
        /* <DEDUP_REMOVED lines=12> */
.L_x_2382:
[----:B------:R-:W3:Y:S01]  /*7d00*/  LDL R20, [R1+0x84] ;  /* 0x0000840001147983 */ /* 0x000ee20000100800 */
[----:B------:R-:W-:Y:S01]  /*7d10*/  ULDC.U8 UR4, c[0x0][0x410] ;  /* 0x0001040000047ab9 */ /* 0x000fe20000000000 */
[----:B------:R-:W-:Y:S01]  /*7d20*/  BSSY B0, `(.L_x_2383) ;  /* 0x00003dc000007945 */ /* 0x000fe20003800000 */
[----:B------:R-:W-:Y:S01]  /*7d30*/  ISETP.NE.AND P0, PT, RZ, UR4, PT ;  /* 0x00000004ff007c0c */ /* 0x000fe2000bf05270 */
[----:B---3--:R-:W-:-:S12]  /*7d40*/  IMAD.IADD R10, R154, 0x1, R20 ;  /* 0x000000019a0a7824 */ /* 0x008fd800078e0214 */
        /* <DEDUP_REMOVED lines=9> */
[----:B-1----:R-:W1:Y:S08]  /*7de0*/  @P0 LDC R3, c[0x0][0x44c] ;  /* 0x00011300ff030b82 */ /* 0x002e700000000800 */
[----:B------:R-:W3:Y:S01]  /*7df0*/  @P0 LDC R5, c[0x0][0x450] ;  /* 0x00011400ff050b82 */ /* 0x000ee20000000800 */
[----:B-1----:R-:W-:-:S04]  /*7e00*/  @P0 IMAD.HI.U32 R0, R10, R3, RZ ;  /* 0x000000030a000227 */ /* 0x002fc800078e00ff */
[----:B------:R-:W-:Y:S01]  /*7e10*/  IMAD.MOV.U32 R3, RZ, RZ, R10 ;  /* 0x000000ffff037224 */ /* 0x000fe200078e000a */
[----:B---3--:R-:W-:-:S04]  /*7e20*/  @P0 SHF.R.U32.HI R3, RZ, R5, R0 ;  /* 0x00000005ff030219 */ /* 0x008fc80000011600 */
        /* <DEDUP_REMOVED lines=17> */
[----:B------:R1:W3:Y:S04]  /*7f40*/  SHFL.IDX PT, R3, R13, RZ, 0x1e1f ;  /* 0x001e1fff0d037589 */ /* 0x0002e800000e0000 */
[----:B------:R-:W4:Y:S04]  /*7f50*/  SHFL.IDX PT, R0, R0, RZ, 0x1e1f ;  /* 0x001e1fff00007589 */ /* 0x000f2800000e0000 */
[----:B------:R-:W0:Y:S04]  /*7f60*/  SHFL.IDX PT, R5, R5, RZ, 0x1e1f ;  /* 0x001e1fff05057589 */ /* 0x000e2800000e0000 */
[----:B-1----:R-:W0:Y:S02]  /*7f70*/  SHFL.IDX PT, R4, R4, RZ, 0x1e1f ;  /* 0x001e1fff04047589 */ /* 0x002e2400000e0000 */
.L_x_2606:
        /* <DEDUP_REMOVED lines=13> */
[----:B------:R-:W-:-:S02]  /*8050*/  CS2R R24, SRZ ;  /* 0x0000000000187805 */ /* 0x000fc4000001ff00 */
[----:B0-----:R-:W-:Y:S02]  /*8060*/  CS2R R14, SRZ ;  /* 0x00000000000e7805 */ /* 0x001fe4000001ff00 */
[----:B------:R-:W-:Y:S01]  /*8070*/  CS2R R10, SRZ ;  /* 0x00000000000a7805 */ /* 0x000fe2000001ff00 */
[----:B------:R-:W-:Y:S06]  /*8080*/  @P0 BRA `(.L_x_2387) ;  /* 0x0000000400300947 */ /* 0x000fec0003800000 */
[----:B------:R-:W3:Y:S01]  /*8090*/  LDL R42, [R1+0x74] ;  /* 0x00007400012a7983 */ /* 0x000ee20000100800 */
[----:B------:R-:W-:-:S03]  /*80a0*/  ULDC UR4, c[0x0][0x3f4] ;  /* 0x0000fd0000047ab9 */ /* 0x000fc60000000800 */
[----:B--2---:R-:W2:Y:S04]  /*80b0*/  LDL R41, [R1+0x6c] ;  /* 0x00006c0001297983 */ /* 0x004ea80000100800 */
[----:B------:R-:W4:Y:S04]  /*80c0*/  LDL R40, [R1+0x70] ;  /* 0x0000700001287983 */ /* 0x000f280000100800 */
        /* <DEDUP_REMOVED lines=21> */
[-C--:B------:R-:W-:Y:S02]  /*8220*/  @!P3 IADD3 R8, P5, R4, R9.reuse, RZ ;  /* 0x000000090408b210 */ /* 0x080fe40007fbe0ff */
[----:B------:R-:W-:Y:S02]  /*8230*/  @!P3 IADD3 R10, P4, R0, R9, RZ ;  /* 0x00000009000ab210 */ /* 0x000fe40007f9e0ff */
[----:B------:R-:W-:Y:S01]  /*8240*/  ISETP.GE.AND P0, PT, R39, UR4, PT ;  /* 0x0000000427007c0c */ /* 0x000fe2000bf06270 */
[--C-:B------:R-:W-:Y:S01]  /*8250*/  @!P3 IMAD.X R9, R5, 0x1, R6.reuse, P5 ;  /* 0x000000010509b824 */ /* 0x100fe200028e0606 */
[-C--:B------:R-:W-:Y:S01]  /*8260*/  @!P2 IADD3 R46, P5, R4, R47.reuse, RZ ;  /* 0x0000002f042ea210 */ /* 0x080fe20007fbe0ff */
[----:B------:R-:W-:Y:S01]  /*8270*/  @!P3 IMAD.X R11, R3, 0x1, R6, P4 ;  /* 0x00000001030bb824 */ /* 0x000fe200020e0606 */
[----:B------:R-:W-:Y:S01]  /*8280*/  SHF.R.S32.HI R12, RZ, 0x1f, R40 ;  /* 0x0000001fff0c7819 */ /* 0x000fe20000011428 */
[----:B------:R-:W-:Y:S01]  /*8290*/  IMAD.SHL.U32 R21, R38, 0x2, RZ ;  /* 0x0000000226157824 */ /* 0x000fe200078e00ff */
        /* <DEDUP_REMOVED lines=8> */
[C---:B------:R-:W-:Y:S01]  /*8320*/  @!P1 IADD3 R44, P4, R0.reuse, R43, RZ ;  /* 0x0000002b002c9210 */ /* 0x040fe20007f9e0ff */
[--C-:B------:R-:W-:Y:S01]  /*8330*/  @!P1 IMAD.X R43, R5, 0x1, R12.reuse, P5 ;  /* 0x00000001052b9824 */ /* 0x100fe200028e060c */
[----:B------:R-:W-:Y:S01]  /*8340*/  SHF.L.U64.HI R14, R39, 0x1, R13 ;  /* 0x00000001270e7819 */ /* 0x000fe2000001020d */
[----:B------:R-:W5:Y:S01]  /*8350*/  @!P2 LD.E.64 R28, desc[UR38][R48.64] ;  /* 0x00000026301ca980 */ /* 0x000f62000c101b00 */
[-C--:B------:R-:W-:Y:S01]  /*8360*/  @!P0 IADD3 R40, P5, R0, R7.reuse, RZ ;  /* 0x0000000700288210 */ /* 0x080fe20007fbe0ff */
[C---:B------:R-:W-:Y:S01]  /*8370*/  @!P1 IMAD.X R45, R3.reuse, 0x1, R12, P4 ;  /* 0x00000001032d9824 */ /* 0x040fe200020e060c */
[----:B------:R-:W-:Y:S01]  /*8380*/  ISETP.GE.AND P4, PT, R52, UR4, PT ;  /* 0x0000000434007c0c */ /* 0x000fe2000bf86270 */
[----:B------:R-:W5:Y:S01]  /*8390*/  @!P2 LD.E.64 R26, desc[UR38][R46.64] ;  /* 0x000000262e1aa980 */ /* 0x000f62000c101b00 */
[----:B------:R-:W-:Y:S01]  /*83a0*/  SHF.R.S32.HI R20, RZ, 0x1f, R38 ;  /* 0x0000001fff147819 */ /* 0x000fe20000011426 */
[----:B------:R-:W-:Y:S01]  /*83b0*/  @!P0 IMAD.X R41, R3, 0x1, R14, P5 ;  /* 0x0000000103298824 */ /* 0x000fe200028e060e */
[----:B------:R-:W-:-:S02]  /*83c0*/  @!P0 IADD3 R6, P5, R4, R7, RZ ;  /* 0x0000000704068210 */ /* 0x000fc40007fbe0ff */
[----:B0-----:R-:W-:Y:S02]  /*83d0*/  CS2R R10, SRZ ;  /* 0x00000000000a7805 */ /* 0x001fe4000001ff00 */
[----:B-1----:R-:W-:Y:S01]  /*83e0*/  CS2R R8, SRZ ;  /* 0x0000000000087805 */ /* 0x002fe2000001ff00 */
[----:B------:R-:W5:Y:S01]  /*83f0*/  @!P1 LD.E.64 R24, desc[UR38][R44.64] ;  /* 0x000000262c189980 */ /* 0x000f62000c101b00 */
[----:B------:R-:W-:Y:S01]  /*8400*/  @!P0 IMAD.X R7, R5, 0x1, R14, P5 ;  /* 0x0000000105078824 */ /* 0x000fe200028e060e */
[----:B------:R-:W-:Y:S02]  /*8410*/  ISETP.GE.AND P5, PT, R38, UR4, PT ;  /* 0x0000000426007c0c */ /* 0x000fe4000bfa6270 */
[----:B------:R-:W-:Y:S02]  /*8420*/  @!P4 IMAD.MOV.U32 R12, RZ, RZ, R0 ;  /* 0x000000ffff0cc224 */ /* 0x000fe400078e0000 */
[----:B------:R-:W-:Y:S02]  /*8430*/  @!P4 IMAD.MOV.U32 R13, RZ, RZ, R3 ;  /* 0x000000ffff0dc224 */ /* 0x000fe400078e0003 */
[----:B------:R-:W-:-:S04]  /*8440*/  @!P4 IMAD.WIDE R14, R52, 0x2, R4 ;  /* 0x00000002340ec825 */ /* 0x000fc800078e0204 */
[----:B------:R-:W-:Y:S01]  /*8450*/  @!P4 IMAD.WIDE R12, R52, 0x2, R12 ;  /* 0x00000002340cc825 */ /* 0x000fe200078e020c */
[----:B------:R0:W5:Y:S01]  /*8460*/  @!P4 LD.E.64 R34, desc[UR38][R14.64] ;  /* 0x000000260e22c980 */ /* 0x000162000c101b00 */
[----:B------:R-:W-:-:S03]  /*8470*/  SHF.L.U64.HI R20, R38, 0x1, R20 ;  /* 0x0000000126147819 */ /* 0x000fc60000010214 */
[----:B------:R1:W5:Y:S01]  /*8480*/  @!P4 LD.E.64 R36, desc[UR38][R12.64] ;  /* 0x000000260c24c980 */ /* 0x000362000c101b00 */
[----:B------:R-:W-:-:S05]  /*8490*/  @!P5 IADD3 R38, P4, R0, R21, RZ ;  /* 0x000000150026d210 */ /* 0x000fca0007f9e0ff */
[--C-:B------:R-:W-:Y:S01]  /*84a0*/  @!P5 IMAD.X R39, R3, 0x1, R20.reuse, P4 ;  /* 0x000000010327d824 */ /* 0x100fe200020e0614 */
[----:B------:R-:W-:Y:S02]  /*84b0*/  @!P5 IADD3 R4, P4, R4, R21, RZ ;  /* 0x000000150404d210 */ /* 0x000fe40007f9e0ff */
[----:B0-----:R-:W-:Y:S02]  /*84c0*/  CS2R R14, SRZ ;  /* 0x00000000000e7805 */ /* 0x001fe4000001ff00 */
[----:B-1----:R-:W-:Y:S01]  /*84d0*/  CS2R R12, SRZ ;  /* 0x00000000000c7805 */ /* 0x002fe2000001ff00 */
[----:B------:R0:W5:Y:S01]  /*84e0*/  @!P5 LD.E.64 R10, desc[UR38][R38.64] ;  /* 0x00000026260ad980 */ /* 0x000162000c101b00 */
[----:B------:R-:W-:Y:S01]  /*84f0*/  @!P5 IMAD.X R5, R5, 0x1, R20, P4 ;  /* 0x000000010505d824 */ /* 0x000fe200020e0614 */
[----:B------:R-:W-:Y:S02]  /*8500*/  CS2R R20, SRZ ;  /* 0x0000000000147805 */ /* 0x000fe4000001ff00 */
[----:B------:R0:W5:Y:S04]  /*8510*/  @!P0 LD.E.64 R14, desc[UR38][R40.64] ;  /* 0x00000026280e8980 */ /* 0x000168000c101b00 */
[----:B------:R0:W5:Y:S04]  /*8520*/  @!P1 LD.E.64 R20, desc[UR38][R42.64] ;  /* 0x000000262a149980 */ /* 0x000168000c101b00 */
[----:B------:R0:W5:Y:S04]  /*8530*/  @!P0 LD.E.64 R12, desc[UR38][R6.64] ;  /* 0x00000026060c8980 */ /* 0x000168000c101b00 */
[----:B------:R0:W5:Y:S02]  /*8540*/  @!P5 LD.E.64 R8, desc[UR38][R4.64] ;  /* 0x000000260408d980 */ /* 0x000164000c101b00 */
.L_x_2387:
[----:B------:R-:W-:Y:S05]  /*8550*/  BSYNC B1 ;  /* 0x0000000000017941 */ /* 0x000fea0003800000 */
.L_x_2386:
[----:B------:R-:W-:Y:S01]  /*8560*/  ULEA.HI UR4, UR37, UR37, URZ, 0x1 ;  /* 0x0000002525047291 */ /* 0x000fe2000f8f083f */
[----:B---3--:R-:W-:Y:S01]  /*8570*/  VIMNMX R3, R50, 0xc0, PT ;  /* 0x000000c032037848 */ /* 0x008fe20003fe0100 */
[----:B----45:R-:W-:Y:S01]  /*8580*/  IMAD.MOV.U32 R0, RZ, RZ, R34 ;  /* 0x000000ffff007224 */ /* 0x030fe200078e0022 */
[----:B------:R-:W-:Y:S01]  /*8590*/  BSSY B1, `(.L_x_2388) ;  /* 0x0000035000017945 */ /* 0x000fe20003800000 */
[----:B------:R-:W-:Y:S01]  /*85a0*/  ULOP3.LUT UR4, UR4, 0xfffffffe, URZ, 0xc0, !UPT ;  /* 0xfffffffe04047892 */ /* 0x000fe2000f8ec03f */
[----:B------:R-:W-:Y:S01]  /*85b0*/  ISETP.GE.AND P1, PT, R154, R3, PT ;  /* 0x000000039a00720c */ /* 0x000fe20003f26270 */
[----:B0-----:R-:W-:Y:S01]  /*85c0*/  IMAD.MOV.U32 R4, RZ, RZ, R35 ;  /* 0x000000ffff047224 */ /* 0x001fe200078e0023 */
[----:B------:R-:W-:Y:S01]  /*85d0*/  PRMT R56, R0, 0x7610, R56 ;  /* 0x0000761000387816 */ /* 0x000fe20000000038 */
[----:B------:R-:W-:Y:S01]  /*85e0*/  UIADD3 UR4, UR37, -UR4, URZ ;  /* 0x8000000425047290 */ /* 0x000fe2000fffe03f */
[----:B------:R-:W-:Y:S02]  /*85f0*/  IMAD.MOV.U32 R5, RZ, RZ, R30 ;  /* 0x000000ffff057224 */ /* 0x000fe400078e001e */
[----:B------:R-:W-:Y:S01]  /*8600*/  PRMT R38, R38, 0x5410, R4 ;  /* 0x0000541026267816 */ /* 0x000fe20000000004 */
[----:B------:R-:W-:-:S02]  /*8610*/  IMAD.MOV.U32 R0, RZ, RZ, R31 ;  /* 0x000000ffff007224 */ /* 0x000fc400078e001f */
        /* <DEDUP_REMOVED lines=28> */
[----:B--2---:R-:W-:Y:S01]  /*87e0*/  PRMT R41, R41, 0x5410, R0 ;  /* 0x0000541029297816 */ /* 0x004fe20000000000 */
        /* <DEDUP_REMOVED lines=15> */
.L_x_2607:
[----:B------:R-:W-:Y:S05]  /*88e0*/  BSYNC B1 ;  /* 0x0000000000017941 */ /* 0x000fea0003800000 */
.L_x_2388:
[----:B------:R-:W-:Y:S02]  /*88f0*/  PRMT R40, R0, 0x7610, R40 ;  /* 0x0000761000287816 */ /* 0x000fe40000000028 */
[----:B------:R-:W-:Y:S01]  /*8900*/  PRMT R41, R4, 0x7610, R41 ;  /* 0x0000761004297816 */ /* 0x000fe20000000029 */
        /* <DEDUP_REMOVED lines=8> */
[----:B------:R-:W5:Y:S04]  /*8990*/  LDL R6, [R1+0x78] ;  /* 0x0000780001067983 */ /* 0x000f680000100800 */
[----:B------:R-:W5:Y:S01]  /*89a0*/  LDL R5, [R1+0x8c] ;  /* 0x00008c0001057983 */ /* 0x000f620000100800 */
[----:B------:R-:W-:Y:S01]  /*89b0*/  BSSY B1, `(.L_x_2391) ;  /* 0x0000039000017945 */ /* 0x000fe20003800000 */
[-C--:B--2---:R-:W-:Y:S01]  /*89c0*/  ISETP.GE.AND P6, PT, R60, R0.reuse, PT ;  /* 0x000000003c00720c */ /* 0x084fe20003fc6270 */
[----:B0-----:R-:W-:Y:S01]  /*89d0*/  IMAD R3, R58, 0x2, R2 ;  /* 0x000000023a037824 */ /* 0x001fe200078e0202 */
[----:B---3--:R-:W-:-:S02]  /*89e0*/  ISETP.GE.AND P0, PT, R57, R0, PT ;  /* 0x000000003900720c */ /* 0x008fc40003f06270 */
[-C--:B----4-:R-:W-:Y:S02]  /*89f0*/  ISETP.GE.AND P1, PT, R55, R0.reuse, PT ;  /* 0x000000003700720c */ /* 0x090fe40003f26270 */
[-C--:B-----5:R-:W-:Y:S02]  /*8a00*/  ISETP.GE.AND P2, PT, R54, R0.reuse, PT ;  /* 0x000000003600720c */ /* 0x0a0fe40003f46270 */
[-C--:B------:R-:W-:Y:S02]  /*8a10*/  ISETP.GE.AND P3, PT, R7, R0.reuse, PT ;  /* 0x000000000700720c */ /* 0x080fe40003f66270 */
[----:B------:R-:W-:Y:S01]  /*8a20*/  ISETP.GE.AND P4, PT, R6, R0, PT ;  /* 0x000000000600720c */ /* 0x000fe20003f86270 */
[----:B------:R-:W-:Y:S01]  /*8a30*/  VIADD R0, R3, 0x20 ;  /* 0x0000002003007836 */ /* 0x000fe20000000000 */
[----:B------:R-:W-:Y:S01]  /*8a40*/  LOP3.LUT P5, RZ, R5, 0x2, RZ, 0xc0, !PT ;  /* 0x0000000205ff7812 */ /* 0x000fe200078ac0ff */
[----:B------:R-:W-:-:S12]  /*8a50*/  @P6 BRA `(.L_x_2392) ;  /* 0x0000000000b86947 */ /* 0x000fd80003800000 */
[----:B------:R-:W0:Y:S01]  /*8a60*/  LDS.128 R4, [R3+0xc400] ;  /* 0x00c4000003047984 */ /* 0x000e220000000c00 */
[----:B------:R-:W-:Y:S02]  /*8a70*/  SHF.R.U32.HI R58, RZ, 0x10, R35 ;  /* 0x00000010ff3a7819 */ /* 0x000fe40000011623 */
[----:B------:R-:W-:Y:S02]  /*8a80*/  SHF.R.U32.HI R55, RZ, 0x10, R37 ;  /* 0x00000010ff377819 */ /* 0x000fe40000011625 */
[----:B------:R-:W-:Y:S02]  /*8a90*/  PRMT R58, R38, 0x5432, R58 ;  /* 0x00005432263a7816 */ /* 0x000fe4000000003a */
[----:B------:R-:W-:Y:S02]  /*8aa0*/  SHF.R.U64 R57, R34, 0x10, R35 ;  /* 0x0000001022397819 */ /* 0x000fe40000001223 */
[----:B------:R-:W-:Y:S01]  /*8ab0*/  PRMT R55, R59, 0x5410, R55 ;  /* 0x000054103b377816 */ /* 0x000fe20000000037 */
[----:B------:R-:W-:Y:S01]  /*8ac0*/  IMAD.U32 R59, R58, 0x10000, RZ ;  /* 0x000100003a3b7824 */ /* 0x000fe200078e00ff */
[----:B------:R-:W-:-:S02]  /*8ad0*/  SHF.R.U64 R54, R36, 0x10, R37 ;  /* 0x0000001024367819 */ /* 0x000fc40000001225 */
[----:B------:R-:W-:Y:S01]  /*8ae0*/  PRMT R57, R56, 0x5410, R57 ;  /* 0x0000541038397816 */ /* 0x000fe20000000039 */
[C---:B------:R-:W-:Y:S01]  /*8af0*/  IMAD.U32 R56, R55.reuse, 0x10000, RZ ;  /* 0x0001000037387824 */ /* 0x040fe200078e00ff */
[----:B------:R-:W-:Y:S02]  /*8b00*/  LOP3.LUT R58, R58, 0xffff0000, RZ, 0xc0, !PT ;  /* 0xffff00003a3a7812 */ /* 0x000fe400078ec0ff */
        /* <DEDUP_REMOVED lines=11> */
[C---:B------:R-:W-:Y:S01]  /*8bc0*/  FFMA.FTZ R61, R34.reuse, R56, -R61 ;  /* 0x00000038223d7223 */ /* 0x040fe2000001083d */
[----:B------:R-:W-:Y:S01]  /*8bd0*/  FFMA.FTZ R60, R34, R59, R60 ;  /* 0x0000003b223c7223 */ /* 0x000fe2000001003c */
[-C--:B------:R-:W-:Y:S01]  /*8be0*/  FFMA.FTZ R59, R36, R55.reuse, -R35 ;  /* 0x00000037243b7223 */ /* 0x080fe20000010823 */
[----:B------:R-:W-:Y:S01]  /*8bf0*/  IMAD.U32 R35, R54, 0x10000, RZ ;  /* 0x0001000036237824 */ /* 0x000fe200078e00ff */
[----:B------:R-:W-:Y:S01]  /*8c00*/  LOP3.LUT R4, R4, 0xffff0000, RZ, 0xc0, !PT ;  /* 0xffff000004047812 */ /* 0x000fe200078ec0ff */
[----:B------:R-:W-:Y:S01]  /*8c10*/  FMUL.FTZ R63, R37, R55 ;  /* 0x00000037253f7220 */ /* 0x000fe20000410000 */
        /* <DEDUP_REMOVED lines=18> */
.L_x_2392:
[----:B------:R-:W-:Y:S05]  /*8d40*/  BSYNC B1 ;  /* 0x0000000000017941 */ /* 0x000fea0003800000 */
.L_x_2391:
        /* <DEDUP_REMOVED lines=13> */
[----:B------:R-:W-:Y:S02]  /*8e20*/  LOP3.LUT R35, R35, 0xffff0000, RZ, 0xc0, !PT ;  /* 0xffff000023237812 */ /* 0x000fe400078ec0ff */
[----:B------:R-:W-:Y:S02]  /*8e30*/  PRMT R34, R41, 0x5432, R34 ;  /* 0x0000543229227816 */ /* 0x000fe40000000022 */
[----:B------:R-:W-:Y:S02]  /*8e40*/  PRMT R37, R62, 0x5410, R37 ;  /* 0x000054103e257816 */ /* 0x000fe40000000025 */
[C---:B0-----:R-:W-:Y:S01]  /*8e50*/  LOP3.LUT R31, R6.reuse, 0xffff0000, RZ, 0xc0, !PT ;  /* 0xffff0000061f7812 */ /* 0x041fe200078ec0ff */
[----:B------:R-:W-:Y:S01]  /*8e60*/  IMAD.U32 R30, R6, 0x10000, RZ ;  /* 0x00010000061e7824 */ /* 0x000fe200078e00ff */
[C---:B------:R-:W-:Y:S01]  /*8e70*/  LOP3.LUT R33, R7.reuse, 0xffff0000, RZ, 0xc0, !PT ;  /* 0xffff000007217812 */ /* 0x040fe200078ec0ff */
[----:B------:R-:W-:Y:S02]  /*8e80*/  IMAD.U32 R32, R7, 0x10000, RZ ;  /* 0x0001000007207824 */ /* 0x000fe400078e00ff */
[C---:B------:R-:W-:Y:S01]  /*8e90*/  FMUL.FTZ R57, R31.reuse, R55 ;  /* 0x000000371f397220 */ /* 0x040fe20000410000 */
[----:B------:R-:W-:Y:S01]  /*8ea0*/  FMUL.FTZ R56, R31, R36 ;  /* 0x000000241f387220 */ /* 0x000fe20000410000 */
[----:B------:R-:W-:Y:S01]  /*8eb0*/  FMUL.FTZ R31, R33, R54 ;  /* 0x00000036211f7220 */ /* 0x000fe20000410000 */
[----:B------:R-:W-:-:S02]  /*8ec0*/  IMAD.U32 R6, R4, 0x10000, RZ ;  /* 0x0001000004067824 */ /* 0x000fc400078e00ff */
[C---:B------:R-:W-:Y:S01]  /*8ed0*/  FFMA.FTZ R57, R30.reuse, R36, -R57 ;  /* 0x000000241e397223 */ /* 0x040fe20000010839 */
[----:B------:R-:W-:Y:S01]  /*8ee0*/  FFMA.FTZ R56, R30, R55, R56 ;  /* 0x000000371e387223 */ /* 0x000fe20000010038 */
[-C--:B------:R-:W-:Y:S01]  /*8ef0*/  FFMA.FTZ R55, R32, R35.reuse, -R31 ;  /* 0x0000002320377223 */ /* 0x080fe2000001081f */
[C---:B------:R-:W-:Y:S01]  /*8f00*/  IMAD.U32 R7, R5.reuse, 0x10000, RZ ;  /* 0x0001000005077824 */ /* 0x040fe200078e00ff */
[----:B------:R-:W-:Y:S01]  /*8f10*/  LOP3.LUT R4, R4, 0xffff0000, RZ, 0xc0, !PT ;  /* 0xffff000004047812 */ /* 0x000fe200078ec0ff */
[C---:B------:R-:W-:Y:S01]  /*8f20*/  IMAD.U32 R31, R34.reuse, 0x10000, RZ ;  /* 0x00010000221f7824 */ /* 0x040fe200078e00ff */
[----:B------:R-:W-:Y:S01]  /*8f30*/  LOP3.LUT R5, R5, 0xffff0000, RZ, 0xc0, !PT ;  /* 0xffff000005057812 */ /* 0x000fe200078ec0ff */
[----:B------:R-:W-:Y:S01]  /*8f40*/  FMUL.FTZ R59, R33, R35 ;  /* 0x00000023213b7220 */ /* 0x000fe20000410000 */
[C---:B------:R-:W-:Y:S01]  /*8f50*/  LOP3.LUT R30, R37.reuse, 0xffff0000, RZ, 0xc0, !PT ;  /* 0xffff0000251e7812 */ /* 0x040fe200078ec0ff */
[----:B------:R-:W-:Y:S01]  /*8f60*/  IMAD.U32 R33, R37, 0x10000, RZ ;  /* 0x0001000025217824 */ /* 0x000fe200078e00ff */
[----:B------:R-:W-:Y:S01]  /*8f70*/  LOP3.LUT R34, R34, 0xffff0000, RZ, 0xc0, !PT ;  /* 0xffff000022227812 */ /* 0x000fe200078ec0ff */
[----:B------:R-:W-:Y:S01]  /*8f80*/  FFMA.FTZ R54, R32, R54, R59 ;  /* 0x0000003620367223 */ /* 0x000fe2000001003b */
[C---:B------:R-:W-:Y:S01]  /*8f90*/  FMUL.FTZ R32, R4.reuse, R31 ;  /* 0x0000001f04207220 */ /* 0x040fe20000410000 */
[-C--:B------:R-:W-:Y:S01]  /*8fa0*/  FMUL.FTZ R35, R4, R33.reuse ;  /* 0x0000002104237220 */ /* 0x080fe20000410000 */
[C---:B------:R-:W-:Y:S01]  /*8fb0*/  FMUL.FTZ R36, R5.reuse, R30 ;  /* 0x0000001e05247220 */ /* 0x040fe20000410000 */
[-C--:B------:R-:W-:Y:S01]  /*8fc0*/  FMUL.FTZ R37, R5, R34.reuse ;  /* 0x0000002205257220 */ /* 0x080fe20000410000 */
[C---:B------:R-:W-:Y:S01]  /*8fd0*/  FFMA.FTZ R33, R6.reuse, R33, R32 ;  /* 0x0000002106217223 */ /* 0x040fe20000010020 */
[----:B------:R-:W-:Y:S01]  /*8fe0*/  FFMA.FTZ R4, R6, R31, -R35 ;  /* 0x0000001f06047223 */ /* 0x000fe20000010823 */
[C---:B------:R-:W-:Y:S01]  /*8ff0*/  FFMA.FTZ R5, R7.reuse, R34, -R36 ;  /* 0x0000002207057223 */ /* 0x040fe20000010824 */
[----:B------:R-:W-:Y:S01]  /*9000*/  FFMA.FTZ R30, R7, R30, R37 ;  /* 0x0000001e071e7223 */ /* 0x000fe20000010025 */
[----:B------:R-:W-:-:S02]  /*9010*/  F2FP.BF16.F32.PACK_AB R6, R56, R57 ;  /* 0x000000393806723e */ /* 0x000fc400000010ff */
[----:B------:R-:W-:Y:S02]  /*9020*/  F2FP.BF16.F32.PACK_AB R7, R54, R55 ;  /* 0x000000373607723e */ /* 0x000fe400000010ff */
[----:B------:R-:W-:Y:S02]  /*9030*/  F2FP.BF16.F32.PACK_AB R4, R33, R4 ;  /* 0x000000042104723e */ /* 0x000fe400000010ff */
[----:B------:R-:W-:-:S05]  /*9040*/  F2FP.BF16.F32.PACK_AB R5, R30, R5 ;  /* 0x000000051e05723e */ /* 0x000fca00000010ff */
[----:B------:R1:W-:Y:S02]  /*9050*/  STS.128 [R0+0xc400], R4 ;  /* 0x00c4000400007388 */ /* 0x0003e40000000c00 */
.L_x_2394:
[----:B------:R-:W-:Y:S05]  /*9060*/  BSYNC B1 ;  /* 0x0000000000017941 */ /* 0x000fea0003800000 */
.L_x_2393:
        /* <DEDUP_REMOVED lines=48> */
.L_x_2396:
[----:B------:R-:W-:Y:S05]  /*9370*/  BSYNC B1 ;  /* 0x0000000000017941 */ /* 0x000fea0003800000 */
.L_x_2395:
[----:B------:R-:W-:Y:S04]  /*9380*/  BSSY B1, `(.L_x_2397) ;  /* 0x0000030000017945 */ /* 0x000fe80003800000 */
[----:B------:R-:W-:Y:S05]  /*9390*/  @P2 BRA `(.L_x_2398) ;  /* 0x0000000000b82947 */ /* 0x000fea0003800000 */
[----:B012---:R-:W0:Y:S01]  /*93a0*/  LDS.128 R4, [R0+0xf400] ;  /* 0x00f4000000047984 */ /* 0x007e220000000c00 */
        /* <DEDUP_REMOVED lines=45> */
.L_x_2398:
[----:B------:R-:W-:Y:S05]  /*9680*/  BSYNC B1 ;  /* 0x0000000000017941 */ /* 0x000fea0003800000 */
.L_x_2397:
        /* <DEDUP_REMOVED lines=48> */
.L_x_2400:
[----:B------:R-:W-:Y:S05]  /*9990*/  BSYNC B1 ;  /* 0x0000000000017941 */ /* 0x000fea0003800000 */
.L_x_2399:
        /* <DEDUP_REMOVED lines=48> */
.L_x_2384:
[----:B------:R-:W3:Y:S01]  /*9ca0*/  LDC R9, c[0x0][0x448] ;  /* 0x00011200ff097b82 */ /* 0x000ee20000000800 */
[----:B------:R-:W-:Y:S01]  /*9cb0*/  ULDC.64 UR4, c[0x0][0x3f8] ;  /* 0x0000fe0000047ab9 */ /* 0x000fe20000000a00 */
[----:B------:R-:W-:Y:S01]  /*9cc0*/  ULDC.64 UR6, c[0x0][0x408] ;  /* 0x0001020000067ab9 */ /* 0x000fe20000000a00 */
        /* <DEDUP_REMOVED lines=8> */
[----:B---3--:R-:W-:Y:S01]  /*9d50*/  @P0 SHF.R.U32.HI R3, RZ, R5, R0 ;  /* 0x00000005ff030219 */ /* 0x008fe20000011600 */
        /* <DEDUP_REMOVED lines=22> */
.L_x_2613:
        /* <DEDUP_REMOVED lines=17> */
[----:B------:R-:W2:Y:S01]  /*9fd0*/  LDL R36, [R1+0x4c] ;  /* 0x00004c0001247983 */ /* 0x000ea20000100800 */
[----:B------:R-:W-:-:S03]  /*9fe0*/  ULDC UR4, c[0x0][0x3f4] ;  /* 0x0000fd0000047ab9 */ /* 0x000fc60000000800 */
[----:B------:R-:W2:Y:S01]  /*9ff0*/  LDL R37, [R1+0x48] ;  /* 0x0000480001257983 */ /* 0x000ea20000100800 */
[C---:B------:R-:W-:Y:S01]  /*a000*/  VIADD R5, R16.reuse, 0x20 ;  /* 0x0000002010057836 */ /* 0x040fe20000000000 */
[C---:B------:R-:W-:Y:S01]  /*a010*/  ISETP.GE.AND P2, PT, R16.reuse, UR4, PT ;  /* 0x0000000410007c0c */ /* 0x040fe2000bf46270 */
[----:B------:R-:W-:-:S03]  /*a020*/  VIADD R4, R16, 0x10 ;  /* 0x0000001010047836 */ /* 0x000fc60000000000 */
[----:B------:R-:W-:Y:S02]  /*a030*/  ISETP.GE.AND P4, PT, R5, UR4, PT ;  /* 0x0000000405007c0c */ /* 0x000fe4000bf86270 */
[----:B------:R-:W-:Y:S01]  /*a040*/  ISETP.GE.AND P3, PT, R4, UR4, PT ;  /* 0x0000000404007c0c */ /* 0x000fe2000bf66270 */
[----:B----4-:R-:W-:-:S06]  /*a050*/  IMAD.MOV.U32 R4, RZ, RZ, R0 ;  /* 0x000000ffff047224 */ /* 0x010fcc00078e0000 */
[----:B------:R-:W-:Y:S02]  /*a060*/  @!P2 IMAD.SHL.U32 R39, R16, 0x2, RZ ;  /* 0x000000021027a824 */ /* 0x000fe400078e00ff */
[----:B---3--:R-:W-:-:S03]  /*a070*/  IMAD.MOV.U32 R5, RZ, RZ, R3 ;  /* 0x000000ffff057224 */ /* 0x008fc600078e0003 */
        /* <DEDUP_REMOVED lines=12> */
[----:B--2---:R-:W-:Y:S01]  /*a140*/  @!P4 IMAD.SHL.U32 R47, R36, 0x8, RZ ;  /* 0x00000008242fc824 */ /* 0x004fe200078e00ff */
[----:B------:R-:W-:-:S02]  /*a150*/  @!P2 IADD3 R36, P0, R0, R39, RZ ;  /* 0x000000270024a210 */ /* 0x000fc40007f1e0ff */
[----:B------:R-:W-:Y:S01]  /*a160*/  @!P2 SHF.L.U64.HI R0, R16, 0x1, R17 ;  /* 0x000000011000a819 */ /* 0x000fe20000010211 */
[----:B------:R-:W-:Y:S02]  /*a170*/  @!P3 IMAD.SHL.U32 R43, R37, 0x8, RZ ;  /* 0x00000008252bb824 */ /* 0x000fe400078e00ff */
[----:B------:R-:W-:Y:S01]  /*a180*/  @!P4 IMAD.WIDE R44, R47, 0x2, R4 ;  /* 0x000000022f2cc825 */ /* 0x000fe200078e0204 */
[----:B------:R-:W-:-:S03]  /*a190*/  @!P2 IADD3.X R37, R3, R0, RZ, P0, !PT ;  /* 0x000000000325a210 */ /* 0x000fc600007fe4ff */
[C---:B------:R-:W-:Y:S01]  /*a1a0*/  @!P3 IMAD.WIDE R40, R43.reuse, 0x2, R4 ;  /* 0x000000022b28b825 */ /* 0x040fe200078e0204 */
[----:B------:R-:W-:Y:S01]  /*a1b0*/  CS2R R4, SRZ ;  /* 0x0000000000047805 */ /* 0x000fe2000001ff00 */
[----:B------:R0:W5:Y:S02]  /*a1c0*/  @!P4 LD.E.128 R32, desc[UR38][R44.64] ;  /* 0x000000262c20c980 */ /* 0x000164000c101d00 */
[--C-:B------:R-:W-:Y:S02]  /*a1d0*/  @!P3 IMAD.WIDE R42, R43, 0x2, R20.reuse ;  /* 0x000000022b2ab825 */ /* 0x100fe400078e0214 */
[----:B------:R0:W5:Y:S02]  /*a1e0*/  @!P3 LD.E.128 R28, desc[UR38][R40.64] ;  /* 0x00000026281cb980 */ /* 0x000164000c101d00 */
[----:B------:R-:W-:Y:S02]  /*a1f0*/  @!P4 IMAD.WIDE R46, R47, 0x2, R20 ;  /* 0x000000022f2ec825 */ /* 0x000fe400078e0214 */
[----:B------:R0:W5:Y:S02]  /*a200*/  @!P3 LD.E.128 R8, desc[UR38][R42.64] ;  /* 0x000000262a08b980 */ /* 0x000164000c101d00 */
[----:B------:R-:W-:-:S02]  /*a210*/  @!P2 IMAD.X R39, R21, 0x1, R0, P1 ;  /* 0x000000011527a824 */ /* 0x000fc400008e0600 */
[----:B------:R0:W5:Y:S04]  /*a220*/  @!P4 LD.E.128 R12, desc[UR38][R46.64] ;  /* 0x000000262e0cc980 */ /* 0x000168000c101d00 */
[----:B------:R0:W5:Y:S04]  /*a230*/  @!P2 LD.E.128 R24, desc[UR38][R36.64] ;  /* 0x000000262418a980 */ /* 0x000168000c101d00 */
[----:B------:R0:W5:Y:S02]  /*a240*/  @!P2 LD.E.128 R4, desc[UR38][R38.64] ;  /* 0x000000262604a980 */ /* 0x000164000c101d00 */
.L_x_2403:
[----:B------:R-:W-:Y:S05]  /*a250*/  BSYNC B1 ;  /* 0x0000000000017941 */ /* 0x000fea0003800000 */
.L_x_2402:
[----:B------:R-:W-:Y:S01]  /*a260*/  ULEA.HI UR4, UR37, UR37, URZ, 0x1 ;  /* 0x0000002525047291 */ /* 0x000fe2000f8f083f */
[----:B---3--:R-:W-:Y:S01]  /*a270*/  VIMNMX R3, R48, 0xc0, PT ;  /* 0x000000c030037848 */ /* 0x008fe20003fe0100 */
[----:B----45:R-:W-:Y:S01]  /*a280*/  IMAD.MOV.U32 R0, RZ, RZ, R4 ;  /* 0x000000ffff007224 */ /* 0x030fe200078e0004 */
[----:B------:R-:W-:Y:S01]  /*a290*/  BSSY B1, `(.L_x_2404) ;  /* 0x0000035000017945 */ /* 0x000fe20003800000 */
[----:B------:R-:W-:Y:S01]  /*a2a0*/  ULOP3.LUT UR4, UR4, 0xfffffffe, URZ, 0xc0, !UPT ;  /* 0xfffffffe04047892 */ /* 0x000fe2000f8ec03f */
[----:B------:R-:W-:Y:S01]  /*a2b0*/  ISETP.GE.AND P1, PT, R154, R3, PT ;  /* 0x000000039a00720c */ /* 0x000fe20003f26270 */
[----:B------:R-:W-:Y:S02]  /*a2c0*/  IMAD.MOV.U32 R20, RZ, RZ, R5 ;  /* 0x000000ffff147224 */ /* 0x000fe400078e0005 */
[----:B------:R-:W-:Y:S01]  /*a2d0*/  UIADD3 UR4, UR37, -UR4, URZ ;  /* 0x8000000425047290 */ /* 0x000fe2000fffe03f */
[----:B0-----:R-:W-:Y:S02]  /*a2e0*/  IMAD.MOV.U32 R36, RZ, RZ, R8 ;  /* 0x000000ffff247224 */ /* 0x001fe400078e0008 */
        /* <DEDUP_REMOVED lines=47> */
.L_x_2614:
[----:B------:R-:W-:Y:S05]  /*a5e0*/  BSYNC B1 ;  /* 0x0000000000017941 */ /* 0x000fea0003800000 */
.L_x_2404:
        /* <DEDUP_REMOVED lines=13> */
[----:B-1----:R-:W-:Y:S05]  /*a6c0*/  @P0 BRA `(.L_x_2407) ;  /* 0x0000000400b00947 */ /* 0x002fea0003800000 */
[----:B------:R-:W3:Y:S01]  /*a6d0*/  LDL R76, [R1+0xa8] ;  /* 0x0000a800014c7983 */ /* 0x000ee20000100800 */
        /* <DEDUP_REMOVED lines=10> */
[----:B-----5:R-:W-:-:S03]  /*a780*/  LOP3.LUT R0, R75, 0x18, R0, 0xf8, !PT ;  /* 0x000000184b007812 */ /* 0x020fc600078ef800 */
[----:B------:R-:W-:Y:S01]  /*a790*/  IMAD R37, R37, 0x1800, R74 ;  /* 0x0000180025257824 */ /* 0x000fe200078e024a */
[----:B------:R-:W-:-:S05]  /*a7a0*/  LOP3.LUT R0, R0, R72, RZ, 0x3c, !PT ;  /* 0x0000004800007212 */ /* 0x000fca00078e3cff */
[----:B--2---:R-:W-:-:S04]  /*a7b0*/  IMAD.IADD R41, R37, 0x1, R0 ;  /* 0x0000000125297824 */ /* 0x004fc800078e0200 */
[----:B------:R-:W-:-:S05]  /*a7c0*/  IMAD R0, R41, 0x2, R2 ;  /* 0x0000000229007824 */ /* 0x000fca00078e0202 */
[----:B------:R-:W0:Y:S01]  /*a7d0*/  LDS.128 R40, [R0+0xc400] ;  /* 0x00c4000000287984 */ /* 0x000e220000000c00 */
[----:B------:R-:W-:Y:S02]  /*a7e0*/  SHF.R.U64 R66, R4, 0x10, R5 ;  /* 0x0000001004427819 */ /* 0x000fe40000001205 */
[----:B------:R-:W-:Y:S02]  /*a7f0*/  SHF.R.U64 R64, R24, 0x10, R25 ;  /* 0x0000001018407819 */ /* 0x000fe40000001219 */
[----:B------:R-:W-:Y:S02]  /*a800*/  SHF.R.U64 R24, R26, 0x10, R27 ;  /* 0x000000101a187819 */ /* 0x000fe4000000121b */
[----:B------:R-:W-:Y:S02]  /*a810*/  SHF.R.U32.HI R65, RZ, 0x10, R25 ;  /* 0x00000010ff417819 */ /* 0x000fe40000011619 */
[----:B------:R-:W-:Y:S02]  /*a820*/  SHF.R.U32.HI R27, RZ, 0x10, R27 ;  /* 0x00000010ff1b7819 */ /* 0x000fe4000001161b */
[----:B------:R-:W-:-:S02]  /*a830*/  PRMT R66, R20, 0x5432, R66 ;  /* 0x0000543214427816 */ /* 0x000fc40000000042 */
[----:B------:R-:W-:Y:S02]  /*a840*/  PRMT R64, R46, 0x5432, R64 ;  /* 0x000054322e407816 */ /* 0x000fe40000000040 */
[----:B------:R-:W-:Y:S02]  /*a850*/  SHF.R.U32.HI R68, RZ, 0x10, R5 ;  /* 0x00000010ff447819 */ /* 0x000fe40000011605 */
[--C-:B------:R-:W-:Y:S01]  /*a860*/  SHF.R.U64 R26, R6, 0x10, R7.reuse ;  /* 0x00000010061a7819 */ /* 0x100fe20000001207 */
[----:B------:R-:W-:Y:S01]  /*a870*/  IMAD.U32 R67, R66, 0x10000, RZ ;  /* 0x0001000042437824 */ /* 0x000fe200078e00ff */
[----:B------:R-:W-:Y:S02]  /*a880*/  SHF.R.U32.HI R6, RZ, 0x10, R7 ;  /* 0x00000010ff067819 */ /* 0x000fe40000011607 */
[----:B------:R-:W-:Y:S02]  /*a890*/  PRMT R65, R58, 0x5410, R65 ;  /* 0x000054103a417816 */ /* 0x000fe40000000041 */
[----:B------:R-:W-:-:S02]  /*a8a0*/  PRMT R4, R59, 0x5410, R27 ;  /* 0x000054103b047816 */ /* 0x000fc4000000001b */
[----:B------:R-:W-:Y:S02]  /*a8b0*/  PRMT R68, R21, 0x5432, R68 ;  /* 0x0000543215447816 */ /* 0x000fe40000000044 */
[----:B------:R-:W-:-:S03]  /*a8c0*/  PRMT R6, R45, 0x5432, R6 ;  /* 0x000054322d067816 */ /* 0x000fc60000000006 */
[----:B------:R-:W-:Y:S02]  /*a8d0*/  IMAD.U32 R69, R68, 0x10000, RZ ;  /* 0x0001000044457824 */ /* 0x000fe400078e00ff */
[----:B------:R-:W-:Y:S02]  /*a8e0*/  IMAD.U32 R70, R6, 0x10000, RZ ;  /* 0x0001000006467824 */ /* 0x000fe400078e00ff */
[----:B0-----:R-:W-:Y:S01]  /*a8f0*/  IMAD.U32 R27, R40, 0x10000, RZ ;  /* 0x00010000281b7824 */ /* 0x001fe200078e00ff */
[----:B------:R-:W-:Y:S01]  /*a900*/  LOP3.LUT R25, R42, 0xffff0000, RZ, 0xc0, !PT ;  /* 0xffff00002a197812 */ /* 0x000fe200078ec0ff */
[----:B------:R-:W-:Y:S02]  /*a910*/  IMAD.U32 R62, R41, 0x10000, RZ ;  /* 0x00010000293e7824 */ /* 0x000fe400078e00ff */
[----:B------:R-:W-:Y:S01]  /*a920*/  FMUL.FTZ R71, R27, R67 ;  /* 0x000000431b477220 */ /* 0x000fe20000410000 */
[----:B------:R-:W-:Y:S01]  /*a930*/  IMAD.U32 R63, R43, 0x10000, RZ ;  /* 0x000100002b3f7824 */ /* 0x000fe200078e00ff */
[----:B------:R-:W-:-:S02]  /*a940*/  LOP3.LUT R66, R66, 0xffff0000, RZ, 0xc0, !PT ;  /* 0xffff000042427812 */ /* 0x000fc400078ec0ff */
[----:B------:R-:W-:Y:S02]  /*a950*/  LOP3.LUT R68, R68, 0xffff0000, RZ, 0xc0, !PT ;  /* 0xffff000044447812 */ /* 0x000fe400078ec0ff */
[----:B------:R-:W-:Y:S02]  /*a960*/  PRMT R26, R44, 0x5432, R26 ;  /* 0x000054322c1a7816 */ /* 0x000fe4000000001a */
[----:B------:R-:W-:Y:S01]  /*a970*/  PRMT R24, R47, 0x5432, R24 ;  /* 0x000054322f187816 */ /* 0x000fe20000000018 */
[----:B---3--:R-:W0:Y:S02]  /*a980*/  LDS.128 R36, [R76] ;  /* 0x000000004c247984 */ /* 0x008e240000000c00 */
[C---:B0-----:R-:W-:Y:S01]  /*a990*/  IMAD.U32 R58, R36.reuse, 0x10000, RZ ;  /* 0x00010000243a7824 */ /* 0x041fe200078e00ff */
[----:B------:R-:W-:Y:S01]  /*a9a0*/  LOP3.LUT R59, R36, 0xffff0000, RZ, 0xc0, !PT ;  /* 0xffff0000243b7812 */ /* 0x000fe200078ec0ff */
[C---:B------:R-:W-:Y:S01]  /*a9b0*/  IMAD.U32 R7, R38.reuse, 0x10000, RZ ;  /* 0x0001000026077824 */ /* 0x040fe200078e00ff */
[----:B------:R-:W-:Y:S01]  /*a9c0*/  LOP3.LUT R5, R38, 0xffff0000, RZ, 0xc0, !PT ;  /* 0xffff000026057812 */ /* 0x000fe200078ec0ff */
[----:B------:R-:W-:Y:S01]  /*a9d0*/  IMAD.U32 R36, R64, 0x10000, RZ ;  /* 0x0001000040247824 */ /* 0x000fe200078e00ff */
[C---:B------:R-:W-:Y:S01]  /*a9e0*/  LOP3.LUT R38, R39.reuse, 0xffff0000, RZ, 0xc0, !PT ;  /* 0xffff000027267812 */ /* 0x040fe200078ec0ff */
[----:B------:R-:W-:Y:S01]  /*a9f0*/  IMAD.U32 R61, R39, 0x10000, RZ ;  /* 0x00010000273d7824 */ /* 0x000fe200078e00ff */
[----:B------:R-:W-:Y:S01]  /*aa00*/  LOP3.LUT R39, R40, 0xffff0000, RZ, 0xc0, !PT ;  /* 0xffff000028277812 */ /* 0x000fe200078ec0ff */
[----:B------:R-:W-:Y:S01]  /*aa10*/  FMUL.FTZ R73, R27, R36 ;  /* 0x000000241b497220 */ /* 0x000fe20000410000 */
[----:B------:R-:W-:Y:S01]  /*aa20*/  LOP3.LUT R40, R41, 0xffff0000, RZ, 0xc0, !PT ;  /* 0xffff000029287812 */ /* 0x000fe200078ec0ff */
[----:B------:R-:W-:Y:S01]  /*aa30*/  IMAD.U32 R41, R42, 0x10000, RZ ;  /* 0x000100002a297824 */ /* 0x000fe200078e00ff */
[----:B------:R-:W-:Y:S01]  /*aa40*/  LOP3.LUT R42, R43, 0xffff0000, RZ, 0xc0, !PT ;  /* 0xffff00002b2a7812 */ /* 0x000fe200078ec0ff */
[----:B------:R-:W-:-:S02]  /*aa50*/  IMAD.U32 R43, R65, 0x10000, RZ ;  /* 0x00010000412b7824 */ /* 0x000fc400078e00ff */
[C---:B------:R-:W-:Y:S01]  /*aa60*/  FFMA.FTZ R27, R58.reuse, R36, -R71 ;  /* 0x000000243a1b7223 */ /* 0x040fe20000010847 */
[----:B------:R-:W-:Y:S01]  /*aa70*/  FFMA.FTZ R36, R58, R67, R73 ;  /* 0x000000433a247223 */ /* 0x000fe20000010049 */
[----:B------:R-:W-:Y:S02]  /*aa80*/  IMAD.U32 R58, R4, 0x10000, RZ ;  /* 0x00010000043a7824 */ /* 0x000fe400078e00ff */
[C---:B------:R-:W-:Y:S01]  /*aa90*/  FMUL.FTZ R71, R62.reuse, R69 ;  /* 0x000000453e477220 */ /* 0x040fe20000410000 */
[----:B------:R-:W-:Y:S02]  /*aaa0*/  IMAD.U32 R60, R37, 0x10000, RZ ;  /* 0x00010000253c7824 */ /* 0x000fe400078e00ff */
[-C--:B------:R-:W-:Y:S01]  /*aab0*/  FMUL.FTZ R67, R62, R43.reuse ;  /* 0x0000002b3e437220 */ /* 0x080fe20000410000 */
[C---:B------:R-:W-:Y:S01]  /*aac0*/  FMUL.FTZ R62, R63.reuse, R70 ;  /* 0x000000463f3e7220 */ /* 0x040fe20000410000 */
[----:B------:R-:W-:Y:S01]  /*aad0*/  LOP3.LUT R64, R64, 0xffff0000, RZ, 0xc0, !PT ;  /* 0xffff000040407812 */ /* 0x000fe200078ec0ff */
[-C--:B------:R-:W-:Y:S01]  /*aae0*/  FMUL.FTZ R63, R63, R58.reuse ;  /* 0x0000003a3f3f7220 */ /* 0x080fe20000410000 */
[----:B------:R-:W-:Y:S01]  /*aaf0*/  LOP3.LUT R65, R65, 0xffff0000, RZ, 0xc0, !PT ;  /* 0xffff000041417812 */ /* 0x000fe200078ec0ff */
[----:B------:R-:W-:Y:S01]  /*ab00*/  FFMA.FTZ R71, R60, R43, -R71 ;  /* 0x0000002b3c477223 */ /* 0x000fe20000010847 */
[----:B------:R-:W-:Y:S01]  /*ab10*/  FFMA.FTZ R43, R61, R58, -R62 ;  /* 0x0000003a3d2b7223 */ /* 0x000fe2000001083e */
[----:B------:R-:W-:Y:S01]  /*ab20*/  LOP3.LUT R37, R37, 0xffff0000, RZ, 0xc0, !PT ;  /* 0xffff000025257812 */ /* 0x000fe200078ec0ff */
[C---:B------:R-:W-:Y:S01]  /*ab30*/  FMUL.FTZ R58, R39.reuse, R66 ;  /* 0x00000042273a7220 */ /* 0x040fe20000410000 */
[----:B------:R-:W-:Y:S01]  /*ab40*/  FMUL.FTZ R62, R39, R64 ;  /* 0x00000040273e7220 */ /* 0x000fe20000410000 */
[----:B------:R-:W-:Y:S01]  /*ab50*/  FFMA.FTZ R63, R61, R70, R63 ;  /* 0x000000463d3f7223 */ /* 0x000fe2000001003f */
[C---:B------:R-:W-:Y:S01]  /*ab60*/  FMUL.FTZ R39, R40.reuse, R65 ;  /* 0x0000004128277220 */ /* 0x040fe20000410000 */
[----:B------:R-:W-:Y:S01]  /*ab70*/  FMUL.FTZ R70, R40, R68 ;  /* 0x0000004428467220 */ /* 0x000fe20000410000 */
[----:B------:R-:W-:Y:S01]  /*ab80*/  FFMA.FTZ R67, R60, R69, R67 ;  /* 0x000000453c437223 */ /* 0x000fe20000010043 */
[----:B------:R-:W-:Y:S01]  /*ab90*/  FFMA.FTZ R64, R59, R64, -R58 ;  /* 0x000000403b407223 */ /* 0x000fe2000001083a */
[----:B------:R-:W-:-:S02]  /*aba0*/  IMAD.U32 R60, R26, 0x10000, RZ ;  /* 0x000100001a3c7824 */ /* 0x000fc400078e00ff */
[C---:B------:R-:W-:Y:S01]  /*abb0*/  FFMA.FTZ R68, R37.reuse, R68, R39 ;  /* 0x0000004425447223 */ /* 0x040fe20000010027 */
[----:B------:R-:W-:Y:S01]  /*abc0*/  IMAD.U32 R58, R24, 0x10000, RZ ;  /* 0x00010000183a7824 */ /* 0x000fe200078e00ff */
[----:B------:R-:W-:Y:S01]  /*abd0*/  LOP3.LUT R26, R26, 0xffff0000, RZ, 0xc0, !PT ;  /* 0xffff00001a1a7812 */ /* 0x000fe200078ec0ff */
[----:B------:R-:W-:Y:S01]  /*abe0*/  FFMA.FTZ R70, R37, R65, -R70 ;  /* 0x0000004125467223 */ /* 0x000fe20000010846 */
[----:B------:R-:W-:Y:S01]  /*abf0*/  LOP3.LUT R39, R6, 0xffff0000, RZ, 0xc0, !PT ;  /* 0xffff000006277812 */ /* 0x000fe200078ec0ff */
[----:B------:R-:W-:Y:S01]  /*ac00*/  FFMA.FTZ R59, R59, R66, R62 ;  /* 0x000000423b3b7223 */ /* 0x000fe2000001003e */
[----:B------:R-:W-:Y:S02]  /*ac10*/  LOP3.LUT R24, R24, 0xffff0000, RZ, 0xc0, !PT ;  /* 0xffff000018187812 */ /* 0x000fe400078ec0ff */
[----:B------:R-:W-:Y:S01]  /*ac20*/  LOP3.LUT R37, R4, 0xffff0000, RZ, 0xc0, !PT ;  /* 0xffff000004257812 */ /* 0x000fe200078ec0ff */
[C---:B------:R-:W-:Y:S01]  /*ac30*/  FMUL.FTZ R40, R41.reuse, R60 ;  /* 0x0000003c29287220 */ /* 0x040fe20000410000 */
[----:B------:R-:W-:Y:S01]  /*ac40*/  FMUL.FTZ R62, R41, R58 ;  /* 0x0000003a293e7220 */ /* 0x000fe20000410000 */
[C---:B------:R-:W-:Y:S01]  /*ac50*/  FMUL.FTZ R4, R25.reuse, R26 ;  /* 0x0000001a19047220 */ /* 0x040fe20000410000 */
[C---:B------:R-:W-:Y:S01]  /*ac60*/  FMUL.FTZ R61, R42.reuse, R39 ;  /* 0x000000272a3d7220 */ /* 0x040fe20000410000 */
[----:B------:R-:W-:Y:S01]  /*ac70*/  FMUL.FTZ R25, R25, R24 ;  /* 0x0000001819197220 */ /* 0x000fe20000410000 */
[-C--:B------:R-:W-:Y:S01]  /*ac80*/  FMUL.FTZ R6, R42, R37.reuse ;  /* 0x000000252a067220 */ /* 0x080fe20000410000 */
[C---:B------:R-:W-:Y:S01]  /*ac90*/  FFMA.FTZ R40, R7.reuse, R58, -R40 ;  /* 0x0000003a07287223 */ /* 0x040fe20000010828 */
        /* <DEDUP_REMOVED lines=15> */
.L_x_2407:
[----:B------:R-:W-:Y:S05]  /*ad90*/  BSYNC B1 ;  /* 0x0000000000017941 */ /* 0x000fea0003800000 */
.L_x_2406:
[----:B------:R-:W-:Y:S04]  /*ada0*/  BSSY B1, `(.L_x_2408) ;  /* 0x000006a000017945 */ /* 0x000fe80003800000 */
[----:B------:R-:W-:Y:S05]  /*adb0*/  @P1 BRA `(.L_x_2409) ;  /* 0x0000000400a01947 */ /* 0x000fea0003800000 */
[----:B0-----:R-:W3:Y:S04]  /*adc0*/  LDL R0, [R1+0x48] ;  /* 0x0000480001007983 */ /* 0x001ee80000100800 */
[----:B------:R-:W4:Y:S01]  /*add0*/  LDL R58, [R1+0xa4] ;  /* 0x0000a400013a7983 */ /* 0x000f220000100800 */
[--C-:B------:R-:W-:Y:S02]  /*ade0*/  SHF.R.U64 R39, R28, 0x10, R29.reuse ;  /* 0x000000101c277819 */ /* 0x100fe4000000121d */
[----:B------:R-:W-:Y:S02]  /*adf0*/  SHF.R.U32.HI R28, RZ, 0x10, R29 ;  /* 0x00000010ff1c7819 */ /* 0x000fe4000001161d */
[--C-:B------:R-:W-:Y:S02]  /*ae00*/  SHF.R.U64 R29, R8, 0x10, R9.reuse ;  /* 0x00000010081d7819 */ /* 0x100fe40000001209 */
[----:B------:R-:W-:-:S02]  /*ae10*/  SHF.R.U32.HI R8, RZ, 0x10, R9 ;  /* 0x00000010ff087819 */ /* 0x000fc40000011609 */
[----:B------:R-:W-:Y:S02]  /*ae20*/  SHF.R.U64 R37, R30, 0x10, R31 ;  /* 0x000000101e257819 */ /* 0x000fe4000000121f */
[----:B------:R-:W-:Y:S02]  /*ae30*/  PRMT R54, R54, 0x5410, R39 ;  /* 0x0000541036367816 */ /* 0x000fe40000000027 */
[----:B------:R-:W-:Y:S02]  /*ae40*/  PRMT R50, R50, 0x5410, R29 ;  /* 0x0000541032327816 */ /* 0x000fe4000000001d */
[--C-:B------:R-:W-:Y:S02]  /*ae50*/  SHF.R.U64 R9, R10, 0x10, R11.reuse ;  /* 0x000000100a097819 */ /* 0x100fe4000000120b */
[----:B------:R-:W-:Y:S01]  /*ae60*/  PRMT R51, R51, 0x5410, R8 ;  /* 0x0000541033337816 */ /* 0x000fe20000000008 */
[----:B------:R-:W-:Y:S01]  /*ae70*/  IMAD.U32 R39, R50, 0x10000, RZ ;  /* 0x0001000032277824 */ /* 0x000fe200078e00ff */
[----:B------:R-:W-:-:S02]  /*ae80*/  SHF.R.U32.HI R10, RZ, 0x10, R11 ;  /* 0x00000010ff0a7819 */ /* 0x000fc4000001160b */
[----:B------:R-:W-:Y:S01]  /*ae90*/  PRMT R55, R55, 0x5410, R28 ;  /* 0x0000541037377816 */ /* 0x000fe2000000001c */
[----:B------:R-:W-:Y:S01]  /*aea0*/  IMAD.U32 R36, R51, 0x10000, RZ ;  /* 0x0001000033247824 */ /* 0x000fe200078e00ff */
[----:B------:R-:W-:Y:S01]  /*aeb0*/  PRMT R56, R56, 0x5410, R37 ;  /* 0x0000541038387816 */ /* 0x000fe20000000025 */
[----:B------:R-:W-:Y:S01]  /*aec0*/  IMAD.U32 R37, R54, 0x10000, RZ ;  /* 0x0001000036257824 */ /* 0x000fe200078e00ff */
[----:B------:R-:W-:Y:S02]  /*aed0*/  SHF.R.U32.HI R30, RZ, 0x10, R31 ;  /* 0x00000010ff1e7819 */ /* 0x000fe4000001161f */
[----:B------:R-:W-:Y:S02]  /*aee0*/  PRMT R53, R53, 0x5410, R10 ;  /* 0x0000541035357816 */ /* 0x000fe4000000000a */
[----:B------:R-:W-:Y:S02]  /*aef0*/  PRMT R57, R57, 0x5410, R30 ;  /* 0x0000541039397816 */ /* 0x000fe4000000001e */
[----:B------:R-:W-:Y:S01]  /*af00*/  PRMT R52, R52, 0x5410, R9 ;  /* 0x0000541034347816 */ /* 0x000fe20000000009 */
[----:B------:R-:W-:Y:S01]  /*af10*/  IMAD.U32 R38, R53, 0x10000, RZ ;  /* 0x0001000035267824 */ /* 0x000fe200078e00ff */
[----:B---3--:R-:W-:-:S04]  /*af20*/  LEA.HI R0, R3, R0, RZ, 0x1d ;  /* 0x0000000003007211 */ /* 0x008fc800078fe8ff */
[----:B------:R-:W-:-:S04]  /*af30*/  SHF.R.S32.HI R5, RZ, 0x1f, R0 ;  /* 0x0000001fff057819 */ /* 0x000fc80000011400 */
[----:B------:R-:W-:Y:S01]  /*af40*/  LEA.HI R5, R5, R0, RZ, 0x2 ;  /* 0x0000000005057211 */ /* 0x000fe200078f10ff */
[----:B------:R-:W-:-:S03]  /*af50*/  IMAD.SHL.U32 R0, R0, 0x8, RZ ;  /* 0x0000000800007824 */ /* 0x000fc600078e00ff */
[----:B------:R-:W-:Y:S02]  /*af60*/  SHF.R.S32.HI R5, RZ, 0x2, R5 ;  /* 0x00000002ff057819 */ /* 0x000fe40000011405 */
[----:B-----5:R-:W-:-:S03]  /*af70*/  LOP3.LUT R0, R75, 0x18, R0, 0xf8, !PT ;  /* 0x000000184b007812 */ /* 0x020fc600078ef800 */
[----:B------:R-:W-:Y:S01]  /*af80*/  IMAD R5, R5, 0x1800, R74 ;  /* 0x0000180005057824 */ /* 0x000fe200078e024a */
[----:B------:R-:W-:-:S05]  /*af90*/  LOP3.LUT R0, R0, R72, RZ, 0x3c, !PT ;  /* 0x0000004800007212 */ /* 0x000fca00078e3cff */
[----:B------:R-:W-:Y:S02]  /*afa0*/  IMAD.IADD R25, R5, 0x1, R0 ;  /* 0x0000000105197824 */ /* 0x000fe400078e0200 */
[----:B----4-:R-:W0:Y:S02]  /*afb0*/  LDS.128 R4, [R58] ;  /* 0x000000003a047984 */ /* 0x010e240000000c00 */
[----:B------:R-:W-:-:S05]  /*afc0*/  IMAD R0, R25, 0x2, R2 ;  /* 0x0000000219007824 */ /* 0x000fca00078e0202 */
[----:B------:R-:W1:Y:S01]  /*afd0*/  LDS.128 R24, [R0+0xc400] ;  /* 0x00c4000000187984 */ /* 0x000e620000000c00 */
[C---:B0-----:R-:W-:Y:S01]  /*afe0*/  IMAD.U32 R8, R4.reuse, 0x10000, RZ ;  /* 0x0001000004087824 */ /* 0x041fe200078e00ff */
[----:B------:R-:W-:Y:S01]  /*aff0*/  LOP3.LUT R4, R4, 0xffff0000, RZ, 0xc0, !PT ;  /* 0xffff000004047812 */ /* 0x000fe200078ec0ff */
[C---:B------:R-:W-:Y:S01]  /*b000*/  IMAD.U32 R9, R5.reuse, 0x10000, RZ ;  /* 0x0001000005097824 */ /* 0x040fe200078e00ff */
[----:B------:R-:W-:Y:S01]  /*b010*/  LOP3.LUT R5, R5, 0xffff0000, RZ, 0xc0, !PT ;  /* 0xffff000005057812 */ /* 0x000fe200078ec0ff */
[C---:B------:R-:W-:Y:S01]  /*b020*/  IMAD.U32 R11, R7.reuse, 0x10000, RZ ;  /* 0x00010000070b7824 */ /* 0x040fe200078e00ff */
[----:B------:R-:W-:Y:S01]  /*b030*/  LOP3.LUT R7, R7, 0xffff0000, RZ, 0xc0, !PT ;  /* 0xffff000007077812 */ /* 0x000fe200078ec0ff */
[----:B------:R-:W-:Y:S01]  /*b040*/  IMAD.U32 R10, R6, 0x10000, RZ ;  /* 0x00010000060a7824 */ /* 0x000fe200078e00ff */
[----:B-1----:R-:W-:Y:S01]  /*b050*/  SHF.L.U32 R30, R26, 0x10, RZ ;  /* 0x000000101a1e7819 */ /* 0x002fe200000006ff */
[C---:B------:R-:W-:Y:S01]  /*b060*/  IMAD.U32 R28, R24.reuse, 0x10000, RZ ;  /* 0x00010000181c7824 */ /* 0x040fe200078e00ff */
[----:B------:R-:W-:Y:S01]  /*b070*/  LOP3.LUT R24, R24, 0xffff0000, RZ, 0xc0, !PT ;  /* 0xffff000018187812 */ /* 0x000fe200078ec0ff */
[C---:B------:R-:W-:Y:S01]  /*b080*/  IMAD.U32 R29, R25.reuse, 0x10000, RZ ;  /* 0x00010000191d7824 */ /* 0x040fe200078e00ff */
[----:B------:R-:W-:Y:S01]  /*b090*/  LOP3.LUT R25, R25, 0xffff0000, RZ, 0xc0, !PT ;  /* 0xffff000019197812 */ /* 0x000fe200078ec0ff */
[C---:B--2---:R-:W-:Y:S01]  /*b0a0*/  FMUL.FTZ R41, R28.reuse, R39 ;  /* 0x000000271c297220 */ /* 0x044fe20000410000 */
[----:B------:R-:W-:Y:S01]  /*b0b0*/  FMUL.FTZ R43, R28, R37 ;  /* 0x000000251c2b7220 */ /* 0x000fe20000410000 */
[----:B------:R-:W-:-:S02]  /*b0c0*/  IMAD.U32 R28, R55, 0x10000, RZ ;  /* 0x00010000371c7824 */ /* 0x000fc400078e00ff */
[----:B------:R-:W-:Y:S01]  /*b0d0*/  FMUL.FTZ R40, R29, R36 ;  /* 0x000000241d287220 */ /* 0x000fe20000410000 */
        /* <DEDUP_REMOVED lines=16> */
[----:B------:R-:W-:Y:S01]  /*b1e0*/  LOP3.LUT R28, R51, 0xffff0000, RZ, 0xc0, !PT ;  /* 0xffff0000331c7812 */ /* 0x000fe200078ec0ff */
[----:B------:R-:W-:Y:S01]  /*b1f0*/  FFMA.FTZ R24, R4, R9, -R11 ;  /* 0x0000000904187223 */ /* 0x000fe2000001080b */
[----:B------:R-:W-:-:S02]  /*b200*/  IMAD.U32 R11, R52, 0x10000, RZ ;  /* 0x00010000340b7824 */ /* 0x000fc400078e00ff */
[----:B------:R-:W-:Y:S01]  /*b210*/  FFMA.FTZ R36, R4, R29, R31 ;  /* 0x0000001d04247223 */ /* 0x000fe2000001001f */
[----:B------:R-:W-:Y:S02]  /*b220*/  IMAD.U32 R9, R56, 0x10000, RZ ;  /* 0x0001000038097824 */ /* 0x000fe400078e00ff */
[C---:B------:R-:W-:Y:S01]  /*b230*/  FMUL.FTZ R38, R25.reuse, R28 ;  /* 0x0000001c19267220 */ /* 0x040fe20000410000 */
[C---:B------:R-:W-:Y:S01]  /*b240*/  FMUL.FTZ R29, R30.reuse, R11 ;  /* 0x0000000b1e1d7220 */ /* 0x040fe20000410000 */
[-C--:B------:R-:W-:Y:S01]  /*b250*/  FMUL.FTZ R37, R25, R8.reuse ;  /* 0x0000000819257220 */ /* 0x080fe20000410000 */
        /* <DEDUP_REMOVED lines=13> */
[----:B------:R-:W-:Y:S01]  /*b330*/  LOP3.LUT R6, R6, 0xffff0000, RZ, 0xc0, !PT ;  /* 0xffff000006067812 */ /* 0x000fe200078ec0ff */
[C---:B------:R-:W-:Y:S02]  /*b340*/  FMUL.FTZ R30, R27.reuse, R8 ;  /* 0x000000081b1e7220 */ /* 0x040fe40000410000 */
        /* <DEDUP_REMOVED lines=15> */
.L_x_2409:
[----:B------:R-:W-:Y:S05]  /*b440*/  BSYNC B1 ;  /* 0x0000000000017941 */ /* 0x000fea0003800000 */
.L_x_2408:
[----:B------:R-:W-:Y:S05]  /*b450*/  @P2 BRA `(.L_x_2390) ;  /* 0x0000000400a02947 */ /* 0x000fea0003800000 */
[----:B01----:R-:W3:Y:S04]  /*b460*/  LDL R0, [R1+0x4c] ;  /* 0x00004c0001007983 */ /* 0x003ee80000100800 */
[----:B------:R-:W4:Y:S01]  /*b470*/  LDL R36, [R1+0xa0] ;  /* 0x0000a00001247983 */ /* 0x000f220000100800 */
[----:B------:R-:W-:Y:S02]  /*b480*/  SHF.R.U64 R29, R32, 0x10, R33 ;  /* 0x00000010201d7819 */ /* 0x000fe40000001221 */
[----:B------:R-:W-:Y:S02]  /*b490*/  SHF.R.U64 R27, R34, 0x10, R35 ;  /* 0x00000010221b7819 */ /* 0x000fe40000001223 */
[--C-:B------:R-:W-:Y:S02]  /*b4a0*/  SHF.R.U64 R25, R12, 0x10, R13.reuse ;  /* 0x000000100c197819 */ /* 0x100fe4000000120d */
[----:B------:R-:W-:-:S02]  /*b4b0*/  SHF.R.U32.HI R12, RZ, 0x10, R13 ;  /* 0x00000010ff0c7819 */ /* 0x000fc4000001160d */
[----:B------:R-:W-:Y:S02]  /*b4c0*/  PRMT R46, R46, 0x5410, R29 ;  /* 0x000054102e2e7816 */ /* 0x000fe4000000001d */
[----:B------:R-:W-:Y:S02]  /*b4d0*/  PRMT R48, R48, 0x5410, R27 ;  /* 0x0000541030307816 */ /* 0x000fe4000000001b */
[----:B------:R-:W-:Y:S01]  /*b4e0*/  PRMT R25, R20, 0x5410, R25 ;  /* 0x0000541014197816 */ /* 0x000fe20000000019 */
[----:B------:R-:W-:Y:S01]  /*b4f0*/  IMAD.U32 R26, R46, 0x10000, RZ ;  /* 0x000100002e1a7824 */ /* 0x000fe200078e00ff */
[----:B------:R-:W-:Y:S02]  /*b500*/  SHF.R.U32.HI R32, RZ, 0x10, R33 ;  /* 0x00000010ff207819 */ /* 0x000fe40000011621 */
[----:B------:R-:W-:Y:S01]  /*b510*/  PRMT R27, R21, 0x5410, R12 ;  /* 0x00005410151b7816 */ /* 0x000fe2000000000c */
[----:B------:R-:W-:Y:S01]  /*b520*/  IMAD.U32 R28, R25, 0x10000, RZ ;  /* 0x00010000191c7824 */ /* 0x000fe200078e00ff */
[----:B------:R-:W-:-:S02]  /*b530*/  SHF.R.U32.HI R34, RZ, 0x10, R35 ;  /* 0x00000010ff227819 */ /* 0x000fc40000011623 */
[----:B------:R-:W-:Y:S01]  /*b540*/  PRMT R47, R47, 0x5410, R32 ;  /* 0x000054102f2f7816 */ /* 0x000fe20000000020 */
[----:B------:R-:W-:Y:S01]  /*b550*/  IMAD.U32 R29, R27, 0x10000, RZ ;  /* 0x000100001b1d7824 */ /* 0x000fe200078e00ff */
[----:B------:R-:W-:Y:S02]  /*b560*/  PRMT R49, R49, 0x5410, R34 ;  /* 0x0000541031317816 */ /* 0x000fe40000000022 */
[----:B------:R-:W-:Y:S02]  /*b570*/  LOP3.LUT R25, R25, 0xffff0000, RZ, 0xc0, !PT ;  /* 0xffff000019197812 */ /* 0x000fe400078ec0ff */
[----:B---3--:R-:W-:-:S04]  /*b580*/  LEA.HI R3, R3, R0, RZ, 0x1d ;  /* 0x0000000003037211 */ /* 0x008fc800078fe8ff */
[----:B------:R-:W-:Y:S01]  /*b590*/  SHF.R.S32.HI R0, RZ, 0x1f, R3 ;  /* 0x0000001fff007819 */ /* 0x000fe20000011403 */
[----:B----4-:R-:W0:Y:S03]  /*b5a0*/  LDS.128 R4, [R36] ;  /* 0x0000000024047984 */ /* 0x010e260000000c00 */
[----:B------:R-:W-:Y:S01]  /*b5b0*/  LEA.HI R0, R0, R3, RZ, 0x2 ;  /* 0x0000000300007211 */ /* 0x000fe200078f10ff */
[----:B------:R-:W-:-:S03]  /*b5c0*/  IMAD.SHL.U32 R3, R3, 0x8, RZ ;  /* 0x0000000803037824 */ /* 0x000fc600078e00ff */
[----:B------:R-:W-:Y:S02]  /*b5d0*/  SHF.R.S32.HI R0, RZ, 0x2, R0 ;  /* 0x00000002ff007819 */ /* 0x000fe40000011400 */
[----:B-----5:R-:W-:-:S03]  /*b5e0*/  LOP3.LUT R3, R75, 0x18, R3, 0xf8, !PT ;  /* 0x000000184b037812 */ /* 0x020fc600078ef803 */
[----:B------:R-:W-:Y:S01]  /*b5f0*/  IMAD R0, R0, 0x1800, R74 ;  /* 0x0000180000007824 */ /* 0x000fe200078e024a */
[----:B------:R-:W-:-:S05]  /*b600*/  LOP3.LUT R3, R3, R72, RZ, 0x3c, !PT ;  /* 0x0000004803037212 */ /* 0x000fca00078e3cff */
[----:B------:R-:W-:-:S04]  /*b610*/  IMAD.IADD R3, R0, 0x1, R3 ;  /* 0x0000000100037824 */ /* 0x000fc800078e0203 */
[----:B------:R-:W-:Y:S01]  /*b620*/  IMAD R0, R3, 0x2, R2 ;  /* 0x0000000203007824 */ /* 0x000fe200078e0202 */
[--C-:B------:R-:W-:Y:S02]  /*b630*/  SHF.R.U64 R3, R14, 0x10, R15.reuse ;  /* 0x000000100e037819 */ /* 0x100fe4000000120f */
[----:B------:R-:W-:Y:S02]  /*b640*/  SHF.R.U32.HI R14, RZ, 0x10, R15 ;  /* 0x00000010ff0e7819 */ /* 0x000fe4000001160f */
[----:B------:R-:W1:Y:S01]  /*b650*/  LDS.128 R8, [R0+0xc400] ;  /* 0x00c4000000087984 */ /* 0x000e620000000c00 */
[----:B------:R-:W-:Y:S02]  /*b660*/  PRMT R44, R44, 0x5410, R3 ;  /* 0x000054102c2c7816 */ /* 0x000fe40000000003 */
[----:B------:R-:W-:-:S05]  /*b670*/  PRMT R45, R45, 0x5410, R14 ;  /* 0x000054102d2d7816 */ /* 0x000fca000000000e */
[----:B------:R-:W-:Y:S02]  /*b680*/  IMAD.U32 R31, R45, 0x10000, RZ ;  /* 0x000100002d1f7824 */ /* 0x000fe400078e00ff */
        /* <DEDUP_REMOVED lines=8> */
[C---:B-1----:R-:W-:Y:S01]  /*b710*/  IMAD.U32 R15, R8.reuse, 0x10000, RZ ;  /* 0x00010000080f7824 */ /* 0x042fe200078e00ff */
[----:B------:R-:W-:Y:S01]  /*b720*/  LOP3.LUT R8, R8, 0xffff0000, RZ, 0xc0, !PT ;  /* 0xffff000008087812 */ /* 0x000fe200078ec0ff */
[C---:B------:R-:W-:Y:S01]  /*b730*/  IMAD.U32 R20, R9.reuse, 0x10000, RZ ;  /* 0x0001000009147824 */ /* 0x040fe200078e00ff */
[----:B------:R-:W-:Y:S01]  /*b740*/  LOP3.LUT R9, R9, 0xffff0000, RZ, 0xc0, !PT ;  /* 0xffff000009097812 */ /* 0x000fe200078ec0ff */
[C---:B------:R-:W-:Y:S01]  /*b750*/  FMUL.FTZ R30, R15.reuse, R28 ;  /* 0x0000001c0f1e7220 */ /* 0x040fe20000410000 */
[----:B------:R-:W-:Y:S01]  /*b760*/  FMUL.FTZ R32, R15, R26 ;  /* 0x0000001a0f207220 */ /* 0x000fe20000410000 */
[----:B------:R-:W-:-:S02]  /*b770*/  IMAD.U32 R15, R47, 0x10000, RZ ;  /* 0x000100002f0f7824 */ /* 0x000fc400078e00ff */
[C---:B------:R-:W-:Y:S01]  /*b780*/  FMUL.FTZ R33, R20.reuse, R29 ;  /* 0x0000001d14217220 */ /* 0x040fe20000410000 */
[----:B------:R-:W-:Y:S02]  /*b790*/  IMAD.U32 R24, R11, 0x10000, RZ ;  /* 0x000100000b187824 */ /* 0x000fe400078e00ff */
[C---:B------:R-:W-:Y:S01]  /*b7a0*/  FFMA.FTZ R30, R3.reuse, R26, -R30 ;  /* 0x0000001a031e7223 */ /* 0x040fe2000001081e */
[----:B------:R-:W-:Y:S01]  /*b7b0*/  FFMA.FTZ R32, R3, R28, R32 ;  /* 0x0000001c03207223 */ /* 0x000fe20000010020 */
[----:B------:R-:W-:Y:S02]  /*b7c0*/  IMAD.U32 R3, R49, 0x10000, RZ ;  /* 0x0001000031037824 */ /* 0x000fe400078e00ff */
[-C--:B------:R-:W-:Y:S01]  /*b7d0*/  FMUL.FTZ R35, R20, R15.reuse ;  /* 0x0000000f14237220 */ /* 0x080fe20000410000 */
[----:B------:R-:W-:Y:S01]  /*b7e0*/  FFMA.FTZ R33, R12, R15, -R33 ;  /* 0x0000000f0c217223 */ /* 0x000fe20000010821 */
[C---:B------:R-:W-:Y:S01]  /*b7f0*/  FMUL.FTZ R15, R24.reuse, R31 ;  /* 0x0000001f180f7220 */ /* 0x040fe20000410000 */
[----:B------:R-:W-:Y:S01]  /*b800*/  FMUL.FTZ R24, R24, R3 ;  /* 0x0000000318187220 */ /* 0x000fe20000410000 */
[----:B------:R-:W-:Y:S01]  /*b810*/  FFMA.FTZ R35, R12, R29, R35 ;  /* 0x0000001d0c237223 */ /* 0x000fe20000010023 */
[----:B------:R-:W-:Y:S01]  /*b820*/  LOP3.LUT R12, R47, 0xffff0000, RZ, 0xc0, !PT ;  /* 0xffff00002f0c7812 */ /* 0x000fe200078ec0ff */
[----:B------:R-:W-:Y:S01]  /*b830*/  FFMA.FTZ R28, R14, R3, -R15 ;  /* 0x000000030e1c7223 */ /* 0x000fe2000001080f */
[----:B------:R-:W-:Y:S01]  /*b840*/  LOP3.LUT R3, R46, 0xffff0000, RZ, 0xc0, !PT ;  /* 0xffff00002e037812 */ /* 0x000fe200078ec0ff */
[----:B------:R-:W-:Y:S01]  /*b850*/  FFMA.FTZ R31, R14, R31, R24 ;  /* 0x0000001f0e1f7223 */ /* 0x000fe20000010018 */
[----:B------:R-:W-:Y:S01]  /*b860*/  LOP3.LUT R14, R27, 0xffff0000, RZ, 0xc0, !PT ;  /* 0xffff00001b0e7812 */ /* 0x000fe200078ec0ff */
[----:B------:R-:W-:Y:S01]  /*b870*/  FMUL.FTZ R15, R8, R25 ;  /* 0x00000019080f7220 */ /* 0x000fe20000410000 */
[----:B------:R-:W-:-:S02]  /*b880*/  IMAD.U32 R21, R10, 0x10000, RZ ;  /* 0x000100000a157824 */ /* 0x000fc400078e00ff */
[-C--:B------:R-:W-:Y:S01]  /*b890*/  FMUL.FTZ R27, R8, R3.reuse ;  /* 0x00000003081b7220 */ /* 0x080fe20000410000 */
[----:B------:R-:W-:Y:S02]  /*b8a0*/  IMAD.U32 R20, R44, 0x10000, RZ ;  /* 0x000100002c147824 */ /* 0x000fe400078e00ff */
[C---:B------:R-:W-:Y:S01]  /*b8b0*/  FMUL.FTZ R24, R9.reuse, R14 ;  /* 0x0000000e09187220 */ /* 0x040fe20000410000 */
[C---:B------:R-:W-:Y:S01]  /*b8c0*/  FFMA.FTZ R15, R4.reuse, R3, -R15 ;  /* 0x00000003040f7223 */ /* 0x040fe2000001080f */
[----:B------:R-:W-:Y:S01]  /*b8d0*/  FMUL.FTZ R9, R9, R12 ;  /* 0x0000000c09097220 */ /* 0x000fe20000410000 */
[----:B------:R-:W-:Y:S01]  /*b8e0*/  FFMA.FTZ R27, R4, R25, R27 ;  /* 0x00000019041b7223 */ /* 0x000fe2000001001b */
[----:B------:R-:W-:Y:S02]  /*b8f0*/  IMAD.U32 R8, R48, 0x10000, RZ ;  /* 0x0001000030087824 */ /* 0x000fe400078e00ff */
[----:B------:R-:W-:Y:S01]  /*b900*/  FMUL.FTZ R4, R21, R20 ;  /* 0x0000001415047220 */ /* 0x000fe20000410000 */
[C---:B------:R-:W-:Y:S01]  /*b910*/  FFMA.FTZ R24, R5.reuse, R12, -R24 ;  /* 0x0000000c05187223 */ /* 0x040fe20000010818 */
[----:B------:R-:W-:Y:S01]  /*b920*/  FFMA.FTZ R14, R5, R14, R9 ;  /* 0x0000000e050e7223 */ /* 0x000fe20000010009 */
[----:B------:R-:W-:Y:S01]  /*b930*/  LOP3.LUT R10, R10, 0xffff0000, RZ, 0xc0, !PT ;  /* 0xffff00000a0a7812 */ /* 0x000fe200078ec0ff */
[-C--:B------:R-:W-:Y:S01]  /*b940*/  FMUL.FTZ R26, R21, R8.reuse ;  /* 0x00000008151a7220 */ /* 0x080fe20000410000 */
[----:B------:R-:W-:Y:S01]  /*b950*/  FFMA.FTZ R12, R13, R8, -R4 ;  /* 0x000000080d0c7223 */ /* 0x000fe20000010804 */
[----:B------:R-:W-:-:S02]  /*b960*/  LOP3.LUT R5, R44, 0xffff0000, RZ, 0xc0, !PT ;  /* 0xffff00002c057812 */ /* 0x000fc400078ec0ff */
[----:B------:R-:W-:Y:S01]  /*b970*/  LOP3.LUT R11, R11, 0xffff0000, RZ, 0xc0, !PT ;  /* 0xffff00000b0b7812 */ /* 0x000fe200078ec0ff */
[----:B------:R-:W-:Y:S01]  /*b980*/  FFMA.FTZ R26, R13, R20, R26 ;  /* 0x000000140d1a7223 */ /* 0x000fe2000001001a */
[----:B------:R-:W-:Y:S01]  /*b990*/  LOP3.LUT R3, R48, 0xffff0000, RZ, 0xc0, !PT ;  /* 0xffff000030037812 */ /* 0x000fe200078ec0ff */
[C---:B------:R-:W-:Y:S01]  /*b9a0*/  FMUL.FTZ R9, R10.reuse, R5 ;  /* 0x000000050a097220 */ /* 0x040fe20000410000 */
[----:B------:R-:W-:Y:S02]  /*b9b0*/  LOP3.LUT R8, R45, 0xffff0000, RZ, 0xc0, !PT ;  /* 0xffff00002d087812 */ /* 0x000fe400078ec0ff */
[----:B------:R-:W-:Y:S01]  /*b9c0*/  LOP3.LUT R4, R49, 0xffff0000, RZ, 0xc0, !PT ;  /* 0xffff000031047812 */ /* 0x000fe200078ec0ff */
[-C--:B------:R-:W-:Y:S01]  /*b9d0*/  FMUL.FTZ R10, R10, R3.reuse ;  /* 0x000000030a0a7220 */ /* 0x080fe20000410000 */
[----:B------:R-:W-:Y:S01]  /*b9e0*/  FFMA.FTZ R3, R6, R3, -R9 ;  /* 0x0000000306037223 */ /* 0x000fe20000010809 */
[C---:B------:R-:W-:Y:S01]  /*b9f0*/  FMUL.FTZ R20, R11.reuse, R8 ;  /* 0x000000080b147220 */ /* 0x040fe20000410000 */
[----:B------:R-:W-:Y:S01]  /*ba00*/  F2FP.BF16.F32.PACK_AB R9, R14, R35 ;  /* 0x000000230e09723e */ /* 0x000fe200000010ff */
[-C--:B------:R-:W-:Y:S01]  /*ba10*/  FMUL.FTZ R21, R11, R4.reuse ;  /* 0x000000040b157220 */ /* 0x080fe20000410000 */
[----:B------:R-:W-:Y:S01]  /*ba20*/  FFMA.FTZ R11, R6, R5, R10 ;  /* 0x00000005060b7223 */ /* 0x000fe2000001000a */
[----:B------:R-:W-:Y:S01]  /*ba30*/  FFMA.FTZ R13, R7, R4, -R20 ;  /* 0x00000004070d7223 */ /* 0x000fe20000010814 */
[----:B------:R-:W-:Y:S01]  /*ba40*/  F2FP.BF16.F32.PACK_AB R4, R15, R30 ;  /* 0x0000001e0f04723e */ /* 0x000fe200000010ff */
[----:B------:R-:W-:Y:S01]  /*ba50*/  FFMA.FTZ R20, R7, R8, R21 ;  /* 0x0000000807147223 */ /* 0x000fe20000010015 */
[----:B------:R-:W-:-:S02]  /*ba60*/  F2FP.BF16.F32.PACK_AB R5, R24, R33 ;  /* 0x000000211805723e */ /* 0x000fc400000010ff */
[----:B------:R-:W-:Y:S02]  /*ba70*/  F2FP.BF16.F32.PACK_AB R6, R3, R12 ;  /* 0x0000000c0306723e */ /* 0x000fe400000010ff */
[----:B------:R-:W-:Y:S02]  /*ba80*/  F2FP.BF16.F32.PACK_AB R10, R11, R26 ;  /* 0x0000001a0b0a723e */ /* 0x000fe400000010ff */
[----:B------:R-:W-:Y:S02]  /*ba90*/  F2FP.BF16.F32.PACK_AB R7, R13, R28 ;  /* 0x0000001c0d07723e */ /* 0x000fe400000010ff */
[----:B------:R-:W-:Y:S02]  /*baa0*/  F2FP.BF16.F32.PACK_AB R8, R27, R32 ;  /* 0x000000201b08723e */ /* 0x000fe400000010ff */
[----:B------:R-:W-:Y:S01]  /*bab0*/  F2FP.BF16.F32.PACK_AB R11, R20, R31 ;  /* 0x0000001f140b723e */ /* 0x000fe200000010ff */
[----:B------:R0:W-:Y:S04]  /*bac0*/  STS.128 [R36], R4 ;  /* 0x0000000424007388 */ /* 0x0001e80000000c00 */
[----:B------:R0:W-:Y:S02]  /*bad0*/  STS.128 [R0+0xc400], R8 ;  /* 0x00c4000800007388 */ /* 0x0001e40000000c00 */
.L_x_2390:
[----:B------:R-:W-:Y:S05]  /*bae0*/  BSYNC B0 ;  /* 0x0000000000007941 */ /* 0x000fea0003800000 */
.L_x_2383:
        /* <DEDUP_REMOVED lines=8> */
.L_x_2381:
[----:B0--3--:R-:W-:-:S05]  /*bb70*/  IMAD.U32 R0, RZ, RZ, UR41 ;  /* 0x00000029ff007e24 */ /* 0x009fca000f8e00ff */
[----:B------:R-:W-:-:S13]  /*bb80*/  ISETP.NE.AND P0, PT, R0, 0x3, PT ;  /* 0x000000030000780c */ /* 0x000fda0003f05270 */
[----:B------:R-:W-:Y:S05]  /*bb90*/  @!P0 BRA `(.L_x_2410) ;  /* 0x0000000000048947 */ /* 0x000fea0003800000 */
[----:B------:R-:W-:Y:S01]  /*bba0*/  BPT.TRAP 0x1 ;  /* 0x000000040000795c */ /* 0x000fe20000300000 */
.L_x_2410:
[----:B------:R-:W-:Y:S01]  /*bbb0*/  IMAD R0, R19, 0x8, R2 ;  /* 0x0000000813007824 */ /* 0x000fe200078e0202 */
[----:B--2-4-:R-:W-:-:S04]  /*bbc0*/  SHF.L.U32 R5, R137, 0x1f, RZ ;  /* 0x0000001f89057819 */ /* 0x014fc800000006ff */
[----:B------:R0:W2:Y:S01]  /*bbd0*/  SYNCS.PHASECHK.TRANS64.TRYWAIT P1, [R0+URZ+0x2d830], R5 ;  /* 0x02d83005000075a7 */ /* 0x0000a2000802017f */
[----:B------:R-:W-:Y:S05]  /*bbe0*/  @!P0 BRA `(.L_x_2411) ;  /* 0x0000000000048947 */ /* 0x000fea0003800000 */
[----:B------:R-:W-:Y:S01]  /*bbf0*/  BPT.TRAP 0x1 ;  /* 0x000000040000795c */ /* 0x000fe20000300000 */
.L_x_2411:
[----:B-1----:R-:W-:Y:S01]  /*bc00*/  VIADD R3, R2, 0x15400 ;  /* 0x0001540002037836 */ /* 0x002fe20000000000 */
[----:B------:R-:W-:Y:S01]  /*bc10*/  LOP3.LUT R156, R156, 0x10000, RZ, 0xfc, !PT ;  /* 0x000100009c9c7812 */ /* 0x000fe200078efcff */
[----:B------:R-:W-:-:S03]  /*bc20*/  IMAD.MOV.U32 R157, RZ, RZ, -0x7fffffe0 ;  /* 0x80000020ff9d7424 */ /* 0x000fc600078e00ff */
[----:B------:R-:W-:-:S04]  /*bc30*/  SHF.R.U32.HI R3, RZ, 0x4, R3 ;  /* 0x00000004ff037819 */ /* 0x000fc80000011603 */
[----:B------:R-:W-:-:S04]  /*bc40*/  LOP3.LUT R3, R3, 0x3fff, RZ, 0xc0, !PT ;  /* 0x00003fff03037812 */ /* 0x000fc800078ec0ff */
[----:B------:R-:W-:-:S05]  /*bc50*/  LOP3.LUT R3, R3, 0x10000, RZ, 0xfc, !PT ;  /* 0x0001000003037812 */ /* 0x000fca00078efcff */
[----:B------:R1:W-:Y:S01]  /*bc60*/  STL [R1+0x60], R3 ;  /* 0x0000600301007387 */ /* 0x0003e20000100800 */
[----:B--2---:R-:W-:Y:S05]  /*bc70*/  @P1 BRA `(.L_x_2412) ;  /* 0x0000000000081947 */ /* 0x004fea0003800000 */
[----:B------:R-:W2:Y:S02]  /*bc80*/  SYNCS.PHASECHK.TRANS64.TRYWAIT P1, [R0+URZ+0x2d830], R5 ;  /* 0x02d83005000075a7 */ /* 0x000ea4000802017f */
[----:B--2---:R-:W-:Y:S05]  /*bc90*/  @!P1 BRA `(.L_x_2413) ;  /* 0x0000013000a49947 */ /* 0x004fea0003800000 */
.L_x_2412:
[----:B-1----:R-:W3:Y:S01]  /*bca0*/  LDL R3, [R1+0x60] ;  /* 0x0000600001037983 */ /* 0x002ee20000100800 */
[----:B0-2---:R-:W-:Y:S01]  /*bcb0*/  IMAD.MOV.U32 R5, RZ, RZ, -0x7fffffe0 ;  /* 0x80000020ff057424 */ /* 0x005fe200078e00ff */
[----:B------:R-:W-:Y:S05]  /*bcc0*/  WARPSYNC.ALL ;  /* 0x0000000000007948 */ /* 0x000fea0003800000 */
[C---:B------:R-:W-:Y:S01]  /*bcd0*/  R2UR UR4, R156.reuse ;  /* 0x000000009c0472ca */ /* 0x040fe200000e0000 */
[----:B-----5:R-:W-:Y:S01]  /*bce0*/  WARPGROUP.ARRIVE ;  /* 0x00000000000079c5 */ /* 0x020fe20000000000 */
[----:B------:R-:W-:Y:S01]  /*bcf0*/  R2UR UR5, R157 ;  /* 0x000000009d0572ca */ /* 0x000fe200000e0000 */
[----:B------:R-:W-:Y:S01]  /*bd00*/  VIADD R20, R156, 0x2 ;  /* 0x000000029c147836 */ /* 0x000fe20000000000 */
[----:B------:R-:W-:Y:S01]  /*bd10*/  R2UR UR7, R5 ;  /* 0x00000000050772ca */ /* 0x000fe200000e0000 */
[----:B------:R-:W-:-:S02]  /*bd20*/  IMAD.MOV.U32 R21, RZ, RZ, -0x7fffffe0 ;  /* 0x80000020ff157424 */ /* 0x000fc400078e00ff */
[----:B------:R-:W-:Y:S02]  /*bd30*/  IMAD.MOV.U32 R7, RZ, RZ, -0x7fffffe0 ;  /* 0x80000020ff077424 */ /* 0x000fe400078e00ff */
[C---:B------:R-:W-:Y:S01]  /*bd40*/  VIADD R14, R156.reuse, 0x300 ;  /* 0x000003009c0e7836 */ /* 0x040fe20000000000 */
[----:B------:R0:W-:Y:S01]  /*bd50*/  STL.64 [R1+0x30], R20 ;  /* 0x0000301401007387 */ /* 0x0001e20000100a00 */
[----:B------:R-:W-:Y:S02]  /*bd60*/  IMAD.MOV.U32 R15, RZ, RZ, -0x7fffffe0 ;  /* 0x80000020ff0f7424 */ /* 0x000fe400078e00ff */
[C---:B------:R-:W-:Y:S02]  /*bd70*/  VIADD R12, R156.reuse, 0x302 ;  /* 0x000003029c0c7836 */ /* 0x040fe40000000000 */
[----:B------:R-:W-:Y:S01]  /*bd80*/  IMAD.MOV.U32 R13, RZ, RZ, -0x7fffffe0 ;  /* 0x80000020ff0d7424 */ /* 0x000fe200078e00ff */
[----:B------:R0:W-:Y:S01]  /*bd90*/  STL.64 [R1+0x28], R14 ;  /* 0x0000280e01007387 */ /* 0x0001e20000100a00 */
[----:B------:R-:W-:-:S02]  /*bda0*/  VIADD R10, R156, 0x600 ;  /* 0x000006009c0a7836 */ /* 0x000fc40000000000 */
[----:B------:R-:W-:Y:S01]  /*bdb0*/  IMAD.MOV.U32 R11, RZ, RZ, -0x7fffffe0 ;  /* 0x80000020ff0b7424 */ /* 0x000fe200078e00ff */
[----:B------:R0:W-:Y:S01]  /*bdc0*/  STL.64 [R1+0x20], R12 ;  /* 0x0000200c01007387 */ /* 0x0001e20000100a00 */
[----:B------:R-:W-:Y:S02]  /*bdd0*/  VIADD R8, R156, 0x602 ;  /* 0x000006029c087836 */ /* 0x000fe40000000000 */
[----:B------:R-:W-:Y:S01]  /*bde0*/  IMAD.MOV.U32 R9, RZ, RZ, -0x7fffffe0 ;  /* 0x80000020ff097424 */ /* 0x000fe200078e00ff */
[----:B------:R0:W-:Y:S01]  /*bdf0*/  STL.64 [R1+0x18], R10 ;  /* 0x0000180a01007387 */ /* 0x0001e20000100a00 */
[----:B------:R-:W-:-:S03]  /*be00*/  IMAD.MOV.U32 R5, RZ, RZ, -0x7fffffe0 ;  /* 0x80000020ff057424 */ /* 0x000fc600078e00ff */
[----:B------:R0:W-:Y:S01]  /*be10*/  STL.64 [R1+0x10], R8 ;  /* 0x0000100801007387 */ /* 0x0001e20000100a00 */
[----:B---3--:R-:W-:-:S04]  /*be20*/  IMAD R4, R19, 0x600, R3 ;  /* 0x0000060013047824 */ /* 0x008fc800078e0203 */
[C---:B------:R-:W-:Y:S01]  /*be30*/  VIADD R6, R4.reuse, 0x2 ;  /* 0x0000000204067836 */ /* 0x040fe20000000000 */
[----:B------:R-:W-:-:S13]  /*be40*/  R2UR UR6, R4 ;  /* 0x00000000040672ca */ /* 0x000fda00000e0000 */
[----:B------:R-:W-:Y:S01]  /*be50*/  HGMMA.64x128x16.F32.BF16 R24, gdesc[UR4], RZ, !UPT, gsb0 ;  /* 0x01e00000041879f0 */ /* 0x000fe2000c0018ff */
        /* <DEDUP_REMOVED lines=45> */
.L_x_2414:
[----:B------:R-:W2:Y:S01]  /*c130*/  LDL.LU R93, [R1] ;  /* 0x00000000015d7983 */ /* 0x000ea20000300800 */
[----:B------:R-:W0:Y:S01]  /*c140*/  LDC R148, c[0x0][0x448] ;  /* 0x00011200ff947b82 */ /* 0x000e220000000800 */
[----:B------:R-:W-:Y:S01]  /*c150*/  ULDC UR4, c[0x0][0x9d8] ;  /* 0x0002760000047ab9 */ /* 0x000fe20000000800 */
[----:B------:R-:W-:Y:S01]  /*c160*/  ULDC UR47, c[0x0][0x988] ;  /* 0x00026200002f7ab9 */ /* 0x000fe20000000800 */
[----:B------:R-:W3:Y:S01]  /*c170*/  LDL R8, [R1+0x94] ;  /* 0x0000940001087983 */ /* 0x000ee20000100800 */
[----:B------:R-:W-:Y:S01]  /*c180*/  VIADD R0, R0, 0x2d840 ;  /* 0x0002d84000007836 */ /* 0x000fe20000000000 */
[----:B------:R-:W-:Y:S01]  /*c190*/  ULDC UR45, c[0x0][0x9d8] ;  /* 0x00027600002d7ab9 */ /* 0x000fe20000000800 */
[----:B------:R-:W-:Y:S01]  /*c1a0*/  ULDC UR46, c[0x0][0x9d8] ;  /* 0x00027600002e7ab9 */ /* 0x000fe20000000800 */
[----:B------:R-:W3:Y:S01]  /*c1b0*/  LDL R97, [R1+0x84] ;  /* 0x0000840001617983 */ /* 0x000ee20000100800 */
[----:B------:R-:W-:Y:S01]  /*c1c0*/  ULDC UR43, c[0x0][0x988] ;  /* 0x00026200002b7ab9 */ /* 0x000fe20000000800 */
[----:B------:R-:W-:-:S02]  /*c1d0*/  ULDC UR44, c[0x0][0x988] ;  /* 0x00026200002c7ab9 */ /* 0x000fc40000000800 */
[----:B------:R-:W4:Y:S01]  /*c1e0*/  LDL R95, [R1+0x90] ;  /* 0x00009000015f7983 */ /* 0x000f220000100800 */
[----:B------:R-:W-:Y:S01]  /*c1f0*/  FMUL.FTZ R89, R27, UR4 ;  /* 0x000000041b597c20 */ /* 0x000fe20008410000 */
[----:B0-----:R-:W-:Y:S01]  /*c200*/  ISETP.NE.AND P4, PT, R148, 0x1, PT ;  /* 0x000000019400780c */ /* 0x001fe20003f85270 */
[----:B------:R-:W-:-:S12]  /*c210*/  FMUL.FTZ R6, R29, UR4 ;  /* 0x000000041d067c20 */ /* 0x000fd80008410000 */
[----:B------:R-:W0:Y:S08]  /*c220*/  @P4 LDC R27, c[0x0][0x44c] ;  /* 0x00011300ff1b4b82 */ /* 0x000e300000000800 */
[----:B------:R-:W1:Y:S01]  /*c230*/  @P4 LDC R29, c[0x0][0x450] ;  /* 0x00011400ff1d4b82 */ /* 0x000e620000000800 */
[----:B------:R-:W-:Y:S01]  /*c240*/  FMUL.FTZ R90, R26, UR4 ;  /* 0x000000041a5a7c20 */ /* 0x000fe20008410000 */
[----:B------:R-:W-:Y:S01]  /*c250*/  FMUL.FTZ R5, R28, UR4 ;  /* 0x000000041c057c20 */ /* 0x000fe20008410000 */
[----:B------:R-:W-:Y:S01]  /*c260*/  FMUL.FTZ R92, R30, UR4 ;  /* 0x000000041e5c7c20 */ /* 0x000fe20008410000 */
[----:B------:R-:W-:Y:S01]  /*c270*/  MUFU.TANH R89, R89 ;  /* 0x0000005900597308 */ /* 0x000fe20000002400 */
[----:B------:R-:W-:Y:S01]  /*c280*/  FMUL.FTZ R91, R31, UR4 ;  /* 0x000000041f5b7c20 */ /* 0x000fe20008410000 */
[----:B------:R-:W-:-:S06]  /*c290*/  FMUL.FTZ R94, R34, UR4 ;  /* 0x00000004225e7c20 */ /* 0x000fcc0008410000 */
[----:B------:R-:W5:Y:S01]  /*c2a0*/  MUFU.TANH R90, R90 ;  /* 0x0000005a005a7308 */ /* 0x000f620000002400 */
[----:B------:R-:W-:-:S07]  /*c2b0*/  FMUL.FTZ R34, R35, UR4 ;  /* 0x0000000423227c20 */ /* 0x000fce0008410000 */
[----:B------:R-:W5:Y:S01]  /*c2c0*/  MUFU.TANH R92, R92 ;  /* 0x0000005c005c7308 */ /* 0x000f620000002400 */
[----:B------:R-:W-:Y:S01]  /*c2d0*/  FMUL.FTZ R11, R37, UR4 ;  /* 0x00000004250b7c20 */ /* 0x000fe20008410000 */
[----:B------:R-:W-:-:S06]  /*c2e0*/  FMUL.FTZ R37, R38, UR4 ;  /* 0x0000000426257c20 */ /* 0x000fcc0008410000 */
[----:B------:R-:W5:Y:S01]  /*c2f0*/  MUFU.TANH R91, R91 ;  /* 0x0000005b005b7308 */ /* 0x000f620000002400 */
[----:B------:R-:W-:Y:S01]  /*c300*/  FMUL.FTZ R10, R36, UR4 ;  /* 0x00000004240a7c20 */ /* 0x000fe20008410000 */
[----:B------:R-:W-:-:S06]  /*c310*/  FMUL.FTZ R36, R39, UR4 ;  /* 0x0000000427247c20 */ /* 0x000fcc0008410000 */
[----:B------:R-:W5:Y:S01]  /*c320*/  MUFU.TANH R94, R94 ;  /* 0x0000005e005e7308 */ /* 0x000f620000002400 */
[----:B------:R-:W-:Y:S01]  /*c330*/  FMUL.FTZ R38, R43, UR4 ;  /* 0x000000042b267c20 */ /* 0x000fe20008410000 */
[----:B------:R-:W-:Y:S01]  /*c340*/  FMUL.FTZ R9, R33, UR4 ;  /* 0x0000000421097c20 */ /* 0x000fe20008410000 */
[----:B------:R-:W-:-:S05]  /*c350*/  FMUL.FTZ R43, R50, UR4 ;  /* 0x00000004322b7c20 */ /* 0x000fca0008410000 */
        /* <DEDUP_REMOVED lines=14> */
[----:B------:R-:W-:-:S06]  /*c440*/  FMUL.FTZ R41, R47, UR4 ;  /* 0x000000042f297c20 */ /* 0x000fcc0008410000 */
[----:B------:R-:W5:Y:S01]  /*c450*/  MUFU.TANH R38, R38 ;  /* 0x0000002600267308 */ /* 0x000f620000002400 */
[----:B------:R-:W-:-:S07]  /*c460*/  FMUL.FTZ R15, R45, UR4 ;  /* 0x000000042d0f7c20 */ /* 0x000fce0008410000 */
[----:B------:R-:W5:Y:S01]  /*c470*/  MUFU.TANH R40, R40 ;  /* 0x0000002800287308 */ /* 0x000f620000002400 */
[----:B------:R-:W-:-:S07]  /*c480*/  FMUL.FTZ R45, R54, UR4 ;  /* 0x00000004362d7c20 */ /* 0x000fce0008410000 */
        /* <DEDUP_REMOVED lines=13> */
[----:B------:R-:W5:Y:S08]  /*c560*/  MUFU.TANH R47, R47 ;  /* 0x0000002f002f7308 */ /* 0x000f700000002400 */
[----:B------:R-:W5:Y:S08]  /*c570*/  MUFU.TANH R46, R46 ;  /* 0x0000002e002e7308 */ /* 0x000f700000002400 */
[----:B------:R-:W5:Y:S08]  /*c580*/  MUFU.TANH R49, R49 ;  /* 0x0000003100317308 */ /* 0x000f700000002400 */
[----:B------:R-:W5:Y:S01]  /*c590*/  MUFU.TANH R48, R48 ;  /* 0x0000003000307308 */ /* 0x000f620000002400 */
[----:B--2---:R-:W-:Y:S01]  /*c5a0*/  LOP3.LUT R93, R93, 0xfffffffe, RZ, 0xc0, !PT ;  /* 0xfffffffe5d5d7812 */ /* 0x004fe200078ec0ff */
[----:B---3--:R-:W-:-:S04]  /*c5b0*/  IMAD.IADD R8, R8, 0x1, R97 ;  /* 0x0000000108087824 */ /* 0x008fc800078e0261 */
[----:B0-----:R-:W-:Y:S01]  /*c5c0*/  @P4 IMAD.HI.U32 R26, R8, R27, RZ ;  /* 0x0000001b081a4227 */ /* 0x001fe200078e00ff */
[----:B------:R-:W-:-:S04]  /*c5d0*/  @P4 LOP3.LUT R93, R93, 0x1, RZ, 0xfc, !PT ;  /* 0x000000015d5d4812 */ /* 0x000fc800078efcff */
[----:B-1----:R-:W-:Y:S01]  /*c5e0*/  @P4 SHF.R.U32.HI R8, RZ, R29, R26 ;  /* 0x0000001dff084219 */ /* 0x002fe2000001161a */
[----:B------:R-:W-:Y:S01]  /*c5f0*/  STL [R1], R93 ;  /* 0x0000005d01007387 */ /* 0x000fe20000100800 */
[----:B------:R-:W-:-:S03]  /*c600*/  IMAD.MOV.U32 R29, RZ, RZ, -0x80 ;  /* 0xffffff80ff1d7424 */ /* 0x000fc600078e00ff */
[----:B------:R-:W0:Y:S01]  /*c610*/  SHFL.IDX PT, R93, R8, 0x1, 0x1c1f ;  /* 0x003c1f00085d7f89 */ /* 0x000e2200000e0000 */
[----:B------:R-:W-:Y:S02]  /*c620*/  IMAD R28, R88, R29, 0x80 ;  /* 0x00000080581c7424 */ /* 0x000fe400078e021d */
[----:B------:R-:W-:Y:S01]  /*c630*/  FMUL.FTZ R26, R56, UR4 ;  /* 0x00000004381a7c20 */ /* 0x000fe20008410000 */
[----:B------:R-:W-:Y:S01]  /*c640*/  FMUL.FTZ R27, R57, UR4 ;  /* 0x00000004391b7c20 */ /* 0x000fe20008410000 */
[----:B------:R-:W-:Y:S01]  /*c650*/  FMUL.FTZ R58, R83, UR4 ;  /* 0x00000004533a7c20 */ /* 0x000fe20008410000 */
[----:B------:R-:W-:Y:S02]  /*c660*/  VIADD R29, R28, 0x1 ;  /* 0x000000011c1d7836 */ /* 0x000fe40000000000 */
[----:B------:R-:W-:Y:S01]  /*c670*/  FMUL.FTZ R86, R86, UR4 ;  /* 0x0000000456567c20 */ /* 0x000fe20008410000 */
[----:B------:R-:W-:Y:S02]  /*c680*/  IMAD.IADD R28, R147, 0x1, R28 ;  /* 0x00000001931c7824 */ /* 0x000fe400078e021c */
[----:B------:R-:W-:Y:S01]  /*c690*/  FMUL.FTZ R87, R87, UR4 ;  /* 0x0000000457577c20 */ /* 0x000fe20008410000 */
[C---:B----4-:R-:W-:Y:S01]  /*c6a0*/  IMAD R29, R95.reuse, -0x2, R29 ;  /* 0xfffffffe5f1d7824 */ /* 0x050fe200078e021d */
[----:B------:R-:W-:Y:S01]  /*c6b0*/  MUFU.TANH R3, R3 ;  /* 0x0000000300037308 */ /* 0x000fe20000002400 */
[----:B------:R-:W-:-:S02]  /*c6c0*/  IMAD R28, R95, -0x2, R28 ;  /* 0xfffffffe5f1c7824 */ /* 0x000fc400078e021c */
[----:B------:R-:W-:Y:S01]  /*c6d0*/  FMUL.FTZ R64, R64, UR4 ;  /* 0x0000000440407c20 */ /* 0x000fe20008410000 */
[----:B------:R-:W-:Y:S01]  /*c6e0*/  FMUL.FTZ R65, R65, UR4 ;  /* 0x0000000441417c20 */ /* 0x000fe20008410000 */
[----:B------:R-:W-:Y:S01]  /*c6f0*/  IADD3 R29, -R146, R29, R147 ;  /* 0x0000001d921d7210 */ /* 0x000fe20007ffe193 */
[----:B------:R-:W2:Y:S02]  /*c700*/  LDL R98, [R1+0x7c] ;  /* 0x00007c0001627983 */ /* 0x000ea40000100800 */
[----:B------:R-:W-:Y:S02]  /*c710*/  MUFU.TANH R58, R58 ;  /* 0x0000003a003a7308 */ /* 0x000fe40000002400 */
[----:B------:R-:W3:Y:S04]  /*c720*/  LDL R96, [R1+0x8] ;  /* 0x0000080001607983 */ /* 0x000ee80000100800 */
[----:B------:R-:W4:Y:S01]  /*c730*/  LDL R95, [R1+0x4] ;  /* 0x00000400015f7983 */ /* 0x000f220000100800 */
[----:B0-----:R-:W-:-:S04]  /*c740*/  VIADDMNMX R93, R93, R29, R28, PT ;  /* 0x0000001d5d5d7246 */ /* 0x001fc8000380011c */
[C---:B------:R-:W-:Y:S02]  /*c750*/  ISETP.GT.AND P1, PT, R93.reuse, RZ, PT ;  /* 0x000000ff5d00720c */ /* 0x040fe40003f24270 */
[C---:B------:R-:W-:Y:S02]  /*c760*/  ISETP.GT.AND P2, PT, R93.reuse, 0x1, PT ;  /* 0x000000015d00780c */ /* 0x040fe40003f44270 */
[----:B------:R-:W-:Y:S02]  /*c770*/  ISETP.GT.AND P3, PT, R93, 0x8, PT ;  /* 0x000000085d00780c */ /* 0x000fe40003f64270 */
[----:B-----5:R-:W-:Y:S02]  /*c780*/  FSEL R30, R90, -INF , P1 ;  /* 0xff8000005a1e7808 */ /* 0x020fe40000800000 */
[----:B------:R-:W-:Y:S02]  /*c790*/  FSEL R31, R89, -INF , P2 ;  /* 0xff800000591f7808 */ /* 0x000fe40001000000 */
[----:B------:R-:W-:-:S02]  /*c7a0*/  ISETP.GT.AND P1, PT, R93, 0x9, PT ;  /* 0x000000095d00780c */ /* 0x000fc40003f24270 */
[----:B------:R-:W-:Y:S02]  /*c7b0*/  FSEL R33, R92, -INF , P3 ;  /* 0xff8000005c217808 */ /* 0x000fe40001800000 */
[----:B------:R-:W-:Y:S02]  /*c7c0*/  FMNMX.FTZ R50, R30, R31, !PT ;  /* 0x0000001f1e327209 */ /* 0x000fe40007810000 */
[----:B------:R-:W-:Y:S02]  /*c7d0*/  ISETP.GT.AND P2, PT, R93, 0x10, PT ;  /* 0x000000105d00780c */ /* 0x000fe40003f44270 */
[----:B------:R-:W-:Y:S02]  /*c7e0*/  FSEL R32, R91, -INF , P1 ;  /* 0xff8000005b207808 */ /* 0x000fe40000800000 */
[----:B------:R-:W-:Y:S02]  /*c7f0*/  FMNMX.FTZ R51, R33, R50, !PT ;  /* 0x0000003221337209 */ /* 0x000fe40007810000 */
        /* <DEDUP_REMOVED lines=29> */
[----:B------:R-:W-:Y:S01]  /*c9d0*/  FMNMX.FTZ R57, R43, R56, !PT ;  /* 0x000000382b397209 */ /* 0x000fe20007810000 */
[----:B------:R-:W-:Y:S01]  /*c9e0*/  FMUL.FTZ R50, R66, UR4 ;  /* 0x0000000442327c20 */ /* 0x000fe20008410000 */
[----:B------:R-:W-:-:S02]  /*c9f0*/  ISETP.GT.AND P1, PT, R93, 0x39, PT ;  /* 0x000000395d00780c */ /* 0x000fc40003f24270 */
[----:B------:R-:W-:Y:S02]  /*ca00*/  FSEL R45, R45, -INF , P2 ;  /* 0xff8000002d2d7808 */ /* 0x000fe40001000000 */
[----:B------:R-:W-:Y:S01]  /*ca10*/  FMNMX.FTZ R56, R42, R57, !PT ;  /* 0x000000392a387209 */ /* 0x000fe20007810000 */
[----:B------:R-:W-:Y:S01]  /*ca20*/  FMUL.FTZ R51, R67, UR4 ;  /* 0x0000000443337c20 */ /* 0x000fe20008410000 */
[----:B------:R-:W-:Y:S02]  /*ca30*/  ISETP.GT.AND P2, PT, R93, 0x40, PT ;  /* 0x000000405d00780c */ /* 0x000fe40003f44270 */
[----:B------:R-:W-:Y:S02]  /*ca40*/  FSEL R44, R44, -INF , P1 ;  /* 0xff8000002c2c7808 */ /* 0x000fe40000800000 */
[----:B------:R-:W-:Y:S01]  /*ca50*/  FMNMX.FTZ R59, R45, R56, !PT ;  /* 0x000000382d3b7209 */ /* 0x000fe20007810000 */
[----:B------:R-:W0:Y:S01]  /*ca60*/  MUFU.TANH R50, R50 ;  /* 0x0000003200327308 */ /* 0x000e220000002400 */
[----:B------:R-:W-:Y:S01]  /*ca70*/  ISETP.GT.AND P1, PT, R93, 0x41, PT ;  /* 0x000000415d00780c */ /* 0x000fe20003f24270 */
[----:B------:R-:W-:Y:S01]  /*ca80*/  FMUL.FTZ R52, R70, UR4 ;  /* 0x0000000446347c20 */ /* 0x000fe20008410000 */
[----:B------:R-:W-:-:S02]  /*ca90*/  FSEL R47, R47, -INF , P2 ;  /* 0xff8000002f2f7808 */ /* 0x000fc40001000000 */
[----:B------:R-:W-:Y:S01]  /*caa0*/  FMNMX.FTZ R56, R44, R59, !PT ;  /* 0x0000003b2c387209 */ /* 0x000fe20007810000 */
[----:B------:R-:W-:Y:S01]  /*cab0*/  FMUL.FTZ R53, R71, UR4 ;  /* 0x0000000447357c20 */ /* 0x000fe20008410000 */
[----:B------:R-:W-:Y:S01]  /*cac0*/  ISETP.GT.AND P2, PT, R93, 0x48, PT ;  /* 0x000000485d00780c */ /* 0x000fe20003f44270 */
[----:B------:R-:W1:Y:S01]  /*cad0*/  MUFU.TANH R51, R51 ;  /* 0x0000003300337308 */ /* 0x000e620000002400 */
[----:B------:R-:W-:Y:S02]  /*cae0*/  FSEL R46, R46, -INF , P1 ;  /* 0xff8000002e2e7808 */ /* 0x000fe40000800000 */
[----:B------:R-:W-:Y:S01]  /*caf0*/  FMNMX.FTZ R63, R47, R56, !PT ;  /* 0x000000382f3f7209 */ /* 0x000fe20007810000 */
[----:B------:R-:W-:Y:S01]  /*cb00*/  FMUL.FTZ R54, R74, UR4 ;  /* 0x000000044a367c20 */ /* 0x000fe20008410000 */
[----:B------:R-:W-:Y:S02]  /*cb10*/  ISETP.GT.AND P1, PT, R93, 0x49, PT ;  /* 0x000000495d00780c */ /* 0x000fe40003f24270 */
[----:B------:R-:W-:Y:S01]  /*cb20*/  FSEL R49, R49, -INF , P2 ;  /* 0xff80000031317808 */ /* 0x000fe20001000000 */
[----:B------:R-:W5:Y:S01]  /*cb30*/  MUFU.TANH R52, R52 ;  /* 0x0000003400347308 */ /* 0x000f620000002400 */
[----:B------:R-:W-:Y:S01]  /*cb40*/  FMNMX.FTZ R56, R46, R63, !PT ;  /* 0x0000003f2e387209 */ /* 0x000fe20007810000 */
[----:B------:R-:W-:Y:S01]  /*cb50*/  FMUL.FTZ R55, R75, UR4 ;  /* 0x000000044b377c20 */ /* 0x000fe20008410000 */
[----:B------:R-:W-:-:S02]  /*cb60*/  ISETP.GT.AND P2, PT, R93, 0x50, PT ;  /* 0x000000505d00780c */ /* 0x000fc40003f44270 */
[----:B------:R-:W-:Y:S02]  /*cb70*/  FSEL R48, R48, -INF , P1 ;  /* 0xff80000030307808 */ /* 0x000fe40000800000 */
[----:B------:R-:W-:Y:S01]  /*cb80*/  FMNMX.FTZ R63, R49, R56, !PT ;  /* 0x00000038313f7209 */ /* 0x000fe20007810000 */
[----:B------:R-:W5:Y:S01]  /*cb90*/  MUFU.TANH R53, R53 ;  /* 0x0000003500357308 */ /* 0x000f620000002400 */
[----:B------:R-:W-:Y:S01]  /*cba0*/  ISETP.GT.AND P1, PT, R93, 0x51, PT ;  /* 0x000000515d00780c */ /* 0x000fe20003f24270 */
[----:B------:R-:W-:Y:S01]  /*cbb0*/  FMUL.FTZ R57, R78, UR4 ;  /* 0x000000044e397c20 */ /* 0x000fe20008410000 */
[----:B0-----:R-:W-:Y:S02]  /*cbc0*/  FSEL R50, R50, -INF , P2 ;  /* 0xff80000032327808 */ /* 0x001fe40001000000 */
[----:B------:R-:W-:-:S03]  /*cbd0*/  FMNMX.FTZ R63, R48, R63, !PT ;  /* 0x0000003f303f7209 */ /* 0x000fc60007810000 */
[----:B------:R-:W0:Y:S01]  /*cbe0*/  MUFU.TANH R54, R54 ;  /* 0x0000003600367308 */ /* 0x000e220000002400 */
[----:B------:R-:W-:Y:S01]  /*cbf0*/  ISETP.GT.AND P2, PT, R93, 0x58, PT ;  /* 0x000000585d00780c */ /* 0x000fe20003f44270 */
[----:B------:R-:W-:Y:S01]  /*cc00*/  FMUL.FTZ R59, R79, UR4 ;  /* 0x000000044f3b7c20 */ /* 0x000fe20008410000 */
[----:B-1----:R-:W-:Y:S02]  /*cc10*/  FSEL R51, R51, -INF , P1 ;  /* 0xff80000033337808 */ /* 0x002fe40000800000 */
[----:B------:R-:W-:-:S03]  /*cc20*/  FMNMX.FTZ R62, R50, R63, !PT ;  /* 0x0000003f323e7209 */ /* 0x000fc60007810000 */
[----:B------:R-:W1:Y:S01]  /*cc30*/  MUFU.TANH R55, R55 ;  /* 0x0000003700377308 */ /* 0x000e620000002400 */
[----:B------:R-:W-:Y:S01]  /*cc40*/  ISETP.GT.AND P1, PT, R93, 0x59, PT ;  /* 0x000000595d00780c */ /* 0x000fe20003f24270 */
[----:B------:R-:W-:Y:S01]  /*cc50*/  FMUL.FTZ R56, R82, UR4 ;  /* 0x0000000452387c20 */ /* 0x000fe20008410000 */
[----:B-----5:R-:W-:Y:S02]  /*cc60*/  FSEL R52, R52, -INF , P2 ;  /* 0xff80000034347808 */ /* 0x020fe40001000000 */
[----:B------:R-:W-:-:S03]  /*cc70*/  FMNMX.FTZ R63, R51, R62, !PT ;  /* 0x0000003e333f7209 */ /* 0x000fc60007810000 */
[----:B------:R-:W5:Y:S01]  /*cc80*/  MUFU.TANH R57, R57 ;  /* 0x0000003900397308 */ /* 0x000f620000002400 */
[----:B------:R-:W-:Y:S02]  /*cc90*/  ISETP.GT.AND P2, PT, R93, 0x60, PT ;  /* 0x000000605d00780c */ /* 0x000fe40003f44270 */
[----:B------:R-:W-:Y:S02]  /*cca0*/  FSEL R53, R53, -INF , P1 ;  /* 0xff80000035357808 */ /* 0x000fe40000800000 */
[----:B------:R-:W-:-:S03]  /*ccb0*/  FMNMX.FTZ R62, R52, R63, !PT ;  /* 0x0000003f343e7209 */ /* 0x000fc60007810000 */
[----:B------:R-:W5:Y:S01]  /*ccc0*/  MUFU.TANH R59, R59 ;  /* 0x0000003b003b7308 */ /* 0x000f620000002400 */
[----:B------:R-:W-:Y:S02]  /*ccd0*/  ISETP.GT.AND P1, PT, R93, 0x61, PT ;  /* 0x000000615d00780c */ /* 0x000fe40003f24270 */
[----:B0-----:R-:W-:Y:S02]  /*cce0*/  FSEL R54, R54, -INF , P2 ;  /* 0xff80000036367808 */ /* 0x001fe40001000000 */
[----:B------:R-:W-:-:S03]  /*ccf0*/  FMNMX.FTZ R63, R53, R62, !PT ;  /* 0x0000003e353f7209 */ /* 0x000fc60007810000 */
[----:B------:R-:W0:Y:S01]  /*cd00*/  MUFU.TANH R56, R56 ;  /* 0x0000003800387308 */ /* 0x000e220000002400 */
[----:B------:R-:W-:Y:S02]  /*cd10*/  ISETP.GT.AND P2, PT, R93, 0x68, PT ;  /* 0x000000685d00780c */ /* 0x000fe40003f44270 */
[----:B-1----:R-:W-:Y:S02]  /*cd20*/  FSEL R55, R55, -INF , P1 ;  /* 0xff80000037377808 */ /* 0x002fe40000800000 */
[----:B------:R-:W-:Y:S02]  /*cd30*/  FMNMX.FTZ R62, R54, R63, !PT ;  /* 0x0000003f363e7209 */ /* 0x000fe40007810000 */
[----:B------:R-:W-:Y:S01]  /*cd40*/  ISETP.GT.AND P1, PT, R93, 0x69, PT ;  /* 0x000000695d00780c */ /* 0x000fe20003f24270 */
[----:B------:R-:W1:Y:S01]  /*cd50*/  MUFU.TANH R86, R86 ;  /* 0x0000005600567308 */ /* 0x000e620000002400 */
[----:B-----5:R-:W-:Y:S02]  /*cd60*/  FSEL R57, R57, -INF , P2 ;  /* 0xff80000039397808 */ /* 0x020fe40001000000 */
[----:B------:R-:W-:-:S02]  /*cd70*/  FMNMX.FTZ R62, R55, R62, !PT ;  /* 0x0000003e373e7209 */ /* 0x000fc40007810000 */
[----:B------:R-:W-:Y:S02]  /*cd80*/  ISETP.GT.AND P2, PT, R93, 0x70, PT ;  /* 0x000000705d00780c */ /* 0x000fe40003f44270 */
[----:B------:R-:W-:Y:S01]  /*cd90*/  FSEL R59, R59, -INF , P1 ;  /* 0xff8000003b3b7808 */ /* 0x000fe20000800000 */
[----:B------:R-:W5:Y:S01]  /*cda0*/  MUFU.TANH R87, R87 ;  /* 0x0000005700577308 */ /* 0x000f620000002400 */
[----:B------:R-:W-:Y:S02]  /*cdb0*/  FMNMX.FTZ R66, R57, R62, !PT ;  /* 0x0000003e39427209 */ /* 0x000fe40007810000 */
[----:B------:R-:W-:Y:S02]  /*cdc0*/  ISETP.GT.AND P1, PT, R93, 0x71, PT ;  /* 0x000000715d00780c */ /* 0x000fe40003f24270 */
[----:B0-----:R-:W-:Y:S02]  /*cdd0*/  FSEL R56, R56, -INF , P2 ;  /* 0xff80000038387808 */ /* 0x001fe40001000000 */
[----:B------:R-:W-:-:S02]  /*cde0*/  FMNMX.FTZ R63, R59, R66, !PT ;  /* 0x000000423b3f7209 */ /* 0x000fc40007810000 */
[C---:B------:R-:W-:Y:S02]  /*cdf0*/  ISETP.GT.AND P2, PT, R93.reuse, 0x78, PT ;  /* 0x000000785d00780c */ /* 0x040fe40003f44270 */
[----:B------:R-:W-:Y:S02]  /*ce00*/  FSEL R58, R58, -INF , P1 ;  /* 0xff8000003a3a7808 */ /* 0x000fe40000800000 */
[----:B------:R-:W-:Y:S01]  /*ce10*/  FMNMX.FTZ R67, R56, R63, !PT ;  /* 0x0000003f38437209 */ /* 0x000fe20007810000 */
[----:B------:R-:W-:Y:S01]  /*ce20*/  FMUL.FTZ R62, R60, UR4 ;  /* 0x000000043c3e7c20 */ /* 0x000fe20008410000 */
[----:B------:R-:W-:Y:S02]  /*ce30*/  ISETP.GT.AND P1, PT, R93, 0x79, PT ;  /* 0x000000795d00780c */ /* 0x000fe40003f24270 */
[----:B-1----:R-:W-:Y:S02]  /*ce40*/  FSEL R60, R86, -INF , P2 ;  /* 0xff800000563c7808 */ /* 0x002fe40001000000 */
[----:B------:R-:W-:Y:S01]  /*ce50*/  FMNMX.FTZ R67, R58, R67, !PT ;  /* 0x000000433a437209 */ /* 0x000fe20007810000 */
[----:B------:R-:W-:Y:S01]  /*ce60*/  FMUL.FTZ R63, R61, UR4 ;  /* 0x000000043d3f7c20 */ /* 0x000fe20008410000 */
[----:B-----5:R-:W-:-:S02]  /*ce70*/  FSEL R61, R87, -INF , P1 ;  /* 0xff800000573d7808 */ /* 0x020fc40000800000 */
[----:B------:R-:W-:-:S04]  /*ce80*/  FMNMX.FTZ R66, R60, R67, !PT ;  /* 0x000000433c427209 */ /* 0x000fc80007810000 */
[----:B------:R-:W-:-:S05]  /*ce90*/  FMNMX.FTZ R70, R61, R66, !PT ;  /* 0x000000423d467209 */ /* 0x000fca0007810000 */
[----:B------:R-:W0:Y:S02]  /*cea0*/  SHFL.BFLY PT, R71, R70, 0x2, 0x1f ;  /* 0x0c401f0046477f89 */ /* 0x000e2400000e0000 */
[----:B0-----:R-:W-:-:S05]  /*ceb0*/  FMNMX.FTZ R74, R70, R71, !PT ;  /* 0x00000047464a7209 */ /* 0x001fca0007810000 */
[----:B------:R-:W0:Y:S01]  /*cec0*/  SHFL.BFLY PT, R75, R74, 0x1, 0x1f ;  /* 0x0c201f004a4b7f89 */ /* 0x000e2200000e0000 */
[----:B------:R-:W-:-:S03]  /*ced0*/  FMUL.FTZ R71, R77, UR4 ;  /* 0x000000044d477c20 */ /* 0x000fc60008410000 */
[----:B------:R0:W1:Y:S01]  /*cee0*/  SHFL.IDX PT, R77, R8, RZ, 0x1c1f ;  /* 0x001c1fff084d7589 */ /* 0x00006200000e0000 */
[----:B------:R-:W5:Y:S08]  /*cef0*/  MUFU.TANH R4, R4 ;  /* 0x0000000400047308 */ /* 0x000f700000002400 */
[----:B------:R-:W5:Y:S01]  /*cf00*/  MUFU.TANH R5, R5 ;  /* 0x0000000500057308 */ /* 0x000f620000002400 */
[----:B0-----:R-:W-:-:S07]  /*cf10*/  FMNMX.FTZ R8, R74, R75, !PT ;  /* 0x0000004b4a087209 */ /* 0x001fce0007810000 */
[----:B------:R-:W0:Y:S01]  /*cf20*/  MUFU.TANH R6, R6 ;  /* 0x0000000600067308 */ /* 0x000e220000002400 */
[C---:B------:R-:W-:Y:S01]  /*cf30*/  FSETP.NEU.FTZ.AND P1, PT, R8.reuse, -INF , PT ;  /* 0xff8000000800780b */ /* 0x040fe20003f3d000 */
[----:B------:R-:W-:Y:S01]  /*cf40*/  FMUL.FTZ R74, R8, UR47 ;  /* 0x0000002f084a7c20 */ /* 0x000fe20008410000 */
[----:B-1----:R-:W-:-:S05]  /*cf50*/  VIADDMNMX R28, R77, R29, R28, PT ;  /* 0x0000001d4d1c7246 */ /* 0x002fca000380011c */
[----:B------:R-:W1:Y:S01]  /*cf60*/  MUFU.TANH R7, R7 ;  /* 0x0000000700077308 */ /* 0x000e620000002400 */
[----:B------:R-:W-:Y:S02]  /*cf70*/  FSEL R74, R74, RZ, P1 ;  /* 0x000000ff4a4a7208 */ /* 0x000fe40000800000 */
[C---:B------:R-:W-:Y:S02]  /*cf80*/  ISETP.GT.AND P1, PT, R28.reuse, RZ, PT ;  /* 0x000000ff1c00720c */ /* 0x040fe40003f24270 */
[C---:B------:R-:W-:Y:S02]  /*cf90*/  ISETP.GT.AND P2, PT, R28.reuse, 0x1, PT ;  /* 0x000000011c00780c */ /* 0x040fe40003f44270 */
[----:B------:R-:W-:Y:S01]  /*cfa0*/  ISETP.GT.AND P3, PT, R28, 0x8, PT ;  /* 0x000000081c00780c */ /* 0x000fe20003f64270 */
[----:B------:R-:W2:Y:S01]  /*cfb0*/  MUFU.TANH R9, R9 ;  /* 0x0000000900097308 */ /* 0x000ea20000002400 */
[----:B------:R-:W-:Y:S02]  /*cfc0*/  FSEL R3, R3, -INF , P1 ;  /* 0xff80000003037808 */ /* 0x000fe40000800000 */
[----:B-----5:R-:W-:-:S02]  /*cfd0*/  FSEL R4, R4, -INF , P2 ;  /* 0xff80000004047808 */ /* 0x020fc40001000000 */
[----:B------:R-:W-:Y:S02]  /*cfe0*/  ISETP.GT.AND P1, PT, R28, 0x9, PT ;  /* 0x000000091c00780c */ /* 0x000fe40003f24270 */
[----:B------:R-:W-:Y:S01]  /*cff0*/  FSEL R5, R5, -INF , P3 ;  /* 0xff80000005057808 */ /* 0x000fe20001800000 */
[----:B------:R-:W5:Y:S01]  /*d000*/  MUFU.TANH R10, R10 ;  /* 0x0000000a000a7308 */ /* 0x000f620000002400 */
[----:B------:R-:W-:Y:S01]  /*d010*/  FMNMX.FTZ R78, R3, R4, !PT ;  /* 0x00000004034e7209 */ /* 0x000fe20007810000 */
[--C-:B------:R-:W-:Y:S01]  /*d020*/  FFMA.FTZ R29, R30, UR47, -R74.reuse ;  /* 0x0000002f1e1d7c23 */ /* 0x100fe2000801084a */
[----:B------:R-:W-:Y:S02]  /*d030*/  ISETP.GT.AND P2, PT, R28, 0x10, PT ;  /* 0x000000101c00780c */ /* 0x000fe40003f44270 */
[----:B0-----:R-:W-:Y:S02]  /*d040*/  FSEL R6, R6, -INF , P1 ;  /* 0xff80000006067808 */ /* 0x001fe40000800000 */
[----:B------:R-:W-:Y:S01]  /*d050*/  FMNMX.FTZ R77, R5, R78, !PT ;  /* 0x0000004e054d7209 */ /* 0x000fe20007810000 */
[----:B------:R-:W0:Y:S01]  /*d060*/  MUFU.TANH R11, R11 ;  /* 0x0000000b000b7308 */ /* 0x000e220000002400 */
[--C-:B------:R-:W-:Y:S01]  /*d070*/  FFMA.FTZ R30, R31, UR47, -R74.reuse ;  /* 0x0000002f1f1e7c23 */ /* 0x100fe2000801084a */
[----:B------:R-:W-:Y:S01]  /*d080*/  FFMA.FTZ R31, R33, UR47, -R74 ;  /* 0x0000002f211f7c23 */ /* 0x000fe2000801084a */
[----:B------:R-:W-:-:S02]  /*d090*/  ISETP.GT.AND P1, PT, R28, 0x11, PT ;  /* 0x000000111c00780c */ /* 0x000fc40003f24270 */
[----:B-1----:R-:W-:Y:S02]  /*d0a0*/  FSEL R33, R7, -INF , P2 ;  /* 0xff80000007217808 */ /* 0x002fe40001000000 */
[----:B------:R-:W-:Y:S01]  /*d0b0*/  FMNMX.FTZ R78, R6, R77, !PT ;  /* 0x0000004d064e7209 */ /* 0x000fe20007810000 */
[----:B------:R-:W1:Y:S01]  /*d0c0*/  MUFU.TANH R12, R12 ;  /* 0x0000000c000c7308 */ /* 0x000e620000002400 */
[----:B------:R-:W-:Y:S02]  /*d0d0*/  ISETP.GT.AND P2, PT, R28, 0x18, PT ;  /* 0x000000181c00780c */ /* 0x000fe40003f44270 */
[----:B--2---:R-:W-:Y:S02]  /*d0e0*/  FSEL R9, R9, -INF , P1 ;  /* 0xff80000009097808 */ /* 0x004fe40000800000 */
[----:B------:R-:W-:-:S03]  /*d0f0*/  FMNMX.FTZ R78, R33, R78, !PT ;  /* 0x0000004e214e7209 */ /* 0x000fc60007810000 */
[----:B------:R-:W2:Y:S01]  /*d100*/  MUFU.TANH R13, R13 ;  /* 0x0000000d000d7308 */ /* 0x000ea20000002400 */
[----:B------:R-:W-:Y:S01]  /*d110*/  FFMA.FTZ R77, R32, UR47, -R74 ;  /* 0x0000002f204d7c23 */ /* 0x000fe2000801084a */
[----:B------:R-:W-:Y:S02]  /*d120*/  ISETP.GT.AND P1, PT, R28, 0x19, PT ;  /* 0x000000191c00780c */ /* 0x000fe40003f24270 */
[----:B-----5:R-:W-:Y:S02]  /*d130*/  FSEL R32, R10, -INF , P2 ;  /* 0xff8000000a207808 */ /* 0x020fe40001000000 */
[----:B------:R-:W-:Y:S02]  /*d140*/  FMNMX.FTZ R7, R9, R78, !PT ;  /* 0x0000004e09077209 */ /* 0x000fe40007810000 */
[----:B------:R-:W-:Y:S01]  /*d150*/  MUFU.TANH R14, R14 ;  /* 0x0000000e000e7308 */ /* 0x000fe20000002400 */
[----:B------:R-:W-:Y:S02]  /*d160*/  ISETP.GT.AND P2, PT, R28, 0x20, PT ;  /* 0x000000201c00780c */ /* 0x000fe40003f44270 */
[----:B0-----:R-:W-:-:S02]  /*d170*/  FSEL R11, R11, -INF , P1 ;  /* 0xff8000000b0b7808 */ /* 0x001fc40000800000 */
[----:B------:R-:W-:-:S03]  /*d180*/  FMNMX.FTZ R78, R32, R7, !PT ;  /* 0x00000007204e7209 */ /* 0x000fc60007810000 */
[----:B------:R-:W0:Y:S01]  /*d190*/  MUFU.TANH R15, R15 ;  /* 0x0000000f000f7308 */ /* 0x000e220000002400 */
[----:B------:R-:W-:Y:S01]  /*d1a0*/  FFMA.FTZ R79, R35, UR47, -R74 ;  /* 0x0000002f234f7c23 */ /* 0x000fe2000801084a */
[----:B------:R-:W-:Y:S02]  /*d1b0*/  ISETP.GT.AND P1, PT, R28, 0x21, PT ;  /* 0x000000211c00780c */ /* 0x000fe40003f24270 */
[----:B-1----:R-:W-:Y:S02]  /*d1c0*/  FSEL R35, R12, -INF , P2 ;  /* 0xff8000000c237808 */ /* 0x002fe40001000000 */
[----:B------:R-:W-:Y:S02]  /*d1d0*/  FMNMX.FTZ R78, R11, R78, !PT ;  /* 0x0000004e0b4e7209 */ /* 0x000fe40007810000 */
[----:B------:R-:W1:Y:S01]  /*d1e0*/  MUFU.TANH R20, R20 ;  /* 0x0000001400147308 */ /* 0x000e620000002400 */
[----:B------:R-:W-:Y:S02]  /*d1f0*/  ISETP.GT.AND P2, PT, R28, 0x28, PT ;  /* 0x000000281c00780c */ /* 0x000fe40003f44270 */
[----:B--2---:R-:W-:-:S02]  /*d200*/  FSEL R13, R13, -INF , P1 ;  /* 0xff8000000d0d7808 */ /* 0x004fc40000800000 */
[----:B------:R-:W-:-:S03]  /*d210*/  FMNMX.FTZ R78, R35, R78, !PT ;  /* 0x0000004e234e7209 */ /* 0x000fc60007810000 */
[----:B------:R-:W-:Y:S01]  /*d220*/  MUFU.TANH R21, R21 ;  /* 0x0000001500157308 */ /* 0x000fe20000002400 */
[----:B------:R-:W-:Y:S02]  /*d230*/  ISETP.GT.AND P1, PT, R28, 0x29, PT ;  /* 0x000000291c00780c */ /* 0x000fe40003f24270 */
[----:B------:R-:W-:-:S05]  /*d240*/  FMNMX.FTZ R7, R13, R78, !PT ;  /* 0x0000004e0d077209 */ /* 0x000fca0007810000 */
[----:B------:R2:W-:Y:S01]  /*d250*/  MUFU.EX2 R10, R77 ;  /* 0x0000004d000a7308 */ /* 0x0005e20000000800 */
[----:B0-----:R-:W-:-:S07]  /*d260*/  FSEL R15, R15, -INF , P1 ;  /* 0xff8000000f0f7808 */ /* 0x001fce0000800000 */
[----:B------:R-:W0:Y:S01]  /*d270*/  MUFU.TANH R24, R24 ;  /* 0x0000001800187308 */ /* 0x000e220000002400 */
[----:B--2---:R-:W-:Y:S01]  /*d280*/  FFMA.FTZ R77, R34, UR47, -R74 ;  /* 0x0000002f224d7c23 */ /* 0x004fe2000801084a */
[----:B------:R-:W-:Y:S02]  /*d290*/  FSEL R34, R14, -INF , P2 ;  /* 0xff8000000e227808 */ /* 0x000fe40001000000 */
[----:B------:R-:W-:Y:S02]  /*d2a0*/  ISETP.GT.AND P2, PT, R28, 0x30, PT ;  /* 0x000000301c00780c */ /* 0x000fe40003f44270 */
[----:B------:R-:W-:Y:S02]  /*d2b0*/  FMNMX.FTZ R78, R34, R7, !PT ;  /* 0x00000007224e7209 */ /* 0x000fe40007810000 */
[----:B------:R-:W2:Y:S01]  /*d2c0*/  MUFU.TANH R25, R25 ;  /* 0x0000001900197308 */ /* 0x000ea20000002400 */
[----:B------:R-:W-:Y:S01]  /*d2d0*/  FMUL.FTZ R66, R68, UR4 ;  /* 0x0000000444427c20 */ /* 0x000fe20008410000 */
[----:B------:R-:W-:Y:S01]  /*d2e0*/  ISETP.GT.AND P1, PT, R28, 0x31, PT ;  /* 0x000000311c00780c */ /* 0x000fe20003f24270 */
[----:B------:R-:W-:Y:S01]  /*d2f0*/  FMUL.FTZ R68, R72, UR4 ;  /* 0x0000000448447c20 */ /* 0x000fe20008410000 */
[----:B------:R-:W-:-:S04]  /*d300*/  FMNMX.FTZ R78, R15, R78, !PT ;  /* 0x0000004e0f4e7209 */ /* 0x000fc80007810000 */
[----:B------:R5:W-:Y:S01]  /*d310*/  MUFU.EX2 R12, R79 ;  /* 0x0000004f000c7308 */ /* 0x000be20000000800 */
[----:B------:R-:W-:Y:S01]  /*d320*/  FMUL.FTZ R72, R80, UR4 ;  /* 0x0000000450487c20 */ /* 0x000fe20008410000 */
[----:B------:R-:W-:-:S06]  /*d330*/  FFMA.FTZ R80, R36, UR47, -R74 ;  /* 0x0000002f24507c23 */ /* 0x000fcc000801084a */
[----:B------:R-:W3:Y:S01]  /*d340*/  MUFU.TANH R26, R26 ;  /* 0x0000001a001a7308 */ /* 0x000ee20000002400 */
[----:B-----5:R-:W-:Y:S01]  /*d350*/  FFMA.FTZ R79, R37, UR47, -R74 ;  /* 0x0000002f254f7c23 */ /* 0x020fe2000801084a */
[----:B-1----:R-:W-:Y:S02]  /*d360*/  FSEL R37, R20, -INF , P2 ;  /* 0xff80000014257808 */ /* 0x002fe40001000000 */
[----:B------:R-:W-:Y:S02]  /*d370*/  ISETP.GT.AND P2, PT, R28, 0x38, PT ;  /* 0x000000381c00780c */ /* 0x000fe40003f44270 */
[----:B------:R-:W-:Y:S02]  /*d380*/  FMNMX.FTZ R36, R37, R78, !PT ;  /* 0x0000004e25247209 */ /* 0x000fe40007810000 */
[----:B------:R-:W1:Y:S01]  /*d390*/  MUFU.TANH R27, R27 ;  /* 0x0000001b001b7308 */ /* 0x000e620000002400 */
[----:B0-----:R-:W-:-:S07]  /*d3a0*/  FSEL R78, R24, -INF , P2 ;  /* 0xff800000184e7808 */ /* 0x001fce0001000000 */
[----:B------:R0:W-:Y:S01]  /*d3b0*/  MUFU.EX2 R14, R77 ;  /* 0x0000004d000e7308 */ /* 0x0001e20000000800 */
[----:B------:R-:W-:Y:S02]  /*d3c0*/  ISETP.GT.AND P2, PT, R28, 0x40, PT ;  /* 0x000000401c00780c */ /* 0x000fe40003f44270 */
[----:B0-----:R-:W-:-:S05]  /*d3d0*/  FSEL R77, R21, -INF , P1 ;  /* 0xff800000154d7808 */ /* 0x001fca0000800000 */
[----:B------:R-:W0:Y:S01]  /*d3e0*/  MUFU.TANH R62, R62 ;  /* 0x0000003e003e7308 */ /* 0x000e220000002400 */
[----:B------:R-:W-:Y:S02]  /*d3f0*/  ISETP.GT.AND P1, PT, R28, 0x39, PT ;  /* 0x000000391c00780c */ /* 0x000fe40003f24270 */
[----:B------:R-:W-:Y:S02]  /*d400*/  FMNMX.FTZ R7, R77, R36, !PT ;  /* 0x000000244d077209 */ /* 0x000fe40007810000 */
[----:B--2---:R-:W-:Y:S02]  /*d410*/  FSEL R25, R25, -INF , P1 ;  /* 0xff80000019197808 */ /* 0x004fe40000800000 */
[----:B------:R-:W-:Y:S01]  /*d420*/  FMNMX.FTZ R36, R78, R7, !PT ;  /* 0x000000074e247209 */ /* 0x000fe20007810000 */
[----:B------:R-:W2:Y:S01]  /*d430*/  MUFU.TANH R63, R63 ;  /* 0x0000003f003f7308 */ /* 0x000ea20000002400 */
[----:B------:R-:W-:Y:S02]  /*d440*/  ISETP.GT.AND P1, PT, R28, 0x41, PT ;  /* 0x000000411c00780c */ /* 0x000fe40003f24270 */
[----:B---3--:R-:W-:-:S02]  /*d450*/  FSEL R26, R26, -INF , P2 ;  /* 0xff8000001a1a7808 */ /* 0x008fc40001000000 */
[----:B------:R-:W-:-:S03]  /*d460*/  FMNMX.FTZ R7, R25, R36, !PT ;  /* 0x0000002419077209 */ /* 0x000fc60007810000 */
[----:B------:R-:W3:Y:S01]  /*d470*/  MUFU.TANH R64, R64 ;  /* 0x0000004000407308 */ /* 0x000ee20000002400 */
[----:B------:R-:W-:Y:S01]  /*d480*/  FFMA.FTZ R36, R38, UR47, -R74 ;  /* 0x0000002f26247c23 */ /* 0x000fe2000801084a */
[----:B------:R-:W-:Y:S01]  /*d490*/  ISETP.GT.AND P2, PT, R28, 0x48, PT ;  /* 0x000000481c00780c */ /* 0x000fe20003f44270 */
[----:B------:R-:W-:Y:S01]  /*d4a0*/  FMUL.FTZ R67, R69, UR4 ;  /* 0x0000000445437c20 */ /* 0x000fe20008410000 */
[----:B-1----:R-:W-:Y:S02]  /*d4b0*/  FSEL R27, R27, -INF , P1 ;  /* 0xff8000001b1b7808 */ /* 0x002fe40000800000 */
[----:B------:R-:W-:Y:S02]  /*d4c0*/  FMNMX.FTZ R38, R26, R7, !PT ;  /* 0x000000071a267209 */ /* 0x000fe40007810000 */
[----:B------:R-:W1:Y:S01]  /*d4d0*/  MUFU.TANH R65, R65 ;  /* 0x0000004100417308 */ /* 0x000e620000002400 */
[----:B------:R-:W-:Y:S02]  /*d4e0*/  ISETP.GT.AND P1, PT, R28, 0x49, PT ;  /* 0x000000491c00780c */ /* 0x000fe40003f24270 */
[----:B0-----:R-:W-:-:S02]  /*d4f0*/  FSEL R62, R62, -INF , P2 ;  /* 0xff8000003e3e7808 */ /* 0x001fc40001000000 */
[----:B------:R-:W-:-:S03]  /*d500*/  FMNMX.FTZ R7, R27, R38, !PT ;  /* 0x000000261b077209 */ /* 0x000fc60007810000 */
[----:B------:R-:W0:Y:S01]  /*d510*/  MUFU.TANH R66, R66 ;  /* 0x0000004200427308 */ /* 0x000e220000002400 */
[----:B------:R-:W-:Y:S01]  /*d520*/  FFMA.FTZ R38, R40, UR47, -R74 ;  /* 0x0000002f28267c23 */ /* 0x000fe2000801084a */
[----:B------:R-:W-:Y:S01]  /*d530*/  ISETP.GT.AND P2, PT, R28, 0x50, PT ;  /* 0x000000501c00780c */ /* 0x000fe20003f44270 */
[----:B------:R-:W-:Y:S01]  /*d540*/  FMUL.FTZ R69, R73, UR4 ;  /* 0x0000000449457c20 */ /* 0x000fe20008410000 */
[----:B--2---:R-:W-:Y:S02]  /*d550*/  FSEL R63, R63, -INF , P1 ;  /* 0xff8000003f3f7808 */ /* 0x004fe40000800000 */
[----:B------:R-:W-:Y:S02]  /*d560*/  FMNMX.FTZ R40, R62, R7, !PT ;  /* 0x000000073e287209 */ /* 0x000fe40007810000 */
[----:B------:R-:W-:Y:S01]  /*d570*/  MUFU.TANH R67, R67 ;  /* 0x0000004300437308 */ /* 0x000fe20000002400 */
[----:B------:R-:W-:Y:S01]  /*d580*/  ISETP.GT.AND P1, PT, R28, 0x51, PT ;  /* 0x000000511c00780c */ /* 0x000fe20003f24270 */
[----:B------:R-:W-:Y:S01]  /*d590*/  FMUL.FTZ R70, R76, UR4 ;  /* 0x000000044c467c20 */ /* 0x000fe20008410000 */
[----:B---3--:R-:W-:-:S02]  /*d5a0*/  FSEL R64, R64, -INF , P2 ;  /* 0xff80000040407808 */ /* 0x008fc40001000000 */
[----:B------:R-:W-:-:S03]  /*d5b0*/  FMNMX.FTZ R7, R63, R40, !PT ;  /* 0x000000283f077209 */ /* 0x000fc60007810000 */
[----:B------:R-:W2:Y:S01]  /*d5c0*/  MUFU.TANH R68, R68 ;  /* 0x0000004400447308 */ /* 0x000ea20000002400 */
[----:B------:R-:W-:Y:S02]  /*d5d0*/  ISETP.GT.AND P2, PT, R28, 0x58, PT ;  /* 0x000000581c00780c */ /* 0x000fe40003f44270 */
[----:B-1----:R-:W-:Y:S02]  /*d5e0*/  FSEL R65, R65, -INF , P1 ;  /* 0xff80000041417808 */ /* 0x002fe40000800000 */
[----:B------:R-:W-:-:S03]  /*d5f0*/  FMNMX.FTZ R40, R64, R7, !PT ;  /* 0x0000000740287209 */ /* 0x000fc60007810000 */
[----:B------:R-:W1:Y:S01]  /*d600*/  MUFU.TANH R69, R69 ;  /* 0x0000004500457308 */ /* 0x000e620000002400 */
[----:B------:R-:W-:Y:S02]  /*d610*/  ISETP.GT.AND P1, PT, R28, 0x59, PT ;  /* 0x000000591c00780c */ /* 0x000fe40003f24270 */
[----:B------:R-:W-:-:S05]  /*d620*/  FMNMX.FTZ R40, R65, R40, !PT ;  /* 0x0000002841287209 */ /* 0x000fca0007810000 */
[----:B------:R-:W3:Y:S01]  /*d630*/  MUFU.TANH R70, R70 ;  /* 0x0000004600467308 */ /* 0x000ee20000002400 */
[----:B------:R-:W-:-:S07]  /*d640*/  FMUL.FTZ R73, R81, UR4 ;  /* 0x0000000451497c20 */ /* 0x000fce0008410000 */
[----:B------:R0:W-:Y:S02]  /*d650*/  MUFU.EX2 R20, R79 ;  /* 0x0000004f00147308 */ /* 0x0001e40000000800 */
[----:B0-----:R-:W-:-:S06]  /*d660*/  FSEL R79, R66, -INF , P2 ;  /* 0xff800000424f7808 */ /* 0x001fcc0001000000 */
[----:B------:R-:W0:Y:S01]  /*d670*/  MUFU.TANH R71, R71 ;  /* 0x0000004700477308 */ /* 0x000e220000002400 */
[----:B------:R-:W-:Y:S02]  /*d680*/  ISETP.GT.AND P2, PT, R28, 0x60, PT ;  /* 0x000000601c00780c */ /* 0x000fe40003f44270 */
[----:B------:R-:W-:-:S05]  /*d690*/  FMNMX.FTZ R7, R79, R40, !PT ;  /* 0x000000284f077209 */ /* 0x000fca0007810000 */
[----:B------:R5:W-:Y:S01]  /*d6a0*/  MUFU.EX2 R24, R80 ;  /* 0x0000005000187308 */ /* 0x000be20000000800 */
[----:B--2---:R-:W-:Y:S01]  /*d6b0*/  FSEL R81, R68, -INF , P2 ;  /* 0xff80000044517808 */ /* 0x004fe20001000000 */
[----:B------:R-:W-:Y:S01]  /*d6c0*/  FMUL.FTZ R75, R84, UR4 ;  /* 0x00000004544b7c20 */ /* 0x000fe20008410000 */
[----:B-----5:R-:W-:-:S05]  /*d6d0*/  FSEL R80, R67, -INF , P1 ;  /* 0xff80000043507808 */ /* 0x020fca0000800000 */
[----:B------:R-:W2:Y:S01]  /*d6e0*/  MUFU.TANH R72, R72 ;  /* 0x0000004800487308 */ /* 0x000ea20000002400 */
[----:B------:R-:W-:Y:S02]  /*d6f0*/  ISETP.GT.AND P1, PT, R28, 0x61, PT ;  /* 0x000000611c00780c */ /* 0x000fe40003f24270 */
[----:B------:R-:W-:Y:S01]  /*d700*/  FMNMX.FTZ R66, R80, R7, !PT ;  /* 0x0000000750427209 */ /* 0x000fe20007810000 */
[----:B------:R-:W-:Y:S01]  /*d710*/  FMUL.FTZ R76, R85, UR4 ;  /* 0x00000004554c7c20 */ /* 0x000fe20008410000 */
[C---:B------:R-:W-:Y:S02]  /*d720*/  ISETP.GT.AND P2, PT, R28.reuse, 0x68, PT ;  /* 0x000000681c00780c */ /* 0x040fe40003f44270 */
[----:B-1----:R-:W-:Y:S01]  /*d730*/  FSEL R69, R69, -INF , P1 ;  /* 0xff80000045457808 */ /* 0x002fe20000800000 */
[----:B------:R-:W1:Y:S01]  /*d740*/  MUFU.TANH R73, R73 ;  /* 0x0000004900497308 */ /* 0x000e620000002400 */
[----:B------:R-:W-:Y:S02]  /*d750*/  FMNMX.FTZ R66, R81, R66, !PT ;  /* 0x0000004251427209 */ /* 0x000fe40007810000 */
[----:B------:R-:W-:-:S02]  /*d760*/  ISETP.GT.AND P1, PT, R28, 0x69, PT ;  /* 0x000000691c00780c */ /* 0x000fc40003f24270 */
[----:B---3--:R-:W-:Y:S02]  /*d770*/  FSEL R70, R70, -INF , P2 ;  /* 0xff80000046467808 */ /* 0x008fe40001000000 */
[----:B------:R-:W-:Y:S01]  /*d780*/  FMNMX.FTZ R7, R69, R66, !PT ;  /* 0x0000004245077209 */ /* 0x000fe20007810000 */
[----:B------:R-:W3:Y:S01]  /*d790*/  MUFU.TANH R75, R75 ;  /* 0x0000004b004b7308 */ /* 0x000ee20000002400 */
[----:B------:R-:W-:Y:S02]  /*d7a0*/  ISETP.GT.AND P2, PT, R28, 0x70, PT ;  /* 0x000000701c00780c */ /* 0x000fe40003f44270 */
[----:B0-----:R-:W-:Y:S02]  /*d7b0*/  FSEL R71, R71, -INF , P1 ;  /* 0xff80000047477808 */ /* 0x001fe40000800000 */
[----:B------:R-:W-:-:S03]  /*d7c0*/  FMNMX.FTZ R66, R70, R7, !PT ;  /* 0x0000000746427209 */ /* 0x000fc60007810000 */
[----:B------:R-:W0:Y:S01]  /*d7d0*/  MUFU.TANH R76, R76 ;  /* 0x0000004c004c7308 */ /* 0x000e220000002400 */
[----:B------:R-:W-:Y:S02]  /*d7e0*/  ISETP.GT.AND P1, PT, R28, 0x71, PT ;  /* 0x000000711c00780c */ /* 0x000fe40003f24270 */
[----:B--2---:R-:W-:Y:S02]  /*d7f0*/  FSEL R72, R72, -INF , P2 ;  /* 0xff80000048487808 */ /* 0x004fe40001000000 */
[----:B------:R-:W-:Y:S02]  /*d800*/  FMNMX.FTZ R7, R71, R66, !PT ;  /* 0x0000004247077209 */ /* 0x000fe40007810000 */
[----:B------:R-:W-:Y:S02]  /*d810*/  ISETP.GT.AND P2, PT, R28, 0x78, PT ;  /* 0x000000781c00780c */ /* 0x000fe40003f44270 */
[----:B-1----:R-:W-:Y:S02]  /*d820*/  FSEL R73, R73, -INF , P1 ;  /* 0xff80000049497808 */ /* 0x002fe40000800000 */
[----:B------:R-:W-:-:S02]  /*d830*/  FMNMX.FTZ R66, R72, R7, !PT ;  /* 0x0000000748427209 */ /* 0x000fc40007810000 */
[----:B------:R-:W-:Y:S02]  /*d840*/  ISETP.GT.AND P1, PT, R28, 0x79, PT ;  /* 0x000000791c00780c */ /* 0x000fe40003f24270 */
[----:B---3--:R-:W-:Y:S02]  /*d850*/  FSEL R75, R75, -INF , P2 ;  /* 0xff8000004b4b7808 */ /* 0x008fe40001000000 */
[----:B------:R-:W-:Y:S02]  /*d860*/  FMNMX.FTZ R66, R73, R66, !PT ;  /* 0x0000004249427209 */ /* 0x000fe40007810000 */
[----:B0-----:R-:W-:Y:S02]  /*d870*/  FSEL R76, R76, -INF , P1 ;  /* 0xff8000004c4c7808 */ /* 0x001fe40000800000 */
[----:B------:R-:W-:-:S04]  /*d880*/  FMNMX.FTZ R7, R75, R66, !PT ;  /* 0x000000424b077209 */ /* 0x000fc80007810000 */
[----:B------:R-:W-:-:S05]  /*d890*/  FMNMX.FTZ R7, R76, R7, !PT ;  /* 0x000000074c077209 */ /* 0x000fca0007810000 */
[----:B------:R-:W0:Y:S02]  /*d8a0*/  SHFL.BFLY PT, R28, R7, 0x2, 0x1f ;  /* 0x0c401f00071c7f89 */ /* 0x000e2400000e0000 */
[----:B0-----:R-:W-:-:S05]  /*d8b0*/  FMNMX.FTZ R28, R7, R28, !PT ;  /* 0x0000001c071c7209 */ /* 0x001fca0007810000 */
[----:B------:R-:W0:Y:S01]  /*d8c0*/  SHFL.BFLY PT, R7, R28, 0x1, 0x1f ;  /* 0x0c201f001c077f89 */ /* 0x000e2200000e0000 */
[--C-:B------:R-:W-:Y:S01]  /*d8d0*/  FFMA.FTZ R67, R46, UR47, -R74.reuse ;  /* 0x0000002f2e437c23 */ /* 0x100fe2000801084a */
[----:B------:R-:W-:Y:S01]  /*d8e0*/  FFMA.FTZ R46, R56, UR47, -R74 ;  /* 0x0000002f382e7c23 */ /* 0x000fe2000801084a */
[----:B------:R-:W-:Y:S01]  /*d8f0*/  MUFU.EX2 R29, R29 ;  /* 0x0000001d001d7308 */ /* 0x000fe20000000800 */
[----:B0-----:R-:W-:-:S04]  /*d900*/  FMNMX.FTZ R7, R28, R7, !PT ;  /* 0x000000071c077209 */ /* 0x001fc80007810000 */
[C---:B------:R-:W-:Y:S01]  /*d910*/  FSETP.NEU.FTZ.AND P1, PT, R7.reuse, -INF , PT ;  /* 0xff8000000700780b */ /* 0x040fe20003f3d000 */
[----:B------:R-:W-:-:S05]  /*d920*/  FMUL.FTZ R56, R7, UR47 ;  /* 0x0000002f07387c20 */ /* 0x000fca0008410000 */
[----:B------:R-:W-:-:S05]  /*d930*/  FSEL R56, R56, RZ, P1 ;  /* 0x000000ff38387208 */ /* 0x000fca0000800000 */
[--C-:B------:R-:W-:Y:S01]  /*d940*/  FFMA.FTZ R3, R3, UR47, -R56.reuse ;  /* 0x0000002f03037c23 */ /* 0x100fe20008010838 */
[--C-:B------:R-:W-:Y:S01]  /*d950*/  FFMA.FTZ R4, R4, UR47, -R56.reuse ;  /* 0x0000002f04047c23 */ /* 0x100fe20008010838 */
[----:B------:R-:W-:Y:S01]  /*d960*/  FFMA.FTZ R5, R5, UR47, -R56 ;  /* 0x0000002f05057c23 */ /* 0x000fe20008010838 */
[----:B------:R-:W-:Y:S01]  /*d970*/  MUFU.EX2 R30, R30 ;  /* 0x0000001e001e7308 */ /* 0x000fe20000000800 */
[----:B------:R-:W-:Y:S01]  /*d980*/  FFMA.FTZ R21, R39, UR47, -R74 ;  /* 0x0000002f27157c23 */ /* 0x000fe2000801084a */
[----:B------:R-:W-:Y:S01]  /*d990*/  FFMA.FTZ R6, R6, UR47, -R56 ;  /* 0x0000002f06067c23 */ /* 0x000fe20008010838 */
[--C-:B------:R-:W-:Y:S01]  /*d9a0*/  FFMA.FTZ R39, R41, UR47, -R74.reuse ;  /* 0x0000002f29277c23 */ /* 0x100fe2000801084a */
[----:B------:R-:W-:-:S04]  /*d9b0*/  FFMA.FTZ R41, R45, UR47, -R74 ;  /* 0x0000002f2d297c23 */ /* 0x000fc8000801084a */
[----:B------:R-:W-:Y:S01]  /*d9c0*/  MUFU.EX2 R3, R3 ;  /* 0x0000000300037308 */ /* 0x000fe20000000800 */
[--C-:B------:R-:W-:Y:S01]  /*d9d0*/  FFMA.FTZ R45, R49, UR47, -R74.reuse ;  /* 0x0000002f312d7c23 */ /* 0x100fe2000801084a */
[----:B------:R-:W-:-:S06]  /*d9e0*/  FFMA.FTZ R49, R52, UR47, -R74 ;  /* 0x0000002f34317c23 */ /* 0x000fcc000801084a */
[----:B------:R-:W0:Y:S01]  /*d9f0*/  MUFU.EX2 R4, R4 ;  /* 0x0000000400047308 */ /* 0x000e220000000800 */
[----:B------:R-:W-:Y:S01]  /*da00*/  FFMA.FTZ R33, R33, UR47, -R56 ;  /* 0x0000002f21217c23 */ /* 0x000fe20008010838 */
[--C-:B------:R-:W-:Y:S01]  /*da10*/  FFMA.FTZ R52, R53, UR47, -R74.reuse ;  /* 0x0000002f35347c23 */ /* 0x100fe2000801084a */
[----:B------:R-:W-:-:S05]  /*da20*/  FFMA.FTZ R47, R47, UR47, -R74 ;  /* 0x0000002f2f2f7c23 */ /* 0x000fca000801084a */
[----:B------:R-:W-:Y:S01]  /*da30*/  MUFU.EX2 R31, R31 ;  /* 0x0000001f001f7308 */ /* 0x000fe20000000800 */
[--C-:B------:R-:W-:Y:S01]  /*da40*/  FFMA.FTZ R53, R55, UR47, -R74.reuse ;  /* 0x0000002f37357c23 */ /* 0x100fe2000801084a */
[----:B------:R-:W-:-:S06]  /*da50*/  FFMA.FTZ R55, R58, UR47, -R74 ;  /* 0x0000002f3a377c23 */ /* 0x000fcc000801084a */
[----:B------:R-:W1:Y:S01]  /*da60*/  MUFU.EX2 R5, R5 ;  /* 0x0000000500057308 */ /* 0x000e620000000800 */
[----:B------:R-:W-:Y:S01]  /*da70*/  FFMA.FTZ R43, R43, UR47, -R74 ;  /* 0x0000002f2b2b7c23 */ /* 0x000fe2000801084a */
[----:B------:R-:W-:Y:S01]  /*da80*/  FFMA.FTZ R58, R9, UR47, -R56 ;  /* 0x0000002f093a7c23 */ /* 0x000fe20008010838 */
[----:B------:R-:W-:-:S05]  /*da90*/  FFMA.FTZ R68, R48, UR47, -R74 ;  /* 0x0000002f30447c23 */ /* 0x000fca000801084a */
[----:B------:R-:W2:Y:S01]  /*daa0*/  MUFU.EX2 R6, R6 ;  /* 0x0000000600067308 */ /* 0x000ea20000000800 */
[----:B------:R-:W-:Y:S01]  /*dab0*/  FFMA.FTZ R48, R54, UR47, -R74 ;  /* 0x0000002f36307c23 */ /* 0x000fe2000801084a */
[----:B------:R-:W-:Y:S01]  /*dac0*/  FFMA.FTZ R9, R13, UR47, -R56 ;  /* 0x0000002f0d097c23 */ /* 0x000fe20008010838 */
[--C-:B------:R-:W-:Y:S01]  /*dad0*/  FFMA.FTZ R42, R42, UR47, -R74.reuse ;  /* 0x0000002f2a2a7c23 */ /* 0x100fe2000801084a */
[--C-:B------:R-:W-:Y:S01]  /*dae0*/  FFMA.FTZ R44, R44, UR47, -R74.reuse ;  /* 0x0000002f2c2c7c23 */ /* 0x100fe2000801084a */
[----:B------:R-:W-:-:S03]  /*daf0*/  FFMA.FTZ R50, R50, UR47, -R74 ;  /* 0x0000002f32327c23 */ /* 0x000fc6000801084a */
[----:B------:R3:W-:Y:S01]  /*db00*/  MUFU.EX2 R66, R47 ;  /* 0x0000002f00427308 */ /* 0x0007e20000000800 */
[--C-:B------:R-:W-:Y:S01]  /*db10*/  FFMA.FTZ R51, R51, UR47, -R74.reuse ;  /* 0x0000002f33337c23 */ /* 0x100fe2000801084a */
[----:B------:R-:W-:Y:S01]  /*db20*/  FFMA.FTZ R54, R59, UR47, -R74 ;  /* 0x0000002f3b367c23 */ /* 0x000fe2000801084a */
[----:B------:R-:W-:Y:S01]  /*db30*/  FFMA.FTZ R28, R35, UR47, -R56 ;  /* 0x0000002f231c7c23 */ /* 0x000fe20008010838 */
[----:B------:R-:W-:Y:S02]  /*db40*/  IMAD.U32 R13, RZ, RZ, UR40 ;  /* 0x00000028ff0d7e24 */ /* 0x000fe4000f8e00ff */
[--C-:B------:R-:W-:Y:S02]  /*db50*/  FFMA.FTZ R61, R61, UR47, -R74.reuse ;  /* 0x0000002f3d3d7c23 */ /* 0x100fe4000801084a */
[----:B------:R-:W5:Y:S01]  /*db60*/  MUFU.EX2 R33, R33 ;  /* 0x0000002100217308 */ /* 0x000f620000000800 */
[----:B---3--:R-:W-:Y:S01]  /*db70*/  FFMA.FTZ R47, R57, UR47, -R74 ;  /* 0x0000002f392f7c23 */ /* 0x008fe2000801084a */
[--C-:B------:R-:W-:Y:S01]  /*db80*/  FFMA.FTZ R57, R32, UR47, -R56.reuse ;  /* 0x0000002f20397c23 */ /* 0x100fe20008010838 */
[----:B------:R-:W-:Y:S01]  /*db90*/  FFMA.FTZ R35, R26, UR47, -R56 ;  /* 0x0000002f1a237c23 */ /* 0x000fe20008010838 */
[----:B0-----:R-:W-:-:S04]  /*dba0*/  FADD.FTZ R26, R3, R4 ;  /* 0x00000004031a7221 */ /* 0x001fc80000010000 */
[----:B------:R0:W-:Y:S01]  /*dbb0*/  MUFU.EX2 R40, R43 ;  /* 0x0000002b00287308 */ /* 0x0001e20000000800 */
[----:B------:R-:W-:Y:S01]  /*dbc0*/  FFMA.FTZ R32, R15, UR47, -R56 ;  /* 0x0000002f0f207c23 */ /* 0x000fe20008010838 */
[----:B------:R-:W-:Y:S01]  /*dbd0*/  PRMT R0, R13, 0x654, R0 ;  /* 0x000006540d007816 */ /* 0x000fe20000000000 */
[----:B-1----:R-:W-:-:S05]  /*dbe0*/  FADD.FTZ R13, R5, R26 ;  /* 0x0000001a050d7221 */ /* 0x002fca0000010000 */
[----:B------:R-:W1:Y:S01]  /*dbf0*/  MUFU.EX2 R58, R58 ;  /* 0x0000003a003a7308 */ /* 0x000e620000000800 */
[----:B0-----:R-:W-:Y:S01]  /*dc00*/  FFMA.FTZ R43, R60, UR47, -R74 ;  /* 0x0000002f3c2b7c23 */ /* 0x001fe2000801084a */
[----:B------:R-:W-:Y:S01]  /*dc10*/  FADD.FTZ R74, R29, R30 ;  /* 0x0000001e1d4a7221 */ /* 0x000fe20000010000 */
[--C-:B------:R-:W-:Y:S01]  /*dc20*/  FFMA.FTZ R60, R11, UR47, -R56.reuse ;  /* 0x0000002f0b3c7c23 */ /* 0x100fe20008010838 */
[--C-:B------:R-:W-:Y:S01]  /*dc30*/  FFMA.FTZ R59, R78, UR47, -R56.reuse ;  /* 0x0000002f4e3b7c23 */ /* 0x100fe20008010838 */
[----:B------:R-:W-:Y:S01]  /*dc40*/  FFMA.FTZ R82, R27, UR47, -R56 ;  /* 0x0000002f1b527c23 */ /* 0x000fe20008010838 */
[----:B------:R-:W-:Y:S02]  /*dc50*/  FADD.FTZ R15, R31, R74 ;  /* 0x0000004a1f0f7221 */ /* 0x000fe40000010000 */
[----:B------:R-:W0:Y:S01]  /*dc60*/  MUFU.EX2 R57, R57 ;  /* 0x0000003900397308 */ /* 0x000e220000000800 */
[----:B--2---:R-:W-:Y:S01]  /*dc70*/  FADD.FTZ R26, R6, R13 ;  /* 0x0000000d061a7221 */ /* 0x004fe20000010000 */
[----:B------:R-:W-:-:S06]  /*dc80*/  FADD.FTZ R15, R10, R15 ;  /* 0x0000000f0a0f7221 */ /* 0x000fcc0000010000 */
[----:B------:R-:W-:Y:S01]  /*dc90*/  MUFU.EX2 R36, R36 ;  /* 0x0000002400247308 */ /* 0x000fe20000000800 */
[----:B------:R-:W-:Y:S01]  /*dca0*/  FADD.FTZ R15, R12, R15 ;  /* 0x0000000f0c0f7221 */ /* 0x000fe20000010000 */
[----:B-----5:R-:W-:-:S06]  /*dcb0*/  FADD.FTZ R13, R33, R26 ;  /* 0x0000001a210d7221 */ /* 0x020fcc0000010000 */
[----:B------:R-:W-:Y:S01]  /*dcc0*/  MUFU.EX2 R38, R38 ;  /* 0x0000002600267308 */ /* 0x000fe20000000800 */
[--C-:B------:R-:W-:Y:S01]  /*dcd0*/  FFMA.FTZ R78, R25, UR47, -R56.reuse ;  /* 0x0000002f194e7c23 */ /* 0x100fe20008010838 */
[--C-:B------:R-:W-:Y:S01]  /*dce0*/  FFMA.FTZ R62, R62, UR47, -R56.reuse ;  /* 0x0000002f3e3e7c23 */ /* 0x100fe20008010838 */
[----:B------:R-:W-:Y:S01]  /*dcf0*/  FFMA.FTZ R63, R63, UR47, -R56 ;  /* 0x0000002f3f3f7c23 */ /* 0x000fe20008010838 */
[----:B------:R2:W-:Y:S04]  /*dd00*/  SYNCS.ARRIVE.TRANS64.RED.A1T0 RZ, [R0+URZ], RZ ;  /* 0x000000ff00ff79a7 */ /* 0x0005e8000810043f */
[----:B------:R-:W3:Y:S01]  /*dd10*/  MUFU.EX2 R60, R60 ;  /* 0x0000003c003c7308 */ /* 0x000ee20000000800 */
[----:B------:R-:W-:Y:S01]  /*dd20*/  FADD.FTZ R25, R14, R15 ;  /* 0x0000000f0e197221 */ /* 0x000fe20000010000 */
[----:B-1----:R-:W-:Y:S01]  /*dd30*/  FADD.FTZ R26, R58, R13 ;  /* 0x0000000d3a1a7221 */ /* 0x002fe20000010000 */
[----:B------:R-:W-:-:S02]  /*dd40*/  F2FP.BF16.F32.PACK_AB R13, R30, R29 ;  /* 0x0000001d1e0d723e */ /* 0x000fc400000010ff */
[----:B------:R-:W-:Y:S01]  /*dd50*/  FADD.FTZ R29, R20, R25 ;  /* 0x00000019141d7221 */ /* 0x000fe20000010000 */
[----:B0-----:R-:W-:Y:S01]  /*dd60*/  FADD.FTZ R27, R57, R26 ;  /* 0x0000001a391b7221 */ /* 0x001fe20000010000 */
[----:B------:R-:W-:Y:S02]  /*dd70*/  F2FP.BF16.F32.PACK_AB R25, R14, R12 ;  /* 0x0000000c0e19723e */ /* 0x000fe400000010ff */
[----:B------:R-:W-:Y:S01]  /*dd80*/  FADD.FTZ R14, R24, R29 ;  /* 0x0000001d180e7221 */ /* 0x000fe20000010000 */
[----:B---3--:R-:W-:Y:S01]  /*dd90*/  FADD.FTZ R29, R60, R27 ;  /* 0x0000001b3c1d7221 */ /* 0x008fe20000010000 */
[----:B------:R-:W-:Y:S02]  /*dda0*/  F2FP.BF16.F32.PACK_AB R27, R24, R20 ;  /* 0x00000014181b723e */ /* 0x000fe400000010ff */
[----:B------:R-:W-:Y:S02]  /*ddb0*/  F2FP.BF16.F32.PACK_AB R24, R58, R33 ;  /* 0x000000213a18723e */ /* 0x000fe400000010ff */
[----:B------:R-:W3:Y:S01]  /*ddc0*/  LDL R33, [R1+0x80] ;  /* 0x0000800001217983 */ /* 0x000ee20000100800 */
[----:B------:R-:W0:Y:S01]  /*ddd0*/  MUFU.EX2 R28, R28 ;  /* 0x0000001c001c7308 */ /* 0x000e220000000800 */
[----:B------:R-:W-:-:S07]  /*dde0*/  FFMA.FTZ R11, R34, UR47, -R56 ;  /* 0x0000002f220b7c23 */ /* 0x000fce0008010838 */
[----:B------:R-:W1:Y:S01]  /*ddf0*/  MUFU.EX2 R21, R21 ;  /* 0x0000001500157308 */ /* 0x000e620000000800 */
[----:B------:R-:W-:-:S07]  /*de00*/  FFMA.FTZ R34, R37, UR47, -R56 ;  /* 0x0000002f25227c23 */ /* 0x000fce0008010838 */
[----:B------:R-:W5:Y:S01]  /*de10*/  MUFU.EX2 R9, R9 ;  /* 0x0000000900097308 */ /* 0x000f620000000800 */
[----:B------:R-:W-:-:S07]  /*de20*/  FFMA.FTZ R37, R77, UR47, -R56 ;  /* 0x0000002f4d257c23 */ /* 0x000fce0008010838 */
[----:B------:R-:W4:Y:S01]  /*de30*/  MUFU.EX2 R11, R11 ;  /* 0x0000000b000b7308 */ /* 0x000f220000000800 */
[----:B------:R-:W-:Y:S01]  /*de40*/  F2FP.BF16.F32.PACK_AB R12, R4, R3 ;  /* 0x00000003040c723e */ /* 0x000fe200000010ff */
[----:B0-----:R-:W-:Y:S01]  /*de50*/  FADD.FTZ R4, R28, R29 ;  /* 0x0000001d1c047221 */ /* 0x001fe20000010000 */
[----:B------:R-:W-:-:S05]  /*de60*/  F2FP.BF16.F32.PACK_AB R15, R10, R31 ;  /* 0x0000001f0a0f723e */ /* 0x000fca00000010ff */
[----:B------:R-:W0:Y:S01]  /*de70*/  MUFU.EX2 R32, R32 ;  /* 0x0000002000207308 */ /* 0x000e220000000800 */
[----:B-1----:R-:W-:-:S07]  /*de80*/  FADD.FTZ R31, R21, R14 ;  /* 0x0000000e151f7221 */ /* 0x002fce0000010000 */
[----:B------:R-:W1:Y:S01]  /*de90*/  MUFU.EX2 R39, R39 ;  /* 0x0000002700277308 */ /* 0x000e620000000800 */
[----:B-----5:R-:W-:Y:S01]  /*dea0*/  FADD.FTZ R4, R9, R4 ;  /* 0x0000000409047221 */ /* 0x020fe20000010000 */
[----:B------:R-:W-:-:S06]  /*deb0*/  FADD.FTZ R31, R36, R31 ;  /* 0x0000001f241f7221 */ /* 0x000fcc0000010000 */
[----:B------:R-:W5:Y:S01]  /*dec0*/  MUFU.EX2 R34, R34 ;  /* 0x0000002200227308 */ /* 0x000f620000000800 */
[----:B------:R-:W-:Y:S01]  /*ded0*/  F2FP.BF16.F32.PACK_AB R14, R6, R5 ;  /* 0x00000005060e723e */ /* 0x000fe200000010ff */
[----:B----4-:R-:W-:-:S06]  /*dee0*/  FADD.FTZ R5, R11, R4 ;  /* 0x000000040b057221 */ /* 0x010fcc0000010000 */
[----:B------:R-:W4:Y:S01]  /*def0*/  MUFU.EX2 R37, R37 ;  /* 0x0000002500257308 */ /* 0x000f220000000800 */
[----:B------:R-:W-:-:S07]  /*df00*/  FADD.FTZ R6, R38, R31 ;  /* 0x0000001f26067221 */ /* 0x000fce0000010000 */
[----:B------:R-:W2:Y:S01]  /*df10*/  MUFU.EX2 R42, R42 ;  /* 0x0000002a002a7308 */ /* 0x000ea20000000800 */
[----:B0-----:R-:W-:Y:S01]  /*df20*/  FADD.FTZ R5, R32, R5 ;  /* 0x0000000520057221 */ /* 0x001fe20000010000 */
[----:B-1----:R-:W-:-:S06]  /*df30*/  FADD.FTZ R31, R39, R6 ;  /* 0x00000006271f7221 */ /* 0x002fcc0000010000 */
[----:B------:R-:W0:Y:S08]  /*df40*/  MUFU.EX2 R59, R59 ;  /* 0x0000003b003b7308 */ /* 0x000e300000000800 */
[----:B------:R-:W1:Y:S01]  /*df50*/  MUFU.EX2 R41, R41 ;  /* 0x0000002900297308 */ /* 0x000e620000000800 */
[----:B------:R-:W-:Y:S01]  /*df60*/  F2FP.BF16.F32.PACK_AB R29, R36, R21 ;  /* 0x00000015241d723e */ /* 0x000fe200000010ff */
[----:B-----5:R-:W-:-:S06]  /*df70*/  FADD.FTZ R6, R34, R5 ;  /* 0x0000000522067221 */ /* 0x020fcc0000010000 */
[----:B------:R-:W5:Y:S01]  /*df80*/  MUFU.EX2 R78, R78 ;  /* 0x0000004e004e7308 */ /* 0x000f620000000800 */
[----:B------:R-:W-:-:S07]  /*df90*/  FADD.FTZ R21, R40, R31 ;  /* 0x0000001f28157221 */ /* 0x000fce0000010000 */
[----:B------:R-:W5:Y:S01]  /*dfa0*/  MUFU.EX2 R44, R44 ;  /* 0x0000002c002c7308 */ /* 0x000f620000000800 */
[----:B----4-:R-:W-:Y:S01]  /*dfb0*/  FADD.FTZ R6, R37, R6 ;  /* 0x0000000625067221 */ /* 0x010fe20000010000 */
[----:B--2---:R-:W-:-:S06]  /*dfc0*/  FADD.FTZ R20, R42, R21 ;  /* 0x000000152a147221 */ /* 0x004fcc0000010000 */
[----:B------:R-:W2:Y:S01]  /*dfd0*/  MUFU.EX2 R35, R35 ;  /* 0x0000002300237308 */ /* 0x000ea20000000800 */
[----:B------:R-:W-:Y:S01]  /*dfe0*/  F2FP.BF16.F32.PACK_AB R28, R9, R28 ;  /* 0x0000001c091c723e */ /* 0x000fe200000010ff */
[----:B0-----:R-:W-:-:S06]  /*dff0*/  FADD.FTZ R5, R59, R6 ;  /* 0x000000063b057221 */ /* 0x001fcc0000010000 */
[----:B------:R-:W0:Y:S01]  /*e000*/  MUFU.EX2 R82, R82 ;  /* 0x0000005200527308 */ /* 0x000e220000000800 */
[----:B-1----:R-:W-:-:S07]  /*e010*/  FADD.FTZ R9, R41, R20 ;  /* 0x0000001429097221 */ /* 0x002fce0000010000 */
[----:B------:R-:W1:Y:S01]  /*e020*/  MUFU.EX2 R67, R67 ;  /* 0x0000004300437308 */ /* 0x000e620000000800 */
[----:B------:R-:W-:Y:S01]  /*e030*/  FFMA.FTZ R64, R64, UR47, -R56 ;  /* 0x0000002f40407c23 */ /* 0x000fe20008010838 */
[----:B-----5:R-:W-:-:S06]  /*e040*/  FADD.FTZ R6, R78, R5 ;  /* 0x000000054e067221 */ /* 0x020fcc0000010000 */
[----:B------:R-:W4:Y:S01]  /*e050*/  MUFU.EX2 R0, R62 ;  /* 0x0000003e00007308 */ /* 0x000f220000000800 */
[----:B------:R-:W-:Y:S01]  /*e060*/  FFMA.FTZ R65, R65, UR47, -R56 ;  /* 0x0000002f41417c23 */ /* 0x000fe20008010838 */
[----:B------:R-:W-:-:S06]  /*e070*/  FADD.FTZ R9, R44, R9 ;  /* 0x000000092c097221 */ /* 0x000fcc0000010000 */
[----:B------:R-:W5:Y:S01]  /*e080*/  MUFU.EX2 R45, R45 ;  /* 0x0000002d002d7308 */ /* 0x000f620000000800 */
[----:B--2---:R-:W-:Y:S01]  /*e090*/  FADD.FTZ R5, R35, R6 ;  /* 0x0000000623057221 */ /* 0x004fe20000010000 */
[----:B------:R-:W-:-:S06]  /*e0a0*/  FADD.FTZ R6, R66, R9 ;  /* 0x0000000942067221 */ /* 0x000fcc0000010000 */
[----:B------:R-:W2:Y:S01]  /*e0b0*/  MUFU.EX2 R63, R63 ;  /* 0x0000003f003f7308 */ /* 0x000ea20000000800 */
[----:B------:R-:W-:-:S07]  /*e0c0*/  FFMA.FTZ R79, R79, UR47, -R56 ;  /* 0x0000002f4f4f7c23 */ /* 0x000fce0008010838 */
[----:B------:R-:W2:Y:S01]  /*e0d0*/  MUFU.EX2 R68, R68 ;  /* 0x0000004400447308 */ /* 0x000ea20000000800 */
[----:B0-----:R-:W-:Y:S01]  /*e0e0*/  FADD.FTZ R5, R82, R5 ;  /* 0x0000000552057221 */ /* 0x001fe20000010000 */
[----:B-1----:R-:W-:-:S06]  /*e0f0*/  FADD.FTZ R6, R67, R6 ;  /* 0x0000000643067221 */ /* 0x002fcc0000010000 */
[----:B------:R-:W-:Y:S01]  /*e100*/  MUFU.EX2 R62, R64 ;  /* 0x00000040003e7308 */ /* 0x000fe20000000800 */
[----:B------:R-:W-:-:S07]  /*e110*/  FFMA.FTZ R80, R80, UR47, -R56 ;  /* 0x0000002f50507c23 */ /* 0x000fce0008010838 */
[----:B------:R-:W0:Y:S01]  /*e120*/  MUFU.EX2 R50, R50 ;  /* 0x0000003200327308 */ /* 0x000e220000000800 */
[----:B------:R-:W-:Y:S01]  /*e130*/  F2FP.BF16.F32.PACK_AB R26, R60, R57 ;  /* 0x000000393c1a723e */ /* 0x000fe200000010ff */
[----:B------:R1:W-:Y:S01]  /*e140*/  STSM.16.M88.4 [R155+0x21800], R12 ;  /* 0x0218000c9b007844 */ /* 0x0003e20000000200 */
[----:B------:R-:W-:-:S05]  /*e150*/  F2FP.BF16.F32.PACK_AB R31, R39, R38 ;  /* 0x00000026271f723e */ /* 0x000fca00000010ff */
[----:B------:R-:W-:Y:S01]  /*e160*/  MUFU.EX2 R65, R65 ;  /* 0x0000004100417308 */ /* 0x000fe20000000800 */
[----:B------:R-:W-:Y:S01]  /*e170*/  F2FP.BF16.F32.PACK_AB R30, R32, R11 ;  /* 0x0000000b201e723e */ /* 0x000fe200000010ff */
[----:B----4-:R-:W-:Y:S01]  /*e180*/  FADD.FTZ R20, R0, R5 ;  /* 0x0000000500147221 */ /* 0x010fe20000010000 */
[----:B------:R-:W-:-:S05]  /*e190*/  FFMA.FTZ R81, R81, UR47, -R56 ;  /* 0x0000002f51517c23 */ /* 0x000fca0008010838 */
[----:B------:R-:W4:Y:S01]  /*e1a0*/  MUFU.EX2 R51, R51 ;  /* 0x0000003300337308 */ /* 0x000f220000000800 */
[----:B-----5:R-:W-:Y:S01]  /*e1b0*/  FADD.FTZ R5, R45, R6 ;  /* 0x000000062d057221 */ /* 0x020fe20000010000 */
[----:B-1----:R-:W-:Y:S02]  /*e1c0*/  F2FP.BF16.F32.PACK_AB R13, R42, R40 ;  /* 0x000000282a0d723e */ /* 0x002fe400000010ff */
[----:B------:R-:W-:Y:S02]  /*e1d0*/  F2FP.BF16.F32.PACK_AB R12, R37, R34 ;  /* 0x00000022250c723e */ /* 0x000fe400000010ff */
[----:B------:R-:W-:Y:S02]  /*e1e0*/  F2FP.BF16.F32.PACK_AB R14, R78, R59 ;  /* 0x0000003b4e0e723e */ /* 0x000fe400000010ff */
[----:B------:R-:W1:Y:S01]  /*e1f0*/  MUFU.EX2 R10, R79 ;  /* 0x0000004f000a7308 */ /* 0x000e620000000800 */
[----:B------:R-:W-:Y:S01]  /*e200*/  F2FP.BF16.F32.PACK_AB R15, R44, R41 ;  /* 0x000000292c0f723e */ /* 0x000fe200000010ff */
[----:B------:R-:W-:Y:S01]  /*e210*/  STSM.16.M88.4 [R98], R24 ;  /* 0x0000001862007844 */ /* 0x000fe20000000200 */
[----:B--2---:R-:W-:-:S05]  /*e220*/  FADD.FTZ R9, R63, R20 ;  /* 0x000000143f097221 */ /* 0x004fca0000010000 */
[----:B------:R-:W2:Y:S01]  /*e230*/  MUFU.EX2 R49, R49 ;  /* 0x0000003100317308 */ /* 0x000ea20000000800 */
[----:B------:R-:W-:Y:S01]  /*e240*/  STSM.16.M88.4 [R96], R28 ;  /* 0x0000001c60007844 */ /* 0x000fe20000000200 */
[----:B------:R-:W-:Y:S01]  /*e250*/  FADD.FTZ R5, R68, R5 ;  /* 0x0000000544057221 */ /* 0x000fe20000010000 */
[----:B------:R-:W5:Y:S02]  /*e260*/  @P4 LDC R11, c[0x0][0x44c] ;  /* 0x00011300ff0b4b82 */ /* 0x000f640000000800 */
[----:B------:R4:W-:Y:S03]  /*e270*/  STSM.16.M88.4 [R95], R12 ;  /* 0x0000000c5f007844 */ /* 0x0009e60000000200 */
[----:B------:R-:W2:Y:S01]  /*e280*/  MUFU.EX2 R3, R80 ;  /* 0x0000005000037308 */ /* 0x000ea20000000800 */
[--C-:B------:R-:W-:Y:S01]  /*e290*/  FFMA.FTZ R69, R69, UR47, -R56.reuse ;  /* 0x0000002f45457c23 */ /* 0x100fe20008010838 */
[----:B0-----:R-:W-:Y:S01]  /*e2a0*/  FADD.FTZ R6, R50, R5 ;  /* 0x0000000532067221 */ /* 0x001fe20000010000 */
[----:B------:R-:W-:Y:S01]  /*e2b0*/  FFMA.FTZ R70, R70, UR47, -R56 ;  /* 0x0000002f46467c23 */ /* 0x000fe20008010838 */
[----:B------:R-:W0:Y:S04]  /*e2c0*/  @P4 LDC R20, c[0x0][0x450] ;  /* 0x00011400ff144b82 */ /* 0x000e280000000800 */
[----:B------:R-:W2:Y:S01]  /*e2d0*/  MUFU.EX2 R52, R52 ;  /* 0x0000003400347308 */ /* 0x000ea20000000800 */
[----:B----4-:R-:W-:Y:S01]  /*e2e0*/  F2FP.BF16.F32.PACK_AB R14, R63, R0 ;  /* 0x000000003f0e723e */ /* 0x010fe200000010ff */
[----:B------:R-:W-:-:S06]  /*e2f0*/  FADD.FTZ R0, R62, R9 ;  /* 0x000000093e007221 */ /* 0x000fcc0000010000 */
[----:B------:R-:W4:Y:S01]  /*e300*/  MUFU.EX2 R81, R81 ;  /* 0x0000005100517308 */ /* 0x000f220000000800 */
[----:B------:R-:W-:Y:S01]  /*e310*/  FADD.FTZ R6, R51, R6 ;  /* 0x0000000633067221 */ /* 0x000fe20000010000 */
[----:B------:R-:W-:-:S06]  /*e320*/  FADD.FTZ R5, R65, R0 ;  /* 0x0000000041057221 */ /* 0x000fcc0000010000 */
[----:B------:R-:W5:Y:S01]  /*e330*/  MUFU.EX2 R48, R48 ;  /* 0x0000003000307308 */ /* 0x000f620000000800 */
[----:B------:R-:W-:Y:S01]  /*e340*/  FFMA.FTZ R71, R71, UR47, -R56 ;  /* 0x0000002f47477c23 */ /* 0x000fe20008010838 */
[----:B-1----:R-:W-:Y:S01]  /*e350*/  FADD.FTZ R0, R10, R5 ;  /* 0x000000050a007221 */ /* 0x002fe20000010000 */
[----:B--2---:R-:W-:-:S05]  /*e360*/  FADD.FTZ R5, R49, R6 ;  /* 0x0000000631057221 */ /* 0x004fca0000010000 */
[----:B------:R-:W1:Y:S01]  /*e370*/  MUFU.EX2 R4, R69 ;  /* 0x0000004500047308 */ /* 0x000e620000000800 */
[----:B------:R-:W-:-:S07]  /*e380*/  FFMA.FTZ R72, R72, UR47, -R56 ;  /* 0x0000002f48487c23 */ /* 0x000fce0008010838 */
[----:B------:R-:W2:Y:S01]  /*e390*/  MUFU.EX2 R53, R53 ;  /* 0x0000003500357308 */ /* 0x000ea20000000800 */
[----:B------:R-:W-:Y:S01]  /*e3a0*/  FADD.FTZ R0, R3, R0 ;  /* 0x0000000003007221 */ /* 0x000fe20000010000 */
[----:B------:R-:W-:-:S06]  /*e3b0*/  FADD.FTZ R5, R52, R5 ;  /* 0x0000000534057221 */ /* 0x000fcc0000010000 */
[----:B------:R-:W0:Y:S01]  /*e3c0*/  MUFU.EX2 R70, R70 ;  /* 0x0000004600467308 */ /* 0x000e220000000800 */
[--C-:B------:R-:W-:Y:S01]  /*e3d0*/  FFMA.FTZ R73, R73, UR47, -R56.reuse ;  /* 0x0000002f49497c23 */ /* 0x100fe20008010838 */
[----:B------:R-:W-:Y:S01]  /*e3e0*/  F2FP.BF16.F32.PACK_AB R26, R3, R10 ;  /* 0x0000000a031a723e */ /* 0x000fe200000010ff */
[----:B------:R-:W-:Y:S01]  /*e3f0*/  FFMA.FTZ R75, R75, UR47, -R56 ;  /* 0x0000002f4b4b7c23 */ /* 0x000fe20008010838 */
[----:B----4-:R-:W-:-:S04]  /*e400*/  FADD.FTZ R3, R81, R0 ;  /* 0x0000000051037221 */ /* 0x010fc80000010000 */
[----:B------:R-:W4:Y:S01]  /*e410*/  MUFU.EX2 R71, R71 ;  /* 0x0000004700477308 */ /* 0x000f220000000800 */
[----:B------:R-:W-:Y:S01]  /*e420*/  FFMA.FTZ R56, R76, UR47, -R56 ;  /* 0x0000002f4c387c23 */ /* 0x000fe20008010838 */
[----:B-----5:R-:W-:-:S06]  /*e430*/  FADD.FTZ R0, R48, R5 ;  /* 0x0000000530007221 */ /* 0x020fcc0000010000 */
[----:B------:R-:W5:Y:S01]  /*e440*/  MUFU.EX2 R47, R47 ;  /* 0x0000002f002f7308 */ /* 0x000f620000000800 */
[----:B-1----:R-:W-:Y:S01]  /*e450*/  FADD.FTZ R3, R4, R3 ;  /* 0x0000000304037221 */ /* 0x002fe20000010000 */
[----:B--2---:R-:W-:-:S06]  /*e460*/  FADD.FTZ R6, R53, R0 ;  /* 0x0000000035067221 */ /* 0x004fcc0000010000 */
[----:B------:R-:W-:Y:S01]  /*e470*/  MUFU.EX2 R72, R72 ;  /* 0x0000004800487308 */ /* 0x000fe20000000800 */
[----:B------:R-:W-:-:S04]  /*e480*/  @P4 IMAD.HI.U32 R5, R97, R11, RZ ;  /* 0x0000000b61054227 */ /* 0x000fc800078e00ff */
[----:B0-----:R-:W-:-:S03]  /*e490*/  FADD.FTZ R10, R70, R3 ;  /* 0x00000003460a7221 */ /* 0x001fc60000010000 */
[----:B------:R-:W0:Y:S01]  /*e4a0*/  MUFU.EX2 R54, R54 ;  /* 0x0000003600367308 */ /* 0x000e220000000800 */
[----:B------:R-:W-:-:S07]  /*e4b0*/  F2FP.BF16.F32.PACK_AB R12, R82, R35 ;  /* 0x00000023520c723e */ /* 0x000fce00000010ff */
[----:B------:R-:W1:Y:S01]  /*e4c0*/  MUFU.EX2 R73, R73 ;  /* 0x0000004900497308 */ /* 0x000e620000000800 */
[----:B------:R-:W-:Y:S01]  /*e4d0*/  F2FP.BF16.F32.PACK_AB R13, R67, R66 ;  /* 0x00000042430d723e */ /* 0x000fe200000010ff */
[----:B------:R-:W-:Y:S01]  /*e4e0*/  IMAD.MOV.U32 R9, RZ, RZ, R97 ;  /* 0x000000ffff097224 */ /* 0x000fe200078e0061 */
[----:B------:R-:W-:-:S05]  /*e4f0*/  F2FP.BF16.F32.PACK_AB R15, R68, R45 ;  /* 0x0000002d440f723e */ /* 0x000fca00000010ff */
[----:B------:R-:W2:Y:S01]  /*e500*/  MUFU.EX2 R46, R46 ;  /* 0x0000002e002e7308 */ /* 0x000ea20000000800 */
[----:B------:R-:W-:Y:S01]  /*e510*/  @P4 SHF.R.U32.HI R9, RZ, R20, R5 ;  /* 0x00000014ff094219 */ /* 0x000fe20000011605 */
[----:B----4-:R-:W-:-:S06]  /*e520*/  FADD.FTZ R5, R71, R10 ;  /* 0x0000000a47057221 */ /* 0x010fcc0000010000 */
[----:B------:R-:W-:Y:S08]  /*e530*/  MUFU.EX2 R55, R55 ;  /* 0x0000003700377308 */ /* 0x000ff00000000800 */
[----:B------:R-:W-:Y:S08]  /*e540*/  MUFU.EX2 R43, R43 ;  /* 0x0000002b002b7308 */ /* 0x000ff00000000800 */
[----:B------:R-:W4:Y:S08]  /*e550*/  MUFU.EX2 R75, R75 ;  /* 0x0000004b004b7308 */ /* 0x000f300000000800 */
[----:B------:R-:W4:Y:S08]  /*e560*/  MUFU.EX2 R56, R56 ;  /* 0x0000003800387308 */ /* 0x000f300000000800 */
[----:B------:R-:W4:Y:S01]  /*e570*/  MUFU.EX2 R0, R61 ;  /* 0x0000003d00007308 */ /* 0x000f220000000800 */
[----:B------:R3:W-:Y:S01]  /*e580*/  STSM.16.M88.4 [R155+0x27800], R12 ;  /* 0x0278000c9b007844 */ /* 0x0007e20000000200 */
[----:B-----5:R-:W-:Y:S01]  /*e590*/  FADD.FTZ R3, R47, R6 ;  /* 0x000000062f037221 */ /* 0x020fe20000010000 */
[----:B------:R-:W-:-:S02]  /*e5a0*/  F2FP.BF16.F32.PACK_AB R24, R65, R62 ;  /* 0x0000003e4118723e */ /* 0x000fc400000010ff */
[----:B------:R-:W-:Y:S02]  /*e5b0*/  F2FP.BF16.F32.PACK_AB R25, R51, R50 ;  /* 0x000000323319723e */ /* 0x000fe400000010ff */
[----:B------:R-:W-:Y:S01]  /*e5c0*/  F2FP.BF16.F32.PACK_AB R27, R52, R49 ;  /* 0x00000031341b723e */ /* 0x000fe200000010ff */
[----:B0-----:R-:W-:Y:S01]  /*e5d0*/  FADD.FTZ R3, R54, R3 ;  /* 0x0000000336037221 */ /* 0x001fe20000010000 */
[----:B---3--:R-:W-:Y:S01]  /*e5e0*/  F2FP.BF16.F32.PACK_AB R12, R4, R81 ;  /* 0x00000051040c723e */ /* 0x008fe200000010ff */
[----:B------:R-:W-:Y:S01]  /*e5f0*/  FADD.FTZ R4, R72, R5 ;  /* 0x0000000548047221 */ /* 0x000fe20000010000 */
[----:B------:R-:W-:Y:S01]  /*e600*/  IADD3 R5, R9, R147, -R146 ;  /* 0x0000009309057210 */ /* 0x000fe20007ffe892 */
[----:B------:R0:W-:Y:S02]  /*e610*/  STSM.16.M88.4 [R33], R24 ;  /* 0x0000001821007844 */ /* 0x0001e40000000200 */
[----:B-1----:R-:W-:Y:S01]  /*e620*/  FADD.FTZ R4, R73, R4 ;  /* 0x0000000449047221 */ /* 0x002fe20000010000 */
[----:B------:R-:W-:Y:S01]  /*e630*/  F2FP.BF16.F32.PACK_AB R13, R53, R48 ;  /* 0x00000030350d723e */ /* 0x000fe200000010ff */
[----:B--2---:R-:W-:Y:S01]  /*e640*/  FADD.FTZ R6, R46, R3 ;  /* 0x000000032e067221 */ /* 0x004fe20000010000 */
[----:B------:R-:W-:-:S02]  /*e650*/  F2FP.BF16.F32.PACK_AB R14, R71, R70 ;  /* 0x00000046470e723e */ /* 0x000fc400000010ff */
[----:B------:R-:W-:Y:S01]  /*e660*/  F2FP.BF16.F32.PACK_AB R15, R54, R47 ;  /* 0x0000002f360f723e */ /* 0x000fe200000010ff */
[----:B----4-:R-:W-:Y:S01]  /*e670*/  FADD.FTZ R3, R75, R4 ;  /* 0x000000044b037221 */ /* 0x010fe20000010000 */
[----:B------:R-:W-:-:S03]  /*e680*/  SHF.R.S32.HI R4, RZ, 0x1f, R5 ;  /* 0x0000001fff047819 */ /* 0x000fc60000011405 */
[----:B------:R1:W-:Y:S01]  /*e690*/  STSM.16.M88.4 [R96+0x6000], R12 ;  /* 0x0060000c60007844 */ /* 0x0003e20000000200 */
[----:B0-----:R-:W-:Y:S02]  /*e6a0*/  F2FP.BF16.F32.PACK_AB R24, R73, R72 ;  /* 0x000000484918723e */ /* 0x001fe400000010ff */
[----:B------:R-:W-:Y:S02]  /*e6b0*/  F2FP.BF16.F32.PACK_AB R25, R55, R46 ;  /* 0x0000002e3719723e */ /* 0x000fe400000010ff */
[----:B------:R-:W-:Y:S02]  /*e6c0*/  F2FP.BF16.F32.PACK_AB R26, R56, R75 ;  /* 0x0000004b381a723e */ /* 0x000fe400000010ff */
[----:B------:R-:W-:Y:S02]  /*e6d0*/  F2FP.BF16.F32.PACK_AB R27, R0, R43 ;  /* 0x0000002b001b723e */ /* 0x000fe400000010ff */
[----:B------:R-:W-:-:S03]  /*e6e0*/  LEA.HI R5, R4, R5, RZ, 0x7 ;  /* 0x0000000504057211 */ /* 0x000fc600078f38ff */
[----:B------:R0:W-:Y:S01]  /*e6f0*/  STSM.16.M88.4 [R95+0x6000], R24 ;  /* 0x006000185f007844 */ /* 0x0001e20000000200 */
[----:B------:R2:W-:Y:S06]  /*e700*/  MEMBAR.ALL.CTA ;  /* 0x0000000000007992 */ /* 0x0005ec0000008000 */
[----:B--2---:R-:W2:Y:S01]  /*e710*/  FENCE.VIEW.ASYNC.S ;  /* 0x00000000000073c6 */ /* 0x004ea20000000000 */
[----:B------:R-:W-:Y:S01]  /*e720*/  SHF.R.S32.HI R5, RZ, 0x7, R5 ;  /* 0x00000007ff057819 */ /* 0x000fe20000011405 */
[----:B------:R-:W-:-:S03]  /*e730*/  VIADD R4, R88, 0xfffffffe ;  /* 0xfffffffe58047836 */ /* 0x000fc60000000000 */
[----:B------:R-:W-:-:S04]  /*e740*/  VIMNMX R145, RZ, R5, !PT ;  /* 0x00000005ff917248 */ /* 0x000fc80007fe0100 */
[----:B------:R-:W-:Y:S01]  /*e750*/  ISETP.GE.AND P1, PT, R4, R145, PT ;  /* 0x000000910400720c */ /* 0x000fe20003f26270 */
[----:B------:R-:W-:-:S04]  /*e760*/  FADD.FTZ R6, R55, R6 ;  /* 0x0000000637067221 */ /* 0x000fc80000010000 */
[----:B------:R-:W-:Y:S01]  /*e770*/  FADD.FTZ R43, R43, R6 ;  /* 0x000000062b2b7221 */ /* 0x000fe20000010000 */
[----:B------:R-:W-:Y:S01]  /*e780*/  FADD.FTZ R3, R56, R3 ;  /* 0x0000000338037221 */ /* 0x000fe20000010000 */
[----:B------:R-:W-:Y:S02]  /*e790*/  CS2R R134, SRZ ;  /* 0x0000000000867805 */ /* 0x000fe4000001ff00 */
[----:B------:R-:W-:Y:S01]  /*e7a0*/  CS2R R132, SRZ ;  /* 0x0000000000847805 */ /* 0x000fe2000001ff00 */
[----:B------:R-:W-:Y:S01]  /*e7b0*/  FADD.FTZ R0, R0, R43 ;  /* 0x0000002b00007221 */ /* 0x000fe20000010000 */
        /* <DEDUP_REMOVED lines=17> */
[----:B-1----:R-:W-:Y:S02]  /*e8d0*/  CS2R R96, SRZ ;  /* 0x0000000000607805 */ /* 0x002fe4000001ff00 */
[----:B0-----:R-:W-:Y:S02]  /*e8e0*/  CS2R R94, SRZ ;  /* 0x00000000005e7805 */ /* 0x001fe4000001ff00 */
[----:B------:R-:W-:Y:S02]  /*e8f0*/  CS2R R92, SRZ ;  /* 0x00000000005c7805 */ /* 0x000fe4000001ff00 */
[----:B------:R-:W-:-:S02]  /*e900*/  CS2R R90, SRZ ;  /* 0x00000000005a7805 */ /* 0x000fc4000001ff00 */
[----:B------:R-:W-:Y:S01]  /*e910*/  CS2R R88, SRZ ;  /* 0x0000000000587805 */ /* 0x000fe2000001ff00 */
[----:B--2---:R-:W-:Y:S01]  /*e920*/  NOP ;  /* 0x0000000000007918 */ /* 0x004fe20000000000 */
[----:B------:R-:W-:Y:S05]  /*e930*/  @!P1 BRA `(.L_x_2415) ;  /* 0x0000003400989947 */ /* 0x000fea0003800000 */
[----:B------:R-:W-:Y:S01]  /*e940*/  IMAD.MOV.U32 R6, RZ, RZ, R8 ;  /* 0x000000ffff067224 */ /* 0x000fe200078e0008 */
[----:B------:R-:W-:Y:S01]  /*e950*/  MOV R5, R19 ;  /* 0x0000001300057202 */ /* 0x000fe20000000f00 */
[----:B------:R-:W-:Y:S02]  /*e960*/  IMAD.MOV.U32 R9, RZ, RZ, R7 ;  /* 0x000000ffff097224 */ /* 0x000fe400078e0007 */
[----:B------:R-:W-:Y:S02]  /*e970*/  IMAD.MOV.U32 R10, RZ, RZ, R137 ;  /* 0x000000ffff0a7224 */ /* 0x000fe400078e0089 */
[----:B------:R-:W-:-:S07]  /*e980*/  IMAD.MOV.U32 R135, RZ, RZ, RZ ;  /* 0x000000ffff877224 */ /* 0x000fce00078e00ff */
.L_x_2427:
[----:B--2---:R-:W2:Y:S01]  /*e990*/  LDL R7, [R1+0x5c] ;  /* 0x00005c0001077983 */ /* 0x004ea20000100800 */
        /* <DEDUP_REMOVED lines=8> */
.L_x_2417:
[----:B------:R-:W-:Y:S01]  /*ea20*/  VIADD R7, R5, 0x1 ;  /* 0x0000000105077836 */ /* 0x000fe20000000000 */
[----:B------:R-:W-:-:S04]  /*ea30*/  SHF.L.U32 R8, R137, 0x1f, RZ ;  /* 0x0000001f89087819 */ /* 0x000fc800000006ff */
[----:B------:R-:W-:-:S04]  /*ea40*/  ISETP.NE.AND P2, PT, R7, 0x2, PT ;  /* 0x000000020700780c */ /* 0x000fc80003f45270 */
[----:B------:R-:W-:-:S05]  /*ea50*/  SEL R7, R7, RZ, P2 ;  /* 0x000000ff07077207 */ /* 0x000fca0001000000 */
[----:B------:R-:W-:-:S04]  /*ea60*/  IMAD R7, R7, 0x8, R2 ;  /* 0x0000000807077824 */ /* 0x000fc800078e0202 */
[----:B------:R0:W1:Y:S01]  /*ea70*/  SYNCS.PHASECHK.TRANS64.TRYWAIT P2, [R7+URZ+0x2d830], R8 ;  /* 0x02d83008070075a7 */ /* 0x000062000804017f */
[----:B------:R-:W-:Y:S05]  /*ea80*/  @!P0 BRA `(.L_x_2418) ;  /* 0x0000000000048947 */ /* 0x000fea0003800000 */
[----:B------:R-:W-:Y:S01]  /*ea90*/  BPT.TRAP 0x1 ;  /* 0x000000040000795c */ /* 0x000fe20000300000 */
.L_x_2418:
[----:B------:R-:W-:Y:S04]  /*eaa0*/  BSSY B0, `(.L_x_2416) ;  /* 0x0000004000007945 */ /* 0x000fe80003800000 */
[----:B-1----:R-:W-:Y:S05]  /*eab0*/  @P2 BRA `(.L_x_2419) ;  /* 0x0000000000082947 */ /* 0x002fea0003800000 */
[----:B------:R-:W1:Y:S02]  /*eac0*/  SYNCS.PHASECHK.TRANS64.TRYWAIT P2, [R7+URZ+0x2d830], R8 ;  /* 0x02d83008070075a7 */ /* 0x000e64000804017f */
[----:B-1----:R-:W-:Y:S05]  /*ead0*/  @!P2 BRA `(.L_x_2420) ;  /* 0x000001040028a947 */ /* 0x002fea0003800000 */
.L_x_2419:
[----:B------:R-:W-:Y:S05]  /*eae0*/  BSYNC B0 ;  /* 0x0000000000007941 */ /* 0x000fea0003800000 */
.L_x_2416:
[----:B01----:R-:W2:Y:S01]  /*eaf0*/  LDL R8, [R1+0x60] ;  /* 0x0000600001087983 */ /* 0x003ea20000100800 */
[----:B------:R-:W-:-:S03]  /*eb00*/  VIADD R19, R5, 0x1 ;  /* 0x0000000105137836 */ /* 0x000fc60000000000 */
[----:B------:R-:W3:Y:S02]  /*eb10*/  LDL.64 R152, [R1+0x28] ;  /* 0x0000280001987983 */ /* 0x000ee40000100a00 */
[C---:B------:R-:W-:Y:S01]  /*eb20*/  ISETP.NE.AND P2, PT, R19.reuse, 0x2, PT ;  /* 0x000000021300780c */ /* 0x040fe20003f45270 */
[----:B------:R-:W0:Y:S03]  /*eb30*/  S2R R7, SR_TID.X ;  /* 0x0000000000077919 */ /* 0x000e260000002100 */
[----:B------:R-:W-:Y:S01]  /*eb40*/  SEL R19, R19, RZ, P2 ;  /* 0x000000ff13137207 */ /* 0x000fe20001000000 */
[----:B------:R-:W-:Y:S01]  /*eb50*/  IMAD.MOV.U32 R15, RZ, RZ, -0x7fffffe0 ;  /* 0x80000020ff0f7424 */ /* 0x000fe200078e00ff */
[----:B------:R-:W-:Y:S05]  /*eb60*/  WARPSYNC.ALL ;  /* 0x0000000000007948 */ /* 0x000fea0003800000 */
[----:B------:R-:W-:Y:S01]  /*eb70*/  R2UR UR15, R15 ;  /* 0x000000000f0f72ca */ /* 0x000fe200000e0000 */
[----:B------:R-:W-:Y:S01]  /*eb80*/  IMAD.MOV.U32 R13, RZ, RZ, -0x7fffffe0 ;  /* 0x80000020ff0d7424 */ /* 0x000fe200078e00ff */
[----:B------:R-:W4:Y:S04]  /*eb90*/  LDL.64 R150, [R1+0x20] ;  /* 0x0000200001967983 */ /* 0x000f280000100a00 */
[----:B------:R-:W5:Y:S04]  /*eba0*/  LDL.64 R142, [R1+0x18] ;  /* 0x00001800018e7983 */ /* 0x000f680000100a00 */
[----:B------:R-:W5:Y:S01]  /*ebb0*/  LDL.64 R140, [R1+0x10] ;  /* 0x00001000018c7983 */ /* 0x000f620000100a00 */
[----:B0-----:R-:W-:-:S05]  /*ebc0*/  SHF.R.U32.HI R7, RZ, 0x7, R7 ;  /* 0x00000007ff077819 */ /* 0x001fca0000011607 */
[----:B------:R-:W-:Y:S01]  /*ebd0*/  VIADD R7, R7, 0x8 ;  /* 0x0000000807077836 */ /* 0x000fe20000000000 */
[----:B------:R-:W-:Y:S01]  /*ebe0*/  R2UR UR7, R13 ;  /* 0x000000000d0772ca */ /* 0x000fe200000e0000 */
[----:B------:R-:W-:Y:S01]  /*ebf0*/  IMAD.MOV.U32 R25, RZ, RZ, -0x7fffffe0 ;  /* 0x80000020ff197424 */ /* 0x000fe200078e00ff */
[----:B------:R-:W-:Y:S02]  /*ec00*/  R2UR UR4, R156 ;  /* 0x000000009c0472ca */ /* 0x000fe400000e0000 */
[----:B------:R-:W-:Y:S02]  /*ec10*/  R2UR UR5, R157 ;  /* 0x000000009d0572ca */ /* 0x000fe400000e0000 */
[----:B------:R-:W-:Y:S01]  /*ec20*/  R2UR UR23, R25 ;  /* 0x00000000191772ca */ /* 0x000fe200000e0000 */
[----:B------:R-:W-:Y:S02]  /*ec30*/  IMAD.MOV.U32 R21, RZ, RZ, -0x7fffffe0 ;  /* 0x80000020ff157424 */ /* 0x000fe400078e00ff */
[----:B--2---:R-:W-:-:S04]  /*ec40*/  IMAD R12, R19, 0x600, R8 ;  /* 0x00000600130c7824 */ /* 0x004fc800078e0208 */
[----:B------:R-:W-:-:S05]  /*ec50*/  VIADD R14, R12, 0x200 ;  /* 0x000002000c0e7836 */ /* 0x000fca0000000000 */
[----:B------:R-:W-:Y:S02]  /*ec60*/  R2UR UR14, R14 ;  /* 0x000000000e0e72ca */ /* 0x000fe400000e0000 */
[----:B------:R-:W2:Y:S01]  /*ec70*/  LDL.64 R14, [R1+0x30] ;  /* 0x00003000010e7983 */ /* 0x000ea20000100a00 */
[C---:B------:R-:W-:Y:S01]  /*ec80*/  R2UR UR6, R12.reuse ;  /* 0x000000000c0672ca */ /* 0x040fe200000e0000 */
[----:B------:R-:W-:-:S05]  /*ec90*/  VIADD R24, R12, 0x400 ;  /* 0x000004000c187836 */ /* 0x000fca0000000000 */
[----:B------:R-:W-:Y:S01]  /*eca0*/  R2UR UR22, R24 ;  /* 0x00000000181672ca */ /* 0x000fe200000e0000 */
[----:B------:R0:W-:Y:S06]  /*ecb0*/  BAR.SYNC.DEFER_BLOCKING R7, 0x100 ;  /* 0x000400070000751d */ /* 0x0001ec0000010000 */
[----:B------:R-:W-:-:S06]  /*ecc0*/  WARPGROUP.ARRIVE ;  /* 0x00000000000079c5 */ /* 0x000fcc0000000000 */
[----:B------:R-:W-:Y:S01]  /*ecd0*/  HGMMA.64x128x16.F32.BF16 R24, gdesc[UR4], RZ, !UPT, gsb0 ;  /* 0x01e00000041879f0 */ /* 0x000fe2000c0018ff */
[----:B------:R-:W-:Y:S01]  /*ece0*/  VIADD R20, R12, 0x2 ;  /* 0x000000020c147836 */ /* 0x000fe20000000000 */
[----:B------:R-:W-:-:S04]  /*ecf0*/  R2UR UR11, R21 ;  /* 0x00000000150b72ca */ /* 0x000fc800000e0000 */
[----:B------:R-:W-:Y:S02]  /*ed00*/  R2UR UR10, R20 ;  /* 0x00000000140a72ca */ /* 0x000fe400000e0000 */
[----:B---3--:R-:W-:Y:S02]  /*ed10*/  R2UR UR12, R152 ;  /* 0x00000000980c72ca */ /* 0x008fe400000e0000 */
        /* <DEDUP_REMOVED lines=8> */
[----:B----4-:R-:W-:Y:S02]  /*eda0*/  R2UR UR16, R150 ;  /* 0x00000000961072ca */ /* 0x010fe400000e0000 */
[----:B------:R-:W-:Y:S02]  /*edb0*/  R2UR UR18, R20 ;  /* 0x00000000141272ca */ /* 0x000fe400000e0000 */
[----:B------:R-:W-:Y:S01]  /*edc0*/  R2UR UR17, R151 ;  /* 0x00000000971172ca */ /* 0x000fe200000e0000 */
[----:B------:R-:W-:Y:S02]  /*edd0*/  WARPGROUP.DEPBAR.LE gsb0, 0x0 ;  /* 0x00008000000079c5 */ /* 0x000fe40000010000 */
[----:B------:R-:W-:-:S06]  /*ede0*/  WARPGROUP.ARRIVE ;  /* 0x00000000000079c5 */ /* 0x000fcc0000000000 */
[----:B------:R-:W-:Y:S01]  /*edf0*/  HGMMA.64x128x16.F32.BF16 R24, gdesc[UR12], R24, gsb0 ;  /* 0x01e000000c1879f0 */ /* 0x000fe20008001818 */
[----:B-----5:R-:W-:Y:S02]  /*ee00*/  R2UR UR20, R142 ;  /* 0x000000008e1472ca */ /* 0x020fe400000e0000 */
        /* <DEDUP_REMOVED lines=19> */
.L_x_2422:
[----:B------:R-:W-:Y:S01]  /*ef40*/  SHF.L.U32 R7, R10, 0x1f, RZ ;  /* 0x0000001f0a077819 */ /* 0x000fe200000006ff */
[----:B------:R-:W-:-:S04]  /*ef50*/  IMAD R8, R5, 0x8, R2 ;  /* 0x0000000805087824 */ /* 0x000fc800078e0202 */
[----:B------:R0:W1:Y:S01]  /*ef60*/  SYNCS.PHASECHK.TRANS64.TRYWAIT P1, [R8+URZ+0x2d850], R7 ;  /* 0x02d85007080075a7 */ /* 0x000062000802017f */
[----:B------:R-:W-:Y:S05]  /*ef70*/  @!P0 BRA `(.L_x_2423) ;  /* 0x0000000000048947 */ /* 0x000fea0003800000 */
[----:B------:R-:W-:Y:S01]  /*ef80*/  BPT.TRAP 0x1 ;  /* 0x000000040000795c */ /* 0x000fe20000300000 */
.L_x_2423:
[----:B-1----:R-:W-:Y:S05]  /*ef90*/  @P1 BRA `(.L_x_2421) ;  /* 0x0000000000081947 */ /* 0x002fea0003800000 */
[----:B------:R-:W1:Y:S02]  /*efa0*/  SYNCS.PHASECHK.TRANS64.TRYWAIT P1, [R8+URZ+0x2d850], R7 ;  /* 0x02d85007080075a7 */ /* 0x000e64000802017f */
[----:B-1----:R-:W-:Y:S05]  /*efb0*/  @!P1 BRA `(.L_x_2424) ;  /* 0x0000010000049947 */ /* 0x002fea0003800000 */
.L_x_2421:
        /* <DEDUP_REMOVED lines=96> */
.L_x_2425:
[----:B------:R-:W2:Y:S04]  /*f5c0*/  LDL R11, [R1+0x84] ;  /* 0x00008400010b7983 */ /* 0x000ea80000100800 */
[----:B------:R-:W2:Y:S01]  /*f5d0*/  LDL R10, [R1+0x94] ;  /* 0x00009400010a7983 */ /* 0x000ea20000100800 */
[----:B------:R-:W-:-:S03]  /*f5e0*/  ISETP.NE.AND P1, PT, R148, 0x1, PT ;  /* 0x000000019400780c */ /* 0x000fc60003f25270 */
[----:B------:R-:W3:Y:S10]  /*f5f0*/  LDL R140, [R1+0x90] ;  /* 0x00009000018c7983 */ /* 0x000ef40000100800 */
[----:B------:R-:W1:Y:S08]  /*f600*/  @P1 LDC R8, c[0x0][0x44c] ;  /* 0x00011300ff081b82 */ /* 0x000e700000000800 */
[----:B0-----:R-:W0:Y:S01]  /*f610*/  @P1 LDC R7, c[0x0][0x450] ;  /* 0x00011400ff071b82 */ /* 0x001e220000000800 */
[----:B------:R-:W-:Y:S01]  /*f620*/  FMUL.FTZ R141, R30, UR46 ;  /* 0x0000002e1e8d7c20 */ /* 0x000fe20008410000 */
[----:B------:R-:W-:Y:S01]  /*f630*/  FMUL.FTZ R30, R33, UR46 ;  /* 0x0000002e211e7c20 */ /* 0x000fe20008410000 */
[----:B------:R-:W-:Y:S01]  /*f640*/  FMUL.FTZ R33, R36, UR46 ;  /* 0x0000002e24217c20 */ /* 0x000fe20008410000 */
[----:B------:R-:W-:Y:S01]  /*f650*/  FMUL.FTZ R14, R38, UR46 ;  /* 0x0000002e260e7c20 */ /* 0x000fe20008410000 */
[----:B------:R-:W-:-:S02]  /*f660*/  IMAD.MOV.U32 R38, RZ, RZ, -0x80 ;  /* 0xffffff80ff267424 */ /* 0x000fc400078e00ff */
[----:B------:R-:W-:Y:S02]  /*f670*/  FMUL.FTZ R13, R29, UR46 ;  /* 0x0000002e1d0d7c20 */ /* 0x000fe40008410000 */
[----:B------:R-:W-:-:S04]  /*f680*/  IMAD R38, R4, R38, 0x1 ;  /* 0x0000000104267424 */ /* 0x000fc800078e0226 */
        /* <DEDUP_REMOVED lines=16> */
[----:B------:R-:W-:-:S03]  /*f790*/  FMUL.FTZ R143, R27, UR46 ;  /* 0x0000002e1b8f7c20 */ /* 0x000fc60008410000 */
[----:B------:R-:W-:Y:S01]  /*f7a0*/  MUFU.TANH R30, R30 ;  /* 0x0000001e001e7308 */ /* 0x000fe20000002400 */
[----:B------:R-:W-:Y:S01]  /*f7b0*/  FMUL.FTZ R27, R47, UR46 ;  /* 0x0000002e2f1b7c20 */ /* 0x000fe20008410000 */
[----:B------:R-:W-:Y:S01]  /*f7c0*/  FMUL.FTZ R53, R66, UR46 ;  /* 0x0000002e42357c20 */ /* 0x000fe20008410000 */
[----:B------:R-:W-:Y:S01]  /*f7d0*/  FMUL.FTZ R47, R49, UR46 ;  /* 0x0000002e312f7c20 */ /* 0x000fe20008410000 */
[----:B------:R-:W-:-:S04]  /*f7e0*/  FMUL.FTZ R66, R69, UR46 ;  /* 0x0000002e45427c20 */ /* 0x000fc80008410000 */
[----:B------:R-:W-:Y:S01]  /*f7f0*/  MUFU.TANH R51, R51 ;  /* 0x0000003300337308 */ /* 0x000fe20000002400 */
[----:B------:R-:W-:Y:S01]  /*f800*/  FMUL.FTZ R49, R70, UR46 ;  /* 0x0000002e46317c20 */ /* 0x000fe20008410000 */
[----:B------:R-:W-:Y:S01]  /*f810*/  FMUL.FTZ R70, R73, UR46 ;  /* 0x0000002e49467c20 */ /* 0x000fe20008410000 */
[----:B------:R-:W-:-:S05]  /*f820*/  FMUL.FTZ R85, R85, UR46 ;  /* 0x0000002e55557c20 */ /* 0x000fca0008410000 */
[----:B------:R-:W-:Y:S01]  /*f830*/  MUFU.TANH R28, R28 ;  /* 0x0000001c001c7308 */ /* 0x000fe20000002400 */
[----:B------:R-:W-:-:S07]  /*f840*/  FMUL.FTZ R142, R78, UR46 ;  /* 0x0000002e4e8e7c20 */ /* 0x000fce0008410000 */
[----:B------:R-:W-:Y:S08]  /*f850*/  MUFU.TANH R59, R59 ;  /* 0x0000003b003b7308 */ /* 0x000ff00000002400 */
[----:B------:R-:W-:Y:S08]  /*f860*/  MUFU.TANH R66, R66 ;  /* 0x0000004200427308 */ /* 0x000ff00000002400 */
[----:B------:R-:W-:Y:S01]  /*f870*/  MUFU.TANH R78, R85 ;  /* 0x00000055004e7308 */ /* 0x000fe20000002400 */
[----:B------:R-:W-:Y:S01]  /*f880*/  FMUL.FTZ R32, R58, UR46 ;  /* 0x0000002e3a207c20 */ /* 0x000fe20008410000 */
[----:B------:R-:W-:-:S06]  /*f890*/  FMUL.FTZ R58, R60, UR46 ;  /* 0x0000002e3c3a7c20 */ /* 0x000fcc0008410000 */
[----:B------:R-:W-:Y:S01]  /*f8a0*/  MUFU.TANH R74, R74 ;  /* 0x0000004a004a7308 */ /* 0x000fe20000002400 */
[----:B------:R-:W-:Y:S01]  /*f8b0*/  FMUL.FTZ R60, R64, UR46 ;  /* 0x0000002e403c7c20 */ /* 0x000fe20008410000 */
[----:B------:R-:W-:Y:S01]  /*f8c0*/  FMUL.FTZ R64, R68, UR46 ;  /* 0x0000002e44407c20 */ /* 0x000fe20008410000 */
[----:B------:R-:W-:Y:S01]  /*f8d0*/  FMUL.FTZ R68, R72, UR46 ;  /* 0x0000002e48447c20 */ /* 0x000fe20008410000 */
[----:B------:R-:W-:Y:S01]  /*f8e0*/  FMUL.FTZ R72, R76, UR46 ;  /* 0x0000002e4c487c20 */ /* 0x000fe20008410000 */
[----:B------:R-:W-:-:S03]  /*f8f0*/  FMUL.FTZ R76, R80, UR46 ;  /* 0x0000002e504c7c20 */ /* 0x000fc60008410000 */
[----:B------:R-:W-:Y:S08]  /*f900*/  MUFU.TANH R26, R26 ;  /* 0x0000001a001a7308 */ /* 0x000ff00000002400 */
[----:B------:R-:W-:Y:S08]  /*f910*/  MUFU.TANH R33, R33 ;  /* 0x0000002100217308 */ /* 0x000ff00000002400 */
[----:B------:R-:W-:Y:S01]  /*f920*/  MUFU.TANH R42, R42 ;  /* 0x0000002a002a7308 */ /* 0x000fe20000002400 */
[----:B------:R-:W-:Y:S01]  /*f930*/  FMUL.FTZ R21, R50, UR46 ;  /* 0x0000002e32157c20 */ /* 0x000fe20008410000 */
[----:B------:R-:W-:Y:S01]  /*f940*/  FMUL.FTZ R50, R52, UR46 ;  /* 0x0000002e34327c20 */ /* 0x000fe20008410000 */
[----:B------:R-:W-:-:S05]  /*f950*/  FMUL.FTZ R24, R54, UR46 ;  /* 0x0000002e36187c20 */ /* 0x000fca0008410000 */
[----:B------:R-:W-:Y:S01]  /*f960*/  MUFU.TANH R47, R47 ;  /* 0x0000002f002f7308 */ /* 0x000fe20000002400 */
[----:B------:R-:W-:-:S07]  /*f970*/  FMUL.FTZ R54, R56, UR46 ;  /* 0x0000002e38367c20 */ /* 0x000fce0008410000 */
[----:B------:R-:W-:Y:S01]  /*f980*/  MUFU.TANH R50, R50 ;  /* 0x0000003200327308 */ /* 0x000fe20000002400 */
[----:B------:R-:W-:-:S07]  /*f990*/  FMUL.FTZ R52, R67, UR46 ;  /* 0x0000002e43347c20 */ /* 0x000fce0008410000 */
[----:B------:R-:W-:Y:S01]  /*f9a0*/  MUFU.TANH R54, R54 ;  /* 0x0000003600367308 */ /* 0x000fe20000002400 */
[----:B------:R-:W-:-:S07]  /*f9b0*/  FMUL.FTZ R61, R65, UR46 ;  /* 0x0000002e413d7c20 */ /* 0x000fce0008410000 */
[----:B------:R-:W-:Y:S01]  /*f9c0*/  MUFU.TANH R58, R58 ;  /* 0x0000003a003a7308 */ /* 0x000fe20000002400 */
[----:B--2---:R-:W-:-:S04]  /*f9d0*/  IMAD.IADD R10, R10, 0x1, R11 ;  /* 0x000000010a0a7824 */ /* 0x004fc800078e020b */
[----:B-1----:R-:W-:-:S05]  /*f9e0*/  @P1 IMAD.HI.U32 R8, R10, R8, RZ ;  /* 0x000000080a081227 */ /* 0x002fca00078e00ff */
[----:B0-----:R-:W-:-:S05]  /*f9f0*/  @P1 SHF.R.U32.HI R10, RZ, R7, R8 ;  /* 0x00000007ff0a1219 */ /* 0x001fca0000011608 */
[----:B------:R-:W0:Y:S01]  /*fa00*/  SHFL.IDX PT, R36, R10, RZ, 0x1c1f ;  /* 0x001c1fff0a247589 */ /* 0x000e2200000e0000 */
[----:B------:R-:W-:Y:S01]  /*fa10*/  FMUL.FTZ R8, R35, UR46 ;  /* 0x0000002e23087c20 */ /* 0x000fe20008410000 */
[----:B---3--:R-:W-:Y:S02]  /*fa20*/  IMAD R38, R140, -0x2, R38 ;  /* 0xfffffffe8c267824 */ /* 0x008fe400078e0226 */
[----:B------:R-:W-:Y:S01]  /*fa30*/  FMUL.FTZ R35, R37, UR46 ;  /* 0x0000002e25237c20 */ /* 0x000fe20008410000 */
[----:B------:R-:W-:Y:S01]  /*fa40*/  FMUL.FTZ R11, R25, UR46 ;  /* 0x0000002e190b7c20 */ /* 0x000fe20008410000 */
[----:B------:R-:W-:Y:S01]  /*fa50*/  FMUL.FTZ R25, R43, UR46 ;  /* 0x0000002e2b197c20 */ /* 0x000fe20008410000 */
[----:B------:R-:W-:Y:S01]  /*fa60*/  FMUL.FTZ R43, R45, UR46 ;  /* 0x0000002e2d2b7c20 */ /* 0x000fe20008410000 */
[----:B------:R-:W-:Y:S01]  /*fa70*/  IADD3 R38, -R146, R38, R147 ;  /* 0x0000002692267210 */ /* 0x000fe20007ffe193 */
[----:B------:R1:W2:Y:S01]  /*fa80*/  SHFL.IDX PT, R44, R10, 0x1, 0x1c1f ;  /* 0x003c1f000a2c7f89 */ /* 0x0002a200000e0000 */
[----:B------:R-:W3:Y:S01]  /*fa90*/  MUFU.TANH R35, R35 ;  /* 0x0000002300237308 */ /* 0x000ee20000002400 */
[----:B-1----:R-:W-:-:S07]  /*faa0*/  FMUL.FTZ R10, R81, UR46 ;  /* 0x0000002e510a7c20 */ /* 0x002fce0008410000 */
[----:B------:R-:W1:Y:S01]  /*fab0*/  MUFU.TANH R11, R11 ;  /* 0x0000000b000b7308 */ /* 0x000e620000002400 */
[----:B0-----:R-:W-:-:S07]  /*fac0*/  IMAD.IADD R81, R38, 0x1, R36 ;  /* 0x0000000126517824 */ /* 0x001fce00078e0224 */
[----:B------:R-:W0:Y:S01]  /*fad0*/  MUFU.TANH R43, R43 ;  /* 0x0000002b002b7308 */ /* 0x000e220000002400 */
[----:B------:R-:W-:Y:S01]  /*fae0*/  ISETP.GT.AND P1, PT, R81, 0x9, PT ;  /* 0x000000095100780c */ /* 0x000fe20003f24270 */
[----:B------:R-:W-:-:S03]  /*faf0*/  FMUL.FTZ R37, R40, UR46 ;  /* 0x0000002e28257c20 */ /* 0x000fc60008410000 */
[----:B----4-:R-:W-:Y:S02]  /*fb00*/  FSEL R77, R13, -INF , P1 ;  /* 0xff8000000d4d7808 */ /* 0x010fe40000800000 */
[C---:B------:R-:W-:Y:S01]  /*fb10*/  ISETP.GT.AND P1, PT, R81.reuse, 0x19, PT ;  /* 0x000000195100780c */ /* 0x040fe20003f24270 */
[----:B------:R-:W-:Y:S01]  /*fb20*/  FMUL.FTZ R45, R48, UR46 ;  /* 0x0000002e302d7c20 */ /* 0x000fe20008410000 */
[----:B------:R-:W-:Y:S02]  /*fb30*/  ISETP.GT.AND P3, PT, R81, 0x1, PT ;  /* 0x000000015100780c */ /* 0x000fe40003f64270 */
[----:B---3--:R-:W-:Y:S01]  /*fb40*/  FSEL R73, R35, -INF , P1 ;  /* 0xff80000023497808 */ /* 0x008fe20000800000 */
[----:B------:R-:W3:Y:S01]  /*fb50*/  MUFU.TANH R37, R37 ;  /* 0x0000002500257308 */ /* 0x000ee20000002400 */
[----:B------:R-:W-:Y:S02]  /*fb60*/  ISETP.GT.AND P1, PT, R81, 0x29, PT ;  /* 0x000000295100780c */ /* 0x000fe40003f24270 */
[----:B-1----:R-:W-:-:S02]  /*fb70*/  FSEL R85, R11, -INF , P3 ;  /* 0xff8000000b557808 */ /* 0x002fc40001800000 */
[C---:B------:R-:W-:Y:S02]  /*fb80*/  ISETP.GT.AND P2, PT, R81.reuse, RZ, PT ;  /* 0x000000ff5100720c */ /* 0x040fe40003f44270 */
[----:B------:R-:W-:Y:S02]  /*fb90*/  ISETP.GT.AND P3, PT, R81, 0x11, PT ;  /* 0x000000115100780c */ /* 0x000fe40003f64270 */
[----:B0-----:R-:W-:Y:S01]  /*fba0*/  FSEL R69, R43, -INF , P1 ;  /* 0xff8000002b457808 */ /* 0x001fe20000800000 */
[----:B------:R-:W-:Y:S01]  /*fbb0*/  FMUL.FTZ R40, R41, UR46 ;  /* 0x0000002e29287c20 */ /* 0x000fe20008410000 */
[----:B------:R-:W-:Y:S01]  /*fbc0*/  ISETP.GT.AND P1, PT, R81, 0x39, PT ;  /* 0x000000395100780c */ /* 0x000fe20003f24270 */
[----:B------:R-:W0:Y:S01]  /*fbd0*/  MUFU.TANH R45, R45 ;  /* 0x0000002d002d7308 */ /* 0x000e220000002400 */
[----:B------:R-:W-:Y:S01]  /*fbe0*/  FMUL.FTZ R41, R75, UR46 ;  /* 0x0000002e4b297c20 */ /* 0x000fe20008410000 */
[----:B------:R-:W-:Y:S02]  /*fbf0*/  FSEL R139, R139, -INF , P2 ;  /* 0xff8000008b8b7808 */ /* 0x000fe40001000000 */
[----:B------:R-:W-:-:S02]  /*fc00*/  FSEL R75, R30, -INF , P3 ;  /* 0xff8000001e4b7808 */ /* 0x000fc40001800000 */
[----:B------:R-:W-:Y:S02]  /*fc10*/  ISETP.GT.AND P2, PT, R81, 0x10, PT ;  /* 0x000000105100780c */ /* 0x000fe40003f44270 */
[----:B------:R-:W-:Y:S01]  /*fc20*/  FSEL R30, R51, -INF , P1 ;  /* 0xff800000331e7808 */ /* 0x000fe20000800000 */
[----:B------:R-:W-:Y:S01]  /*fc30*/  FMUL.FTZ R7, R31, UR46 ;  /* 0x0000002e1f077c20 */ /* 0x000fe20008410000 */
[C---:B------:R-:W-:Y:S02]  /*fc40*/  ISETP.GT.AND P1, PT, R81.reuse, 0x49, PT ;  /* 0x000000495100780c */ /* 0x040fe40003f24270 */
[----:B------:R-:W-:Y:S02]  /*fc50*/  FSEL R36, R28, -INF , P2 ;  /* 0xff8000001c247808 */ /* 0x000fe40001000000 */
[----:B------:R-:W-:Y:S02]  /*fc60*/  ISETP.GT.AND P2, PT, R81, 0x20, PT ;  /* 0x000000205100780c */ /* 0x000fe40003f44270 */
[----:B------:R-:W-:-:S02]  /*fc70*/  FSEL R59, R59, -INF , P1 ;  /* 0xff8000003b3b7808 */ /* 0x000fc40000800000 */
[----:B------:R-:W-:Y:S01]  /*fc80*/  ISETP.GT.AND P1, PT, R81, 0x59, PT ;  /* 0x000000595100780c */ /* 0x000fe20003f24270 */
[----:B------:R-:W1:Y:S01]  /*fc90*/  MUFU.TANH R7, R7 ;  /* 0x0000000700077308 */ /* 0x000e620000002400 */
[----:B---3--:R-:W-:Y:S02]  /*fca0*/  FSEL R80, R37, -INF , P2 ;  /* 0xff80000025507808 */ /* 0x008fe40001000000 */
[C---:B------:R-:W-:Y:S02]  /*fcb0*/  ISETP.GT.AND P2, PT, R81.reuse, 0x30, PT ;  /* 0x000000305100780c */ /* 0x040fe40003f44270 */
[----:B------:R-:W-:Y:S02]  /*fcc0*/  FSEL R51, R66, -INF , P1 ;  /* 0xff80000042337808 */ /* 0x000fe40000800000 */
[----:B------:R-:W-:Y:S02]  /*fcd0*/  ISETP.GT.AND P1, PT, R81, 0x69, PT ;  /* 0x000000695100780c */ /* 0x000fe40003f24270 */
[----:B0-----:R-:W-:Y:S01]  /*fce0*/  FSEL R28, R45, -INF , P2 ;  /* 0xff8000002d1c7808 */ /* 0x001fe20001000000 */
[----:B--2---:R-:W-:Y:S01]  /*fcf0*/  IMAD.IADD R44, R38, 0x1, R44 ;  /* 0x00000001262c7824 */ /* 0x004fe200078e022c */
[----:B------:R-:W-:-:S02]  /*fd00*/  FSEL R45, R74, -INF , P1 ;  /* 0xff8000004a2d7808 */ /* 0x000fc40000800000 */
[----:B------:R-:W-:-:S04]  /*fd10*/  ISETP.GT.AND P1, PT, R81, 0x79, PT ;  /* 0x000000795100780c */ /* 0x000fc80003f24270 */
[----:B------:R-:W-:Y:S02]  /*fd20*/  FSEL R11, R78, -INF , P1 ;  /* 0xff8000004e0b7808 */ /* 0x000fe40000800000 */
[----:B------:R-:W-:Y:S02]  /*fd30*/  ISETP.GT.AND P1, PT, R44, 0x9, PT ;  /* 0x000000092c00780c */ /* 0x000fe40003f24270 */
[----:B------:R-:W-:Y:S02]  /*fd40*/  ISETP.GT.AND P4, PT, R81, 0x8, PT ;  /* 0x000000085100780c */ /* 0x000fe40003f84270 */
[----:B-1----:R-:W-:Y:S02]  /*fd50*/  FSEL R35, R7, -INF , P1 ;  /* 0xff80000007237808 */ /* 0x002fe40000800000 */
[----:B------:R-:W-:Y:S01]  /*fd60*/  FMNMX.FTZ R7, R139, R9, !PT ;  /* 0x000000098b077209 */ /* 0x000fe20007810000 */
[----:B------:R-:W-:Y:S01]  /*fd70*/  FMUL.FTZ R140, R84, UR46 ;  /* 0x0000002e548c7c20 */ /* 0x000fe20008410000 */
[----:B------:R-:W-:-:S02]  /*fd80*/  FSEL R84, R26, -INF , P4 ;  /* 0xff8000001a547808 */ /* 0x000fc40002000000 */
[----:B------:R-:W-:-:S04]  /*fd90*/  FMNMX.FTZ R7, R85, R7, !PT ;  /* 0x0000000755077209 */ /* 0x000fc80007810000 */
[----:B------:R-:W-:Y:S01]  /*fda0*/  FMNMX.FTZ R7, R84, R7, !PT ;  /* 0x0000000754077209 */ /* 0x000fe20007810000 */
[----:B------:R-:W0:Y:S03]  /*fdb0*/  MUFU.TANH R40, R40 ;  /* 0x0000002800287308 */ /* 0x000e260000002400 */
[----:B------:R-:W-:Y:S02]  /*fdc0*/  FMNMX.FTZ R7, R77, R7, !PT ;  /* 0x000000074d077209 */ /* 0x000fe40007810000 */
[----:B------:R-:W-:Y:S02]  /*fdd0*/  ISETP.GT.AND P4, PT, R81, 0x18, PT ;  /* 0x000000185100780c */ /* 0x000fe40003f84270 */
[----:B------:R-:W-:Y:S02]  /*fde0*/  FMNMX.FTZ R7, R36, R7, !PT ;  /* 0x0000000724077209 */ /* 0x000fe40007810000 */
[----:B------:R-:W-:-:S02]  /*fdf0*/  FSEL R38, R33, -INF , P4 ;  /* 0xff80000021267808 */ /* 0x000fc40002000000 */
[----:B------:R-:W-:-:S04]  /*fe00*/  FMNMX.FTZ R7, R75, R7, !PT ;  /* 0x000000074b077209 */ /* 0x000fc80007810000 */
[----:B------:R-:W-:Y:S02]  /*fe10*/  FMNMX.FTZ R7, R38, R7, !PT ;  /* 0x0000000726077209 */ /* 0x000fe40007810000 */
[----:B------:R-:W-:Y:S02]  /*fe20*/  ISETP.GT.AND P3, PT, R81, 0x21, PT ;  /* 0x000000215100780c */ /* 0x000fe40003f64270 */
[----:B------:R-:W-:Y:S01]  /*fe30*/  FMNMX.FTZ R7, R73, R7, !PT ;  /* 0x0000000749077209 */ /* 0x000fe20007810000 */
[----:B------:R-:W-:Y:S01]  /*fe40*/  FMUL.FTZ R48, R71, UR46 ;  /* 0x0000002e47307c20 */ /* 0x000fe20008410000 */
[----:B------:R-:W-:Y:S02]  /*fe50*/  ISETP.GT.AND P4, PT, R81, 0x28, PT ;  /* 0x000000285100780c */ /* 0x000fe40003f84270 */
[----:B0-----:R-:W-:Y:S02]  /*fe60*/  FSEL R71, R40, -INF , P3 ;  /* 0xff80000028477808 */ /* 0x001fe40001800000 */
[----:B------:R-:W-:-:S02]  /*fe70*/  FMNMX.FTZ R7, R80, R7, !PT ;  /* 0x0000000750077209 */ /* 0x000fc40007810000 */
[----:B------:R-:W-:Y:S02]  /*fe80*/  FSEL R26, R42, -INF , P4 ;  /* 0xff8000002a1a7808 */ /* 0x000fe40002000000 */
[----:B------:R-:W-:Y:S01]  /*fe90*/  FMNMX.FTZ R7, R71, R7, !PT ;  /* 0x0000000747077209 */ /* 0x000fe20007810000 */
[----:B------:R-:W-:Y:S01]  /*fea0*/  FMUL.FTZ R31, R55, UR46 ;  /* 0x0000002e371f7c20 */ /* 0x000fe20008410000 */
[----:B------:R-:W-:Y:S02]  /*feb0*/  FMUL.FTZ R55, R57, UR46 ;  /* 0x0000002e39377c20 */ /* 0x000fe40008410000 */
[----:B------:R-:W-:Y:S02]  /*fec0*/  FMNMX.FTZ R7, R26, R7, !PT ;  /* 0x000000071a077209 */ /* 0x000fe40007810000 */
[----:B------:R-:W-:Y:S02]  /*fed0*/  ISETP.GT.AND P3, PT, R81, 0x31, PT ;  /* 0x000000315100780c */ /* 0x000fe40003f64270 */
[----:B------:R-:W-:Y:S01]  /*fee0*/  FMNMX.FTZ R7, R69, R7, !PT ;  /* 0x0000000745077209 */ /* 0x000fe20007810000 */
[----:B------:R-:W0:Y:S01]  /*fef0*/  MUFU.TANH R55, R55 ;  /* 0x0000003700377308 */ /* 0x000e220000002400 */
[----:B------:R-:W-:-:S02]  /*ff00*/  ISETP.GT.AND P4, PT, R81, 0x38, PT ;  /* 0x000000385100780c */ /* 0x000fc40003f84270 */
[----:B------:R-:W-:Y:S02]  /*ff10*/  FSEL R67, R47, -INF , P3 ;  /* 0xff8000002f437808 */ /* 0x000fe40001800000 */
[----:B------:R-:W-:Y:S02]  /*ff20*/  FMNMX.FTZ R7, R28, R7, !PT ;  /* 0x000000071c077209 */ /* 0x000fe40007810000 */
[----:B------:R-:W-:Y:S02]  /*ff30*/  FSEL R65, R50, -INF , P4 ;  /* 0xff80000032417808 */ /* 0x000fe40002000000 */
[----:B------:R-:W-:Y:S02]  /*ff40*/  FMNMX.FTZ R7, R67, R7, !PT ;  /* 0x0000000743077209 */ /* 0x000fe40007810000 */
[----:B------:R-:W-:Y:S02]  /*ff50*/  ISETP.GT.AND P2, PT, R81, 0x40, PT ;  /* 0x000000405100780c */ /* 0x000fe40003f44270 */
[----:B------:R-:W-:Y:S01]  /*ff60*/  FMNMX.FTZ R7, R65, R7, !PT ;  /* 0x0000000741077209 */ /* 0x000fe20007810000 */
[----:B------:R-:W-:Y:S01]  /*ff70*/  FMUL.FTZ R57, R62, UR46 ;  /* 0x0000002e3e397c20 */ /* 0x000fe20008410000 */
[----:B------:R-:W1:Y:S01]  /*ff80*/  MUFU.TANH R60, R60 ;  /* 0x0000003c003c7308 */ /* 0x000e620000002400 */
[----:B------:R-:W-:-:S02]  /*ff90*/  ISETP.GT.AND P3, PT, R81, 0x41, PT ;  /* 0x000000415100780c */ /* 0x000fc40003f64270 */
[----:B------:R-:W-:Y:S02]  /*ffa0*/  FSEL R62, R54, -INF , P2 ;  /* 0xff800000363e7808 */ /* 0x000fe40001000000 */
[----:B------:R-:W-:Y:S01]  /*ffb0*/  FMNMX.FTZ R7, R30, R7, !PT ;  /* 0x000000071e077209 */ /* 0x000fe20007810000 */
[----:B------:R-:W-:Y:S01]  /*ffc0*/  FMUL.FTZ R56, R63, UR46 ;  /* 0x0000002e3f387c20 */ /* 0x000fe20008410000 */
[----:B------:R-:W-:Y:S01]  /*ffd0*/  ISETP.GT.AND P4, PT, R81, 0x48, PT ;  /* 0x000000485100780c */ /* 0x000fe20003f84270 */
[----:B------:R-:W2:Y:S01]  /*ffe0*/  MUFU.TANH R61, R61 ;  /* 0x0000003d003d7308 */ /* 0x000ea20000002400 */
[----:B0-----:R-:W-:Y:S02]  /*fff0*/  FSEL R63, R55, -INF , P3 ;  /* 0xff800000373f7808 */ /* 0x001fe40001800000 */
[----:B------:R-:W-:Y:S02]  /*10000*/  FMNMX.FTZ R7, R62, R7, !PT ;  /* 0x000000073e077209 */ /* 0x000fe40007810000 */
[----:B------:R-:W-:-:S02]  /*10010*/  FSEL R58, R58, -INF , P4 ;  /* 0xff8000003a3a7808 */ /* 0x000fc40002000000 */
[----:B------:R-:W-:Y:S01]  /*10020*/  FMNMX.FTZ R7, R63, R7, !PT ;  /* 0x000000073f077209 */ /* 0x000fe20007810000 */
[----:B------:R-:W0:Y:S01]  /*10030*/  MUFU.TANH R64, R64 ;  /* 0x0000004000407308 */ /* 0x000e220000002400 */
[C---:B------:R-:W-:Y:S02]  /*10040*/  ISETP.GT.AND P2, PT, R81.reuse, 0x50, PT ;  /* 0x000000505100780c */ /* 0x040fe40003f44270 */
[----:B------:R-:W-:Y:S02]  /*10050*/  FMNMX.FTZ R7, R58, R7, !PT ;  /* 0x000000073a077209 */ /* 0x000fe40007810000 */
[----:B------:R-:W-:Y:S02]  /*10060*/  ISETP.GT.AND P3, PT, R81, 0x51, PT ;  /* 0x000000515100780c */ /* 0x000fe40003f64270 */
[----:B-1----:R-:W-:Y:S01]  /*10070*/  FSEL R54, R60, -INF , P2 ;  /* 0xff8000003c367808 */ /* 0x002fe20001000000 */
[----:B------:R-:W1:Y:S01]  /*10080*/  MUFU.TANH R68, R68 ;  /* 0x0000004400447308 */ /* 0x000e620000002400 */
[----:B------:R-:W-:-:S02]  /*10090*/  FMNMX.FTZ R7, R59, R7, !PT ;  /* 0x000000073b077209 */ /* 0x000fc40007810000 */
[----:B------:R-:W-:Y:S02]  /*100a0*/  ISETP.GT.AND P4, PT, R81, 0x58, PT ;  /* 0x000000585100780c */ /* 0x000fe40003f84270 */
[----:B--2---:R-:W-:Y:S02]  /*100b0*/  FSEL R55, R61, -INF , P3 ;  /* 0xff8000003d377808 */ /* 0x004fe40001800000 */
[----:B------:R-:W-:Y:S01]  /*100c0*/  FMNMX.FTZ R7, R54, R7, !PT ;  /* 0x0000000736077209 */ /* 0x000fe20007810000 */
[----:B------:R-:W2:Y:S01]  /*100d0*/  MUFU.TANH R70, R70 ;  /* 0x0000004600467308 */ /* 0x000ea20000002400 */
[----:B0-----:R-:W-:Y:S02]  /*100e0*/  FSEL R50, R64, -INF , P4 ;  /* 0xff80000040327808 */ /* 0x001fe40002000000 */
[----:B------:R-:W-:-:S05]  /*100f0*/  FMNMX.FTZ R7, R55, R7, !PT ;  /* 0x0000000737077209 */ /* 0x000fca0007810000 */
[----:B------:R-:W0:Y:S01]  /*10100*/  MUFU.TANH R72, R72 ;  /* 0x0000004800487308 */ /* 0x000e220000002400 */
[C---:B------:R-:W-:Y:S02]  /*10110*/  ISETP.GT.AND P2, PT, R81.reuse, 0x60, PT ;  /* 0x000000605100780c */ /* 0x040fe40003f44270 */
[----:B------:R-:W-:Y:S02]  /*10120*/  FMNMX.FTZ R7, R50, R7, !PT ;  /* 0x0000000732077209 */ /* 0x000fe40007810000 */
[----:B------:R-:W-:Y:S02]  /*10130*/  ISETP.GT.AND P3, PT, R81, 0x61, PT ;  /* 0x000000615100780c */ /* 0x000fe40003f64270 */
[----:B-1----:R-:W-:Y:S01]  /*10140*/  FSEL R40, R68, -INF , P2 ;  /* 0xff80000044287808 */ /* 0x002fe20001000000 */
[----:B------:R-:W1:Y:S01]  /*10150*/  MUFU.TANH R76, R76 ;  /* 0x0000004c004c7308 */ /* 0x000e620000002400 */
[----:B------:R-:W-:Y:S02]  /*10160*/  FMNMX.FTZ R7, R51, R7, !PT ;  /* 0x0000000733077209 */ /* 0x000fe40007810000 */
[----:B------:R-:W-:-:S02]  /*10170*/  ISETP.GT.AND P4, PT, R81, 0x68, PT ;  /* 0x000000685100780c */ /* 0x000fc40003f84270 */
        /* <DEDUP_REMOVED lines=8> */
[C---:B------:R-:W-:Y:S02]  /*10200*/  ISETP.GT.AND P3, PT, R81.reuse, 0x71, PT ;  /* 0x000000715100780c */ /* 0x040fe40003f64270 */
[----:B------:R-:W-:Y:S01]  /*10210*/  ISETP.GT.AND P4, PT, R81, 0x78, PT ;  /* 0x000000785100780c */ /* 0x000fe20003f84270 */
[----:B------:R-:W3:Y:S01]  /*10220*/  MUFU.TANH R143, R143 ;  /* 0x0000008f008f7308 */ /* 0x000ee20000002400 */
[----:B-1----:R-:W-:Y:S02]  /*10230*/  FSEL R81, R76, -INF , P2 ;  /* 0xff8000004c517808 */ /* 0x002fe40001000000 */
[----:B------:R-:W-:-:S02]  /*10240*/  FMNMX.FTZ R7, R45, R7, !PT ;  /* 0x000000072d077209 */ /* 0x000fc40007810000 */
[----:B--2---:R-:W-:Y:S02]  /*10250*/  FSEL R13, R10, -INF , P3 ;  /* 0xff8000000a0d7808 */ /* 0x004fe40001800000 */
[----:B------:R-:W-:Y:S01]  /*10260*/  FMNMX.FTZ R7, R81, R7, !PT ;  /* 0x0000000751077209 */ /* 0x000fe20007810000 */
[----:B------:R-:W1:Y:S01]  /*10270*/  MUFU.TANH R8, R8 ;  /* 0x0000000800087308 */ /* 0x000e620000002400 */
[----:B0-----:R-:W-:Y:S02]  /*10280*/  FSEL R10, R140, -INF , P4 ;  /* 0xff8000008c0a7808 */ /* 0x001fe40002000000 */
[----:B------:R-:W-:Y:S02]  /*10290*/  FMNMX.FTZ R7, R13, R7, !PT ;  /* 0x000000070d077209 */ /* 0x000fe40007810000 */
[----:B------:R-:W-:Y:S02]  /*102a0*/  ISETP.GT.AND P3, PT, R44, 0x1, PT ;  /* 0x000000012c00780c */ /* 0x000fe40003f64270 */
[----:B------:R-:W-:-:S02]  /*102b0*/  FMNMX.FTZ R7, R10, R7, !PT ;  /* 0x000000070a077209 */ /* 0x000fc40007810000 */
[----:B---3--:R-:W-:Y:S02]  /*102c0*/  FSEL R33, R143, -INF , P3 ;  /* 0xff8000008f217808 */ /* 0x008fe40001800000 */
[----:B------:R-:W-:Y:S02]  /*102d0*/  ISETP.GT.AND P3, PT, R44, 0x11, PT ;  /* 0x000000112c00780c */ /* 0x000fe40003f64270 */
[----:B------:R-:W-:Y:S02]  /*102e0*/  FMNMX.FTZ R7, R11, R7, !PT ;  /* 0x000000070b077209 */ /* 0x000fe40007810000 */
[----:B-1----:R-:W-:-:S03]  /*102f0*/  FSEL R37, R8, -INF , P3 ;  /* 0xff80000008257808 */ /* 0x002fc60001800000 */
[----:B------:R-:W0:Y:S01]  /*10300*/  SHFL.BFLY PT, R8, R7, 0x2, 0x1f ;  /* 0x0c401f0007087f89 */ /* 0x000e2200000e0000 */
[----:B------:R-:W1:Y:S01]  /*10310*/  MUFU.TANH R144, R144 ;  /* 0x0000009000907308 */ /* 0x000e620000002400 */
[----:B------:R-:W-:-:S07]  /*10320*/  FMUL.FTZ R39, R39, UR46 ;  /* 0x0000002e27277c20 */ /* 0x000fce0008410000 */
[----:B------:R-:W2:Y:S08]  /*10330*/  MUFU.TANH R141, R141 ;  /* 0x0000008d008d7308 */ /* 0x000eb00000002400 */
[----:B------:R-:W3:Y:S01]  /*10340*/  MUFU.TANH R12, R12 ;  /* 0x0000000c000c7308 */ /* 0x000ee20000002400 */
[----:B0-----:R-:W-:-:S07]  /*10350*/  FMNMX.FTZ R7, R7, R8, !PT ;  /* 0x0000000807077209 */ /* 0x001fce0007810000 */
[----:B------:R-:W0:Y:S01]  /*10360*/  MUFU.TANH R14, R14 ;  /* 0x0000000e000e7308 */ /* 0x000e220000002400 */
[C---:B------:R-:W-:Y:S01]  /*10370*/  ISETP.GT.AND P2, PT, R44.reuse, RZ, PT ;  /* 0x000000ff2c00720c */ /* 0x040fe20003f44270 */
[----:B------:R-:W4:Y:S01]  /*10380*/  SHFL.BFLY PT, R8, R7, 0x1, 0x1f ;  /* 0x0c201f0007087f89 */ /* 0x000f2200000e0000 */
[----:B------:R-:W-:-:S05]  /*10390*/  ISETP.GT.AND P4, PT, R44, 0x8, PT ;  /* 0x000000082c00780c */ /* 0x000fca0003f84270 */
[----:B------:R-:W5:Y:S01]  /*103a0*/  MUFU.TANH R39, R39 ;  /* 0x0000002700277308 */ /* 0x000f620000002400 */
[----:B-1----:R-:W-:-:S07]  /*103b0*/  FSEL R78, R144, -INF , P2 ;  /* 0xff800000904e7808 */ /* 0x002fce0001000000 */
[----:B------:R-:W1:Y:S01]  /*103c0*/  MUFU.TANH R15, R15 ;  /* 0x0000000f000f7308 */ /* 0x000e620000002400 */
[----:B--2---:R-:W-:-:S07]  /*103d0*/  FSEL R76, R141, -INF , P4 ;  /* 0xff8000008d4c7808 */ /* 0x004fce0002000000 */
[----:B------:R-:W2:Y:S08]  /*103e0*/  MUFU.TANH R25, R25 ;  /* 0x0000001900197308 */ /* 0x000eb00000002400 */
[----:B------:R-:W4:Y:S01]  /*103f0*/  MUFU.TANH R20, R20 ;  /* 0x0000001400147308 */ /* 0x000f220000002400 */
[C---:B------:R-:W-:Y:S02]  /*10400*/  ISETP.GT.AND P2, PT, R44.reuse, 0x10, PT ;  /* 0x000000102c00780c */ /* 0x040fe40003f44270 */
[----:B------:R-:W-:-:S05]  /*10410*/  ISETP.GT.AND P4, PT, R44, 0x18, PT ;  /* 0x000000182c00780c */ /* 0x000fca0003f84270 */
[----:B------:R-:W4:Y:S01]  /*10420*/  MUFU.TANH R27, R27 ;  /* 0x0000001b001b7308 */ /* 0x000f220000002400 */
[----:B---3--:R-:W-:-:S07]  /*10430*/  FSEL R74, R12, -INF , P2 ;  /* 0xff8000000c4a7808 */ /* 0x008fce0001000000 */
[----:B------:R-:W3:Y:S01]  /*10440*/  MUFU.TANH R21, R21 ;  /* 0x0000001500157308 */ /* 0x000ee20000002400 */
[----:B0-----:R-:W-:-:S07]  /*10450*/  FSEL R72, R14, -INF , P4 ;  /* 0xff8000000e487808 */ /* 0x001fce0002000000 */
[----:B------:R-:W0:Y:S08]  /*10460*/  MUFU.TANH R29, R29 ;  /* 0x0000001d001d7308 */ /* 0x000e300000002400 */
[----:B------:R-:W0:Y:S01]  /*10470*/  MUFU.TANH R24, R24 ;  /* 0x0000001800187308 */ /* 0x000e220000002400 */
[C---:B------:R-:W-:Y:S02]  /*10480*/  ISETP.GT.AND P1, PT, R44.reuse, 0x19, PT ;  /* 0x000000192c00780c */ /* 0x040fe40003f24270 */
[----:B------:R-:W-:-:S02]  /*10490*/  ISETP.GT.AND P2, PT, R44, 0x20, PT ;  /* 0x000000202c00780c */ /* 0x000fc40003f44270 */
[----:B------:R-:W-:-:S03]  /*104a0*/  ISETP.GT.AND P3, PT, R44, 0x21, PT ;  /* 0x000000212c00780c */ /* 0x000fc60003f64270 */
[----:B------:R-:W0:Y:S01]  /*104b0*/  MUFU.TANH R31, R31 ;  /* 0x0000001f001f7308 */ /* 0x000e220000002400 */
[----:B------:R-:W-:-:S07]  /*104c0*/  ISETP.GT.AND P4, PT, R44, 0x28, PT ;  /* 0x000000282c00780c */ /* 0x000fce0003f84270 */
[----:B------:R-:W0:Y:S01]  /*104d0*/  MUFU.TANH R32, R32 ;  /* 0x0000002000207308 */ /* 0x000e220000002400 */
[----:B-----5:R-:W-:-:S07]  /*104e0*/  FSEL R39, R39, -INF , P1 ;  /* 0xff80000027277808 */ /* 0x020fce0000800000 */
[----:B------:R-:W5:Y:S01]  /*104f0*/  MUFU.TANH R34, R34 ;  /* 0x0000002200227308 */ /* 0x000f620000002400 */
[----:B-1----:R-:W-:-:S07]  /*10500*/  FSEL R70, R15, -INF , P2 ;  /* 0xff8000000f467808 */ /* 0x002fce0001000000 */
[----:B------:R-:W1:Y:S01]  /*10510*/  MUFU.TANH R57, R57 ;  /* 0x0000003900397308 */ /* 0x000e620000002400 */
[----:B--2---:R-:W-:Y:S02]  /*10520*/  FSEL R25, R25, -INF , P3 ;  /* 0xff80000019197808 */ /* 0x004fe40001800000 */
[----:B----4-:R-:W-:Y:S02]  /*10530*/  FSEL R68, R20, -INF , P4 ;  /* 0xff80000014447808 */ /* 0x010fe40002000000 */
[----:B------:R-:W-:-:S03]  /*10540*/  ISETP.GT.AND P1, PT, R44, 0x29, PT ;  /* 0x000000292c00780c */ /* 0x000fc60003f24270 */
[----:B------:R-:W2:Y:S01]  /*10550*/  MUFU.TANH R56, R56 ;  /* 0x0000003800387308 */ /* 0x000ea20000002400 */
[C---:B------:R-:W-:Y:S02]  /*10560*/  ISETP.GT.AND P2, PT, R44.reuse, 0x30, PT ;  /* 0x000000302c00780c */ /* 0x040fe40003f44270 */
[C---:B------:R-:W-:Y:S02]  /*10570*/  ISETP.GT.AND P3, PT, R44.reuse, 0x31, PT ;  /* 0x000000312c00780c */ /* 0x040fe40003f64270 */
[----:B------:R-:W-:-:S03]  /*10580*/  ISETP.GT.AND P4, PT, R44, 0x38, PT ;  /* 0x000000382c00780c */ /* 0x000fc60003f84270 */
[----:B------:R-:W4:Y:S01]  /*10590*/  MUFU.TANH R53, R53 ;  /* 0x0000003500357308 */ /* 0x000f220000002400 */
[----:B------:R-:W-:-:S07]  /*105a0*/  FSEL R27, R27, -INF , P1 ;  /* 0xff8000001b1b7808 */ /* 0x000fce0000800000 */
[----:B------:R-:W4:Y:S01]  /*105b0*/  MUFU.TANH R52, R52 ;  /* 0x0000003400347308 */ /* 0x000f220000002400 */
[----:B---3--:R-:W-:-:S07]  /*105c0*/  FSEL R66, R21, -INF , P2 ;  /* 0xff80000015427808 */ /* 0x008fce0001000000 */
[----:B------:R-:W3:Y:S01]  /*105d0*/  MUFU.TANH R49, R49 ;  /* 0x0000003100317308 */ /* 0x000ee20000002400 */
[----:B0-----:R-:W-:Y:S02]  /*105e0*/  FSEL R29, R29, -INF , P3 ;  /* 0xff8000001d1d7808 */ /* 0x001fe40001800000 */
[----:B------:R-:W-:Y:S02]  /*105f0*/  FSEL R64, R24, -INF , P4 ;  /* 0xff80000018407808 */ /* 0x000fe40002000000 */
[----:B------:R-:W-:-:S03]  /*10600*/  ISETP.GT.AND P1, PT, R44, 0x39, PT ;  /* 0x000000392c00780c */ /* 0x000fc60003f24270 */
[----:B------:R-:W0:Y:S01]  /*10610*/  MUFU.TANH R48, R48 ;  /* 0x0000003000307308 */ /* 0x000e220000002400 */
[C---:B------:R-:W-:Y:S02]  /*10620*/  ISETP.GT.AND P2, PT, R44.reuse, 0x40, PT ;  /* 0x000000402c00780c */ /* 0x040fe40003f44270 */
[C---:B------:R-:W-:Y:S02]  /*10630*/  ISETP.GT.AND P3, PT, R44.reuse, 0x41, PT ;  /* 0x000000412c00780c */ /* 0x040fe40003f64270 */
[----:B------:R-:W-:-:S03]  /*10640*/  ISETP.GT.AND P4, PT, R44, 0x48, PT ;  /* 0x000000482c00780c */ /* 0x000fc60003f84270 */
[----:B------:R-:W0:Y:S01]  /*10650*/  MUFU.TANH R46, R46 ;  /* 0x0000002e002e7308 */ /* 0x000e220000002400 */
[----:B------:R-:W-:-:S07]  /*10660*/  FMNMX.FTZ R7, R7, R8, !PT ;  /* 0x0000000807077209 */ /* 0x000fce0007810000 */
[----:B------:R-:W0:Y:S01]  /*10670*/  MUFU.TANH R41, R41 ;  /* 0x0000002900297308 */ /* 0x000e220000002400 */
[----:B------:R-:W-:-:S07]  /*10680*/  FSEL R31, R31, -INF , P1 ;  /* 0xff8000001f1f7808 */ /* 0x000fce0000800000 */
[----:B------:R-:W0:Y:S01]  /*10690*/  MUFU.TANH R43, R142 ;  /* 0x0000008e002b7308 */ /* 0x000e220000002400 */
[----:B------:R-:W-:Y:S01]  /*106a0*/  FSEL R61, R32, -INF , P2 ;  /* 0xff800000203d7808 */ /* 0x000fe20001000000 */
[----:B------:R-:W-:Y:S01]  /*106b0*/  UMOV UR47, UR44 ;  /* 0x0000002c002f7c82 */ /* 0x000fe20008000000 */
[----:B-----5:R-:W-:Y:S02]  /*106c0*/  FSEL R60, R34, -INF , P3 ;  /* 0xff800000223c7808 */ /* 0x020fe40001800000 */
[----:B-1----:R-:W-:Y:S02]  /*106d0*/  FSEL R57, R57, -INF , P4 ;  /* 0xff80000039397808 */ /* 0x002fe40002000000 */
[C---:B------:R-:W-:Y:S02]  /*106e0*/  ISETP.GT.AND P1, PT, R44.reuse, 0x49, PT ;  /* 0x000000492c00780c */ /* 0x040fe40003f24270 */
[C---:B------:R-:W-:Y:S02]  /*106f0*/  ISETP.GT.AND P2, PT, R44.reuse, 0x50, PT ;  /* 0x000000502c00780c */ /* 0x040fe40003f44270 */
[----:B------:R-:W-:-:S02]  /*10700*/  ISETP.GT.AND P3, PT, R44, 0x51, PT ;  /* 0x000000512c00780c */ /* 0x000fc40003f64270 */
[----:B------:R-:W-:Y:S01]  /*10710*/  ISETP.GT.AND P4, PT, R44, 0x58, PT ;  /* 0x000000582c00780c */ /* 0x000fe20003f84270 */
[C---:B------:R-:W-:Y:S01]  /*10720*/  FMUL.FTZ R8, R7.reuse, UR47 ;  /* 0x0000002f07087c20 */ /* 0x040fe20008410000 */
[----:B------:R-:W-:Y:S02]  /*10730*/  FSETP.NEU.FTZ.AND P6, PT, R7, -INF , PT ;  /* 0xff8000000700780b */ /* 0x000fe40003fdd000 */
[----:B--2---:R-:W-:Y:S02]  /*10740*/  FSEL R56, R56, -INF , P1 ;  /* 0xff80000038387808 */ /* 0x004fe40000800000 */
[----:B----4-:R-:W-:Y:S02]  /*10750*/  FSEL R53, R53, -INF , P2 ;  /* 0xff80000035357808 */ /* 0x010fe40001000000 */
[----:B------:R-:W-:Y:S02]  /*10760*/  FSEL R52, R52, -INF , P3 ;  /* 0xff80000034347808 */ /* 0x000fe40001800000 */
[----:B---3--:R-:W-:-:S02]  /*10770*/  FSEL R49, R49, -INF , P4 ;  /* 0xff80000031317808 */ /* 0x008fc40002000000 */
[C---:B------:R-:W-:Y:S02]  /*10780*/  ISETP.GT.AND P1, PT, R44.reuse, 0x59, PT ;  /* 0x000000592c00780c */ /* 0x040fe40003f24270 */
[C---:B------:R-:W-:Y:S02]  /*10790*/  ISETP.GT.AND P2, PT, R44.reuse, 0x60, PT ;  /* 0x000000602c00780c */ /* 0x040fe40003f44270 */
[C---:B------:R-:W-:Y:S02]  /*107a0*/  ISETP.GT.AND P3, PT, R44.reuse, 0x61, PT ;  /* 0x000000612c00780c */ /* 0x040fe40003f64270 */
[----:B------:R-:W-:Y:S01]  /*107b0*/  ISETP.GT.AND P4, PT, R44, 0x68, PT ;  /* 0x000000682c00780c */ /* 0x000fe20003f84270 */
[----:B------:R-:W-:Y:S01]  /*107c0*/  FMUL.FTZ R79, R79, UR46 ;  /* 0x0000002e4f4f7c20 */ /* 0x000fe20008410000 */
[----:B------:R-:W-:Y:S02]  /*107d0*/  FSEL R12, R7, RZ, P6 ;  /* 0x000000ff070c7208 */ /* 0x000fe40003000000 */
[----:B------:R-:W-:-:S02]  /*107e0*/  FSEL R8, R8, RZ, P6 ;  /* 0x000000ff08087208 */ /* 0x000fc40003000000 */
[----:B0-----:R-:W-:Y:S02]  /*107f0*/  FSEL R48, R48, -INF , P1 ;  /* 0xff80000030307808 */ /* 0x001fe40000800000 */
[----:B------:R-:W-:Y:S02]  /*10800*/  FSEL R46, R46, -INF , P2 ;  /* 0xff8000002e2e7808 */ /* 0x000fe40001000000 */
[----:B------:R-:W-:Y:S02]  /*10810*/  FSEL R41, R41, -INF , P3 ;  /* 0xff80000029297808 */ /* 0x000fe40001800000 */
[----:B------:R-:W-:Y:S01]  /*10820*/  FSEL R43, R43, -INF , P4 ;  /* 0xff8000002b2b7808 */ /* 0x000fe20002000000 */
[----:B------:R-:W-:Y:S01]  /*10830*/  FADD.FTZ R12, -R12, R9 ;  /* 0x000000090c0c7221 */ /* 0x000fe20000010100 */
[C---:B------:R-:W-:Y:S02]  /*10840*/  ISETP.GT.AND P1, PT, R44.reuse, 0x69, PT ;  /* 0x000000692c00780c */ /* 0x040fe40003f24270 */
[----:B------:R-:W-:-:S02]  /*10850*/  ISETP.GT.AND P2, PT, R44, 0x70, PT ;  /* 0x000000702c00780c */ /* 0x000fc40003f44270 */
[C---:B------:R-:W-:Y:S02]  /*10860*/  ISETP.GT.AND P3, PT, R44.reuse, 0x71, PT ;  /* 0x000000712c00780c */ /* 0x040fe40003f64270 */
[C---:B------:R-:W-:Y:S02]  /*10870*/  ISETP.GT.AND P4, PT, R44.reuse, 0x78, PT ;  /* 0x000000782c00780c */ /* 0x040fe40003f84270 */
[----:B------:R-:W-:Y:S01]  /*10880*/  ISETP.GT.AND P5, PT, R44, 0x79, PT ;  /* 0x000000792c00780c */ /* 0x000fe20003fa4270 */
[--C-:B------:R-:W-:Y:S01]  /*10890*/  FFMA.FTZ R32, R139, UR47, -R8.reuse ;  /* 0x0000002f8b207c23 */ /* 0x100fe20008010808 */
[----:B------:R0:W1:Y:S01]  /*108a0*/  MUFU.TANH R44, R79 ;  /* 0x0000004f002c7308 */ /* 0x0000620000002400 */
        /* <DEDUP_REMOVED lines=8> */
[--C-:B0-----:R-:W-:Y:S01]  /*10930*/  FFMA.FTZ R79, R85, UR47, -R8.reuse ;  /* 0x0000002f554f7c23 */ /* 0x101fe20008010808 */
        /* <DEDUP_REMOVED lines=44> */
[----:B------:R-:W-:Y:S01]  /*10c00*/  FMNMX.FTZ R8, R52, R8, !PT ;  /* 0x0000000834087209 */ /* 0x000fe20007810000 */
[----:B------:R-:W-:-:S03]  /*10c10*/  FMUL.FTZ R15, R83, UR46 ;  /* 0x0000002e530f7c20 */ /* 0x000fc60008410000 */
[----:B------:R-:W-:Y:S01]  /*10c20*/  FMNMX.FTZ R8, R49, R8, !PT ;  /* 0x0000000831087209 */ /* 0x000fe20007810000 */
[----:B------:R-:W0:Y:S01]  /*10c30*/  MUFU.TANH R14, R14 ;  /* 0x0000000e000e7308 */ /* 0x000e220000002400 */
[----:B------:R-:W-:Y:S02]  /*10c40*/  FMUL.FTZ R20, R86, UR46 ;  /* 0x0000002e56147c20 */ /* 0x000fe40008410000 */
[----:B------:R-:W-:Y:S01]  /*10c50*/  FMNMX.FTZ R8, R48, R8, !PT ;  /* 0x0000000830087209 */ /* 0x000fe20007810000 */
[----:B------:R-:W-:-:S03]  /*10c60*/  FMUL.FTZ R21, R87, UR46 ;  /* 0x0000002e57157c20 */ /* 0x000fc60008410000 */
[----:B------:R-:W-:Y:S01]  /*10c70*/  FMNMX.FTZ R8, R46, R8, !PT ;  /* 0x000000082e087209 */ /* 0x000fe20007810000 */
[----:B------:R-:W2:Y:S03]  /*10c80*/  MUFU.TANH R15, R15 ;  /* 0x0000000f000f7308 */ /* 0x000ea60000002400 */
[----:B------:R-:W-:-:S05]  /*10c90*/  FMNMX.FTZ R8, R41, R8, !PT ;  /* 0x0000000829087209 */ /* 0x000fca0007810000 */
[----:B------:R-:W3:Y:S01]  /*10ca0*/  MUFU.TANH R20, R20 ;  /* 0x0000001400147308 */ /* 0x000ee20000002400 */
[----:B-1----:R-:W-:Y:S02]  /*10cb0*/  FSEL R44, R44, -INF , P1 ;  /* 0xff8000002c2c7808 */ /* 0x002fe40000800000 */
[----:B------:R-:W-:-:S05]  /*10cc0*/  FMNMX.FTZ R8, R43, R8, !PT ;  /* 0x000000082b087209 */ /* 0x000fca0007810000 */
[----:B------:R-:W1:Y:S01]  /*10cd0*/  MUFU.TANH R21, R21 ;  /* 0x0000001500157308 */ /* 0x000e620000002400 */
[----:B0-----:R-:W-:Y:S02]  /*10ce0*/  FSEL R14, R14, -INF , P2 ;  /* 0xff8000000e0e7808 */ /* 0x001fe40001000000 */
[----:B------:R-:W-:Y:S02]  /*10cf0*/  FMNMX.FTZ R8, R44, R8, !PT ;  /* 0x000000082c087209 */ /* 0x000fe40007810000 */
[----:B--2---:R-:W-:Y:S02]  /*10d00*/  FSEL R15, R15, -INF , P3 ;  /* 0xff8000000f0f7808 */ /* 0x004fe40001800000 */
[----:B------:R-:W-:Y:S02]  /*10d10*/  FMNMX.FTZ R8, R14, R8, !PT ;  /* 0x000000080e087209 */ /* 0x000fe40007810000 */
[----:B---3--:R-:W-:Y:S02]  /*10d20*/  FSEL R20, R20, -INF , P4 ;  /* 0xff80000014147808 */ /* 0x008fe40002000000 */
[----:B------:R-:W-:-:S04]  /*10d30*/  FMNMX.FTZ R8, R15, R8, !PT ;  /* 0x000000080f087209 */ /* 0x000fc80007810000 */
[----:B------:R-:W-:Y:S02]  /*10d40*/  FMNMX.FTZ R8, R20, R8, !PT ;  /* 0x0000000814087209 */ /* 0x000fe40007810000 */
[----:B-1----:R-:W-:-:S04]  /*10d50*/  FSEL R21, R21, -INF , P5 ;  /* 0xff80000015157808 */ /* 0x002fc80002800000 */
[----:B------:R-:W-:-:S05]  /*10d60*/  FMNMX.FTZ R8, R21, R8, !PT ;  /* 0x0000000815087209 */ /* 0x000fca0007810000 */
[----:B------:R-:W0:Y:S02]  /*10d70*/  SHFL.BFLY PT, R13, R8, 0x2, 0x1f ;  /* 0x0c401f00080d7f89 */ /* 0x000e2400000e0000 */
[----:B0-----:R-:W-:-:S05]  /*10d80*/  FMNMX.FTZ R8, R8, R13, !PT ;  /* 0x0000000d08087209 */ /* 0x001fca0007810000 */
[----:B------:R-:W0:Y:S01]  /*10d90*/  SHFL.BFLY PT, R13, R8, 0x1, 0x1f ;  /* 0x0c201f00080d7f89 */ /* 0x000e2200000e0000 */
[----:B------:R-:W-:Y:S01]  /*10da0*/  FMUL.FTZ R12, R12, UR47 ;  /* 0x0000002f0c0c7c20 */ /* 0x000fe20008410000 */
[----:B------:R-:W-:Y:S01]  /*10db0*/  MUFU.EX2 R32, R32 ;  /* 0x0000002000207308 */ /* 0x000fe20000000800 */
[----:B0-----:R-:W-:-:S04]  /*10dc0*/  FMNMX.FTZ R8, R8, R13, !PT ;  /* 0x0000000d08087209 */ /* 0x001fc80007810000 */
[C---:B------:R-:W-:Y:S01]  /*10dd0*/  FSETP.NEU.FTZ.AND P1, PT, R8.reuse, -INF , PT ;  /* 0xff8000000800780b */ /* 0x040fe20003f3d000 */
[----:B------:R-:W-:-:S03]  /*10de0*/  FMUL.FTZ R80, R8, UR47 ;  /* 0x0000002f08507c20 */ /* 0x000fc60008410000 */
[----:B------:R-:W-:Y:S02]  /*10df0*/  FSEL R13, R8, RZ, P1 ;  /* 0x000000ff080d7208 */ /* 0x000fe40000800000 */
[----:B------:R-:W-:-:S03]  /*10e00*/  FSEL R80, R80, RZ, P1 ;  /* 0x000000ff50507208 */ /* 0x000fc60000800000 */
[----:B------:R-:W-:Y:S02]  /*10e10*/  FADD.FTZ R13, -R13, R6 ;  /* 0x000000060d0d7221 */ /* 0x000fe40000010100 */
[--C-:B------:R-:W-:Y:S02]  /*10e20*/  FFMA.FTZ R78, R78, UR47, -R80.reuse ;  /* 0x0000002f4e4e7c23 */ /* 0x100fe40008010850 */
[----:B------:R-:W-:Y:S01]  /*10e30*/  FMUL.FTZ R13, R13, UR47 ;  /* 0x0000002f0d0d7c20 */ /* 0x000fe20008410000 */
[--C-:B------:R-:W-:Y:S01]  /*10e40*/  FFMA.FTZ R33, R33, UR47, -R80.reuse ;  /* 0x0000002f21217c23 */ /* 0x100fe20008010850 */
[----:B------:R-:W0:Y:S01]  /*10e50*/  MUFU.EX2 R12, R12 ;  /* 0x0000000c000c7308 */ /* 0x000e220000000800 */
[--C-:B------:R-:W-:Y:S01]  /*10e60*/  FFMA.FTZ R76, R76, UR47, -R80.reuse ;  /* 0x0000002f4c4c7c23 */ /* 0x100fe20008010850 */
[----:B------:R-:W-:-:S06]  /*10e70*/  FFMA.FTZ R35, R35, UR47, -R80 ;  /* 0x0000002f23237c23 */ /* 0x000fcc0008010850 */
[----:B------:R-:W-:Y:S01]  /*10e80*/  MUFU.EX2 R78, R78 ;  /* 0x0000004e004e7308 */ /* 0x000fe20000000800 */
[--C-:B------:R-:W-:Y:S01]  /*10e90*/  FFMA.FTZ R74, R74, UR47, -R80.reuse ;  /* 0x0000002f4a4a7c23 */ /* 0x100fe20008010850 */
[----:B------:R-:W-:-:S06]  /*10ea0*/  FFMA.FTZ R37, R37, UR47, -R80 ;  /* 0x0000002f25257c23 */ /* 0x000fcc0008010850 */
[----:B------:R-:W1:Y:S01]  /*10eb0*/  MUFU.EX2 R13, R13 ;  /* 0x0000000d000d7308 */ /* 0x000e620000000800 */
[--C-:B------:R-:W-:Y:S01]  /*10ec0*/  FFMA.FTZ R72, R72, UR47, -R80.reuse ;  /* 0x0000002f48487c23 */ /* 0x100fe20008010850 */
[--C-:B------:R-:W-:Y:S01]  /*10ed0*/  FFMA.FTZ R39, R39, UR47, -R80.reuse ;  /* 0x0000002f27277c23 */ /* 0x100fe20008010850 */
[--C-:B------:R-:W-:Y:S01]  /*10ee0*/  FFMA.FTZ R70, R70, UR47, -R80.reuse ;  /* 0x0000002f46467c23 */ /* 0x100fe20008010850 */
[--C-:B------:R-:W-:Y:S01]  /*10ef0*/  FFMA.FTZ R25, R25, UR47, -R80.reuse ;  /* 0x0000002f19197c23 */ /* 0x100fe20008010850 */
[----:B------:R-:W-:-:S03]  /*10f00*/  FFMA.FTZ R68, R68, UR47, -R80 ;  /* 0x0000002f44447c23 */ /* 0x000fc60008010850 */
[----:B------:R-:W2:Y:S01]  /*10f10*/  MUFU.EX2 R79, R79 ;  /* 0x0000004f004f7308 */ /* 0x000ea20000000800 */
[--C-:B------:R-:W-:Y:S01]  /*10f20*/  FFMA.FTZ R27, R27, UR47, -R80.reuse ;  /* 0x0000002f1b1b7c23 */ /* 0x100fe20008010850 */
[--C-:B------:R-:W-:Y:S01]  /*10f30*/  FFMA.FTZ R66, R66, UR47, -R80.reuse ;  /* 0x0000002f42427c23 */ /* 0x100fe20008010850 */
[--C-:B------:R-:W-:Y:S01]  /*10f40*/  FFMA.FTZ R29, R29, UR47, -R80.reuse ;  /* 0x0000002f1d1d7c23 */ /* 0x100fe20008010850 */
[--C-:B------:R-:W-:Y:S01]  /*10f50*/  FFMA.FTZ R64, R64, UR47, -R80.reuse ;  /* 0x0000002f40407c23 */ /* 0x100fe20008010850 */
[--C-:B------:R-:W-:Y:S01]  /*10f60*/  FFMA.FTZ R31, R31, UR47, -R80.reuse ;  /* 0x0000002f1f1f7c23 */ /* 0x100fe20008010850 */
[--C-:B------:R-:W-:Y:S02]  /*10f70*/  FFMA.FTZ R61, R61, UR47, -R80.reuse ;  /* 0x0000002f3d3d7c23 */ /* 0x100fe40008010850 */
[----:B------:R-:W3:Y:S01]  /*10f80*/  MUFU.EX2 R33, R33 ;  /* 0x0000002100217308 */ /* 0x000ee20000000800 */
        /* <DEDUP_REMOVED lines=15> */
[----:B------:R-:W4:Y:S01]  /*11080*/  MUFU.EX2 R34, R34 ;  /* 0x0000002200227308 */ /* 0x000f220000000800 */
[----:B------:R-:W-:-:S04]  /*11090*/  IMAD R80, R19, 0x8, R2 ;  /* 0x0000000813507824 */ /* 0x000fc800078e0202 */
[----:B------:R-:W-:-:S03]  /*110a0*/  VIADD R80, R80, 0x2d840 ;  /* 0x0002d84050507836 */ /* 0x000fc60000000000 */
[----:B------:R-:W5:Y:S01]  /*110b0*/  MUFU.EX2 R76, R76 ;  /* 0x0000004c004c7308 */ /* 0x000f620000000800 */
[----:B0-----:R-:W-:-:S07]  /*110c0*/  FFMA.FTZ R3, R12, R3, R32 ;  /* 0x000000030c037223 */ /* 0x001fce0000010020 */
[----:B------:R0:W-:Y:S01]  /*110d0*/  MUFU.EX2 R6, R81 ;  /* 0x0000005100067308 */ /* 0x0001e20000000800 */
[----:B-1----:R-:W-:-:S07]  /*110e0*/  FFMA.FTZ R0, R13, R0, R78 ;  /* 0x000000000d007223 */ /* 0x002fce000001004e */
[----:B------:R-:W1:Y:S01]  /*110f0*/  MUFU.EX2 R77, R77 ;  /* 0x0000004d004d7308 */ /* 0x000e620000000800 */
[----:B0-----:R-:W-:-:S07]  /*11100*/  IMAD.U32 R81, RZ, RZ, UR40 ;  /* 0x00000028ff517e24 */ /* 0x001fce000f8e00ff */
[----:B------:R-:W0:Y:S01]  /*11110*/  MUFU.EX2 R35, R35 ;  /* 0x0000002300237308 */ /* 0x000e220000000800 */
[----:B------:R-:W-:Y:S01]  /*11120*/  PRMT R80, R81, 0x654, R80 ;  /* 0x0000065451507816 */ /* 0x000fe20000000050 */
[----:B--2---:R-:W-:-:S03]  /*11130*/  FADD.FTZ R3, R79, R3 ;  /* 0x000000034f037221 */ /* 0x004fc60000010000 */
[----:B------:R3:W-:Y:S03]  /*11140*/  SYNCS.ARRIVE.TRANS64.RED.A1T0 RZ, [R80+URZ], RZ ;  /* 0x000000ff50ff79a7 */ /* 0x0007e6000810043f */
[----:B------:R-:W2:Y:S08]  /*11150*/  MUFU.EX2 R36, R36 ;  /* 0x0000002400247308 */ /* 0x000eb00000000800 */
[----:B------:R-:W2:Y:S01]  /*11160*/  MUFU.EX2 R74, R74 ;  /* 0x0000004a004a7308 */ /* 0x000ea20000000800 */
[----:B---3--:R-:W-:Y:S01]  /*11170*/  FADD.FTZ R80, R33, R0 ;  /* 0x0000000021507221 */ /* 0x008fe20000010000 */
[----:B----4-:R-:W-:-:S06]  /*11180*/  FADD.FTZ R0, R34, R3 ;  /* 0x0000000322007221 */ /* 0x010fcc0000010000 */
[----:B------:R-:W3:Y:S01]  /*11190*/  MUFU.EX2 R75, R75 ;  /* 0x0000004b004b7308 */ /* 0x000ee20000000800 */
[----:B-----5:R-:W-:-:S07]  /*111a0*/  FADD.FTZ R3, R76, R80 ;  /* 0x000000504c037221 */ /* 0x020fce0000010000 */
[----:B------:R-:W4:Y:S01]  /*111b0*/  MUFU.EX2 R37, R37 ;  /* 0x0000002500257308 */ /* 0x000f220000000800 */
[----:B-1----:R-:W-:Y:S01]  /*111c0*/  FADD.FTZ R0, R77, R0 ;  /* 0x000000004d007221 */ /* 0x002fe20000010000 */
[----:B0-----:R-:W-:-:S06]  /*111d0*/  FADD.FTZ R3, R35, R3 ;  /* 0x0000000323037221 */ /* 0x001fcc0000010000 */
[----:B------:R-:W0:Y:S08]  /*111e0*/  MUFU.EX2 R38, R38 ;  /* 0x0000002600267308 */ /* 0x000e300000000800 */
[----:B------:R-:W1:Y:S01]  /*111f0*/  MUFU.EX2 R72, R72 ;  /* 0x0000004800487308 */ /* 0x000e620000000800 */
[----:B--2---:R-:W-:Y:S01]  /*11200*/  FADD.FTZ R0, R36, R0 ;  /* 0x0000000024007221 */ /* 0x004fe20000010000 */
[----:B------:R-:W-:-:S06]  /*11210*/  FADD.FTZ R3, R74, R3 ;  /* 0x000000034a037221 */ /* 0x000fcc0000010000 */
[----:B------:R-:W2:Y:S08]  /*11220*/  MUFU.EX2 R73, R73 ;  /* 0x0000004900497308 */ /* 0x000eb00000000800 */
[----:B------:R-:W5:Y:S01]  /*11230*/  MUFU.EX2 R39, R39 ;  /* 0x0000002700277308 */ /* 0x000f620000000800 */
[----:B---3--:R-:W-:Y:S01]  /*11240*/  FADD.FTZ R0, R75, R0 ;  /* 0x000000004b007221 */ /* 0x008fe20000010000 */
[----:B----4-:R-:W-:-:S06]  /*11250*/  FADD.FTZ R3, R37, R3 ;  /* 0x0000000325037221 */ /* 0x010fcc0000010000 */
[----:B------:R-:W3:Y:S08]  /*11260*/  MUFU.EX2 R24, R24 ;  /* 0x0000001800187308 */ /* 0x000ef00000000800 */
[----:B------:R-:W4:Y:S01]  /*11270*/  MUFU.EX2 R70, R70 ;  /* 0x0000004600467308 */ /* 0x000f220000000800 */
[----:B0-----:R-:W-:Y:S01]  /*11280*/  FADD.FTZ R0, R38, R0 ;  /* 0x0000000026007221 */ /* 0x001fe20000010000 */
[----:B-1----:R-:W-:-:S06]  /*11290*/  FADD.FTZ R3, R72, R3 ;  /* 0x0000000348037221 */ /* 0x002fcc0000010000 */
[----:B------:R-:W0:Y:S08]  /*112a0*/  MUFU.EX2 R71, R71 ;  /* 0x0000004700477308 */ /* 0x000e300000000800 */
[----:B------:R-:W1:Y:S01]  /*112b0*/  MUFU.EX2 R25, R25 ;  /* 0x0000001900197308 */ /* 0x000e620000000800 */
[----:B--2---:R-:W-:Y:S01]  /*112c0*/  FADD.FTZ R0, R73, R0 ;  /* 0x0000000049007221 */ /* 0x004fe20000010000 */
[----:B-----5:R-:W-:-:S06]  /*112d0*/  FADD.FTZ R3, R39, R3 ;  /* 0x0000000327037221 */ /* 0x020fcc0000010000 */
        /* <DEDUP_REMOVED lines=72> */
[----:B------:R-:W2:Y:S01]  /*11760*/  MUFU.EX2 R14, R14 ;  /* 0x0000000e000e7308 */ /* 0x000ea20000000800 */
        /* <DEDUP_REMOVED lines=8> */
[----:B------:R-:W-:Y:S01]  /*117f0*/  FADD.FTZ R0, R6, R0 ;  /* 0x0000000006007221 */ /* 0x000fe20000010000 */
[----:B--2---:R-:W-:-:S06]  /*11800*/  FADD.FTZ R3, R14, R3 ;  /* 0x000000030e037221 */ /* 0x004fcc0000010000 */
[----:B------:R-:W2:Y:S08]  /*11810*/  MUFU.EX2 R11, R11 ;  /* 0x0000000b000b7308 */ /* 0x000eb00000000800 */
[----:B------:R-:W5:Y:S01]  /*11820*/  MUFU.EX2 R21, R21 ;  /* 0x0000001500157308 */ /* 0x000f620000000800 */
[----:B---3--:R-:W-:Y:S01]  /*11830*/  FADD.FTZ R0, R9, R0 ;  /* 0x0000000009007221 */ /* 0x008fe20000010000 */
[----:B----4-:R-:W-:-:S03]  /*11840*/  FADD.FTZ R3, R15, R3 ;  /* 0x000000030f037221 */ /* 0x010fc60000010000 */
[----:B0-----:R-:W-:Y:S01]  /*11850*/  FADD.FTZ R0, R10, R0 ;  /* 0x000000000a007221 */ /* 0x001fe20000010000 */
[----:B-1----:R-:W-:-:S03]  /*11860*/  FADD.FTZ R80, R20, R3 ;  /* 0x0000000314507221 */ /* 0x002fc60000010000 */
[----:B--2---:R-:W-:Y:S01]  /*11870*/  FADD.FTZ R3, R11, R0 ;  /* 0x000000000b037221 */ /* 0x004fe20000010000 */
[----:B-----5:R-:W-:Y:S01]  /*11880*/  FADD.FTZ R0, R21, R80 ;  /* 0x0000005015007221 */ /* 0x020fe20000010000 */
[----:B------:R-:W-:Y:S06]  /*11890*/  @!P0 BRA `(.L_x_2426) ;  /* 0x0000000000048947 */ /* 0x000fec0003800000 */
[----:B------:R-:W-:Y:S01]  /*118a0*/  BPT.TRAP 0x1 ;  /* 0x000000040000795c */ /* 0x000fe20000300000 */
.L_x_2426:
[----:B------:R-:W2:Y:S04]  /*118b0*/  LDL R84, [R1+0x7c] ;  /* 0x00007c0001547983 */ /* 0x000ea80000100800 */
[----:B------:R-:W3:Y:S04]  /*118c0*/  LDL R82, [R1+0x8] ;  /* 0x0000080001527983 */ /* 0x000ee80000100800 */
[----:B------:R-:W4:Y:S04]  /*118d0*/  LDL R81, [R1+0x4] ;  /* 0x0000040001517983 */ /* 0x000f280000100800 */
        /* <DEDUP_REMOVED lines=26> */
[----:B-1----:R-:W-:Y:S02]  /*11a80*/  F2FP.BF16.F32.PACK_AB R32, R63, R62 ;  /* 0x0000003e3f20723e */ /* 0x002fe400000010ff */
[----:B------:R-:W-:Y:S02]  /*11a90*/  F2FP.BF16.F32.PACK_AB R33, R60, R61 ;  /* 0x0000003d3c21723e */ /* 0x000fe400000010ff */
[----:B------:R-:W-:Y:S02]  /*11aa0*/  F2FP.BF16.F32.PACK_AB R34, R59, R58 ;  /* 0x0000003a3b22723e */ /* 0x000fe400000010ff */
[----:B------:R-:W-:-:S02]  /*11ab0*/  F2FP.BF16.F32.PACK_AB R35, R56, R57 ;  /* 0x000000393823723e */ /* 0x000fc400000010ff */
        /* <DEDUP_REMOVED lines=51> */
[----:B0-----:R-:W-:Y:S01]  /*11df0*/  IMAD.MOV.U32 R5, RZ, RZ, R19 ;  /* 0x000000ffff057224 */ /* 0x001fe200078e0013 */
        /* <DEDUP_REMOVED lines=21> */
[----:B------:R-:W-:-:S02]  /*11f50*/  IMAD.MOV.U32 R6, RZ, RZ, R8 ;  /* 0x000000ffff067224 */ /* 0x000fc400078e0008 */
[----:B------:R-:W-:Y:S02]  /*11f60*/  IMAD.MOV.U32 R9, RZ, RZ, R7 ;  /* 0x000000ffff097224 */ /* 0x000fe400078e0007 */
[----:B------:R-:W-:Y:S01]  /*11f70*/  IMAD.MOV.U32 R10, RZ, RZ, R137 ;  /* 0x000000ffff0a7224 */ /* 0x000fe200078e0089 */
[----:B0-----:R-:W-:Y:S01]  /*11f80*/  NOP ;  /* 0x0000000000007918 */ /* 0x001fe20000000000 */
[----:B------:R-:W-:Y:S05]  /*11f90*/  @P1 BRA `(.L_x_2427) ;  /* 0xffffffc8007c1947 */ /* 0x000fea000383ffff */
.L_x_2415:
[----:B------:R-:W-:-:S13]  /*11fa0*/  ISETP.GE.AND P1, PT, R4, RZ, PT ;  /* 0x000000ff0400720c */ /* 0x000fda0003f26270 */
[----:B------:R-:W-:Y:S05]  /*11fb0*/  @!P1 BRA `(.L_x_2428) ;  /* 0x0000002c00389947 */ /* 0x000fea0003800000 */
[----:B------:R-:W-:Y:S02]  /*11fc0*/  IMAD.MOV.U32 R9, RZ, RZ, R8 ;  /* 0x000000ffff097224 */ /* 0x000fe400078e0008 */
[----:B------:R-:W-:Y:S02]  /*11fd0*/  IMAD.MOV.U32 R6, RZ, RZ, R7 ;  /* 0x000000ffff067224 */ /* 0x000fe400078e0007 */
[----:B------:R-:W-:Y:S02]  /*11fe0*/  IMAD.MOV.U32 R10, RZ, RZ, R137 ;  /* 0x000000ffff0a7224 */ /* 0x000fe400078e0089 */
[----:B------:R-:W-:-:S07]  /*11ff0*/  IMAD.MOV.U32 R5, RZ, RZ, R19 ;  /* 0x000000ffff057224 */ /* 0x000fce00078e0013 */
.L_x_2440:
[----:B---3--:R-:W3:Y:S01]  /*12000*/  LDL R7, [R1+0x5c] ;  /* 0x00005c0001077983 */ /* 0x008ee20000100800 */
[----:B------:R-:W-:Y:S01]  /*12010*/  ISETP.NE.AND P1, PT, R5, 0x1, PT ;  /* 0x000000010500780c */ /* 0x000fe20003f25270 */
[----:B------:R-:W-:Y:S05]  /*12020*/  YIELD ;  /* 0x0000000000007946 */ /* 0x000fea0003800000 */
[----:B------:R-:W-:-:S04]  /*12030*/  SEL R137, RZ, 0x1, P1 ;  /* 0x00000001ff897807 */ /* 0x000fc80000800000 */
[----:B------:R-:W-:Y:S02]  /*12040*/  LOP3.LUT R137, R10, R137, RZ, 0x3c, !PT ;  /* 0x000000890a897212 */ /* 0x000fe400078e3cff */
[----:B---3--:R-:W-:-:S13]  /*12050*/  ISETP.NE.AND P1, PT, R7, RZ, PT ;  /* 0x000000ff0700720c */ /* 0x008fda0003f25270 */
[----:B------:R-:W-:Y:S05]  /*12060*/  @P1 BRA `(.L_x_2429) ;  /* 0x00000000003c1947 */ /* 0x000fea0003800000 */
[----:B------:R-:W-:Y:S05]  /*12070*/  @!P0 BRA `(.L_x_2430) ;  /* 0x0000000000048947 */ /* 0x000fea0003800000 */
[----:B------:R-:W-:Y:S01]  /*12080*/  BPT.TRAP 0x1 ;  /* 0x000000040000795c */ /* 0x000fe20000300000 */
.L_x_2430:
[----:B------:R-:W-:Y:S01]  /*12090*/  VIADD R7, R5, 0x1 ;  /* 0x0000000105077836 */ /* 0x000fe20000000000 */
[----:B------:R-:W-:-:S04]  /*120a0*/  SHF.L.U32 R8, R137, 0x1f, RZ ;  /* 0x0000001f89087819 */ /* 0x000fc800000006ff */
[----:B------:R-:W-:-:S04]  /*120b0*/  ISETP.NE.AND P2, PT, R7, 0x2, PT ;  /* 0x000000020700780c */ /* 0x000fc80003f45270 */
[----:B------:R-:W-:-:S04]  /*120c0*/  SEL R7, R7, RZ, P2 ;  /* 0x000000ff07077207 */ /* 0x000fc80001000000 */
[----:B------:R-:W-:-:S04]  /*120d0*/  LEA R7, R7, R2, 0x3 ;  /* 0x0000000207077211 */ /* 0x000fc800078e18ff */
[----:B------:R0:W1:Y:S01]  /*120e0*/  SYNCS.PHASECHK.TRANS64.TRYWAIT P2, [R7+URZ+0x2d830], R8 ;  /* 0x02d83008070075a7 */ /* 0x000062000804017f */
[----:B------:R-:W-:Y:S05]  /*120f0*/  @!P0 BRA `(.L_x_2431) ;  /* 0x0000000000048947 */ /* 0x000fea0003800000 */
[----:B------:R-:W-:Y:S01]  /*12100*/  BPT.TRAP 0x1 ;  /* 0x000000040000795c */ /* 0x000fe20000300000 */
.L_x_2431:
[----:B------:R-:W-:Y:S04]  /*12110*/  BSSY B0, `(.L_x_2429) ;  /* 0x0000004000007945 */ /* 0x000fe80003800000 */
[----:B-1----:R-:W-:Y:S05]  /*12120*/  @P2 BRA `(.L_x_2432) ;  /* 0x0000000000082947 */ /* 0x002fea0003800000 */
[----:B------:R-:W1:Y:S02]  /*12130*/  SYNCS.PHASECHK.TRANS64.TRYWAIT P2, [R7+URZ+0x2d830], R8 ;  /* 0x02d83008070075a7 */ /* 0x000e64000804017f */
[----:B-1----:R-:W-:Y:S05]  /*12140*/  @!P2 BRA `(.L_x_2433) ;  /* 0x000000cc00b4a947 */ /* 0x002fea0003800000 */
.L_x_2432:
[----:B------:R-:W-:Y:S05]  /*12150*/  BSYNC B0 ;  /* 0x0000000000007941 */ /* 0x000fea0003800000 */
.L_x_2429:
[----:B01----:R-:W3:Y:S04]  /*12160*/  LDL R8, [R1+0x60] ;  /* 0x0000600001087983 */ /* 0x003ee80000100800 */
        /* <DEDUP_REMOVED lines=12> */
[----:B------:R-:W-:Y:S01]  /*12230*/  IMAD.MOV.U32 R13, RZ, RZ, -0x7fffffe0 ;  /* 0x80000020ff0d7424 */ /* 0x000fe200078e00ff */
[----:B------:R-:W-:Y:S01]  /*12240*/  R2UR UR4, R156 ;  /* 0x000000009c0472ca */ /* 0x000fe200000e0000 */
[----:B--2---:R-:W-:Y:S01]  /*12250*/  IMAD.MOV.U32 R25, RZ, RZ, -0x7fffffe0 ;  /* 0x80000020ff197424 */ /* 0x004fe200078e00ff */
[----:B------:R-:W-:Y:S02]  /*12260*/  R2UR UR5, R157 ;  /* 0x000000009d0572ca */ /* 0x000fe400000e0000 */
[----:B------:R-:W-:Y:S02]  /*12270*/  R2UR UR7, R13 ;  /* 0x000000000d0772ca */ /* 0x000fe400000e0000 */
[----:B------:R-:W-:Y:S01]  /*12280*/  R2UR UR23, R25 ;  /* 0x00000000191772ca */ /* 0x000fe200000e0000 */
[----:B------:R-:W-:-:S05]  /*12290*/  IMAD.MOV.U32 R21, RZ, RZ, -0x7fffffe0 ;  /* 0x80000020ff157424 */ /* 0x000fca00078e00ff */
[----:B------:R-:W-:Y:S01]  /*122a0*/  R2UR UR11, R21 ;  /* 0x00000000150b72ca */ /* 0x000fe200000e0000 */
[----:B------:R0:W-:Y:S01]  /*122b0*/  BAR.SYNC.DEFER_BLOCKING R7, 0x100 ;  /* 0x000400070000751d */ /* 0x0001e20000010000 */
[----:B------:R-:W-:Y:S02]  /*122c0*/  IMAD.MOV.U32 R15, RZ, RZ, -0x7fffffe0 ;  /* 0x80000020ff0f7424 */ /* 0x000fe400078e00ff */
[----:B---3--:R-:W-:-:S04]  /*122d0*/  IMAD R12, R19, 0x600, R8 ;  /* 0x00000600130c7824 */ /* 0x008fc800078e0208 */
[C---:B------:R-:W-:Y:S01]  /*122e0*/  VIADD R24, R12.reuse, 0x400 ;  /* 0x000004000c187836 */ /* 0x040fe20000000000 */
[----:B------:R-:W-:-:S04]  /*122f0*/  R2UR UR6, R12 ;  /* 0x000000000c0672ca */ /* 0x000fc800000e0000 */
[----:B------:R-:W-:Y:S02]  /*12300*/  R2UR UR22, R24 ;  /* 0x00000000181672ca */ /* 0x000fe400000e0000 */
[----:B------:R-:W-:-:S07]  /*12310*/  WARPGROUP.ARRIVE ;  /* 0x00000000000079c5 */ /* 0x000fce0000000000 */
        /* <DEDUP_REMOVED lines=41> */
.L_x_2435:
[----:B------:R-:W-:Y:S01]  /*125b0*/  SHF.L.U32 R7, R10, 0x1f, RZ ;  /* 0x0000001f0a077819 */ /* 0x000fe200000006ff */
[----:B------:R-:W-:-:S04]  /*125c0*/  IMAD R8, R5, 0x8, R2 ;  /* 0x0000000805087824 */ /* 0x000fc800078e0202 */
[----:B------:R0:W1:Y:S01]  /*125d0*/  SYNCS.PHASECHK.TRANS64.TRYWAIT P1, [R8+URZ+0x2d850], R7 ;  /* 0x02d85007080075a7 */ /* 0x000062000802017f */
[----:B------:R-:W-:Y:S05]  /*125e0*/  @!P0 BRA `(.L_x_2436) ;  /* 0x0000000000048947 */ /* 0x000fea0003800000 */
[----:B------:R-:W-:Y:S01]  /*125f0*/  BPT.TRAP 0x1 ;  /* 0x000000040000795c */ /* 0x000fe20000300000 */
.L_x_2436:
[----:B-1----:R-:W-:Y:S05]  /*12600*/  @P1 BRA `(.L_x_2434) ;  /* 0x0000000000081947 */ /* 0x002fea0003800000 */
[----:B------:R-:W1:Y:S02]  /*12610*/  SYNCS.PHASECHK.TRANS64.TRYWAIT P1, [R8+URZ+0x2d850], R7 ;  /* 0x02d85007080075a7 */ /* 0x000e64000802017f */
[----:B-1----:R-:W-:Y:S05]  /*12620*/  @!P1 BRA `(.L_x_2437) ;  /* 0x000000c800909947 */ /* 0x002fea0003800000 */
.L_x_2434:
        /* <DEDUP_REMOVED lines=96> */
.L_x_2438:
[----:B------:R-:W-:Y:S01]  /*12c30*/  FMUL.FTZ R10, R24, UR45 ;  /* 0x0000002d180a7c20 */ /* 0x000fe20008410000 */
[----:B------:R-:W-:Y:S01]  /*12c40*/  FMUL.FTZ R13, R25, UR45 ;  /* 0x0000002d190d7c20 */ /* 0x000fe20008410000 */
[----:B------:R-:W-:Y:S01]  /*12c50*/  FMUL.FTZ R24, R28, UR45 ;  /* 0x0000002d1c187c20 */ /* 0x000fe20008410000 */
[----:B0-----:R-:W-:Y:S02]  /*12c60*/  IMAD R7, R19, 0x8, R2 ;  /* 0x0000000813077824 */ /* 0x001fe400078e0202 */
[----:B------:R-:W-:Y:S01]  /*12c70*/  FMUL.FTZ R153, R26, UR45 ;  /* 0x0000002d1a997c20 */ /* 0x000fe20008410000 */
[----:B------:R-:W-:Y:S01]  /*12c80*/  FMUL.FTZ R26, R29, UR45 ;  /* 0x0000002d1d1a7c20 */ /* 0x000fe20008410000 */
[----:B------:R-:W0:Y:S01]  /*12c90*/  MUFU.TANH R10, R10 ;  /* 0x0000000a000a7308 */ /* 0x000e220000002400 */
[----:B------:R-:W-:Y:S02]  /*12ca0*/  VIADD R7, R7, 0x2d840 ;  /* 0x0002d84007077836 */ /* 0x000fe40000000000 */
[----:B------:R-:W-:Y:S01]  /*12cb0*/  FMUL.FTZ R28, R32, UR45 ;  /* 0x0000002d201c7c20 */ /* 0x000fe20008410000 */
[----:B------:R-:W-:-:S02]  /*12cc0*/  IMAD.U32 R8, RZ, RZ, UR40 ;  /* 0x00000028ff087e24 */ /* 0x000fc4000f8e00ff */
        /* <DEDUP_REMOVED lines=220> */
[----:B0-----:R-:W-:Y:S01]  /*13a90*/  FFMA.FTZ R33, R152, UR47, -R80 ;  /* 0x0000002f98217c23 */ /* 0x001fe20008010850 */
[----:B------:R-:W-:Y:S01]  /*13aa0*/  FFMA.FTZ R37, R37, UR47, -R38 ;  /* 0x0000002f25257c23 */ /* 0x000fe20008010826 */
[----:B------:R-:W-:Y:S01]  /*13ab0*/  FFMA.FTZ R74, R149, UR47, -R80 ;  /* 0x0000002f954a7c23 */ /* 0x000fe20008010850 */
[--C-:B------:R-:W-:Y:S01]  /*13ac0*/  FFMA.FTZ R28, R28, UR47, -R38.reuse ;  /* 0x0000002f1c1c7c23 */ /* 0x100fe20008010826 */
[----:B------:R-:W-:Y:S01]  /*13ad0*/  FFMA.FTZ R51, R69, UR47, -R38 ;  /* 0x0000002f45337c23 */ /* 0x000fe20008010826 */
        /* <DEDUP_REMOVED lines=30> */
[--C-:B------:R-:W-:Y:S01]  /*13cc0*/  FFMA.FTZ R40, R40, UR47, -R38.reuse ;  /* 0x0000002f28287c23 */ /* 0x100fe20008010826 */
[--C-:B------:R-:W-:Y:S01]  /*13cd0*/  FFMA.FTZ R139, R139, UR47, -R38.reuse ;  /* 0x0000002f8b8b7c23 */ /* 0x100fe20008010826 */
[--C-:B------:R-:W-:Y:S01]  /*13ce0*/  FFMA.FTZ R140, R140, UR47, -R38.reuse ;  /* 0x0000002f8c8c7c23 */ /* 0x100fe20008010826 */
[----:B------:R-:W-:Y:S01]  /*13cf0*/  FFMA.FTZ R62, R141, UR47, -R38 ;  /* 0x0000002f8d3e7c23 */ /* 0x000fe20008010826 */
[----:B------:R-:W2:Y:S01]  /*13d00*/  MUFU.EX2 R79, R79 ;  /* 0x0000004f004f7308 */ /* 0x000ea20000000800 */
[----:B0-----:R-:W-:Y:S01]  /*13d10*/  FFMA.FTZ R76, R151, UR47, -R80 ;  /* 0x0000002f974c7c23 */ /* 0x001fe20008010850 */
[----:B-1----:R-:W-:Y:S01]  /*13d20*/  FFMA.FTZ R0, R6, R0, R78 ;  /* 0x0000000006007223 */ /* 0x002fe2000001004e */
        /* <DEDUP_REMOVED lines=10> */
[----:B------:R-:W-:-:S03]  /*13dd0*/  FFMA.FTZ R13, R85, UR47, -R38 ;  /* 0x0000002f550d7c23 */ /* 0x000fc60008010826 */
[----:B------:R-:W0:Y:S01]  /*13de0*/  MUFU.EX2 R33, R33 ;  /* 0x0000002100217308 */ /* 0x000e220000000800 */
[----:B--2---:R-:W-:-:S07]  /*13df0*/  FADD.FTZ R3, R79, R3 ;  /* 0x000000034f037221 */ /* 0x004fce0000010000 */
[----:B------:R1:W-:Y:S08]  /*13e00*/  MUFU.EX2 R26, R35 ;  /* 0x00000023001a7308 */ /* 0x0003f00000000800 */
[----:B------:R-:W2:Y:S01]  /*13e10*/  MUFU.EX2 R34, R24 ;  /* 0x0000001800227308 */ /* 0x000ea20000000800 */
[----:B-1----:R-:W-:-:S07]  /*13e20*/  FFMA.FTZ R35, R150, UR47, -R80 ;  /* 0x0000002f96237c23 */ /* 0x002fce0008010850 */
[----:B------:R-:W1:Y:S08]  /*13e30*/  MUFU.EX2 R76, R76 ;  /* 0x0000004c004c7308 */ /* 0x000e700000000800 */
[----:B------:R-:W3:Y:S08]  /*13e40*/  MUFU.EX2 R35, R35 ;  /* 0x0000002300237308 */ /* 0x000ef00000000800 */
[----:B------:R4:W-:Y:S08]  /*13e50*/  MUFU.EX2 R69, R37 ;  /* 0x0000002500457308 */ /* 0x0009f00000000800 */
[----:B------:R-:W5:Y:S01]  /*13e60*/  MUFU.EX2 R36, R28 ;  /* 0x0000001c00247308 */ /* 0x000f620000000800 */
[----:B----4-:R-:W-:-:S07]  /*13e70*/  FFMA.FTZ R37, R148, UR47, -R80 ;  /* 0x0000002f94257c23 */ /* 0x010fce0008010850 */
[----:B------:R-:W4:Y:S08]  /*13e80*/  MUFU.EX2 R74, R74 ;  /* 0x0000004a004a7308 */ /* 0x000f300000000800 */
[----:B------:R-:W-:Y:S08]  /*13e90*/  MUFU.EX2 R24, R47 ;  /* 0x0000002f00187308 */ /* 0x000ff00000000800 */
[----:B------:R-:W-:Y:S08]  /*13ea0*/  MUFU.EX2 R47, R45 ;  /* 0x0000002d002f7308 */ /* 0x000ff00000000800 */
[----:B------:R-:W4:Y:S08]  /*13eb0*/  MUFU.EX2 R75, R75 ;  /* 0x0000004b004b7308 */ /* 0x000f300000000800 */
[----:B------:R0:W-:Y:S08]  /*13ec0*/  MUFU.EX2 R45, R66 ;  /* 0x00000042002d7308 */ /* 0x0001f00000000800 */
[----:B------:R-:W4:Y:S01]  /*13ed0*/  MUFU.EX2 R37, R37 ;  /* 0x0000002500257308 */ /* 0x000f220000000800 */
[----:B0-----:R-:W-:Y:S01]  /*13ee0*/  FFMA.FTZ R66, R12, UR47, -R80 ;  /* 0x0000002f0c427c23 */ /* 0x001fe20008010850 */
[----:B------:R-:W-:Y:S01]  /*13ef0*/  FADD.FTZ R80, R33, R0 ;  /* 0x0000000021507221 */ /* 0x000fe20000010000 */
[----:B--2---:R-:W-:-:S03]  /*13f00*/  FADD.FTZ R0, R34, R3 ;  /* 0x0000000322007221 */ /* 0x004fc60000010000 */
[----:B-1----:R-:W-:Y:S01]  /*13f10*/  FADD.FTZ R3, R76, R80 ;  /* 0x000000504c037221 */ /* 0x002fe20000010000 */
[----:B------:R-:W-:Y:S01]  /*13f20*/  FADD.FTZ R0, R77, R0 ;  /* 0x000000004d007221 */ /* 0x000fe20000010000 */
[----:B------:R-:W0:Y:S02]  /*13f30*/  MUFU.EX2 R38, R30 ;  /* 0x0000001e00267308 */ /* 0x000e240000000800 */
[----:B---3--:R-:W-:Y:S01]  /*13f40*/  FADD.FTZ R3, R35, R3 ;  /* 0x0000000323037221 */ /* 0x008fe20000010000 */
[----:B-----5:R-:W-:-:S03]  /*13f50*/  FADD.FTZ R0, R36, R0 ;  /* 0x0000000024007221 */ /* 0x020fc60000010000 */
[----:B----4-:R-:W-:Y:S01]  /*13f60*/  FADD.FTZ R3, R74, R3 ;  /* 0x000000034a037221 */ /* 0x010fe20000010000 */
[----:B------:R-:W-:Y:S01]  /*13f70*/  FADD.FTZ R0, R75, R0 ;  /* 0x000000004b007221 */ /* 0x000fe20000010000 */
[----:B------:R-:W1:Y:S02]  /*13f80*/  MUFU.EX2 R72, R72 ;  /* 0x0000004800487308 */ /* 0x000e640000000800 */
[----:B------:R-:W-:-:S06]  /*13f90*/  FADD.FTZ R3, R37, R3 ;  /* 0x0000000325037221 */ /* 0x000fcc0000010000 */
        /* <DEDUP_REMOVED lines=70> */
[----:B------:R-:W-:-:S03]  /*14400*/  FADD.FTZ R0, R47, R0 ;  /* 0x000000002f007221 */ /* 0x000fc60000010000 */
        /* <DEDUP_REMOVED lines=26> */
.L_x_2439:
        /* <DEDUP_REMOVED lines=111> */
.L_x_2428:
[----:B------:R-:W-:Y:S05]  /*14ca0*/  WARPSYNC.ALL ;  /* 0x0000000000007948 */ /* 0x000fea0003800000 */
[----:B------:R-:W-:Y:S06]  /*14cb0*/  BAR.ARV 0x8, 0x200 ;  /* 0x0208000000007b1d */ /* 0x000fec0000002000 */
[----:B------:R-:W-:Y:S05]  /*14cc0*/  @!P0 BRA `(.L_x_2441) ;  /* 0x0000000000048947 */ /* 0x000fea0003800000 */
[----:B------:R-:W-:Y:S01]  /*14cd0*/  BPT.TRAP 0x1 ;  /* 0x000000040000795c */ /* 0x000fe20000300000 */
.L_x_2441:
[----:B------:R-:W-:Y:S01]  /*14ce0*/  IMAD R6, R19, 0x8, R2 ;  /* 0x0000000813067824 */ /* 0x000fe200078e0202 */
[----:B------:R-:W-:-:S04]  /*14cf0*/  SHF.L.U32 R9, R137, 0x1f, RZ ;  /* 0x0000001f89097819 */ /* 0x000fc800000006ff */
[----:B------:R0:W1:Y:S01]  /*14d00*/  SYNCS.PHASECHK.TRANS64.TRYWAIT P1, [R6+URZ+0x2d850], R9 ;  /* 0x02d85009060075a7 */ /* 0x000062000802017f */
[----:B------:R-:W-:Y:S05]  /*14d10*/  @!P0 BRA `(.L_x_2442) ;  /* 0x0000000000048947 */ /* 0x000fea0003800000 */
[----:B------:R-:W-:Y:S01]  /*14d20*/  BPT.TRAP 0x1 ;  /* 0x000000040000795c */ /* 0x000fe20000300000 */
.L_x_2442:
[----:B------:R-:W4:Y:S01]  /*14d30*/  LDL.LU R4, [R1+0x64] ;  /* 0x0000640001047983 */ /* 0x000f220000300800 */
[----:B------:R-:W-:Y:S02]  /*14d40*/  VIADD R2, R2, 0x400 ;  /* 0x0000040002027836 */ /* 0x000fe40000000000 */
[----:B------:R-:W-:-:S03]  /*14d50*/  IMAD.MOV.U32 R5, RZ, RZ, 0x40000040 ;  /* 0x40000040ff057424 */ /* 0x000fc600078e00ff */
[----:B------:R-:W-:-:S04]  /*14d60*/  SHF.R.U32.HI R2, RZ, 0x4, R2 ;  /* 0x00000004ff027819 */ /* 0x000fc80000011602 */
[----:B------:R-:W-:-:S04]  /*14d70*/  LOP3.LUT R2, R2, 0x3fff, RZ, 0xc0, !PT ;  /* 0x00003fff02027812 */ /* 0x000fc800078ec0ff */
[----:B------:R-:W-:Y:S02]  /*14d80*/  LOP3.LUT R2, R2, 0x2000000, RZ, 0xfc, !PT ;  /* 0x0200000002027812 */ /* 0x000fe400078efcff */
[----:B----4-:R-:W-:Y:S01]  /*14d90*/  LOP3.LUT R4, R4, 0x10000, RZ, 0xfc, !PT ;  /* 0x0001000004047812 */ /* 0x010fe200078efcff */
[----:B-1----:R-:W-:Y:S06]  /*14da0*/  @P1 BRA `(.L_x_2443) ;  /* 0x0000000000081947 */ /* 0x002fec0003800000 */
[----:B------:R-:W1:Y:S02]  /*14db0*/  SYNCS.PHASECHK.TRANS64.TRYWAIT P1, [R6+URZ+0x2d850], R9 ;  /* 0x02d85009060075a7 */ /* 0x000e64000802017f */
[----:B-1----:R-:W-:Y:S05]  /*14dc0*/  @!P1 BRA `(.L_x_2444) ;  /* 0x000000a000bc9947 */ /* 0x002fea0003800000 */
.L_x_2443:
        /* <DEDUP_REMOVED lines=11> */
[----:B------:R-:W4:Y:S01]  /*14e80*/  SHFL.BFLY PT, R2, R3, 0x2, 0x1f ;  /* 0x0c401f0003027f89 */ /* 0x000f2200000e0000 */
[----:B------:R-:W-:-:S02]  /*14e90*/  IMAD.MOV.U32 R15, RZ, RZ, -0x7fffffe0 ;  /* 0x80000020ff0f7424 */ /* 0x000fc400078e00ff */
[----:B------:R-:W-:Y:S02]  /*14ea0*/  IMAD.MOV.U32 R5, RZ, RZ, 0x40000040 ;  /* 0x40000040ff057424 */ /* 0x000fe400078e00ff */
[----:B------:R-:W-:-:S06]  /*14eb0*/  IMAD.MOV.U32 R11, RZ, RZ, -0x7fffffe0 ;  /* 0x80000020ff0b7424 */ /* 0x000fcc00078e00ff */
        /* <DEDUP_REMOVED lines=12> */
[----:B------:R-:W-:Y:S02]  /*14f80*/  R2UR UR4, R12 ;  /* 0x000000000c0472ca */ /* 0x000fe400000e0000 */
[----:B------:R-:W-:Y:S01]  /*14f90*/  R2UR UR5, R13 ;  /* 0x000000000d0572ca */ /* 0x000fe200000e0000 */
[----:B------:R-:W-:Y:S01]  /*14fa0*/  IMAD.MOV.U32 R13, RZ, RZ, 0x40000040 ;  /* 0x40000040ff0d7424 */ /* 0x000fe200078e00ff */
[----:B------:R-:W-:Y:S01]  /*14fb0*/  R2UR UR6, R14 ;  /* 0x000000000e0672ca */ /* 0x000fe200000e0000 */
[----:B------:R-:W-:Y:S01]  /*14fc0*/  VIADD R14, R10, 0xc0 ;  /* 0x000000c00a0e7836 */ /* 0x000fe20000000000 */
[----:B------:R-:W-:Y:S01]  /*14fd0*/  R2UR UR7, R15 ;  /* 0x000000000f0772ca */ /* 0x000fe200000e0000 */
[----:B------:R-:W-:Y:S01]  /*14fe0*/  IMAD.MOV.U32 R15, RZ, RZ, -0x7fffffe0 ;  /* 0x80000020ff0f7424 */ /* 0x000fe200078e00ff */
[----:B------:R-:W-:Y:S01]  /*14ff0*/  IADD3 R12, R4, 0x6, RZ ;  /* 0x00000006040c7810 */ /* 0x000fe20007ffe0ff */
[----:B------:R-:W-:-:S02]  /*15000*/  WARPGROUP.DEPBAR.LE gsb0, 0x0 ;  /* 0x00008000000079c5 */ /* 0x000fc40000010000 */
[----:B------:R-:W-:-:S08]  /*15010*/  WARPGROUP.ARRIVE ;  /* 0x00000000000079c5 */ /* 0x000fd00000000000 */
        /* <DEDUP_REMOVED lines=45> */
[----:B----4-:R-:W-:Y:S01]  /*152f0*/  FADD.FTZ R4, R2, R3 ;  /* 0x0000000302047221 */ /* 0x010fe20000010000 */
[----:B------:R-:W-:Y:S01]  /*15300*/  R2UR UR5, R5 ;  /* 0x00000000050572ca */ /* 0x000fe200000e0000 */
[----:B------:R-:W-:Y:S01]  /*15310*/  IMAD.MOV.U32 R3, RZ, RZ, -0x800000 ;  /* 0xff800000ff037424 */ /* 0x000fe200078e00ff */
[----:B------:R-:W-:Y:S01]  /*15320*/  R2UR UR6, R10 ;  /* 0x000000000a0672ca */ /* 0x000fe200000e0000 */
[----:B------:R-:W0:Y:S01]  /*15330*/  SHFL.BFLY PT, R5, R0, 0x2, 0x1f ;  /* 0x0c401f0000057f89 */ /* 0x000e2200000e0000 */
[----:B------:R-:W-:Y:S01]  /*15340*/  R2UR UR7, R11 ;  /* 0x000000000b0772ca */ /* 0x000fe200000e0000 */
[----:B01----:R-:W-:Y:S01]  /*15350*/  FADD.FTZ R9, R5, R0 ;  /* 0x0000000005097221 */ /* 0x003fe20000010000 */
[----:B------:R-:W-:Y:S01]  /*15360*/  IMAD.MOV.U32 R0, RZ, RZ, -0x800000 ;  /* 0xff800000ff007424 */ /* 0x000fe200078e00ff */
[----:B------:R-:W0:Y:S04]  /*15370*/  SHFL.BFLY PT, R5, R4, 0x1, 0x1f ;  /* 0x0c201f0004057f89 */ /* 0x000e2800000e0000 */
[----:B------:R-:W1:Y:S01]  /*15380*/  SHFL.BFLY PT, R2, R9, 0x1, 0x1f ;  /* 0x0c201f0009027f89 */ /* 0x000e6200000e0000 */
[----:B0-----:R-:W-:Y:S01]  /*15390*/  FADD.FTZ R12, R4, R5 ;  /* 0x00000005040c7221 */ /* 0x001fe20000010000 */
[----:B------:R-:W-:-:S02]  /*153a0*/  IMAD.MOV.U32 R5, RZ, RZ, RZ ;  /* 0x000000ffff057224 */ /* 0x000fc400078e00ff */
[----:B------:R-:W-:Y:S02]  /*153b0*/  IMAD.U32 R4, RZ, RZ, UR47 ;  /* 0x0000002fff047e24 */ /* 0x000fe4000f8e00ff */
[----:B-1----:R-:W-:Y:S01]  /*153c0*/  FADD.FTZ R13, R9, R2 ;  /* 0x00000002090d7221 */ /* 0x002fe20000010000 */
[----:B------:R-:W-:Y:S01]  /*153d0*/  FSETP.NE.FTZ.AND P1, PT, R12, RZ, PT ;  /* 0x000000ff0c00720b */ /* 0x000fe20003f35000 */
[----:B------:R-:W-:-:S03]  /*153e0*/  IMAD.MOV.U32 R2, RZ, RZ, RZ ;  /* 0x000000ffff027224 */ /* 0x000fc600078e00ff */
[----:B------:R-:W-:-:S09]  /*153f0*/  FSETP.NE.FTZ.AND P2, PT, R13, RZ, PT ;  /* 0x000000ff0d00720b */ /* 0x000fd20003f55000 */
[----:B------:R-:W0:Y:S01]  /*15400*/  @P1 MUFU.LG2 R10, R12 ;  /* 0x0000000c000a1308 */ /* 0x000e220000000c00 */
[----:B------:R-:W-:-:S03]  /*15410*/  @P1 FMUL.FTZ R4, R4, 0.69314718246459960938 ;  /* 0x3f31721804041820 */ /* 0x000fc60000410000 */
[----:B------:R-:W-:-:S04]  /*15420*/  @P2 FMUL.FTZ R14, R14, 0.69314718246459960938 ;  /* 0x3f3172180e0e2820 */ /* 0x000fc80000410000 */
[----:B------:R-:W1:Y:S08]  /*15430*/  @P2 MUFU.LG2 R11, R13 ;  /* 0x0000000d000b2308 */ /* 0x000e700000000c00 */
[----:B------:R4:W2:Y:S01]  /*15440*/  @P1 MUFU.RCP R5, R12 ;  /* 0x0000000c00051308 */ /* 0x0008a20000001000 */
[----:B0-----:R-:W-:-:S04]  /*15450*/  @P1 FMUL.FTZ R9, R10, 0.69314718246459960938 ;  /* 0x3f3172180a091820 */ /* 0x001fc80000410000 */
[----:B------:R-:W-:-:S03]  /*15460*/  @P1 FFMA.FTZ R3, R4, R7, R9 ;  /* 0x0000000704031223 */ /* 0x000fc60000010009 */
[----:B------:R4:W0:Y:S01]  /*15470*/  @P2 MUFU.RCP R2, R13 ;  /* 0x0000000d00022308 */ /* 0x0008220000001000 */
[----:B-1----:R-:W-:Y:S01]  /*15480*/  @P2 FMUL.FTZ R11, R11, 0.69314718246459960938 ;  /* 0x3f3172180b0b2820 */ /* 0x002fe20000410000 */
[----:B------:R-:W-:Y:S02]  /*15490*/  WARPGROUP.DEPBAR.LE gsb0, 0x0 ;  /* 0x00008000000079c5 */ /* 0x000fe40000010000 */
[----:B------:R-:W-:Y:S01]  /*154a0*/  WARPGROUP.ARRIVE ;  /* 0x00000000000079c5 */ /* 0x000fe20000000000 */
[----:B------:R-:W-:-:S05]  /*154b0*/  @P2 FFMA.FTZ R0, R14, R8, R11 ;  /* 0x000000080e002223 */ /* 0x000fca000001000b */
[----:B------:R-:W-:Y:S03]  /*154c0*/  HGMMA.64x96x16.F32.BF16 R88, gdesc[UR4].tnspB, R88, gsb0 ;  /* 0x41600000045879f0 */ /* 0x000fe60008001858 */
[----:B------:R-:W-:Y:S02]  /*154d0*/  WARPGROUP.DEPBAR.LE gsb0, 0x0 ;  /* 0x00008000000079c5 */ /* 0x000fe40000010000 */
[----:B------:R-:W-:Y:S05]  /*154e0*/  @!P0 BRA `(.L_x_2445) ;  /* 0x0000000000048947 */ /* 0x000fea0003800000 */
[----:B------:R-:W-:Y:S01]  /*154f0*/  BPT.TRAP 0x1 ;  /* 0x000000040000795c */ /* 0x000fe20000300000 */
.L_x_2445:
[----:B------:R-:W-:Y:S02]  /*15500*/  VIADD R6, R6, 0x2d860 ;  /* 0x0002d86006067836 */ /* 0x000fe40000000000 */
[-C--:B--2---:R-:W-:Y:S01]  /*15510*/  FMUL.FTZ R7, R88, R5.reuse ;  /* 0x0000000558077220 */ /* 0x084fe20000410000 */
[----:B------:R-:W-:Y:S02]  /*15520*/  IMAD.U32 R9, RZ, RZ, UR40 ;  /* 0x00000028ff097e24 */ /* 0x000fe4000f8e00ff */
[-C--:B---3--:R-:W-:Y:S01]  /*15530*/  FMUL.FTZ R28, R89, R5.reuse ;  /* 0x00000005591c7220 */ /* 0x088fe20000410000 */
        /* <DEDUP_REMOVED lines=15> */
[----:B-1----:R-:W-:Y:S01]  /*15630*/  SEL R4, RZ, 0x1, P0 ;  /* 0x00000001ff047807 */ /* 0x002fe20000000000 */
        /* <DEDUP_REMOVED lines=38> */
[----:B------:R-:W-:-:S11]  /*158a0*/  SEL R19, R19, RZ, P0 ;  /* 0x000000ff13137207 */ /* 0x000fd60000000000 */
.L_x_2373:
[----:B------:R-:W3:Y:S01]  /*158b0*/  LDL R52, [R1+0x98] ;  /* 0x0000980001347983 */ /* 0x000ee20000100800 */
[----:B------:R-:W-:Y:S05]  /*158c0*/  WARPSYNC.ALL ;  /* 0x0000000000007948 */ /* 0x000fea0003800000 */
[----:B---3--:R-:W-:Y:S01]  /*158d0*/  SHF.R.S32.HI R29, RZ, 0x1f, R52 ;  /* 0x0000001fff1d7819 */ /* 0x008fe20000011434 */
        /* <DEDUP_REMOVED lines=9> */
[----:B------:R-:W3:Y:S01]  /*15970*/  LDL R4, [R1+0xb0] ;  /* 0x0000b00001047983 */ /* 0x000ee20000100800 */
[----:B------:R-:W2:Y:S01]  /*15980*/  S2R R5, SR_SWINHI ;  /* 0x0000000000057919 */ /* 0x000ea20000002f00 */
[----:B------:R-:W-:Y:S05]  /*15990*/  WARPSYNC.ALL ;  /* 0x0000000000007948 */ /* 0x000fea0003800000 */
[----:B------:R-:W-:Y:S01]  /*159a0*/  F2FP.BF16.F32.PACK_AB R6, R93, R6 ;  /* 0x000000065d06723e */ /* 0x000fe200000010ff */
[----:B------:R-:W-:Y:S01]  /*159b0*/  ULDC.64 UR4, c[0x0][0xc00] ;  /* 0x0003000000047ab9 */ /* 0x000fe20000000a00 */
[----:B------:R-:W-:Y:S01]  /*159c0*/  F2FP.BF16.F32.PACK_AB R26, R109, R26 ;  /* 0x0000001a6d1a723e */ /* 0x000fe200000010ff */
[----:B------:R-:W-:Y:S01]  /*159d0*/  IMAD.MOV.U32 R40, RZ, RZ, RZ ;  /* 0x000000ffff287224 */ /* 0x000fe200078e00ff */
[----:B------:R-:W4:Y:S01]  /*159e0*/  LDL R55, [R1+0x9c] ;  /* 0x00009c0001377983 */ /* 0x000f220000100800 */
[----:B------:R-:W0:Y:S01]  /*159f0*/  LDC R42, c[0x0][0xbe8] ;  /* 0x0002fa00ff2a7b82 */ /* 0x000e220000000800 */
[----:B------:R-:W-:-:S02]  /*15a00*/  MOV R20, R2 ;  /* 0x0000000200147202 */ /* 0x000fc40000000f00 */
[----:B--2---:R-:W-:-:S05]  /*15a10*/  MOV R21, R5 ;  /* 0x0000000500157202 */ /* 0x004fca0000000f00 */
[----:B------:R-:W-:Y:S01]  /*15a20*/  BAR.SYNC.DEFER_BLOCKING 0x1, 0x180 ;  /* 0x0046000000007b1d */ /* 0x000fe20000010000 */
[----:B---3--:R-:W-:-:S03]  /*15a30*/  IMAD.WIDE R4, R4, 0x2, R20 ;  /* 0x0000000204047825 */ /* 0x008fc600078e0214 */
[----:B------:R-:W-:-:S04]  /*15a40*/  IADD3 R31, P4, R4, 0x20, RZ ;  /* 0x00000020041f7810 */ /* 0x000fc80007f9e0ff */
[----:B------:R-:W-:Y:S02]  /*15a50*/  LOP3.LUT R8, R31, 0x180, RZ, 0xc0, !PT ;  /* 0x000001801f087812 */ /* 0x000fe400078ec0ff */
[----:B------:R-:W-:Y:S02]  /*15a60*/  IADD3 R37, P3, R4, 0x3000, RZ ;  /* 0x0000300004257810 */ /* 0x000fe40007f7e0ff */
[----:B------:R-:W-:Y:S02]  /*15a70*/  SHF.R.U64 R8, R8, 0x3, RZ ;  /* 0x0000000308087819 */ /* 0x000fe400000012ff */
[C---:B------:R-:W-:Y:S02]  /*15a80*/  IADD3 R39, P2, R4.reuse, 0x3020, RZ ;  /* 0x0000302004277810 */ /* 0x040fe40007f5e0ff */
[C---:B------:R-:W-:Y:S02]  /*15a90*/  IADD3 R41, P1, R4.reuse, 0x6000, RZ ;  /* 0x0000600004297810 */ /* 0x040fe40007f3e0ff */
[----:B------:R-:W-:-:S02]  /*15aa0*/  LOP3.LUT R9, R4, 0x180, RZ, 0xc0, !PT ;  /* 0x0000018004097812 */ /* 0x000fc400078ec0ff */
[----:B-1----:R-:W-:Y:S02]  /*15ab0*/  IADD3 R32, P0, R4, 0x6020, RZ ;  /* 0x0000602004207810 */ /* 0x002fe40007f1e0ff */
[----:B----4-:R-:W-:Y:S02]  /*15ac0*/  LOP3.LUT R12, R8, R31, RZ, 0x3c, !PT ;  /* 0x0000001f080c7212 */ /* 0x010fe400078e3cff */
[----:B------:R-:W-:Y:S02]  /*15ad0*/  LOP3.LUT R8, R37, 0x180, RZ, 0xc0, !PT ;  /* 0x0000018025087812 */ /* 0x000fe400078ec0ff */
[----:B------:R-:W-:Y:S02]  /*15ae0*/  LOP3.LUT R10, R39, 0x180, RZ, 0xc0, !PT ;  /* 0x00000180270a7812 */ /* 0x000fe400078ec0ff */
[----:B------:R-:W-:Y:S02]  /*15af0*/  LOP3.LUT R30, R41, 0x180, RZ, 0xc0, !PT ;  /* 0x00000180291e7812 */ /* 0x000fe400078ec0ff */
[----:B------:R-:W-:-:S02]  /*15b00*/  SHF.R.U64 R9, R9, 0x3, RZ ;  /* 0x0000000309097819 */ /* 0x000fc400000012ff */
[----:B------:R-:W-:Y:S02]  /*15b10*/  LOP3.LUT R31, R32, 0x180, RZ, 0xc0, !PT ;  /* 0x00000180201f7812 */ /* 0x000fe400078ec0ff */
[----:B------:R-:W-:Y:S02]  /*15b20*/  SHF.R.U64 R8, R8, 0x3, RZ ;  /* 0x0000000308087819 */ /* 0x000fe400000012ff */
[----:B------:R-:W-:Y:S02]  /*15b30*/  SHF.R.U64 R10, R10, 0x3, RZ ;  /* 0x000000030a0a7819 */ /* 0x000fe400000012ff */
[----:B------:R-:W-:Y:S01]  /*15b40*/  SHF.R.U64 R30, R30, 0x3, RZ ;  /* 0x000000031e1e7819 */ /* 0x000fe200000012ff */
[--C-:B------:R-:W-:Y:S01]  /*15b50*/  IMAD.X R13, RZ, RZ, R5.reuse, P4 ;  /* 0x000000ffff0d7224 */ /* 0x100fe200020e0605 */
[----:B------:R-:W-:Y:S01]  /*15b60*/  LOP3.LUT R4, R9, R4, RZ, 0x3c, !PT ;  /* 0x0000000409047212 */ /* 0x000fe200078e3cff */
[--C-:B------:R-:W-:Y:S01]  /*15b70*/  IMAD.X R15, RZ, RZ, R5.reuse, P3 ;  /* 0x000000ffff0f7224 */ /* 0x100fe200018e0605 */
[----:B------:R-:W-:Y:S01]  /*15b80*/  SHF.R.U64 R31, R31, 0x3, RZ ;  /* 0x000000031f1f7819 */ /* 0x000fe200000012ff */
[----:B------:R-:W-:Y:S01]  /*15b90*/  IMAD.X R25, RZ, RZ, R5, P2 ;  /* 0x000000ffff197224 */ /* 0x000fe200010e0605 */
[----:B------:R-:W-:-:S02]  /*15ba0*/  LOP3.LUT R14, R8, R37, RZ, 0x3c, !PT ;  /* 0x00000025080e7212 */ /* 0x000fc400078e3cff */
[----:B------:R-:W-:Y:S02]  /*15bb0*/  LOP3.LUT R24, R10, R39, RZ, 0x3c, !PT ;  /* 0x000000270a187212 */ /* 0x000fe400078e3cff */
[----:B------:R-:W-:Y:S01]  /*15bc0*/  LOP3.LUT R8, R30, R41, RZ, 0x3c, !PT ;  /* 0x000000291e087212 */ /* 0x000fe200078e3cff */
[--C-:B------:R-:W-:Y:S01]  /*15bd0*/  IMAD.X R9, RZ, RZ, R5.reuse, P1 ;  /* 0x000000ffff097224 */ /* 0x100fe200008e0605 */
[----:B------:R-:W-:Y:S01]  /*15be0*/  MOV R30, R4 ;  /* 0x00000004001e7202 */ /* 0x000fe20000000f00 */
[----:B------:R-:W-:Y:S01]  /*15bf0*/  IMAD.X R11, RZ, RZ, R5, P0 ;  /* 0x000000ffff0b7224 */ /* 0x000fe200000e0605 */
[----:B------:R-:W-:Y:S02]  /*15c00*/  LOP3.LUT R10, R31, R32, RZ, 0x3c, !PT ;  /* 0x000000201f0a7212 */ /* 0x000fe400078e3cff */
[----:B------:R-:W-:Y:S02]  /*15c10*/  F2FP.BF16.F32.PACK_AB R4, R28, R7 ;  /* 0x000000071c04723e */ /* 0x000fe400000010ff */
[----:B------:R-:W-:-:S02]  /*15c20*/  F2FP.BF16.F32.PACK_AB R5, R91, R90 ;  /* 0x0000005a5b05723e */ /* 0x000fc400000010ff */
[----:B------:R-:W-:Y:S02]  /*15c30*/  F2FP.BF16.F32.PACK_AB R7, R95, R94 ;  /* 0x0000005e5f07723e */ /* 0x000fe400000010ff */
[----:B------:R-:W-:Y:S02]  /*15c40*/  MOV R36, R12 ;  /* 0x0000000c00247202 */ /* 0x000fe40000000f00 */
[----:B------:R-:W-:Y:S02]  /*15c50*/  MOV R32, R14 ;  /* 0x0000000e00207202 */ /* 0x000fe40000000f00 */
[----:B------:R-:W-:Y:S02]  /*15c60*/  MOV R31, R24 ;  /* 0x00000018001f7202 */ /* 0x000fe40000000f00 */
[----:B------:R-:W-:Y:S02]  /*15c70*/  F2FP.BF16.F32.PACK_AB R12, R27, R96 ;  /* 0x000000601b0c723e */ /* 0x000fe400000010ff */
[----:B------:R-:W-:-:S02]  /*15c80*/  F2FP.BF16.F32.PACK_AB R13, R99, R98 ;  /* 0x00000062630d723e */ /* 0x000fc400000010ff */
[----:B------:R-:W-:Y:S02]  /*15c90*/  F2FP.BF16.F32.PACK_AB R14, R101, R100 ;  /* 0x00000064650e723e */ /* 0x000fe400000010ff */
[----:B------:R-:W-:Y:S02]  /*15ca0*/  F2FP.BF16.F32.PACK_AB R15, R103, R102 ;  /* 0x00000066670f723e */ /* 0x000fe400000010ff */
[----:B------:R-:W-:Y:S02]  /*15cb0*/  F2FP.BF16.F32.PACK_AB R24, R105, R104 ;  /* 0x000000686918723e */ /* 0x000fe400000010ff */
[----:B------:R-:W-:Y:S02]  /*15cc0*/  F2FP.BF16.F32.PACK_AB R25, R107, R106 ;  /* 0x0000006a6b19723e */ /* 0x000fe400000010ff */
[----:B------:R-:W-:Y:S01]  /*15cd0*/  F2FP.BF16.F32.PACK_AB R27, R111, R110 ;  /* 0x0000006e6f1b723e */ /* 0x000fe200000010ff */
[----:B------:R1:W-:Y:S04]  /*15ce0*/  STSM.16.M88.4 [R30], R4 ;  /* 0x000000041e007844 */ /* 0x0003e80000000200 */
[----:B------:R-:W-:Y:S04]  /*15cf0*/  STSM.16.M88.4 [R36], R12 ;  /* 0x0000000c24007844 */ /* 0x000fe80000000200 */
[----:B------:R2:W-:Y:S01]  /*15d00*/  STSM.16.M88.4 [R32], R24 ;  /* 0x0000001820007844 */ /* 0x0005e20000000200 */
[----:B------:R-:W-:-:S02]  /*15d10*/  ISETP.NE.U32.AND P0, PT, RZ, UR4, PT ;  /* 0x00000004ff007c0c */ /* 0x000fc4000bf05070 */
[----:B------:R-:W-:Y:S02]  /*15d20*/  MOV R28, R10 ;  /* 0x0000000a001c7202 */ /* 0x000fe40000000f00 */
[----:B------:R-:W-:Y:S02]  /*15d30*/  F2FP.BF16.F32.PACK_AB R10, R125, R124 ;  /* 0x0000007c7d0a723e */ /* 0x000fe400000010ff */
[----:B------:R-:W-:Y:S02]  /*15d40*/  F2FP.BF16.F32.PACK_AB R11, R127, R126 ;  /* 0x0000007e7f0b723e */ /* 0x000fe400000010ff */
[----:B-1----:R-:W-:Y:S01]  /*15d50*/  MOV R30, R8 ;  /* 0x00000008001e7202 */ /* 0x002fe20000000f00 */
[C---:B--2---:R-:W-:Y:S01]  /*15d60*/  IMAD.SHL.U32 R26, R52.reuse, 0x4, RZ ;  /* 0x00000004341a7824 */ /* 0x044fe200078e00ff */
[----:B------:R-:W-:Y:S02]  /*15d70*/  SHF.L.U64.HI R32, R52, 0x2, R29 ;  /* 0x0000000234207819 */ /* 0x000fe4000001021d */
[----:B------:R-:W-:-:S02]  /*15d80*/  F2FP.BF16.F32.PACK_AB R4, R113, R112 ;  /* 0x000000707104723e */ /* 0x000fc400000010ff */
[----:B------:R-:W-:Y:S02]  /*15d90*/  IADD3 R24, P1, R26, UR4, RZ ;  /* 0x000000041a187c10 */ /* 0x000fe4000ff3e0ff */
        /* <DEDUP_REMOVED lines=9> */
[----:B------:R-:W-:Y:S02]  /*15e30*/  ISETP.NE.AND.EX P0, PT, RZ, UR5, PT, P0 ;  /* 0x00000005ff007c0c */ /* 0x000fe4000bf05300 */
[----:B------:R-:W-:Y:S01]  /*15e40*/  IADD3.X R25, R32, UR5, RZ, P1, !PT ;  /* 0x0000000520197c10 */ /* 0x000fe20008ffe4ff */
[----:B------:R-:W-:Y:S01]  /*15e50*/  ULDC.64 UR4, c[0x0][0xc08] ;  /* 0x0003020000047ab9 */ /* 0x000fe20000000a00 */
[----:B------:R1:W-:Y:S01]  /*15e60*/  STSM.16.M88.4 [R31], R4 ;  /* 0x000000041f007844 */ /* 0x0003e20000000200 */
[----:B------:R-:W-:-:S03]  /*15e70*/  ISETP.NE.U32.AND P2, PT, RZ, UR4, PT ;  /* 0x00000004ff007c0c */ /* 0x000fc6000bf45070 */
[----:B------:R2:W-:Y:S01]  /*15e80*/  STSM.16.M88.4 [R30], R8 ;  /* 0x000000081e007844 */ /* 0x0005e20000000200 */
[----:B------:R-:W-:-:S03]  /*15e90*/  ISETP.NE.AND.EX P2, PT, RZ, UR5, PT, P2 ;  /* 0x00000005ff007c0c */ /* 0x000fc6000bf45320 */
[----:B------:R2:W-:Y:S01]  /*15ea0*/  STSM.16.M88.4 [R28], R12 ;  /* 0x0000000c1c007844 */ /* 0x0005e20000000200 */
[----:B------:R-:W-:Y:S09]  /*15eb0*/  BAR.SYNC.DEFER_BLOCKING 0x1, 0x180 ;  /* 0x0046000000007b1d */ /* 0x000ff20000010000 */
[----:B-1----:R-:W-:Y:S01]  /*15ec0*/  @P2 IADD3 R4, P3, R26, UR4, RZ ;  /* 0x000000041a042c10 */ /* 0x002fe2000ff7e0ff */
[----:B------:R-:W-:-:S02]  /*15ed0*/  ULDC UR4, c[0x0][0xa88] ;  /* 0x0002a20000047ab9 */ /* 0x000fc40000000800 */
[----:B------:R-:W-:Y:S01]  /*15ee0*/  IMAD.U32 R7, RZ, RZ, UR4 ;  /* 0x00000004ff077e24 */ /* 0x000fe2000f8e00ff */
[----:B------:R-:W-:Y:S01]  /*15ef0*/  @P2 IADD3.X R5, R32, UR5, RZ, P3, !PT ;  /* 0x0000000520052c10 */ /* 0x000fe20009ffe4ff */
[----:B------:R2:W5:Y:S04]  /*15f00*/  @P0 LDG.E R40, desc[UR38][R24.64] ;  /* 0x0000002618280981 */ /* 0x000568000c1e1900 */
[----:B------:R2:W5:Y:S01]  /*15f10*/  @P2 LDG.E R7, desc[UR38][R4.64] ;  /* 0x0000002604072981 */ /* 0x000562000c1e1900 */
[----:B0-----:R-:W-:-:S13]  /*15f20*/  ISETP.NE.AND P1, PT, R42, 0x1, PT ;  /* 0x000000012a00780c */ /* 0x001fda0003f25270 */
        /* <DEDUP_REMOVED lines=8> */
.L_x_2448:
[----:B------:R-:W2:Y:S01]  /*15fb0*/  LDL R8, [R1+0x94] ;  /* 0x0000940001087983 */ /* 0x000ea20000100800 */
[----:B------:R-:W-:Y:S01]  /*15fc0*/  ULDC.64 UR4, c[0x0][0xb90] ;  /* 0x0002e40000047ab9 */ /* 0x000fe20000000a00 */
[----:B------:R-:W3:Y:S01]  /*15fd0*/  S2R R5, SR_TID.X ;  /* 0x0000000000057919 */ /* 0x000ee20000002100 */
[----:B-----5:R-:W-:Y:S02]  /*15fe0*/  SHF.R.S32.HI R41, RZ, 0x1f, R40 ;  /* 0x0000001fff297819 */ /* 0x020fe40000011428 */
[----:B------:R-:W-:Y:S01]  /*15ff0*/  SEL R48, R29, RZ, !P0 ;  /* 0x000000ff1d307207 */ /* 0x000fe20004000000 */
[----:B------:R-:W2:Y:S01]  /*16000*/  LDL.LU R54, [R1+0x84] ;  /* 0x0000840001367983 */ /* 0x000ea20000300800 */
[----:B------:R-:W-:Y:S01]  /*16010*/  IMAD R4, R43, UR4, RZ ;  /* 0x000000042b047c24 */ /* 0x000fe2000f8e02ff */
[----:B------:R-:W-:Y:S01]  /*16020*/  SEL R49, R52, RZ, !P0 ;  /* 0x000000ff34317207 */ /* 0x000fe20004000000 */
[----:B------:R-:W-:Y:S01]  /*16030*/  IMAD R50, R7, R42, RZ ;  /* 0x0000002a07327224 */ /* 0x000fe200078e02ff */
[----:B------:R-:W4:Y:S01]  /*16040*/  LDL R10, [R1+0xac] ;  /* 0x0000ac00010a7983 */ /* 0x000f220000100800 */
[----:B------:R-:W-:Y:S01]  /*16050*/  IMAD R13, R55, UR5, R4 ;  /* 0x00000005370d7c24 */ /* 0x000fe2000f8e0204 */
[----:B------:R-:W4:Y:S01]  /*16060*/  @P1 LDC R51, c[0x0][0xbec] ;  /* 0x0002fb00ff331b82 */ /* 0x000f220000000800 */
[----:B---3--:R-:W-:-:S02]  /*16070*/  VIADD R24, R5, 0xffffff80 ;  /* 0xffffff8005187836 */ /* 0x008fc40000000000 */
[----:B------:R-:W-:Y:S01]  /*16080*/  IMAD.WIDE.U32 R4, R55, UR4, R40 ;  /* 0x0000000437047c25 */ /* 0x000fe2000f8e0028 */
[----:B------:R-:W-:Y:S02]  /*16090*/  ULDC.64 UR4, c[0x0][0xb98] ;  /* 0x0002e60000047ab9 */ /* 0x000fe40000000a00 */
[--C-:B------:R-:W-:Y:S02]  /*160a0*/  SHF.R.S32.HI R56, RZ, 0x1f, R24.reuse ;  /* 0x0000001fff387819 */ /* 0x100fe40000011418 */
[----:B------:R-:W-:Y:S02]  /*160b0*/  SHF.R.S32.HI R53, RZ, 0x1f, R24 ;  /* 0x0000001fff357819 */ /* 0x000fe40000011418 */
[-C--:B------:R-:W-:Y:S02]  /*160c0*/  LEA.HI R56, R56, R24.reuse, RZ, 0x2 ;  /* 0x0000001838387211 */ /* 0x080fe400078f10ff */
[----:B------:R-:W-:Y:S02]  /*160d0*/  LEA.HI R53, R53, R24, RZ, 0x2 ;  /* 0x0000001835357211 */ /* 0x000fe400078f10ff */
[----:B------:R-:W-:-:S02]  /*160e0*/  LOP3.LUT R56, R56, 0xfffffffc, RZ, 0xc0, !PT ;  /* 0xfffffffc38387812 */ /* 0x000fc400078ec0ff */
[----:B------:R-:W-:-:S03]  /*160f0*/  SHF.R.S32.HI R53, RZ, 0x2, R53 ;  /* 0x00000002ff357819 */ /* 0x000fc60000011435 */
[----:B------:R-:W-:-:S04]  /*16100*/  IMAD.IADD R56, R24, 0x1, -R56 ;  /* 0x0000000118387824 */ /* 0x000fc800078e0a38 */
[----:B------:R-:W-:Y:S02]  /*16110*/  IMAD.SHL.U32 R32, R56, 0x8, RZ ;  /* 0x0000000838207824 */ /* 0x000fe400078e00ff */
[----:B------:R-:W-:Y:S02]  /*16120*/  IMAD.IADD R5, R5, 0x1, R13 ;  /* 0x0000000105057824 */ /* 0x000fe400078e020d */
[----:B------:R-:W-:Y:S02]  /*16130*/  IMAD R11, R53, 0x20, R32 ;  /* 0x00000020350b7824 */ /* 0x000fe400078e0220 */
[----:B------:R-:W-:-:S04]  /*16140*/  IMAD.WIDE.U32 R4, R49, UR4, R4 ;  /* 0x0000000431047c25 */ /* 0x000fc8000f8e0004 */
        /* <DEDUP_REMOVED lines=16> */
[----:B--2---:R-:W-:-:S04]  /*16250*/  IMAD.IADD R15, R8, 0x1, R54 ;  /* 0x00000001080f7824 */ /* 0x004fc800078e0236 */
[----:B0-----:R-:W-:-:S04]  /*16260*/  @P1 IMAD.HI.U32 R6, R15, R6, RZ ;  /* 0x000000060f061227 */ /* 0x001fc800078e00ff */
[----:B------:R-:W-:Y:S01]  /*16270*/  IMAD.MOV.U32 R9, RZ, RZ, R15 ;  /* 0x000000ffff097224 */ /* 0x000fe200078e000f */
[----:B-1----:R-:W-:Y:S01]  /*16280*/  @P1 SHF.R.U32.HI R9, RZ, R27, R6 ;  /* 0x0000001bff091219 */ /* 0x002fe20000011606 */
[----:B------:R-:W-:-:S04]  /*16290*/  IMAD R6, R48, UR4, RZ ;  /* 0x0000000430067c24 */ /* 0x000fc8000f8e02ff */
[----:B------:R-:W-:-:S04]  /*162a0*/  IMAD.MOV R13, RZ, RZ, -R9 ;  /* 0x000000ffff0d7224 */ /* 0x000fc800078e0a09 */
[----:B------:R-:W-:Y:S01]  /*162b0*/  IMAD R11, R42, R13, R15 ;  /* 0x0000000d2a0b7224 */ /* 0x000fe200078e020f */
[----:B------:R-:W-:Y:S01]  /*162c0*/  SHF.R.S32.HI R13, RZ, 0x1f, R9 ;  /* 0x0000001fff0d7819 */ /* 0x000fe20000011409 */
[----:B------:R-:W-:Y:S01]  /*162d0*/  IMAD R8, R49, UR5, R6 ;  /* 0x0000000531087c24 */ /* 0x000fe2000f8e0206 */
[----:B------:R-:W-:Y:S01]  /*162e0*/  IADD3 R4, P0, R9, R4, RZ ;  /* 0x0000000409047210 */ /* 0x000fe20007f1e0ff */
        /* <DEDUP_REMOVED lines=8> */
[----:B------:R-:W-:Y:S01]  /*16370*/  IMAD.IADD R5, R5, 0x1, R15 ;  /* 0x0000000105057824 */ /* 0x000fe200078e020f */
[----:B------:R-:W-:-:S04]  /*16380*/  IADD3 R9, P2, R20, 0x1800, RZ ;  /* 0x0000180014097810 */ /* 0x000fc80007f5e0ff */
[----:B------:R-:W-:Y:S01]  /*16390*/  LEA.HI.X R4, R4, UR5, R5, 0x2, P0 ;  /* 0x0000000504047c11 */ /* 0x000fe200080f1405 */
[----:B------:R-:W-:Y:S01]  /*163a0*/  SHFL.IDX PT, R44, R6, RZ, 0x1c1f ;  /* 0x001c1fff062c7589 */ /* 0x000fe200000e0000 */
[----:B------:R-:W-:Y:S01]  /*163b0*/  LOP3.LUT R8, R9, 0x180, RZ, 0xc0, !PT ;  /* 0x0000018009087812 */ /* 0x000fe200078ec0ff */
[----:B------:R-:W-:Y:S02]  /*163c0*/  ULDC.64 UR4, c[0x0][0xaa0] ;  /* 0x0002a80000047ab9 */ /* 0x000fe40000000a00 */
[----:B------:R-:W0:Y:S01]  /*163d0*/  SHFL.IDX PT, R45, R4, RZ, 0x1c1f ;  /* 0x001c1fff042d7589 */ /* 0x000e2200000e0000 */
[----:B------:R-:W-:Y:S01]  /*163e0*/  SHF.R.U64 R8, R8, 0x3, RZ ;  /* 0x0000000308087819 */ /* 0x000fe200000012ff */
[----:B----4-:R-:W-:Y:S01]  /*163f0*/  IMAD.IADD R5, R10, 0x1, R54 ;  /* 0x000000010a057824 */ /* 0x010fe200078e0236 */
[----:B------:R-:W-:Y:S02]  /*16400*/  LOP3.LUT P0, RZ, R14, 0x3, RZ, 0xc0, !PT ;  /* 0x000000030eff7812 */ /* 0x000fe4000780c0ff */
[----:B------:R-:W-:Y:S01]  /*16410*/  LOP3.LUT R8, R8, R9, RZ, 0x3c, !PT ;  /* 0x0000000908087212 */ /* 0x000fe200078e3cff */
[----:B------:R-:W-:Y:S01]  /*16420*/  IMAD.X R9, RZ, RZ, R21, P2 ;  /* 0x000000ffff097224 */ /* 0x000fe200010e0615 */
[----:B------:R-:W-:Y:S01]  /*16430*/  IADD3 R13, P3, R20, 0x3000, RZ ;  /* 0x00003000140d7810 */ /* 0x000fe20007f7e0ff */
[----:B------:R-:W-:Y:S01]  /*16440*/  SHFL.IDX PT, R46, R6, 0x1, 0x1c1f ;  /* 0x003c1f00062e7f89 */ /* 0x000fe200000e0000 */
[----:B------:R-:W-:-:S03]  /*16450*/  ISETP.GE.OR P2, PT, R5, R50, P0 ;  /* 0x000000320500720c */ /* 0x000fc60000746670 */
[----:B------:R1:W2:Y:S01]  /*16460*/  SHFL.IDX PT, R47, R4, 0x1, 0x1c1f ;  /* 0x003c1f00042f7f89 */ /* 0x0002a200000e0000 */
[----:B------:R-:W-:Y:S01]  /*16470*/  LOP3.LUT R12, R13, 0x180, RZ, 0xc0, !PT ;  /* 0x000001800d0c7812 */ /* 0x000fe200078ec0ff */
[----:B------:R-:W-:-:S03]  /*16480*/  VIADD R5, R5, 0x8 ;  /* 0x0000000805057836 */ /* 0x000fc60000000000 */
[----:B------:R-:W-:Y:S02]  /*16490*/  SHF.R.U64 R12, R12, 0x3, RZ ;  /* 0x000000030c0c7819 */ /* 0x000fe400000012ff */
[----:B------:R-:W-:Y:S02]  /*164a0*/  ISETP.GE.OR P0, PT, R5, R50, P0 ;  /* 0x000000320500720c */ /* 0x000fe40000706670 */
[----:B------:R-:W-:Y:S01]  /*164b0*/  LOP3.LUT R12, R12, R13, RZ, 0x3c, !PT ;  /* 0x0000000d0c0c7212 */ /* 0x000fe200078e3cff */
[----:B------:R-:W-:Y:S01]  /*164c0*/  IMAD.X R13, RZ, RZ, R21, P3 ;  /* 0x000000ffff0d7224 */ /* 0x000fe200018e0615 */
[C---:B------:R-:W-:Y:S01]  /*164d0*/  IADD3 R7, P3, R20.reuse, 0x7800, RZ ;  /* 0x0000780014077810 */ /* 0x040fe20007f7e0ff */
[----:B0-----:R0:W-:Y:S01]  /*164e0*/  @!P2 ST.E desc[UR38][R44.64], R3 ;  /* 0x000000032c00a985 */ /* 0x0011e2000c101926 */
[----:B------:R-:W-:Y:S02]  /*164f0*/  LOP3.LUT R11, R20, 0x180, RZ, 0xc0, !PT ;  /* 0x00000180140b7812 */ /* 0x000fe400078ec0ff */
[----:B-1----:R-:W-:Y:S01]  /*16500*/  LOP3.LUT R4, R7, 0x180, RZ, 0xc0, !PT ;  /* 0x0000018007047812 */ /* 0x002fe200078ec0ff */
[----:B------:R-:W-:Y:S01]  /*16510*/  IMAD R41, R41, UR4, RZ ;  /* 0x0000000429297c24 */ /* 0x000fe2000f8e02ff */
[----:B------:R-:W-:Y:S01]  /*16520*/  SHF.R.U64 R11, R11, 0x3, RZ ;  /* 0x000000030b0b7819 */ /* 0x000fe200000012ff */
[----:B0-----:R-:W0:Y:S01]  /*16530*/  @P1 LDC R45, c[0x0][0xbf0] ;  /* 0x0002fc00ff2d1b82 */ /* 0x001e220000000800 */
[----:B------:R-:W-:Y:S01]  /*16540*/  SHF.R.U64 R4, R4, 0x3, RZ ;  /* 0x0000000304047819 */ /* 0x000fe200000012ff */
[C---:B------:R-:W-:Y:S01]  /*16550*/  IMAD R3, R40.reuse, UR5, R41 ;  /* 0x0000000528037c24 */ /* 0x040fe2000f8e0229 */
[----:B------:R-:W-:Y:S01]  /*16560*/  LOP3.LUT R20, R11, R20, RZ, 0x3c, !PT ;  /* 0x000000140b147212 */ /* 0x000fe200078e3cff */
[----:B--2---:R1:W-:Y:S01]  /*16570*/  @!P0 ST.E desc[UR38][R46.64], R0 ;  /* 0x000000002e008985 */ /* 0x0043e2000c101926 */
[----:B------:R-:W-:Y:S01]  /*16580*/  IMAD.WIDE.U32 R40, R40, UR4, RZ ;  /* 0x0000000428287c25 */ /* 0x000fe2000f8e00ff */
[----:B------:R-:W-:Y:S01]  /*16590*/  LOP3.LUT R36, R4, R7, RZ, 0x3c, !PT ;  /* 0x0000000704247212 */ /* 0x000fe200078e3cff */
[----:B------:R-:W-:Y:S01]  /*165a0*/  ULDC.64 UR4, c[0x0][0xae8] ;  /* 0x0002ba0000047ab9 */ /* 0x000fe20000000a00 */
[----:B------:R2:W5:Y:S01]  /*165b0*/  LD.E.128 R4, desc[UR38][R20.64] ;  /* 0x0000002614047980 */ /* 0x000562000c101d00 */
[----:B------:R-:W-:-:S02]  /*165c0*/  IMAD.X R37, RZ, RZ, R21, P3 ;  /* 0x000000ffff257224 */ /* 0x000fc400018e0615 */
[----:B------:R-:W-:Y:S01]  /*165d0*/  IMAD R43, R43, UR4, RZ ;  /* 0x000000042b2b7c24 */ /* 0x000fe2000f8e02ff */
[----:B------:R-:W5:Y:S01]  /*165e0*/  LD.E.128 R8, desc[UR38][R8.64] ;  /* 0x0000002608087980 */ /* 0x000f62000c101d00 */
[----:B-1----:R-:W-:-:S03]  /*165f0*/  IMAD R0, R56, 0x60, R53 ;  /* 0x0000006038007824 */ /* 0x002fc600078e0235 */
[----:B------:R-:W5:Y:S01]  /*16600*/  LD.E.128 R12, desc[UR38][R12.64] ;  /* 0x000000260c0c7980 */ /* 0x000f62000c101d00 */
[----:B--2---:R-:W-:Y:S02]  /*16610*/  IMAD.MOV.U32 R20, RZ, RZ, R40 ;  /* 0x000000ffff147224 */ /* 0x004fe400078e0028 */
[----:B------:R-:W-:Y:S01]  /*16620*/  IMAD.IADD R21, R41, 0x1, R3 ;  /* 0x0000000129157824 */ /* 0x000fe200078e0203 */
[----:B------:R-:W5:Y:S01]  /*16630*/  LD.E.128 R24, desc[UR38][R24.64] ;  /* 0x0000002618187980 */ /* 0x000f62000c101d00 */
[----:B------:R-:W-:Y:S02]  /*16640*/  IMAD.IADD R40, R54, 0x1, R0 ;  /* 0x0000000136287824 */ /* 0x000fe400078e0200 */
[C---:B------:R-:W-:Y:S01]  /*16650*/  IMAD R43, R55.reuse, UR5, R43 ;  /* 0x00000005372b7c24 */ /* 0x040fe2000f8e022b */
[----:B------:R-:W5:Y:S01]  /*16660*/  LD.E.128 R28, desc[UR38][R28.64] ;  /* 0x000000261c1c7980 */ /* 0x000f62000c101d00 */
[----:B------:R-:W-:Y:S01]  /*16670*/  IMAD.WIDE.U32 R20, R55, UR4, R20 ;  /* 0x0000000437147c25 */ /* 0x000fe2000f8e0014 */
[----:B------:R-:W-:-:S02]  /*16680*/  ULDC.64 UR4, c[0x0][0xaf0] ;  /* 0x0002bc0000047ab9 */ /* 0x000fc40000000a00 */
[----:B------:R-:W5:Y:S01]  /*16690*/  LD.E.128 R36, desc[UR38][R36.64] ;  /* 0x0000002624247980 */ /* 0x000f62000c101d00 */
[----:B------:R-:W-:Y:S01]  /*166a0*/  @P1 IMAD.HI.U32 R0, R40, R51, RZ ;  /* 0x0000003328001227 */ /* 0x000fe200078e00ff */
        /* <DEDUP_REMOVED lines=9> */
[----:B------:R-:W-:-:S02]  /*16740*/  IMAD R48, R48, UR4, RZ ;  /* 0x0000000430307c24 */ /* 0x000fc4000f8e02ff */
[----:B------:R-:W-:Y:S01]  /*16750*/  IMAD.WIDE.U32 R20, R49, UR4, R20 ;  /* 0x0000000431147c25 */ /* 0x000fe2000f8e0014 */
[----:B------:R-:W-:-:S03]  /*16760*/  SHF.R.S32.HI R0, RZ, 0x1f, R3 ;  /* 0x0000001fff007819 */ /* 0x000fc60000011403 */
[----:B------:R-:W-:Y:S01]  /*16770*/  IMAD R41, R49, UR5, R48 ;  /* 0x0000000531297c24 */ /* 0x000fe2000f8e0230 */
[----:B------:R-:W-:Y:S01]  /*16780*/  ULDC.64 UR4, c[0x0][0xae0] ;  /* 0x0002b80000047ab9 */ /* 0x000fe20000000a00 */
[----:B------:R-:W-:Y:S02]  /*16790*/  IMAD.MOV R43, RZ, RZ, -R3 ;  /* 0x000000ffff2b7224 */ /* 0x000fe400078e0a03 */
[----:B------:R-:W-:Y:S01]  /*167a0*/  IMAD R0, R0, UR4, RZ ;  /* 0x0000000400007c24 */ /* 0x000fe2000f8e02ff */
[----:B------:R-:W-:Y:S01]  /*167b0*/  IADD3 R21, R21, R41, RZ ;  /* 0x0000002915157210 */ /* 0x000fe20007ffe0ff */
        /* <DEDUP_REMOVED lines=10> */
[----:B------:R-:W-:Y:S01]  /*16860*/  IMAD.IADD R49, R53, 0x1, R54 ;  /* 0x0000000135317824 */ /* 0x000fe200078e0236 */
        /* <DEDUP_REMOVED lines=10> */
[----:B------:R0:W3:Y:S01]  /*16910*/  SHFL.IDX PT, R41, R47, RZ, 0x1c1f ;  /* 0x001c1fff2f297589 */ /* 0x0000e200000e0000 */
[----:B------:R-:W-:Y:S02]  /*16920*/  SHF.R.S32.HI R48, RZ, 0x1f, R51 ;  /* 0x0000001fff307819 */ /* 0x000fe40000011433 */
[----:B--2---:R-:W-:Y:S01]  /*16930*/  SHF.R.S32.HI R0, RZ, 0x1f, R53 ;  /* 0x0000001fff007819 */ /* 0x004fe20000011435 */
[----:B------:R-:W-:Y:S06]  /*16940*/  @P0 BRA `(.L_x_2450) ;  /* 0x0000000000300947 */ /* 0x000fec0003800000 */
[----:B------:R-:W-:Y:S02]  /*16950*/  ULDC UR4, c[0x0][0xac8] ;  /* 0x0002b20000047ab9 */ /* 0x000fe40000000800 */
[----:B------:R-:W-:Y:S02]  /*16960*/  ISETP.GE.AND P1, PT, R53, UR4, PT ;  /* 0x0000000435007c0c */ /* 0x000fe4000bf26270 */
[----:B------:R-:W-:Y:S02]  /*16970*/  ISETP.GE.AND P2, PT, R51, UR4, PT ;  /* 0x0000000433007c0c */ /* 0x000fe4000bf46270 */
[----:B------:R-:W-:-:S09]  /*16980*/  ISETP.GE.AND P0, PT, R32, UR4, PT ;  /* 0x0000000420007c0c */ /* 0x000fd2000bf06270 */
[-C--:B-1----:R-:W-:Y:S02]  /*16990*/  @!P1 LEA R42, P3, R53, R40.reuse, 0x1 ;  /* 0x00000028352a9211 */ /* 0x082fe400078608ff */
[----:B------:R-:W-:Y:S02]  /*169a0*/  @!P2 LEA R44, P4, R51, R40, 0x1 ;  /* 0x00000028332ca211 */ /* 0x000fe400078808ff */
[----:B---3--:R-:W-:Y:S01]  /*169b0*/  @!P0 IMAD.WIDE R20, R32, 0x2, R40 ;  /* 0x0000000220148825 */ /* 0x008fe200078e0228 */
[-C--:B------:R-:W-:Y:S02]  /*169c0*/  @!P1 LEA.HI.X R43, R53, R41.reuse, R0, 0x1, P3 ;  /* 0x00000029352b9211 */ /* 0x080fe400018f0c00 */
[----:B------:R-:W-:Y:S02]  /*169d0*/  @!P2 LEA.HI.X R45, R51, R41, R48, 0x1, P4 ;  /* 0x00000029332da211 */ /* 0x000fe400020f0c30 */
[----:B-----5:R2:W-:Y:S04]  /*169e0*/  @!P0 ST.E.128 desc[UR38][R20.64], R4 ;  /* 0x0000000414008985 */ /* 0x0205e8000c101d26 */
[----:B------:R2:W-:Y:S04]  /*169f0*/  @!P1 ST.E.128 desc[UR38][R42.64], R12 ;  /* 0x0000000c2a009985 */ /* 0x0005e8000c101d26 */
[----:B------:R2:W-:Y:S02]  /*16a00*/  @!P2 ST.E.128 desc[UR38][R44.64], R28 ;  /* 0x0000001c2c00a985 */ /* 0x0005e4000c101d26 */
.L_x_2450:
[----:B------:R-:W-:Y:S05]  /*16a10*/  BSYNC B1 ;  /* 0x0000000000017941 */ /* 0x000fea0003800000 */
.L_x_2449:
[----:B------:R-:W-:Y:S01]  /*16a20*/  VIADD R3, R49, 0x60 ;  /* 0x0000006031037836 */ /* 0x000fe20000000000 */
[----:B--2--5:R2:W4:Y:S04]  /*16a30*/  SHFL.IDX PT, R7, R47, 0x1, 0x1c1f ;  /* 0x003c1f002f077f89 */ /* 0x02452800000e0000 */
[----:B------:R-:W-:Y:S01]  /*16a40*/  ISETP.GE.AND P0, PT, R3, R50, PT ;  /* 0x000000320300720c */ /* 0x000fe20003f06270 */
[----:B------:R2:W0:-:S12]  /*16a50*/  SHFL.IDX PT, R6, R46, 0x1, 0x1c1f ;  /* 0x003c1f002e067f89 */ /* 0x00041800000e0000 */
[----:B--2---:R-:W-:Y:S05]  /*16a60*/  @P0 BRA `(.L_x_2451) ;  /* 0x0000000800d80947 */ /* 0x004fea0003800000 */
        /* <DEDUP_REMOVED lines=10> */
[----:B--2---:R-:W-:-:S04]  /*16b10*/  LEA R4, P0, R51, R6, 0x1 ;  /* 0x0000000633047211 */ /* 0x004fc800078008ff */
[----:B------:R-:W-:-:S05]  /*16b20*/  LEA.HI.X R5, R51, R7, R48, 0x1, P0 ;  /* 0x0000000733057211 */ /* 0x000fca00000f0c30 */
[----:B------:R0:W-:Y:S01]  /*16b30*/  ST.E.128 desc[UR38][R4.64], R36 ;  /* 0x0000002404007985 */ /* 0x0001e2000c101d26 */
[----:B------:R-:W-:Y:S05]  /*16b40*/  BRA `(.L_x_2451) ;  /* 0x0000000800a07947 */ /* 0x000fea0003800000 */
.L_x_2447:
[C---:B------:R-:W-:Y:S01]  /*16b50*/  IMAD.SHL.U32 R6, R52.reuse, 0x4, RZ ;  /* 0x0000000434067824 */ /* 0x040fe200078e00ff */
[----:B------:R-:W-:Y:S01]  /*16b60*/  ULDC.64 UR4, c[0x0][0xc00] ;  /* 0x0003000000047ab9 */ /* 0x000fe20000000a00 */
[----:B------:R-:W-:Y:S01]  /*16b70*/  SHF.L.U64.HI R3, R52, 0x2, R29 ;  /* 0x0000000234037819 */ /* 0x000fe2000001021d */
[----:B------:R-:W-:Y:S01]  /*16b80*/  IMAD.MOV.U32 R0, RZ, RZ, RZ ;  /* 0x000000ffff007224 */ /* 0x000fe200078e00ff */
[----:B------:R-:W-:Y:S01]  /*16b90*/  ISETP.NE.U32.AND P0, PT, RZ, UR4, PT ;  /* 0x00000004ff007c0c */ /* 0x000fe2000bf05070 */
[----:B------:R-:W3:Y:S01]  /*16ba0*/  LDC R25, c[0x0][0xbe8] ;  /* 0x0002fa00ff197b82 */ /* 0x000ee20000000800 */
[----:B------:R-:W-:Y:S02]  /*16bb0*/  IADD3 R4, P1, R6, UR4, RZ ;  /* 0x0000000406047c10 */ /* 0x000fe4000ff3e0ff */
[----:B------:R-:W-:Y:S02]  /*16bc0*/  ISETP.NE.AND.EX P0, PT, RZ, UR5, PT, P0 ;  /* 0x00000005ff007c0c */ /* 0x000fe4000bf05300 */
[----:B------:R-:W-:Y:S01]  /*16bd0*/  IADD3.X R5, R3, UR5, RZ, P1, !PT ;  /* 0x0000000503057c10 */ /* 0x000fe20008ffe4ff */
[----:B------:R-:W-:-:S02]  /*16be0*/  ULDC.64 UR4, c[0x0][0xc08] ;  /* 0x0003020000047ab9 */ /* 0x000fc40000000a00 */
[----:B------:R-:W-:-:S04]  /*16bf0*/  ISETP.NE.U32.AND P1, PT, RZ, UR4, PT ;  /* 0x00000004ff007c0c */ /* 0x000fc8000bf25070 */
[----:B------:R-:W-:-:S04]  /*16c00*/  ISETP.NE.AND.EX P1, PT, RZ, UR5, PT, P1 ;  /* 0x00000005ff007c0c */ /* 0x000fc8000bf25310 */
[----:B------:R0:W5:Y:S01]  /*16c10*/  @P0 LDG.E R0, desc[UR38][R4.64] ;  /* 0x0000002604000981 */ /* 0x000162000c1e1900 */
[----:B------:R-:W2:Y:S08]  /*16c20*/  S2R R10, SR_TID.X ;  /* 0x00000000000a7919 */ /* 0x000eb00000002100 */
[----:B------:R-:W-:Y:S01]  /*16c30*/  @P1 IADD3 R6, P2, R6, UR4, RZ ;  /* 0x0000000406061c10 */ /* 0x000fe2000ff5e0ff */
[----:B------:R-:W-:-:S02]  /*16c40*/  ULDC UR4, c[0x0][0xa88] ;  /* 0x0002a20000047ab9 */ /* 0x000fc40000000800 */
[----:B------:R-:W-:Y:S01]  /*16c50*/  IMAD.U32 R8, RZ, RZ, UR4 ;  /* 0x00000004ff087e24 */ /* 0x000fe2000f8e00ff */
[----:B------:R-:W-:-:S05]  /*16c60*/  @P1 IADD3.X R7, R3, UR5, RZ, P2, !PT ;  /* 0x0000000503071c10 */ /* 0x000fca00097fe4ff */
[----:B------:R0:W5:Y:S01]  /*16c70*/  @P1 LDG.E R8, desc[UR38][R6.64] ;  /* 0x0000002606081981 */ /* 0x000162000c1e1900 */
[----:B---3--:R-:W-:-:S13]  /*16c80*/  ISETP.NE.AND P2, PT, R25, 0x1, PT ;  /* 0x000000011900780c */ /* 0x008fda0003f45270 */
[----:B------:R-:W3:Y:S01]  /*16c90*/  @P2 LDC R14, c[0x0][0xbec] ;  /* 0x0002fb00ff0e2b82 */ /* 0x000ee20000000800 */
[----:B--2---:R-:W-:-:S07]  /*16ca0*/  VIADD R28, R10, 0xffffff80 ;  /* 0xffffff800a1c7836 */ /* 0x004fce0000000000 */
[----:B------:R-:W2:Y:S01]  /*16cb0*/  @P2 LDC R27, c[0x0][0xbf0] ;  /* 0x0002fc00ff1b2b82 */ /* 0x000ea20000000800 */
[----:B------:R-:W-:Y:S01]  /*16cc0*/  ISETP.GE.AND P3, PT, R28, 0xc0, PT ;  /* 0x000000c01c00780c */ /* 0x000fe20003f66270 */
[----:B0-----:R-:W-:-:S12]  /*16cd0*/  @P1 BRA `(.L_x_2452) ;  /* 0x0000000000101947 */ /* 0x001fd80003800000 */
[----:B------:R-:W-:Y:S05]  /*16ce0*/  @!P0 BRA `(.L_x_2452) ;  /* 0x00000000000c8947 */ /* 0x000fea0003800000 */
[----:B------:R-:W4:Y:S04]  /*16cf0*/  LDG.E R3, desc[UR38][R4.64] ;  /* 0x0000002604037981 */ /* 0x000f28000c1e1900 */
[----:B-----5:R-:W4:Y:S02]  /*16d00*/  LDG.E R8, desc[UR38][R4.64+0x4] ;  /* 0x0000042604087981 */ /* 0x020f24000c1e1900 */
[----:B----4-:R-:W-:-:S07]  /*16d10*/  IMAD.IADD R8, R8, 0x1, -R3 ;  /* 0x0000000108087824 */ /* 0x010fce00078e0a03 */
.L_x_2452:
[----:B------:R-:W3:Y:S04]  /*16d20*/  LDL R20, [R1+0x9c] ;  /* 0x00009c0001147983 */ /* 0x000ee80000100800 */
[----:B------:R0:W5:Y:S01]  /*16d30*/  LDL R26, [R1+0x84] ;  /* 0x00008400011a7983 */ /* 0x0001620000100800 */
[----:B------:R-:W-:Y:S01]  /*16d40*/  BSSY B1, `(.L_x_2453) ;  /* 0x000002c000017945 */ /* 0x000fe20003800000 */
[----:B----4-:R-:W-:Y:S02]  /*16d50*/  SEL R13, R52, RZ, !P0 ;  /* 0x000000ff340d7207 */ /* 0x010fe40004000000 */
[----:B------:R-:W-:Y:S02]  /*16d60*/  SEL R29, R29, RZ, !P0 ;  /* 0x000000ff1d1d7207 */ /* 0x000fe40004000000 */
[----:B-----5:R-:W-:-:S02]  /*16d70*/  SHF.R.S32.HI R11, RZ, 0x1f, R0 ;  /* 0x0000001fff0b7819 */ /* 0x020fc40000011400 */
[----:B---3--:R-:W-:Y:S01]  /*16d80*/  SHF.R.S32.HI R12, RZ, 0x1f, R20 ;  /* 0x0000001fff0c7819 */ /* 0x008fe20000011414 */
[----:B0-----:R-:W-:Y:S06]  /*16d90*/  @P3 BRA `(.L_x_2454) ;  /* 0x0000000000983947 */ /* 0x001fec0003800000 */
[----:B------:R-:W0:Y:S01]  /*16da0*/  LDC R9, c[0x0][0xbe8] ;  /* 0x0002fa00ff097b82 */ /* 0x000e220000000800 */
[----:B------:R-:W-:Y:S01]  /*16db0*/  IADD3 R10, R26, -0x80, R10 ;  /* 0xffffff801a0a7810 */ /* 0x000fe20007ffe00a */
[----:B0-----:R-:W-:-:S05]  /*16dc0*/  IMAD R3, R8, R9, RZ ;  /* 0x0000000908037224 */ /* 0x001fca00078e02ff */
        /* <DEDUP_REMOVED lines=13> */
[----:B------:R-:W3:Y:S01]  /*16ea0*/  @P0 LDC R21, c[0x0][0xbf0] ;  /* 0x0002fc00ff150b82 */ /* 0x000ee20000000800 */
[----:B------:R-:W-:-:S04]  /*16eb0*/  IMAD.WIDE.U32 R4, R13, UR4, R4 ;  /* 0x000000040d047c25 */ /* 0x000fc8000f8e0004 */
[----:B0-----:R-:W-:-:S05]  /*16ec0*/  @P0 IMAD.HI.U32 R6, R10, R15, RZ ;  /* 0x0000000f0a060227 */ /* 0x001fca00078e00ff */
[----:B---3--:R-:W-:Y:S01]  /*16ed0*/  @P0 SHF.R.U32.HI R3, RZ, R21, R6 ;  /* 0x00000015ff030219 */ /* 0x008fe20000011606 */
        /* <DEDUP_REMOVED lines=18> */
.L_x_2454:
[----:B------:R-:W-:Y:S05]  /*17000*/  BSYNC B1 ;  /* 0x0000000000017941 */ /* 0x000fea0003800000 */
.L_x_2453:
        /* <DEDUP_REMOVED lines=15> */
[----:B------:R-:W-:Y:S02]  /*17100*/  IMAD.IADD R9, R26, 0x1, R0 ;  /* 0x000000011a097824 */ /* 0x000fe400078e0200 */
[----:B------:R-:W-:-:S02]  /*17110*/  IMAD R7, R20, UR5, R6 ;  /* 0x0000000514077c24 */ /* 0x000fc4000f8e0206 */
[----:B------:R-:W-:-:S04]  /*17120*/  @P2 IMAD.HI.U32 R0, R9, R14, RZ ;  /* 0x0000000e09002227 */ /* 0x000fc800078e00ff */
[----:B------:R-:W-:Y:S01]  /*17130*/  IMAD.WIDE.U32 R4, R20, UR4, R4 ;  /* 0x0000000414047c25 */ /* 0x000fe2000f8e0004 */
[----:B------:R-:W-:-:S03]  /*17140*/  ULDC.64 UR4, c[0x0][0xaf0] ;  /* 0x0002bc0000047ab9 */ /* 0x000fc60000000a00 */
[----:B------:R-:W-:Y:S01]  /*17150*/  IMAD.MOV.U32 R3, RZ, RZ, R9 ;  /* 0x000000ffff037224 */ /* 0x000fe200078e0009 */
[----:B--2---:R-:W-:Y:S01]  /*17160*/  @P2 SHF.R.U32.HI R3, RZ, R27, R0 ;  /* 0x0000001bff032219 */ /* 0x004fe20000011600 */
        /* <DEDUP_REMOVED lines=29> */
[----:B------:R0:W2:Y:S04]  /*17340*/  SHFL.IDX PT, R3, R4, RZ, 0x1c1f ;  /* 0x001c1fff04037589 */ /* 0x0000a800000e0000 */
[----:B------:R0:W3:Y:S02]  /*17350*/  SHFL.IDX PT, R14, R0, RZ, 0x1c1f ;  /* 0x001c1fff000e7589 */ /* 0x0000e400000e0000 */
.L_x_2617:
        /* <DEDUP_REMOVED lines=11> */
[C---:B------:R-:W-:Y:S01]  /*17410*/  @!P4 LEA R28, P1, R20.reuse, R14, 0x1 ;  /* 0x0000000e141cc211 */ /* 0x040fe200078208ff */
[----:B------:R-:W-:Y:S01]  /*17420*/  @!P2 IMAD.WIDE R12, R9, 0x2, R14 ;  /* 0x00000002090ca825 */ /* 0x000fe200078e020e */
[-C--:B------:R-:W-:Y:S02]  /*17430*/  @!P3 LEA.HI.X R27, R7, R3.reuse, R10, 0x1, P0 ;  /* 0x00000003071bb211 */ /* 0x080fe400000f0c0a */
[----:B------:R-:W-:Y:S02]  /*17440*/  @!P4 LEA.HI.X R29, R20, R3, R21, 0x1, P1 ;  /* 0x00000003141dc211 */ /* 0x000fe400008f0c15 */
[----:B------:R4:W-:Y:S04]  /*17450*/  @!P2 ST.E.128 desc[UR38][R12.64], RZ ;  /* 0x000000ff0c00a985 */ /* 0x0009e8000c101d26 */
[----:B------:R4:W-:Y:S04]  /*17460*/  @!P3 ST.E.128 desc[UR38][R26.64], RZ ;  /* 0x000000ff1a00b985 */ /* 0x0009e8000c101d26 */
[----:B------:R4:W-:Y:S02]  /*17470*/  @!P4 ST.E.128 desc[UR38][R28.64], RZ ;  /* 0x000000ff1c00c985 */ /* 0x0009e4000c101d26 */
.L_x_2457:
[----:B------:R-:W-:Y:S05]  /*17480*/  BSYNC B1 ;  /* 0x0000000000017941 */ /* 0x000fea0003800000 */
.L_x_2456:
[----:B------:R-:W-:-:S03]  /*17490*/  UMOV UR4, 0xffffffff ;  /* 0xffffffff00047882 */ /* 0x000fc60000000000 */
[----:B------:R-:W-:Y:S05]  /*174a0*/  BRA.DIV UR4, `(.L_x_2458) ;  /* 0x0000007e044c7947 */ /* 0x000fea000b800000 */
[----:B--2---:R2:W0:Y:S04]  /*174b0*/  SHFL.IDX PT, R3, R4, 0x1, 0x1c1f ;  /* 0x003c1f0004037f89 */ /* 0x00442800000e0000 */
[----:B---3--:R2:W3:Y:S02]  /*174c0*/  SHFL.IDX PT, R14, R0, 0x1, 0x1c1f ;  /* 0x003c1f00000e7f89 */ /* 0x0084e400000e0000 */
.L_x_2621:
        /* <DEDUP_REMOVED lines=16> */
.L_x_2451:
[----:B------:R-:W-:Y:S05]  /*175d0*/  BSYNC B0 ;  /* 0x0000000000007941 */ /* 0x000fea0003800000 */
.L_x_2446:
[----:B------:R-:W-:Y:S02]  /*175e0*/  ULDC UR4, c[0x0][0xc3c] ;  /* 0x00030f0000047ab9 */ /* 0x000fe40000000800 */
[----:B-1----:R-:W-:-:S13]  /*175f0*/  ISETP.GE.AND P0, PT, R35, UR4, PT ;  /* 0x0000000423007c0c */ /* 0x002fda000bf06270 */
[----:B------:R-:W-:Y:S05]  /*17600*/  @!P0 BRA `(.L_x_2459) ;  /* 0xfffffe9c00b48947 */ /* 0x000fea000383ffff */
[----:B------:R-:W-:Y:S05]  /*17610*/  BRA `(.L_x_2304) ;  /* 0x0000006c00c47947 */ /* 0x000fea0003800000 */
.L_x_2302:
[----:B------:R-:W-:-:S08]  /*17620*/  NOP ;  /* 0x0000000000007918 */ /* 0x000fd00000000000 */
[----:B------:R-:W0:-:S00]  /*17630*/  USETMAXREG.DEALLOC.CTAPOOL 0x20 ;  /* 0x00000020000079c8 */ /* 0x000e0000080e0500 */
[----:B0-----:R-:W2:Y:S01]  /*17640*/  LDL.LU R2, [R1] ;  /* 0x0000000001027983 */ /* 0x001ea20000300800 */
[----:B------:R-:W-:-:S06]  /*17650*/  LOP3.LUT R0, R0, 0x3, RZ, 0xc0, !PT ;  /* 0x0000000300007812 */ /* 0x000fcc00078ec0ff */
[----:B------:R-:W0:Y:S02]  /*17660*/  SHFL.IDX PT, R0, R0, RZ, 0x1f ;  /* 0x00001fff00007589 */ /* 0x000e2400000e0000 */
[----:B0-----:R-:W-:Y:S01]  /*17670*/  ISETP.NE.AND P0, PT, R0, RZ, PT ;  /* 0x000000ff0000720c */ /* 0x001fe20003f05270 */
[----:B------:R-:W-:Y:S01]  /*17680*/  IMAD.MOV.U32 R0, RZ, RZ, RZ ;  /* 0x000000ffff007224 */ /* 0x000fe200078e00ff */
[----:B--2---:R-:W-:-:S11]  /*17690*/  LOP3.LUT R2, R2, 0xffffffef, RZ, 0xc0, !PT ;  /* 0xffffffef02027812 */ /* 0x004fd600078ec0ff */
[----:B------:R-:W-:-:S05]  /*176a0*/  @P0 LOP3.LUT R2, R2, 0x10, RZ, 0xfc, !PT ;  /* 0x0000001002020812 */ /* 0x000fca00078efcff */
[----:B------:R0:W-:Y:S01]  /*176b0*/  STL [R1], R2 ;  /* 0x0000000201007387 */ /* 0x0001e20000100800 */
[----:B------:R-:W-:Y:S05]  /*176c0*/  @!P0 BRA `(.L_x_2460) ;  /* 0x00000000001c8947 */ /* 0x000fea0003800000 */
[----:B------:R-:W1:Y:S08]  /*176d0*/  S2UR UR5, SR_CgaCtaId ;  /* 0x00000000000579c3 */ /* 0x000e700000008800 */
[----:B------:R-:W-:Y:S06]  /*176e0*/  BAR.SYNC.DEFER_BLOCKING 0x5, 0x200 ;  /* 0x0148000000007b1d */ /* 0x000fec0000010000 */
[----:B------:R-:W-:-:S02]  /*176f0*/  UMOV UR4, 0x400 ;  /* 0x0000040000047882 */ /* 0x000fc40000000000 */
[----:B-1----:R-:W-:-:S09]  /*17700*/  ULEA UR4, UR5, UR4, 0x18 ;  /* 0x0000000405047291 */ /* 0x002fd2000f8ec03f */
[----:B------:R-:W1:Y:S01]  /*17710*/  LDS.128 R16, [UR4+0x2d8d0] ;  /* 0x02d8d004ff107984 */ /* 0x000e620008000c00 */
[----:B------:R-:W-:Y:S06]  /*17720*/  BAR.ARV 0x4, 0x200 ;  /* 0x0108000000007b1d */ /* 0x000fec0000002000 */
[----:B------:R-:W-:Y:S05]  /*17730*/  BRA `(.L_x_2461) ;  /* 0x0000000800907947 */ /* 0x000fea0003800000 */
.L_x_2460:
[----:B0-----:R-:W0:Y:S01]  /*17740*/  S2R R2, SR_TID.X ;  /* 0x0000000000027919 */ /* 0x001e220000002100 */
        /* <DEDUP_REMOVED lines=41> */
.L_x_2466:
        /* <DEDUP_REMOVED lines=12> */
.L_x_2465:
[----:B------:R-:W-:Y:S05]  /*17aa0*/  BSYNC B0 ;  /* 0x0000000000007941 */ /* 0x000fea0003800000 */
.L_x_2464:
        /* <DEDUP_REMOVED lines=21> */
.L_x_2462:
        /* <DEDUP_REMOVED lines=21> */
.L_x_2467:
[----:B-1----:R-:W-:Y:S01]  /*17d50*/  IMAD R16, R16, UR5, R13 ;  /* 0x0000000510107c24 */ /* 0x002fe2000f8e020d */
[----:B------:R-:W-:Y:S01]  /*17d60*/  IABS R10, R4 ;  /* 0x00000004000a7213 */ /* 0x000fe20000000000 */
[----:B------:R-:W-:Y:S02]  /*17d70*/  IMAD R11, R11, R8, RZ ;  /* 0x000000080b0b7224 */ /* 0x000fe400078e02ff */
[----:B------:R-:W-:Y:S01]  /*17d80*/  IMAD.MOV.U32 R2, RZ, RZ, RZ ;  /* 0x000000ffff027224 */ /* 0x000fe200078e00ff */
[----:B0-----:R-:W-:Y:S01]  /*17d90*/  IADD3 R9, -R16, UR6, RZ ;  /* 0x0000000610097c10 */ /* 0x001fe2000fffe1ff */
[----:B------:R-:W-:Y:S02]  /*17da0*/  IMAD.MOV R10, RZ, RZ, -R10 ;  /* 0x000000ffff0a7224 */ /* 0x000fe400078e0a0a */
[----:B------:R-:W-:Y:S01]  /*17db0*/  IMAD.HI.U32 R2, R3, R11, R2 ;  /* 0x0000000b03027227 */ /* 0x000fe200078e0002 */
[----:B------:R-:W-:-:S04]  /*17dc0*/  IABS R6, R9 ;  /* 0x0000000900067213 */ /* 0x000fc80000000000 */
[----:B------:R-:W-:Y:S01]  /*17dd0*/  MOV R3, R6 ;  /* 0x0000000600037202 */ /* 0x000fe20000000f00 */
[----:B------:R-:W-:-:S04]  /*17de0*/  IMAD.MOV.U32 R6, RZ, RZ, R10 ;  /* 0x000000ffff067224 */ /* 0x000fc800078e000a */
        /* <DEDUP_REMOVED lines=48> */
.L_x_2463:
[----:B------:R-:W-:Y:S02]  /*180f0*/  IMAD.MOV.U32 R17, RZ, RZ, RZ ;  /* 0x000000ffff117224 */ /* 0x000fe400078e00ff */
[----:B------:R-:W-:Y:S02]  /*18100*/  IMAD.U32 R16, RZ, RZ, UR6 ;  /* 0x00000006ff107e24 */ /* 0x000fe4000f8e00ff */
[----:B------:R-:W-:-:S07]  /*18110*/  IMAD.MOV.U32 R18, RZ, RZ, RZ ;  /* 0x000000ffff127224 */ /* 0x000fce00078e00ff */
.L_x_2468:
[----:B------:R-:W-:-:S13]  /*18120*/  ISETP.NE.AND P0, PT, R5, RZ, PT ;  /* 0x000000ff0500720c */ /* 0x000fda0003f05270 */
[----:B------:R-:W0:Y:S01]  /*18130*/  @!P0 S2R R3, SR_CgaCtaId ;  /* 0x0000000000038919 */ /* 0x000e220000008800 */
[----:B------:R-:W-:-:S04]  /*18140*/  @!P0 MOV R0, 0x400 ;  /* 0x0000040000008802 */ /* 0x000fc80000000f00 */
[----:B0-----:R-:W-:-:S05]  /*18150*/  @!P0 LEA R0, R3, R0, 0x18 ;  /* 0x0000000003008211 */ /* 0x001fca00078ec0ff */
[----:B------:R0:W-:Y:S01]  /*18160*/  @!P0 STS.128 [R0+0x2d8d0], R16 ;  /* 0x02d8d01000008388 */ /* 0x0001e20000000c00 */
[----:B------:R-:W-:Y:S06]  /*18170*/  BAR.ARV 0x5, 0x200 ;  /* 0x0148000000007b1d */ /* 0x000fec0000002000 */
.L_x_2461:
        /* <DEDUP_REMOVED lines=10> */
[----:B------:R-:W-:Y:S01]  /*18220*/  IMAD.MOV.U32 R29, RZ, RZ, 0x1 ;  /* 0x00000001ff1d7424 */ /* 0x000fe200078e00ff */
[----:B------:R-:W-:Y:S01]  /*18230*/  ULDC.64 UR42, c[0x0][0x198] ;  /* 0x00006600002a7ab9 */ /* 0x000fe20000000a00 */
[----:B------:R-:W-:Y:S01]  /*18240*/  IMAD.MOV.U32 R25, RZ, RZ, RZ ;  /* 0x000000ffff197224 */ /* 0x000fe200078e00ff */
[----:B------:R-:W-:Y:S01]  /*18250*/  ULOP3.LUT UR40, UR36, 0x2, URZ, 0xfc, !UPT ;  /* 0x0000000224287892 */ /* 0x000fe2000f8efc3f */
[----:B------:R-:W-:Y:S01]  /*18260*/  IMAD.MOV.U32 R27, RZ, RZ, RZ ;  /* 0x000000ffff1b7224 */ /* 0x000fe200078e00ff */
        /* <DEDUP_REMOVED lines=8> */
[----:B------:R-:W-:Y:S02]  /*182f0*/  LOP3.LUT R3, R3, 0x300, R4, 0xf8, !PT ;  /* 0x0000030003037812 */ /* 0x000fe400078ef804 */
[----:B------:R-:W-:Y:S02]  /*18300*/  LOP3.LUT R2, R2, 0x18, R7, 0x78, !PT ;  /* 0x0000001802027812 */ /* 0x000fe400078e7807 */
[----:B------:R-:W-:Y:S02]  /*18310*/  LOP3.LUT R0, R0, 0x18, RZ, 0xc0, !PT ;  /* 0x0000001800007812 */ /* 0x000fe400078ec0ff */
[----:B------:R-:W-:Y:S01]  /*18320*/  LOP3.LUT R5, R3, R2, RZ, 0xfc, !PT ;  /* 0x0000000203057212 */ /* 0x000fe200078efcff */
[----:B------:R-:W-:Y:S01]  /*18330*/  IMAD.SHL.U32 R2, R7, 0x20, RZ ;  /* 0x0000002007027824 */ /* 0x000fe200078e00ff */
[----:B------:R-:W-:Y:S01]  /*18340*/  SHF.R.U32.HI R3, RZ, 0x2, R6 ;  /* 0x00000002ff037819 */ /* 0x000fe20000011606 */
[----:B------:R-:W-:-:S02]  /*18350*/  IMAD.MOV.U32 R6, RZ, RZ, 0x1 ;  /* 0x00000001ff067424 */ /* 0x000fc400078e00ff */
[----:B------:R0:W-:Y:S01]  /*18360*/  STL [R1+0x14], R5 ;  /* 0x0000140501007387 */ /* 0x0001e20000100800 */
[----:B------:R-:W-:-:S03]  /*18370*/  LOP3.LUT R2, R2, 0x60, RZ, 0xc0, !PT ;  /* 0x0000006002027812 */ /* 0x000fc600078ec0ff */
[----:B------:R0:W-:Y:S01]  /*18380*/  STL [R1+0x48], RZ ;  /* 0x000048ff01007387 */ /* 0x0001e20000100800 */
[----:B------:R-:W-:Y:S02]  /*18390*/  LOP3.LUT R4, R3, R2, RZ, 0xfc, !PT ;  /* 0x0000000203047212 */ /* 0x000fe400078efcff */
[C---:B------:R-:W-:Y:S01]  /*183a0*/  LOP3.LUT R3, R0.reuse, 0x20, RZ, 0xfc, !PT ;  /* 0x0000002000037812 */ /* 0x040fe200078efcff */
[----:B------:R0:W-:Y:S01]  /*183b0*/  STL [R1+0x4], R6 ;  /* 0x0000040601007387 */ /* 0x0001e20000100800 */
[----:B------:R-:W-:Y:S01]  /*183c0*/  LOP3.LUT R2, R0, 0x40, RZ, 0xfc, !PT ;  /* 0x0000004000027812 */ /* 0x000fe200078efcff */
[----:B------:R-:W-:-:S05]  /*183d0*/  IMAD R0, R5, 0x2, R22 ;  /* 0x0000000205007824 */ /* 0x000fca00078e0216 */
[----:B------:R0:W-:Y:S02]  /*183e0*/  STL [R1+0x30], R0 ;  /* 0x0000300001007387 */ /* 0x0001e40000100800 */
.L_x_2570:
[----:B-1----:R-:W1:Y:S02]  /*183f0*/  LDC.64 R2, c[0x0][0xc88] ;  /* 0x00032200ff027b82 */ /* 0x002e640000000a00 */
[----:B-1----:R-:W-:-:S05]  /*18400*/  IMAD.WIDE R2, R19, 0x4, R2 ;  /* 0x0000000413027825 */ /* 0x002fca00078e0202 */
[----:B--2---:R-:W2:Y:S01]  /*18410*/  LDG.E R28, desc[UR38][R2.64] ;  /* 0x00000026021c7981 */ /* 0x004ea2000c1e1900 */
[----:B------:R-:W-:Y:S05]  /*18420*/  YIELD ;  /* 0x0000000000007946 */ /* 0x000fea0003800000 */
[----:B------:R-:W-:Y:S01]  /*18430*/  ULDC.64 UR4, c[0x0][0xa28] ;  /* 0x00028a0000047ab9 */ /* 0x000fe20000000a00 */
[----:B------:R-:W-:Y:S01]  /*18440*/  IMAD.MOV.U32 R10, RZ, RZ, RZ ;  /* 0x000000ffff0a7224 */ /* 0x000fe200078e00ff */
[----:B------:R-:W-:Y:S01]  /*18450*/  ISETP.NE.U32.AND P0, PT, RZ, UR4, PT ;  /* 0x00000004ff007c0c */ /* 0x000fe2000bf05070 */
[----:B0-----:R-:W-:Y:S01]  /*18460*/  IMAD.MOV.U32 R6, RZ, RZ, RZ ;  /* 0x000000ffff067224 */ /* 0x001fe200078e00ff */
[----:B------:R-:W-:Y:S01]  /*18470*/  ULDC.64 UR8, c[0x0][0xa18] ;  /* 0x0002860000087ab9 */ /* 0x000fe20000000a00 */
[----:B------:R-:W-:Y:S01]  /*18480*/  ULDC.64 UR6, c[0x0][0xa10] ;  /* 0x0002840000067ab9 */ /* 0x000fe20000000a00 */
[----:B------:R-:W-:-:S02]  /*18490*/  ISETP.NE.AND.EX P0, PT, RZ, UR5, PT, P0 ;  /* 0x00000005ff007c0c */ /* 0x000fc4000bf05300 */
[----:B--2---:R-:W-:-:S11]  /*184a0*/  SHF.R.S32.HI R0, RZ, 0x1f, R28 ;  /* 0x0000001fff007819 */ /* 0x004fd6000001141c */
        /* <DEDUP_REMOVED lines=17> */
[----:B---3--:R-:W3:Y:S01]  /*185c0*/  @P0 LDG.E R6, desc[UR38][R2.64] ;  /* 0x0000002602060981 */ /* 0x008ee2000c1e1900 */
        /* <DEDUP_REMOVED lines=10> */
[----:B------:R-:W-:Y:S01]  /*18670*/  ULDC UR4, c[0x0][0x424] ;  /* 0x0001090000047ab9 */ /* 0x000fe20000000800 */
[----:B------:R-:W-:-:S03]  /*18680*/  UISETP.NE.AND.EX UP0, UPT, UR5, URZ, UPT, UP0 ;  /* 0x0000003f0500728c */ /* 0x000fc6000bf05300 */
[----:B------:R-:W-:Y:S01]  /*18690*/  ULDC UR5, c[0x0][0x2f0] ;  /* 0x0000bc0000057ab9 */ /* 0x000fe20000000800 */
[----:B------:R-:W-:-:S04]  /*186a0*/  USEL UR4, UR4, 0x1, UP0 ;  /* 0x0000000104047887 */ /* 0x000fc80008000000 */
[----:B------:R-:W-:-:S03]  /*186b0*/  UIMAD UR4, UR4, UR5, URZ ;  /* 0x00000005040472a4 */ /* 0x000fc6000f8e023f */
[----:B------:R-:W-:Y:S02]  /*186c0*/  ULDC UR5, c[0x0][0x348] ;  /* 0x0000d20000057ab9 */ /* 0x000fe40000000800 */
[----:B0-----:R-:W-:Y:S02]  /*186d0*/  IMAD.U32 R6, RZ, RZ, UR5 ;  /* 0x00000005ff067e24 */ /* 0x001fe4000f8e00ff */
[----:B------:R-:W-:Y:S01]  /*186e0*/  IMAD.U32 R7, RZ, RZ, UR4 ;  /* 0x00000004ff077e24 */ /* 0x000fe2000f8e00ff */
[----:B---3--:R0:W-:Y:S04]  /*186f0*/  STL [R1+0x40], R8 ;  /* 0x0000400801007387 */ /* 0x0081e80000100800 */
[----:B--2---:R0:W-:Y:S01]  /*18700*/  STL [R1+0x28], R10 ;  /* 0x0000280a01007387 */ /* 0x0041e20000100800 */
[----:B------:R-:W-:Y:S01]  /*18710*/  IMAD.MOV.U32 R9, RZ, RZ, R8 ;  /* 0x000000ffff097224 */ /* 0x000fe200078e0008 */
[----:B------:R-:W-:Y:S06]  /*18720*/  @P2 BRA `(.L_x_2470) ;  /* 0x0000000000142947 */ /* 0x000fec0003800000 */
[----:B------:R-:W-:Y:S05]  /*18730*/  @!P0 BRA `(.L_x_2470) ;  /* 0x0000000000108947 */ /* 0x000fea0003800000 */
[----:B0-----:R-:W2:Y:S04]  /*18740*/  LDG.E R8, desc[UR38][R2.64] ;  /* 0x0000002602087981 */ /* 0x001ea8000c1e1900 */
[----:B------:R-:W2:Y:S02]  /*18750*/  LDG.E R2, desc[UR38][R2.64+0x4] ;  /* 0x0000042602027981 */ /* 0x000ea4000c1e1900 */
[----:B--2---:R-:W-:-:S05]  /*18760*/  IMAD.IADD R9, R2, 0x1, -R8 ;  /* 0x0000000102097824 */ /* 0x004fca00078e0a08 */
[----:B------:R1:W-:Y:S02]  /*18770*/  STL [R1+0x40], R9 ;  /* 0x0000400901007387 */ /* 0x0003e40000100800 */
.L_x_2470:
[----:B0-----:R-:W-:Y:S01]  /*18780*/  IMAD.MOV.U32 R8, RZ, RZ, R28 ;  /* 0x000000ffff087224 */ /* 0x001fe200078e001c */
[----:B------:R-:W-:Y:S02]  /*18790*/  ULDC.64 UR4, c[0x0][0xa20] ;  /* 0x0002880000047ab9 */ /* 0x000fe40000000a00 */
[----:B------:R-:W-:Y:S02]  /*187a0*/  ISETP.NE.U32.AND P0, PT, RZ, UR4, PT ;  /* 0x00000004ff007c0c */ /* 0x000fe4000bf05070 */
[----:B------:R0:W-:Y:S02]  /*187b0*/  STL [R1+0x10], R8 ;  /* 0x0000100801007387 */ /* 0x0001e40000100800 */
[----:B------:R-:W-:-:S13]  /*187c0*/  ISETP.NE.AND.EX P0, PT, RZ, UR5, PT, P0 ;  /* 0x00000005ff007c0c */ /* 0x000fda000bf05300 */
[----:B0-----:R-:W-:Y:S05]  /*187d0*/  @!P0 BRA `(.L_x_2471) ;  /* 0x0000000000108947 */ /* 0x001fea0003800000 */
[----:B------:R-:W-:-:S04]  /*187e0*/  IADD3 R2, P0, R23, UR4, RZ ;  /* 0x0000000417027c10 */ /* 0x000fc8000ff1e0ff */
[----:B------:R-:W-:-:S05]  /*187f0*/  IADD3.X R3, R24, UR5, RZ, P0, !PT ;  /* 0x0000000518037c10 */ /* 0x000fca00087fe4ff */
[----:B------:R0:W5:Y:S01]  /*18800*/  LDG.E R7, desc[UR38][R2.64] ;  /* 0x0000002602077981 */ /* 0x000162000c1e1900 */
[----:B------:R-:W-:Y:S05]  /*18810*/  BRA `(.L_x_2472) ;  /* 0x0000000000247947 */ /* 0x000fea0003800000 */
.L_x_2471:
[----:B------:R-:W-:Y:S02]  /*18820*/  ULDC.64 UR4, c[0x0][0xa08] ;  /* 0x0002820000047ab9 */ /* 0x000fe40000000a00 */
[----:B------:R-:W-:-:S04]  /*18830*/  ISETP.NE.U32.AND P0, PT, RZ, UR4, PT ;  /* 0x00000004ff007c0c */ /* 0x000fc8000bf05070 */
[----:B------:R-:W-:-:S13]  /*18840*/  ISETP.NE.AND.EX P0, PT, RZ, UR5, PT, P0 ;  /* 0x00000005ff007c0c */ /* 0x000fda000bf05300 */
[----:B------:R-:W-:Y:S05]  /*18850*/  @!P0 BRA `(.L_x_2472) ;  /* 0x0000000000148947 */ /* 0x000fea0003800000 */
[----:B------:R-:W0:Y:S02]  /*18860*/  LDC.64 R2, c[0x0][0xa08] ;  /* 0x00028200ff027b82 */ /* 0x000e240000000a00 */
[----:B0-----:R-:W-:-:S05]  /*18870*/  IMAD.WIDE R2, R8, 0x4, R2 ;  /* 0x0000000408027825 */ /* 0x001fca00078e0202 */
[----:B------:R-:W2:Y:S04]  /*18880*/  LDG.E R7, desc[UR38][R2.64] ;  /* 0x0000002602077981 */ /* 0x000ea8000c1e1900 */
[----:B------:R-:W2:Y:S02]  /*18890*/  LDG.E R2, desc[UR38][R2.64+0x4] ;  /* 0x0000042602027981 */ /* 0x000ea4000c1e1900 */
[----:B--2---:R-:W-:-:S07]  /*188a0*/  IMAD.IADD R7, R2, 0x1, -R7 ;  /* 0x0000000102077824 */ /* 0x004fce00078e0a07 */
.L_x_2472:
[----:B0-----:R-:W2:Y:S01]  /*188b0*/  @P1 LDG.E R2, desc[UR38][R4.64] ;  /* 0x0000002604021981 */ /* 0x001ea2000c1e1900 */
[----:B------:R-:W0:Y:S03]  /*188c0*/  LDC R3, c[0x0][0x448] ;  /* 0x00011200ff037b82 */ /* 0x000e260000000800 */
[----:B------:R3:W2:Y:S01]  /*188d0*/  @P1 LDG.E R4, desc[UR38][R4.64+0x4] ;  /* 0x0000042604041981 */ /* 0x0006a2000c1e1900 */
[----:B-----5:R-:W-:Y:S01]  /*188e0*/  IMAD.IADD R7, R7, 0x1, -R10 ;  /* 0x0000000107077824 */ /* 0x020fe200078e0a0a */
[----:B------:R-:W-:Y:S01]  /*188f0*/  BSSY B0, `(.L_x_2473) ;  /* 0x0000169000007945 */ /* 0x000fe20003800000 */
[----:B0-----:R-:W-:-:S13]  /*18900*/  ISETP.NE.AND P0, PT, R3, 0x1, PT ;  /* 0x000000010300780c */ /* 0x001fda0003f05270 */
[----:B------:R-:W0:Y:S08]  /*18910*/  @P0 LDC R3, c[0x0][0x44c] ;  /* 0x00011300ff030b82 */ /* 0x000e300000000800 */
[----:B---3--:R-:W3:Y:S01]  /*18920*/  @P0 LDC R5, c[0x0][0x450] ;  /* 0x00011400ff050b82 */ /* 0x008ee20000000800 */
[----:B--2---:R-:W-:Y:S02]  /*18930*/  @P1 IMAD.IADD R6, R4, 0x1, -R2 ;  /* 0x0000000104061824 */ /* 0x004fe400078e0a02 */
[----:B------:R-:W-:-:S02]  /*18940*/  IMAD R2, R17, 0xc0, RZ ;  /* 0x000000c011027824 */ /* 0x000fc400078e02ff */
[----:B------:R-:W-:Y:S02]  /*18950*/  IMAD.IADD R4, R7, 0x1, R6 ;  /* 0x0000000107047824 */ /* 0x000fe400078e0206 */
[----:B------:R-:W-:Y:S02]  /*18960*/  VIADD R2, R2, 0xbf ;  /* 0x000000bf02027836 */ /* 0x000fe40000000000 */
[C---:B------:R-:W-:Y:S01]  /*18970*/  VIADD R21, R4.reuse, 0x7f ;  /* 0x0000007f04157836 */ /* 0x040fe20000000000 */
[----:B------:R-:W-:Y:S01]  /*18980*/  IADD3 R20, R4, 0x80, -R9 ;  /* 0x0000008004147810 */ /* 0x000fe20007ffe809 */
[----:B0-----:R-:W-:Y:S01]  /*18990*/  @P0 IMAD.HI.U32 R3, R2, R3, RZ ;  /* 0x0000000302030227 */ /* 0x001fe200078e00ff */
[----:B------:R0:W-:Y:S04]  /*189a0*/  STL [R1+0x24], R4 ;  /* 0x0000240401007387 */ /* 0x0001e80000100800 */
[----:B---3--:R-:W-:-:S02]  /*189b0*/  @P0 SHF.R.U32.HI R2, RZ, R5, R3 ;  /* 0x00000005ff020219 */ /* 0x008fc40000011603 */
[----:B------:R-:W-:-:S03]  /*189c0*/  SHF.R.S32.HI R3, RZ, 0x1f, R21 ;  /* 0x0000001fff037819 */ /* 0x000fc60000011415 */
[----:B------:R-:W-:Y:S01]  /*189d0*/  IMAD.IADD R2, R20, 0x1, R2 ;  /* 0x0000000114027824 */ /* 0x000fe200078e0202 */
[----:B------:R-:W-:-:S04]  /*189e0*/  LEA.HI R21, R3, R21, RZ, 0x7 ;  /* 0x0000001503157211 */ /* 0x000fc800078f38ff */
[----:B------:R-:W-:Y:S02]  /*189f0*/  SHF.R.S32.HI R3, RZ, 0x1f, R2 ;  /* 0x0000001fff037819 */ /* 0x000fe40000011402 */
[----:B------:R-:W-:Y:S02]  /*18a00*/  SHF.R.S32.HI R21, RZ, 0x7, R21 ;  /* 0x00000007ff157819 */ /* 0x000fe40000011415 */
[----:B------:R-:W-:-:S04]  /*18a10*/  LEA.HI R3, R3, R2, RZ, 0x7 ;  /* 0x0000000203037211 */ /* 0x000fc800078f38ff */
[----:B------:R-:W-:-:S04]  /*18a20*/  SHF.R.S32.HI R3, RZ, 0x7, R3 ;  /* 0x00000007ff037819 */ /* 0x000fc80000011403 */
[----:B------:R-:W-:-:S05]  /*18a30*/  VIMNMX R3, R21, R3, PT ;  /* 0x0000000315037248 */ /* 0x000fca0003fe0100 */
[--C-:B------:R-:W-:Y:S02]  /*18a40*/  IMAD R3, R3, 0x80, -R7.reuse ;  /* 0x0000008003037824 */ /* 0x100fe400078e0a07 */
[----:B------:R-:W-:-:S03]  /*18a50*/  IMAD.MOV R7, RZ, RZ, -R7 ;  /* 0x000000ffff077224 */ /* 0x000fc600078e0a07 */
[----:B------:R-:W-:Y:S02]  /*18a60*/  VIMNMX R2, R3, R6, PT ;  /* 0x0000000603027248 */ /* 0x000fe40003fe0100 */
[----:B------:R-:W-:-:S04]  /*18a70*/  VIMNMX R3, RZ, R7, !PT ;  /* 0x00000007ff037248 */ /* 0x000fc80007fe0100 */
        /* <DEDUP_REMOVED lines=16> */
[----:B------:R0:W2:Y:S02]  /*18b80*/  SHFL.IDX PT, R14, R5, RZ, 0x1f ;  /* 0x00001fff050e7589 */ /* 0x0000a400000e0000 */
.L_x_2624:
[----:B--2---:R-:W-:Y:S02]  /*18b90*/  ISETP.NE.AND P0, PT, R14, RZ, PT ;  /* 0x000000ff0e00720c */ /* 0x004fe40003f05270 */
[----:B------:R-:W-:-:S11]  /*18ba0*/  PLOP3.LUT P6, PT, PT, PT, PT, 0x8, 0x0 ;  /* 0x000000000000781c */ /* 0x000fd60003fce170 */
[----:B------:R-:W-:Y:S05]  /*18bb0*/  @P0 BRA `(.L_x_2476) ;  /* 0x00000000000c0947 */ /* 0x000fea0003800000 */
[----:B------:R-:W-:-:S03]  /*18bc0*/  UMOV UR4, 0xffffffff ;  /* 0xffffffff00047882 */ /* 0x000fc60000000000 */
[----:B------:R-:W-:Y:S05]  /*18bd0*/  BRA.DIV UR4, `(.L_x_2477) ;  /* 0x0000006604fc7947 */ /* 0x000fea000b800000 */
[----:B------:R-:W-:-:S13]  /*18be0*/  ELECT P6, URZ, PT ;  /* 0x00000000003f782f */ /* 0x000fda00038c0000 */
.L_x_2476:
        /* <DEDUP_REMOVED lines=9> */
.L_x_2627:
[----:B------:R-:W-:Y:S05]  /*18c80*/  BSYNC B1 ;  /* 0x0000000000017941 */ /* 0x000fea0003800000 */
.L_x_2478:
[----:B------:R-:W-:Y:S04]  /*18c90*/  BSSY B1, `(.L_x_2480) ;  /* 0x000008c000017945 */ /* 0x000fe80003800000 */
[----:B------:R-:W-:Y:S05]  /*18ca0*/  @!P6 BRA `(.L_x_2481) ;  /* 0x000000080028e947 */ /* 0x000fea0003800000 */
[----:B------:R-:W2:Y:S01]  /*18cb0*/  LDL R7, [R1+0x4] ;  /* 0x0000040001077983 */ /* 0x000ea20000100800 */
[----:B------:R-:W-:Y:S01]  /*18cc0*/  IMAD R8, R27, 0x8, R22 ;  /* 0x000000081b087824 */ /* 0x000fe200078e0216 */
[----:B------:R-:W3:Y:S01]  /*18cd0*/  S2R R6, SR_TID.X ;  /* 0x0000000000067919 */ /* 0x000ee20000002100 */
[----:B------:R-:W-:Y:S01]  /*18ce0*/  BSSY B2, `(.L_x_2482) ;  /* 0x0000006000027945 */ /* 0x000fe20003800000 */
[----:B---3--:R-:W-:-:S04]  /*18cf0*/  LOP3.LUT R6, R6, 0x7f, RZ, 0xc0, !PT ;  /* 0x0000007f06067812 */ /* 0x008fc800078ec0ff */
[----:B------:R-:W-:Y:S02]  /*18d00*/  ISETP.NE.AND P1, PT, R6, RZ, PT ;  /* 0x000000ff0600720c */ /* 0x000fe40003f25270 */
[----:B--2---:R-:W-:-:S04]  /*18d10*/  SHF.L.U32 R10, R7, 0x1f, RZ ;  /* 0x0000001f070a7819 */ /* 0x004fc800000006ff */
[----:B------:R-:W2:Y:S02]  /*18d20*/  SYNCS.PHASECHK.TRANS64.TRYWAIT P0, [R8+URZ+0x2d8a0], R10 ;  /* 0x02d8a00a080075a7 */ /* 0x000ea4000800017f */
[----:B--2---:R-:W-:Y:S05]  /*18d30*/  @!P0 BRA `(.L_x_2483) ;  /* 0x0000006400d88947 */ /* 0x004fea0003800000 */
.L_x_2628:
[----:B------:R-:W-:Y:S05]  /*18d40*/  BSYNC B2 ;  /* 0x0000000000027941 */ /* 0x000fea0003800000 */
.L_x_2482:
[----:B------:R-:W-:Y:S04]  /*18d50*/  BSSY B2, `(.L_x_2484) ;  /* 0x0000009000027945 */ /* 0x000fe80003800000 */
[----:B------:R-:W-:Y:S05]  /*18d60*/  @P1 BRA `(.L_x_2485) ;  /* 0x00000000001c1947 */ /* 0x000fea0003800000 */
[----:B0-----:R-:W0:Y:S02]  /*18d70*/  S2R R5, SR_TID.X ;  /* 0x0000000000057919 */ /* 0x001e240000002100 */
[----:B0-----:R-:W-:Y:S01]  /*18d80*/  LOP3.LUT R6, R5, 0x1f, RZ, 0xc0, !PT ;  /* 0x0000001f05067812 */ /* 0x001fe200078ec0ff */
[----:B------:R-:W-:-:S03]  /*18d90*/  IMAD.MOV.U32 R5, RZ, RZ, 0x6000 ;  /* 0x00006000ff057424 */ /* 0x000fc600078e00ff */
[----:B------:R-:W-:Y:S01]  /*18da0*/  ISETP.NE.AND P0, PT, R6, RZ, PT ;  /* 0x000000ff0600720c */ /* 0x000fe20003f05270 */
[----:B------:R3:W-:-:S12]  /*18db0*/  SYNCS.ARRIVE.TRANS64 RZ, [R8+URZ+0x2d890], R5 ;  /* 0x02d8900508ff79a7 */ /* 0x0007d8000800003f */
[----:B---3--:R-:W-:Y:S05]  /*18dc0*/  @!P0 BRA `(.L_x_2485) ;  /* 0x0000000000048947 */ /* 0x008fea0003800000 */
[----:B------:R-:W-:Y:S01]  /*18dd0*/  BPT.TRAP 0x1 ;  /* 0x000000040000795c */ /* 0x000fe20000300000 */
.L_x_2485:
[----:B------:R-:W-:Y:S05]  /*18de0*/  BSYNC B2 ;  /* 0x0000000000027941 */ /* 0x000fea0003800000 */
.L_x_2484:
[----:B------:R-:W-:Y:S01]  /*18df0*/  IMAD.MOV.U32 R14, RZ, RZ, RZ ;  /* 0x000000ffff0e7224 */ /* 0x000fe200078e00ff */
[----:B------:R-:W-:Y:S01]  /*18e00*/  UIADD3 UR4, UP0, UR42, 0x570, URZ ;  /* 0x000005702a047890 */ /* 0x000fe2000ff1e03f */
[----:B------:R-:W-:Y:S01]  /*18e10*/  IMAD R6, R4, 0x80, R0 ;  /* 0x0000008004067824 */ /* 0x000fe200078e0200 */
[----:B------:R-:W-:Y:S01]  /*18e20*/  PLOP3.LUT P0, PT, PT, PT, PT, 0x80, 0x0 ;  /* 0x000000000000781c */ /* 0x000fe20003f0f070 */
[----:B------:R-:W-:Y:S01]  /*18e30*/  IMAD R7, R27, 0x6000, R22 ;  /* 0x000060001b077824 */ /* 0x000fe200078e0216 */
[----:B------:R-:W-:Y:S01]  /*18e40*/  R2UR UR10, R14 ;  /* 0x000000000e0a72ca */ /* 0x000fe200000e0000 */
[----:B------:R-:W-:Y:S01]  /*18e50*/  VIADD R6, R6, 0xffffff80 ;  /* 0xffffff8006067836 */ /* 0x000fe20000000000 */
[----:B0-----:R-:W-:Y:S01]  /*18e60*/  IADD3 R5, R8, 0x2d890, RZ ;  /* 0x0002d89008057810 */ /* 0x001fe20007ffe0ff */
[----:B-1----:R-:W-:Y:S01]  /*18e70*/  VIADD R9, R7, 0x15400 ;  /* 0x0001540007097836 */ /* 0x002fe20000000000 */
[----:B------:R-:W-:Y:S01]  /*18e80*/  UIADD3.X UR5, URZ, UR43, URZ, UP0, !UPT ;  /* 0x0000002b3f057290 */ /* 0x000fe200087fe43f */
[----:B------:R-:W-:Y:S01]  /*18e90*/  UMOV UR6, 0x0 ;  /* 0x0000000000067882 */ /* 0x000fe20000000000 */
[----:B------:R-:W-:-:S10]  /*18ea0*/  UMOV UR7, 0x12f00000 ;  /* 0x12f0000000077882 */ /* 0x000fd40000000000 */
.L_x_2486:
        /* <DEDUP_REMOVED lines=16> */
.L_x_2487:
        /* <DEDUP_REMOVED lines=16> */
.L_x_2488:
        /* <DEDUP_REMOVED lines=13> */
.L_x_2629:
[----:B------:R-:W-:Y:S05]  /*19180*/  BSYNC B2 ;  /* 0x0000000000027941 */ /* 0x000fea0003800000 */
.L_x_2489:
[----:B------:R-:W-:Y:S01]  /*19190*/  BSSY B2, `(.L_x_2491) ;  /* 0x000000b000027945 */ /* 0x000fe20003800000 */
[----:B0-2---:R-:W-:Y:S02]  /*191a0*/  IMAD.MOV.U32 R10, RZ, RZ, 0x0 ;  /* 0x00000000ff0a7424 */ /* 0x005fe400078e00ff */
        /* <DEDUP_REMOVED lines=9> */
.L_x_2492:
[----:B------:R-:W-:Y:S05]  /*19240*/  BSYNC B2 ;  /* 0x0000000000027941 */ /* 0x000fea0003800000 */
.L_x_2491:
        /* <DEDUP_REMOVED lines=8> */
.L_x_2493:
        /* <DEDUP_REMOVED lines=15> */
.L_x_2494:
        /* <DEDUP_REMOVED lines=15> */
.L_x_2495:
        /* <DEDUP_REMOVED lines=9> */
[----:B--2---:R-:W-:Y:S05]  /*19540*/  @P0 BRA.U.ANY `(.L_x_2495) ;  /* 0xfffffffd00d80947 */ /* 0x004fea000393ffff */
.L_x_2481:
[----:B------:R-:W-:Y:S05]  /*19550*/  BSYNC B1 ;  /* 0x0000000000017941 */ /* 0x000fea0003800000 */
.L_x_2480:
[----:B0-----:R-:W2:Y:S01]  /*19560*/  LDL.LU R5, [R1+0x4] ;  /* 0x0000040001057983 */ /* 0x001ea20000300800 */
[----:B------:R-:W-:Y:S01]  /*19570*/  VIADD R27, R27, 0x1 ;  /* 0x000000011b1b7836 */ /* 0x000fe20000000000 */
[----:B------:R-:W-:Y:S01]  /*19580*/  PLOP3.LUT P0, PT, PT, PT, PT, 0x8, 0x0 ;  /* 0x000000000000781c */ /* 0x000fe20003f0e170 */
[----:B-1----:R-:W-:-:S03]  /*19590*/  VIADD R9, R4, 0xfffffffe ;  /* 0xfffffffe04097836 */ /* 0x002fc60000000000 */
[----:B------:R-:W-:Y:S02]  /*195a0*/  ISETP.NE.AND P1, PT, R27, 0x2, PT ;  /* 0x000000021b00780c */ /* 0x000fe40003f25270 */
[----:B------:R-:W-:Y:S02]  /*195b0*/  ISETP.GE.AND P2, PT, R9, R3, PT ;  /* 0x000000030900720c */ /* 0x000fe40003f46270 */
[----:B------:R-:W-:Y:S02]  /*195c0*/  SEL R4, RZ, 0x1, P1 ;  /* 0x00000001ff047807 */ /* 0x000fe40000800000 */
[----:B------:R-:W-:Y:S02]  /*195d0*/  SEL R27, R27, RZ, P1 ;  /* 0x000000ff1b1b7207 */ /* 0x000fe40000800000 */
[----:B--2---:R-:W-:-:S05]  /*195e0*/  LOP3.LUT R5, R5, R4, RZ, 0x3c, !PT ;  /* 0x0000000405057212 */ /* 0x004fca00078e3cff */
[----:B------:R0:W-:Y:S02]  /*195f0*/  STL [R1+0x4], R5 ;  /* 0x0000040501007387 */ /* 0x0001e40000100800 */
[----:B------:R-:W-:Y:S05]  /*19600*/  @!P2 BRA `(.L_x_2474) ;  /* 0x00000008005ca947 */ /* 0x000fea0003800000 */
.L_x_2512:
[----:B------:R-:W-:Y:S05]  /*19610*/  YIELD ;  /* 0x0000000000007946 */ /* 0x000fea0003800000 */
[----:B------:R-:W-:Y:S04]  /*19620*/  BSSY B1, `(.L_x_2496) ;  /* 0x000008b000017945 */ /* 0x000fe80003800000 */
[----:B--2---:R-:W-:Y:S05]  /*19630*/  @!P6 BRA `(.L_x_2497) ;  /* 0x000000080024e947 */ /* 0x004fea0003800000 */
        /* <DEDUP_REMOVED lines=9> */
.L_x_2630:
[----:B------:R-:W-:Y:S05]  /*196d0*/  BSYNC B2 ;  /* 0x0000000000027941 */ /* 0x000fea0003800000 */
.L_x_2498:
        /* <DEDUP_REMOVED lines=9> */
.L_x_2501:
[----:B------:R-:W-:Y:S05]  /*19770*/  BSYNC B2 ;  /* 0x0000000000027941 */ /* 0x000fea0003800000 */
.L_x_2500:
        /* <DEDUP_REMOVED lines=11> */
.L_x_2502:
        /* <DEDUP_REMOVED lines=16> */
.L_x_2503:
        /* <DEDUP_REMOVED lines=16> */
.L_x_2504:
        /* <DEDUP_REMOVED lines=13> */
.L_x_2631:
[----:B------:R-:W-:Y:S05]  /*19b00*/  BSYNC B2 ;  /* 0x0000000000027941 */ /* 0x000fea0003800000 */
.L_x_2505:
        /* <DEDUP_REMOVED lines=11> */
.L_x_2508:
[----:B------:R-:W-:Y:S05]  /*19bc0*/  BSYNC B2 ;  /* 0x0000000000027941 */ /* 0x000fea0003800000 */
.L_x_2507:
        /* <DEDUP_REMOVED lines=8> */
.L_x_2509:
        /* <DEDUP_REMOVED lines=15> */
.L_x_2510:
        /* <DEDUP_REMOVED lines=15> */
.L_x_2511:
        /* <DEDUP_REMOVED lines=10> */
.L_x_2497:
[----:B------:R-:W-:Y:S05]  /*19ed0*/  BSYNC B1 ;  /* 0x0000000000017941 */ /* 0x000fea0003800000 */
.L_x_2496:
        /* <DEDUP_REMOVED lines=10> */
.L_x_2474:
[----:B------:R-:W-:Y:S05]  /*19f80*/  BSYNC B0 ;  /* 0x0000000000007941 */ /* 0x000fea0003800000 */
.L_x_2473:
[----:B------:R-:W3:Y:S01]  /*19f90*/  LDC R0, c[0x0][0x448] ;  /* 0x00011200ff007b82 */ /* 0x000ee20000000800 */
[----:B------:R-:W-:Y:S01]  /*19fa0*/  IMAD.MOV.U32 R2, RZ, RZ, 0xc0 ;  /* 0x000000c0ff027424 */ /* 0x000fe200078e00ff */
[----:B------:R-:W-:Y:S05]  /*19fb0*/  @!P0 WARPSYNC.ALL ;  /* 0x0000000000008948 */ /* 0x000fea0003800000 */
[----:B------:R-:W-:Y:S01]  /*19fc0*/  IMAD R2, R17, R2, 0xbf ;  /* 0x000000bf11027424 */ /* 0x000fe200078e0202 */
[----:B------:R-:W-:Y:S01]  /*19fd0*/  BSSY B7, `(.L_x_2513) ;  /* 0x000035b000077945 */ /* 0x000fe20003800000 */
[----:B------:R-:W-:Y:S01]  /*19fe0*/  @!P0 BAR.SYNC.DEFER_BLOCKING 0xc, 0x200 ;  /* 0x0308000000008b1d */ /* 0x000fe20000010000 */
[----:B---3--:R-:W-:-:S13]  /*19ff0*/  ISETP.NE.AND P1, PT, R0, 0x1, PT ;  /* 0x000000010000780c */ /* 0x008fda0003f25270 */
[----:B------:R-:W3:Y:S08]  /*1a000*/  @P1 LDC R0, c[0x0][0x44c] ;  /* 0x00011300ff001b82 */ /* 0x000ef00000000800 */
[----:B------:R-:W4:Y:S01]  /*1a010*/  @P1 LDC R3, c[0x0][0x450] ;  /* 0x00011400ff031b82 */ /* 0x000f220000000800 */
[----:B---3--:R-:W-:-:S05]  /*1a020*/  @P1 IMAD.HI.U32 R0, R2, R0, RZ ;  /* 0x0000000002001227 */ /* 0x008fca00078e00ff */
[----:B----4-:R-:W-:-:S05]  /*1a030*/  @P1 SHF.R.U32.HI R2, RZ, R3, R0 ;  /* 0x00000003ff021219 */ /* 0x010fca0000011600 */
[----:B------:R-:W-:-:S05]  /*1a040*/  IMAD.IADD R2, R20, 0x1, R2 ;  /* 0x0000000114027824 */ /* 0x000fca00078e0202 */
[----:B------:R-:W-:-:S04]  /*1a050*/  SHF.R.S32.HI R0, RZ, 0x1f, R2 ;  /* 0x0000001fff007819 */ /* 0x000fc80000011402 */
[----:B------:R-:W-:-:S04]  /*1a060*/  LEA.HI R0, R0, R2, RZ, 0x7 ;  /* 0x0000000200007211 */ /* 0x000fc800078f38ff */
[----:B------:R-:W-:-:S04]  /*1a070*/  SHF.R.S32.HI R0, RZ, 0x7, R0 ;  /* 0x00000007ff007819 */ /* 0x000fc80000011400 */
[----:B------:R-:W-:-:S04]  /*1a080*/  VIMNMX R4, R21, R0, PT ;  /* 0x0000000015047248 */ /* 0x000fc80003fe0100 */
[----:B------:R-:W-:Y:S01]  /*1a090*/  ISETP.GT.AND P0, PT, R4, RZ, PT ;  /* 0x000000ff0400720c */ /* 0x000fe20003f04270 */
[----:B------:R3:W-:-:S12]  /*1a0a0*/  STL [R1+0x34], R4 ;  /* 0x0000340401007387 */ /* 0x0007d80000100800 */
[----:B---3--:R-:W-:Y:S05]  /*1a0b0*/  @P0 BRA `(.L_x_2514) ;  /* 0x0000000000440947 */ /* 0x008fea0003800000 */
[----:B------:R-:W3:Y:S02]  /*1a0c0*/  S2R R4, SR_TID.X ;  /* 0x0000000000047919 */ /* 0x000ee40000002100 */
[----:B---3--:R-:W-:-:S04]  /*1a0d0*/  LOP3.LUT R4, R4, 0x7f, RZ, 0xc0, !PT ;  /* 0x0000007f04047812 */ /* 0x008fc800078ec0ff */
[----:B------:R-:W-:-:S13]  /*1a0e0*/  ISETP.NE.AND P0, PT, R4, RZ, PT ;  /* 0x000000ff0400720c */ /* 0x000fda0003f05270 */
[----:B------:R-:W-:Y:S05]  /*1a0f0*/  @P0 BRA `(.L_x_2515) ;  /* 0x0000003400200947 */ /* 0x000fea0003800000 */
[----:B0-----:R-:W0:Y:S01]  /*1a100*/  S2R R5, SR_LANEID ;  /* 0x0000000000057919 */ /* 0x001e220000000000 */
[----:B------:R-:W-:Y:S01]  /*1a110*/  VOTEU.ANY UR4, UPT, PT ;  /* 0x0000000000047886 */ /* 0x000fe200038e0100 */
[----:B------:R-:W3:Y:S01]  /*1a120*/  LDC.64 R2, c[0x0][0xc60] ;  /* 0x00031800ff027b82 */ /* 0x000ee20000000a00 */
[----:B------:R-:W0:Y:S02]  /*1a130*/  FLO.U32 R0, UR4 ;  /* 0x0000000400007d00 */ /* 0x000e2400080e0000 */
[----:B0-----:R-:W-:-:S06]  /*1a140*/  ISETP.EQ.U32.AND P0, PT, R0, R5, PT ;  /* 0x000000050000720c */ /* 0x001fcc0003f02070 */
[----:B------:R-:W3:Y:S07]  /*1a150*/  POPC R5, UR4 ;  /* 0x0000000400057d09 */ /* 0x000eee0008000000 */
[----:B---3--:R-:W3:Y:S01]  /*1a160*/  @P0 ATOMG.E.ADD.STRONG.GPU PT, R3, desc[UR38][R2.64], R5 ;  /* 0x00000005020309a8 */ /* 0x008ee200081ee1e6 */
[----:B------:R-:W0:Y:S02]  /*1a170*/  S2R R4, SR_LTMASK ;  /* 0x0000000000047919 */ /* 0x000e240000003900 */
[----:B0-----:R-:W-:-:S04]  /*1a180*/  LOP3.LUT R4, R4, UR4, RZ, 0xc0, !PT ;  /* 0x0000000404047c12 */ /* 0x001fc8000f8ec0ff */
[----:B--2---:R-:W0:Y:S01]  /*1a190*/  POPC R7, R4 ;  /* 0x0000000400077309 */ /* 0x004e220000000000 */
[----:B---3--:R-:W0:Y:S02]  /*1a1a0*/  SHFL.IDX PT, R0, R3, R0, 0x1f ;  /* 0x00001f0003007589 */ /* 0x008e2400000e0000 */
[----:B0-----:R-:W-:Y:S01]  /*1a1b0*/  IADD3 R16, R0, UR37, R7 ;  /* 0x0000002500107c10 */ /* 0x001fe2000fffe007 */
[----:B------:R-:W-:Y:S06]  /*1a1c0*/  BRA `(.L_x_2515) ;  /* 0x0000003000ec7947 */ /* 0x000fec0003800000 */
.L_x_2514:
        /* <DEDUP_REMOVED lines=9> */
[----:B------:R-:W3:Y:S01]  /*1a260*/  LDC.64 R2, c[0x4][R2] ;  /* 0x0100000002027b82 */ /* 0x000ee20000000a00 */
[----:B0-----:R-:W-:Y:S02]  /*1a270*/  IMAD.U32 R5, RZ, RZ, UR7 ;  /* 0x00000007ff057e24 */ /* 0x001fe4000f8e00ff */
[----:B------:R-:W-:Y:S02]  /*1a280*/  IMAD.U32 R6, RZ, RZ, UR8 ;  /* 0x00000008ff067e24 */ /* 0x000fe4000f8e00ff */
[----:B--2---:R-:W-:-:S02]  /*1a290*/  IMAD.U32 R7, RZ, RZ, UR9 ;  /* 0x00000009ff077e24 */ /* 0x004fc4000f8e00ff */
[----:B------:R-:W-:Y:S02]  /*1a2a0*/  IMAD.U32 R10, RZ, RZ, UR4 ;  /* 0x00000004ff0a7e24 */ /* 0x000fe4000f8e00ff */
[----:B------:R-:W-:Y:S02]  /*1a2b0*/  IMAD.U32 R11, RZ, RZ, UR5 ;  /* 0x00000005ff0b7e24 */ /* 0x000fe4000f8e00ff */
[----:B------:R-:W-:Y:S02]  /*1a2c0*/  IMAD.MOV.U32 R8, RZ, RZ, 0x70 ;  /* 0x00000070ff087424 */ /* 0x000fe400078e00ff */
[----:B------:R-:W-:Y:S02]  /*1a2d0*/  IMAD.MOV.U32 R12, RZ, RZ, 0x1 ;  /* 0x00000001ff0c7424 */ /* 0x000fe400078e00ff */
[----:B------:R-:W-:-:S07]  /*1a2e0*/  IMAD.MOV.U32 R13, RZ, RZ, RZ ;  /* 0x000000ffff0d7224 */ /* 0x000fce00078e00ff */
[----:B------:R-:W-:-:S07]  /*1a2f0*/  LEPC R20, `(.L_x_2517) ;  /* 0x000000001014794e */ /* 0x000fce0000000000 */
[----:B-1-3--:R-:W-:Y:S05]  /*1a300*/  CALL.ABS.NOINC R2 ;  /* 0x0000000002007343 */ /* 0x00afea0003c00000 */
.L_x_2517:
[----:B------:R-:W-:Y:S05]  /*1a310*/  BSYNC B6 ;  /* 0x0000000000067941 */ /* 0x000fea0003800000 */
.L_x_2516:
        /* <DEDUP_REMOVED lines=8> */
[----:B------:R3:W4:Y:S01]  /*1a3a0*/  LDC.64 R2, c[0x4][R26] ;  /* 0x010000001a027b82 */ /* 0x0007220000000a00 */
[----:B------:R-:W-:Y:S02]  /*1a3b0*/  IMAD.U32 R4, RZ, RZ, UR6 ;  /* 0x00000006ff047e24 */ /* 0x000fe4000f8e00ff */
[----:B0-----:R-:W-:Y:S02]  /*1a3c0*/  IMAD.U32 R5, RZ, RZ, UR7 ;  /* 0x00000007ff057e24 */ /* 0x001fe4000f8e00ff */
[----:B------:R-:W-:Y:S02]  /*1a3d0*/  IMAD.U32 R6, RZ, RZ, UR8 ;  /* 0x00000008ff067e24 */ /* 0x000fe4000f8e00ff */
[----:B--2---:R-:W-:-:S02]  /*1a3e0*/  IMAD.U32 R7, RZ, RZ, UR9 ;  /* 0x00000009ff077e24 */ /* 0x004fc4000f8e00ff */
[----:B------:R-:W-:Y:S02]  /*1a3f0*/  IMAD.U32 R10, RZ, RZ, UR4 ;  /* 0x00000004ff0a7e24 */ /* 0x000fe4000f8e00ff */
[----:B------:R-:W-:Y:S02]  /*1a400*/  IMAD.U32 R11, RZ, RZ, UR5 ;  /* 0x00000005ff0b7e24 */ /* 0x000fe4000f8e00ff */
[----:B------:R-:W-:Y:S02]  /*1a410*/  IMAD.MOV.U32 R8, RZ, RZ, 0x70 ;  /* 0x00000070ff087424 */ /* 0x000fe400078e00ff */
[----:B------:R-:W-:Y:S02]  /*1a420*/  IMAD.MOV.U32 R12, RZ, RZ, 0x1 ;  /* 0x00000001ff0c7424 */ /* 0x000fe400078e00ff */
[----:B---3--:R-:W-:-:S07]  /*1a430*/  IMAD.MOV.U32 R13, RZ, RZ, RZ ;  /* 0x000000ffff0d7224 */ /* 0x008fce00078e00ff */
[----:B------:R-:W-:-:S07]  /*1a440*/  LEPC R20, `(.L_x_2520) ;  /* 0x000000001014794e */ /* 0x000fce0000000000 */
[----:B-1--4-:R-:W-:Y:S05]  /*1a450*/  CALL.ABS.NOINC R2 ;  /* 0x0000000002007343 */ /* 0x012fea0003c00000 */
.L_x_2520:
[----:B------:R0:W1:Y:S01]  /*1a460*/  LDC.64 R2, c[0x4][R26] ;  /* 0x010000001a027b82 */ /* 0x0000620000000a00 */
[----:B------:R-:W-:Y:S01]  /*1a470*/  ULDC.64 UR4, c[0x4][0x88] ;  /* 0x0100220000047ab9 */ /* 0x000fe20000000a00 */
[----:B------:R-:W-:Y:S01]  /*1a480*/  ULDC.64 UR6, c[0x4][0x90] ;  /* 0x0100240000067ab9 */ /* 0x000fe20000000a00 */
[----:B------:R-:W-:Y:S01]  /*1a490*/  ULDC.64 UR8, c[0x4][0x18] ;  /* 0x0100060000087ab9 */ /* 0x000fe20000000a00 */
[----:B------:R-:W-:Y:S01]  /*1a4a0*/  IMAD.U32 R4, RZ, RZ, UR4 ;  /* 0x00000004ff047e24 */ /* 0x000fe2000f8e00ff */
[----:B------:R-:W-:Y:S01]  /*1a4b0*/  MOV R8, 0x70 ;  /* 0x0000007000087802 */ /* 0x000fe20000000f00 */
[----:B------:R-:W-:Y:S02]  /*1a4c0*/  IMAD.U32 R5, RZ, RZ, UR5 ;  /* 0x00000005ff057e24 */ /* 0x000fe4000f8e00ff */
[----:B------:R-:W-:Y:S02]  /*1a4d0*/  IMAD.U32 R6, RZ, RZ, UR6 ;  /* 0x00000006ff067e24 */ /* 0x000fe4000f8e00ff */
[----:B------:R-:W-:-:S02]  /*1a4e0*/  IMAD.U32 R7, RZ, RZ, UR7 ;  /* 0x00000007ff077e24 */ /* 0x000fc4000f8e00ff */
[----:B------:R-:W-:Y:S02]  /*1a4f0*/  IMAD.U32 R10, RZ, RZ, UR8 ;  /* 0x00000008ff0a7e24 */ /* 0x000fe4000f8e00ff */
[----:B------:R-:W-:Y:S02]  /*1a500*/  IMAD.U32 R11, RZ, RZ, UR9 ;  /* 0x00000009ff0b7e24 */ /* 0x000fe4000f8e00ff */
[----:B------:R-:W-:Y:S02]  /*1a510*/  IMAD.MOV.U32 R12, RZ, RZ, 0x1 ;  /* 0x00000001ff0c7424 */ /* 0x000fe400078e00ff */
[----:B0-----:R-:W-:-:S07]  /*1a520*/  IMAD.MOV.U32 R13, RZ, RZ, RZ ;  /* 0x000000ffff0d7224 */ /* 0x001fce00078e00ff */
[----:B------:R-:W-:-:S07]  /*1a530*/  LEPC R20, `(.L_x_2519) ;  /* 0x000000001014794e */ /* 0x000fce0000000000 */
[----:B-1----:R-:W-:Y:S05]  /*1a540*/  CALL.ABS.NOINC R2 ;  /* 0x0000000002007343 */ /* 0x002fea0003c00000 */
.L_x_2519:
[----:B------:R-:W-:Y:S05]  /*1a550*/  BSYNC B6 ;  /* 0x0000000000067941 */ /* 0x000fea0003800000 */
.L_x_2518:
[----:B------:R3:W4:Y:S01]  /*1a560*/  LDL R20, [R1+0x10] ;  /* 0x0000100001147983 */ /* 0x0007220000100800 */
[----:B------:R-:W-:Y:S01]  /*1a570*/  ULDC.64 UR4, c[0x0][0x9f8] ;  /* 0x00027e0000047ab9 */ /* 0x000fe20000000a00 */
[----:B--2---:R-:W2:Y:S01]  /*1a580*/  LDC R7, c[0x0][0x430] ;  /* 0x00010c00ff077b82 */ /* 0x004ea20000000800 */
[----:B------:R-:W-:Y:S01]  /*1a590*/  ISETP.NE.U32.AND P0, PT, RZ, UR4, PT ;  /* 0x00000004ff007c0c */ /* 0x000fe2000bf05070 */
[----:B------:R-:W3:Y:S03]  /*1a5a0*/  LDL R26, [R1+0x34] ;  /* 0x00003400011a7983 */ /* 0x000ee60000100800 */
[----:B------:R-:W-:Y:S01]  /*1a5b0*/  ISETP.NE.AND.EX P0, PT, RZ, UR5, PT, P0 ;  /* 0x00000005ff007c0c */ /* 0x000fe2000bf05300 */
[----:B------:R-:W3:Y:S04]  /*1a5c0*/  LDL R6, [R1+0x24] ;  /* 0x0000240001067983 */ /* 0x000ee80000100800 */
[----:B------:R-:W3:Y:S04]  /*1a5d0*/  LDL R21, [R1+0x28] ;  /* 0x0000280001157983 */ /* 0x000ee80000100800 */
[----:B------:R-:W3:Y:S04]  /*1a5e0*/  LDL.LU R11, [R1] ;  /* 0x00000000010b7983 */ /* 0x000ee80000300800 */
[----:B------:R-:W-:Y:S01]  /*1a5f0*/  @P0 IADD3 R2, P1, R23, UR4, RZ ;  /* 0x0000000417020c10 */ /* 0x000fe2000ff3e0ff */
[----:B------:R-:W0:Y:S01]  /*1a600*/  S2R R4, SR_TID.X ;  /* 0x0000000000047919 */ /* 0x000e220000002100 */
[----:B------:R-:W-:-:S02]  /*1a610*/  ULDC UR4, c[0x0][0x2f4] ;  /* 0x0000bd0000047ab9 */ /* 0x000fc40000000800 */
[----:B------:R-:W-:Y:S01]  /*1a620*/  @P0 IADD3.X R3, R24, UR5, RZ, P1, !PT ;  /* 0x0000000518030c10 */ /* 0x000fe20008ffe4ff */
[----:B------:R-:W1:Y:S04]  /*1a630*/  S2R R0, SR_TID.X ;  /* 0x0000000000007919 */ /* 0x000e680000002100 */
[----:B----4-:R-:W4:Y:S01]  /*1a640*/  @P0 LDG.E R20, desc[UR38][R2.64] ;  /* 0x0000002602140981 */ /* 0x010f22000c1e1900 */
[----:B--2---:R-:W-:Y:S01]  /*1a650*/  ISETP.NE.AND P1, PT, R7, 0x1, PT ;  /* 0x000000010700780c */ /* 0x004fe20003f25270 */
[----:B0-----:R-:W-:Y:S01]  /*1a660*/  IMAD.SHL.U32 R5, R4, 0x20, RZ ;  /* 0x0000002004057824 */ /* 0x001fe200078e00ff */
[----:B-1----:R-:W-:Y:S01]  /*1a670*/  LOP3.LUT R0, R0, 0x7f, RZ, 0xc0, !PT ;  /* 0x0000007f00007812 */ /* 0x002fe200078ec0ff */
[----:B---3--:R-:W-:-:S03]  /*1a680*/  VIADD R26, R26, 0xffffffff ;  /* 0xffffffff1a1a7836 */ /* 0x008fc60000000000 */
[----:B------:R-:W-:Y:S01]  /*1a690*/  SHF.R.U32.HI R0, RZ, 0x2, R0 ;  /* 0x00000002ff007819 */ /* 0x000fe20000011600 */
[----:B------:R-:W-:Y:S01]  /*1a6a0*/  IMAD.SHL.U32 R10, R26, 0x80, RZ ;  /* 0x000000801a0a7824 */ /* 0x000fe200078e00ff */
[----:B------:R-:W-:-:S04]  /*1a6b0*/  LOP3.LUT R5, R5, 0x60, RZ, 0xc0, !PT ;  /* 0x0000006005057812 */ /* 0x000fc800078ec0ff */
[----:B------:R-:W-:Y:S01]  /*1a6c0*/  LOP3.LUT R0, R10, R0, R5, 0xfe, !PT ;  /* 0x000000000a007212 */ /* 0x000fe200078efe05 */
[----:B------:R-:W0:Y:S08]  /*1a6d0*/  @P1 LDC R4, c[0x0][0x434] ;  /* 0x00010d00ff041b82 */ /* 0x000e300000000800 */
[----:B------:R-:W1:Y:S01]  /*1a6e0*/  @P1 LDC R5, c[0x0][0x438] ;  /* 0x00010e00ff051b82 */ /* 0x000e620000000800 */
[----:B------:R-:W2:Y:S01]  /*1a6f0*/  S2R R12, SR_TID.X ;  /* 0x00000000000c7919 */ /* 0x000ea20000002100 */
[----:B------:R-:W-:Y:S01]  /*1a700*/  LOP3.LUT R11, R11, 0xfffffff7, RZ, 0xc0, !PT ;  /* 0xfffffff70b0b7812 */ /* 0x000fe200078ec0ff */
[----:B--2---:R-:W-:-:S05]  /*1a710*/  IMAD.SHL.U32 R12, R12, 0x8, RZ ;  /* 0x000000080c0c7824 */ /* 0x004fca00078e00ff */
[----:B------:R-:W-:-:S04]  /*1a720*/  LOP3.LUT R12, R12, 0x18, RZ, 0xc0, !PT ;  /* 0x000000180c0c7812 */ /* 0x000fc800078ec0ff */
[----:B------:R-:W-:Y:S01]  /*1a730*/  LOP3.LUT R13, R12, 0x20, RZ, 0xfc, !PT ;  /* 0x000000200c0d7812 */ /* 0x000fe200078efcff */
[----:B------:R-:W-:Y:S01]  /*1a740*/  UMOV UR5, 0xffffffff ;  /* 0xffffffff00057882 */ /* 0x000fe20000000000 */
[----:B----4-:R-:W-:Y:S01]  /*1a750*/  @P0 STL [R1+0x10], R20 ;  /* 0x0000101401000387 */ /* 0x010fe20000100800 */
[C---:B------:R-:W-:Y:S01]  /*1a760*/  ISETP.GE.AND P0, PT, R0.reuse, R6, PT ;  /* 0x000000060000720c */ /* 0x040fe20003f06270 */
        /* <DEDUP_REMOVED lines=31> */
[----:B------:R-:W-:-:S05]  /*1a960*/  @P0 LOP3.LUT R11, R11, 0x1, RZ, 0xfc, !PT ;  /* 0x000000010b0b0812 */ /* 0x000fca00078efcff */
[----:B------:R0:W-:Y:S01]  /*1a970*/  STL [R1], R11 ;  /* 0x0000000b01007387 */ /* 0x0001e20000100800 */
[----:B------:R-:W-:Y:S05]  /*1a980*/  BRA.DIV UR5, `(.L_x_2521) ;  /* 0x0000004e05147947 */ /* 0x000fea000b800000 */
.L_x_2634:
[----:B------:R-:W-:-:S05]  /*1a990*/  SHF.R.S32.HI R5, RZ, 0x1f, R18 ;  /* 0x0000001fff057819 */ /* 0x000fca0000011412 */
[----:B------:R1:W-:Y:S01]  /*1a9a0*/  STL [R1+0xc], R5 ;  /* 0x00000c0501007387 */ /* 0x0003e20000100800 */
[----:B------:R-:W-:Y:S05]  /*1a9b0*/  @!P2 BRA `(.L_x_2522) ;  /* 0x000000000004a947 */ /* 0x000fea0003800000 */
[----:B------:R-:W-:Y:S01]  /*1a9c0*/  BPT.TRAP 0x1 ;  /* 0x000000040000795c */ /* 0x000fe20000300000 */
.L_x_2522:
[----:B------:R-:W-:Y:S01]  /*1a9d0*/  SHF.R.S32.HI R3, RZ, 0x1f, R4 ;  /* 0x0000001fff037819 */ /* 0x000fe20000011404 */
[----:B------:R-:W-:Y:S01]  /*1a9e0*/  ULDC.64 UR4, c[0x0][0x328] ;  /* 0x0000ca0000047ab9 */ /* 0x000fe20000000a00 */
[----:B0----5:R-:W-:Y:S01]  /*1a9f0*/  SHF.R.S32.HI R8, RZ, 0x1f, R2 ;  /* 0x0000001fff087819 */ /* 0x021fe20000011402 */
        /* <DEDUP_REMOVED lines=13> */
[----:B------:R-:W-:-:S04]  /*1aad0*/  IMAD.WIDE.U32 R6, R18, UR4, R6 ;  /* 0x0000000412067c25 */ /* 0x000fc8000f8e0006 */
[----:B------:R-:W-:Y:S01]  /*1aae0*/  IMAD R0, R18, UR5, R0 ;  /* 0x0000000512007c24 */ /* 0x000fe2000f8e0200 */
[----:B------:R-:W-:Y:S02]  /*1aaf0*/  ULDC.64 UR4, c[0x0][0x318] ;  /* 0x0000c60000047ab9 */ /* 0x000fe40000000a00 */
[----:B------:R-:W-:Y:S01]  /*1ab00*/  LEA R23, P0, R6, UR4, 0x1 ;  /* 0x0000000406177c11 */ /* 0x000fe2000f8008ff */
[----:B------:R-:W-:Y:S02]  /*1ab10*/  IMAD.IADD R24, R7, 0x1, R0 ;  /* 0x0000000107187824 */ /* 0x000fe400078e0200 */
[----:B------:R-:W-:-:S03]  /*1ab20*/  IMAD R0, R25, 0x8, R22 ;  /* 0x0000000819007824 */ /* 0x000fc600078e0216 */
[----:B------:R-:W-:-:S06]  /*1ab30*/  LEA.HI.X R24, R6, UR5, R24, 0x1, P0 ;  /* 0x0000000506187c11 */ /* 0x000fcc00080f0c18 */
[----:B------:R-:W0:Y:S02]  /*1ab40*/  SYNCS.PHASECHK.TRANS64.TRYWAIT P0, [R0+URZ+0x2d840], R5 ;  /* 0x02d84005000075a7 */ /* 0x000e24000800017f */
[----:B0-----:R-:W-:Y:S05]  /*1ab50*/  @!P0 BRA `(.L_x_2524) ;  /* 0x0000004800d48947 */ /* 0x001fea0003800000 */
.L_x_2635:
[----:B------:R-:W-:Y:S05]  /*1ab60*/  BSYNC B0 ;  /* 0x0000000000007941 */ /* 0x000fea0003800000 */
.L_x_2523:
[----:B------:R-:W2:Y:S01]  /*1ab70*/  LDL R6, [R1] ;  /* 0x0000000001067983 */ /* 0x000ea20000100800 */
[----:B------:R-:W-:-:S03]  /*1ab80*/  ULDC.64 UR4, c[0x0][0x300] ;  /* 0x0000c00000047ab9 */ /* 0x000fc60000000a00 */
[----:B------:R-:W3:Y:S04]  /*1ab90*/  LDL R7, [R1+0xc] ;  /* 0x00000c0001077983 */ /* 0x000ee80000100800 */
[----:B------:R-:W4:Y:S04]  /*1aba0*/  LDL R9, [R1+0x14] ;  /* 0x0000140001097983 */ /* 0x000f280000100800 */
[----:B------:R-:W5:Y:S01]  /*1abb0*/  LDL R12, [R1+0x24] ;  /* 0x00002400010c7983 */ /* 0x000f620000100800 */
[----:B------:R-:W-:-:S04]  /*1abc0*/  IMAD R3, R3, UR4, RZ ;  /* 0x0000000403037c24 */ /* 0x000fc8000f8e02ff */
[C---:B------:R-:W-:Y:S02]  /*1abd0*/  IMAD R3, R4.reuse, UR5, R3 ;  /* 0x0000000504037c24 */ /* 0x040fe4000f8e0203 */
[----:B0-----:R-:W-:Y:S01]  /*1abe0*/  IMAD.WIDE.U32 R4, R4, UR4, RZ ;  /* 0x0000000404047c25 */ /* 0x001fe2000f8e00ff */
[----:B------:R-:W-:-:S03]  /*1abf0*/  ULDC.64 UR4, c[0x0][0x310] ;  /* 0x0000c40000047ab9 */ /* 0x000fc60000000a00 */
[----:B------:R-:W-:Y:S02]  /*1ac00*/  IMAD.IADD R5, R5, 0x1, R3 ;  /* 0x0000000105057824 */ /* 0x000fe400078e0203 */
[----:B------:R-:W-:Y:S02]  /*1ac10*/  IMAD R8, R8, UR4, RZ ;  /* 0x0000000408087c24 */ /* 0x000fe4000f8e02ff */
[----:B------:R-:W-:-:S04]  /*1ac20*/  IMAD.WIDE.U32 R4, R2, UR4, R4 ;  /* 0x0000000402047c25 */ /* 0x000fc8000f8e0004 */
[----:B------:R-:W-:Y:S01]  /*1ac30*/  IMAD R2, R2, UR5, R8 ;  /* 0x0000000502027c24 */ /* 0x000fe2000f8e0208 */
[----:B------:R-:W-:-:S03]  /*1ac40*/  ULDC.64 UR4, c[0x0][0x308] ;  /* 0x0000c20000047ab9 */ /* 0x000fc60000000a00 */
[----:B------:R-:W-:Y:S02]  /*1ac50*/  IMAD.IADD R3, R5, 0x1, R2 ;  /* 0x0000000105037824 */ /* 0x000fe400078e0202 */
[----:B------:R-:W-:Y:S01]  /*1ac60*/  IMAD.MOV.U32 R2, RZ, RZ, R4 ;  /* 0x000000ffff027224 */ /* 0x000fe200078e0004 */
[C---:B--2---:R-:W-:Y:S02]  /*1ac70*/  LOP3.LUT P4, RZ, R6.reuse, 0x4, RZ, 0xc0, !PT ;  /* 0x0000000406ff7812 */ /* 0x044fe4000788c0ff */
[C---:B------:R-:W-:Y:S02]  /*1ac80*/  LOP3.LUT P3, RZ, R6.reuse, 0x2, RZ, 0xc0, !PT ;  /* 0x0000000206ff7812 */ /* 0x040fe4000786c0ff */
[----:B------:R-:W-:Y:S02]  /*1ac90*/  LOP3.LUT P2, RZ, R6, 0x1, RZ, 0xc0, !PT ;  /* 0x0000000106ff7812 */ /* 0x000fe4000784c0ff */
[----:B------:R-:W0:Y:S01]  /*1aca0*/  S2R R6, SR_TID.X ;  /* 0x0000000000067919 */ /* 0x000e220000002100 */
[----:B---3--:R-:W-:Y:S01]  /*1acb0*/  IMAD R4, R7, UR4, RZ ;  /* 0x0000000407047c24 */ /* 0x008fe2000f8e02ff */
[----:B0-----:R-:W-:-:S04]  /*1acc0*/  LOP3.LUT R6, R6, 0x7f, RZ, 0xc0, !PT ;  /* 0x0000007f06067812 */ /* 0x001fc800078ec0ff */
[----:B------:R-:W-:Y:S02]  /*1acd0*/  SHF.R.U32.HI R11, RZ, 0x2, R6 ;  /* 0x00000002ff0b7819 */ /* 0x000fe40000011606 */
[----:B------:R-:W0:Y:S01]  /*1ace0*/  S2R R6, SR_TID.X ;  /* 0x0000000000067919 */ /* 0x000e220000002100 */
[C---:B------:R-:W-:Y:S02]  /*1acf0*/  IMAD R7, R18.reuse, UR5, R4 ;  /* 0x0000000512077c24 */ /* 0x040fe4000f8e0204 */
[----:B------:R-:W-:Y:S01]  /*1ad00*/  IMAD.WIDE.U32 R4, R18, UR4, R2 ;  /* 0x0000000412047c25 */ /* 0x000fe2000f8e0002 */
[----:B------:R-:W-:-:S03]  /*1ad10*/  ULDC.64 UR4, c[0x0][0x2e8] ;  /* 0x0000ba0000047ab9 */ /* 0x000fc60000000a00 */
[----:B------:R-:W-:Y:S01]  /*1ad20*/  IMAD.IADD R7, R5, 0x1, R7 ;  /* 0x0000000105077824 */ /* 0x000fe200078e0207 */
[C---:B------:R-:W-:Y:S01]  /*1ad30*/  LEA R2, P0, R4.reuse, UR4, 0x1 ;  /* 0x0000000404027c11 */ /* 0x040fe2000f8008ff */
[----:B----4-:R-:W-:Y:S01]  /*1ad40*/  IMAD R8, R25, 0x3000, R9 ;  /* 0x0000300019087824 */ /* 0x010fe200078e0209 */
[----:B------:R-:W-:Y:S01]  /*1ad50*/  UMOV UR4, 0xffffffff ;  /* 0xffffffff00047882 */ /* 0x000fe20000000000 */
[----:B-----5:R-:W-:Y:S02]  /*1ad60*/  IADD3 R3, -R11, R12, -R10 ;  /* 0x0000000c0b037210 */ /* 0x020fe40007ffe90a */
[----:B------:R-:W-:Y:S02]  /*1ad70*/  LEA.HI.X R7, R4, UR5, R7, 0x1, P0 ;  /* 0x0000000504077c11 */ /* 0x000fe400080f0c07 */
[----:B------:R-:W-:Y:S01]  /*1ad80*/  ISETP.GE.AND P0, PT, R3, 0x1, PT ;  /* 0x000000010300780c */ /* 0x000fe20003f06270 */
[----:B0-----:R-:W-:-:S05]  /*1ad90*/  IMAD.SHL.U32 R9, R6, 0x8, RZ ;  /* 0x0000000806097824 */ /* 0x001fca00078e00ff */
[----:B------:R-:W-:Y:S01]  /*1ada0*/  LOP3.LUT R9, R9, 0x18, RZ, 0xc0, !PT ;  /* 0x0000001809097812 */ /* 0x000fe200078ec0ff */
[----:B------:R-:W-:Y:S06]  /*1adb0*/  BRA.DIV UR4, `(.L_x_2525) ;  /* 0x0000004a04507947 */ /* 0x000fec000b800000 */
        /* <DEDUP_REMOVED lines=38> */
.L_x_2645:
[----:B------:R-:W-:-:S13]  /*1b020*/  ISETP.GE.AND P0, PT, R3, 0x61, PT ;  /* 0x000000610300780c */ /* 0x000fda0003f06270 */
[----:B------:R-:W-:Y:S01]  /*1b030*/  @P0 LEA R2, P1, R9, R2, 0x1 ;  /* 0x0000000209020211 */ /* 0x000fe200078208ff */
        /* <DEDUP_REMOVED lines=10> */
.L_x_2526:
        /* <DEDUP_REMOVED lines=11> */
.L_x_2527:
        /* <DEDUP_REMOVED lines=39> */
.L_x_2529:
[----:B------:R-:W-:Y:S05]  /*1b400*/  BSYNC B6 ;  /* 0x0000000000067941 */ /* 0x000fea0003800000 */
.L_x_2528:
        /* <DEDUP_REMOVED lines=48> */
[----:B------:R-:W-:Y:S02]  /*1b710*/  VIADD R0, R0, 0x80 ;  /* 0x0000008000007836 */ /* 0x000fe40000000000 */
[----:B------:R-:W-:Y:S01]  /*1b720*/  IMAD.IADD R6, R5, 0x1, R6 ;  /* 0x0000000105067824 */ /* 0x000fe200078e0206 */
[C---:B------:R-:W-:Y:S01]  /*1b730*/  LEA R5, P0, R4.reuse, UR8, 0x1 ;  /* 0x0000000804057c11 */ /* 0x040fe2000f8008ff */
[----:B------:R-:W1:Y:S03]  /*1b740*/  S2R R13, SR_TID.X ;  /* 0x00000000000d7919 */ /* 0x000e660000002100 */
[----:B------:R-:W-:Y:S01]  /*1b750*/  LEA.HI.X R4, R4, UR9, R6, 0x1, P0 ;  /* 0x0000000904047c11 */ /* 0x000fe200080f0c06 */
[----:B------:R-:W-:-:S02]  /*1b760*/  IMAD.MOV.U32 R6, RZ, RZ, R0 ;  /* 0x000000ffff067224 */ /* 0x000fc400078e0000 */
[----:B0-----:R-:W-:-:S05]  /*1b770*/  @P1 IMAD.HI.U32 R7, R0, R7, RZ ;  /* 0x0000000700071227 */ /* 0x001fca00078e00ff */
[----:B------:R-:W-:-:S05]  /*1b780*/  @P1 SHF.R.U32.HI R6, RZ, R8, R7 ;  /* 0x00000008ff061219 */ /* 0x000fca0000011607 */
[----:B------:R-:W-:-:S04]  /*1b790*/  IMAD.MOV R7, RZ, RZ, -R6 ;  /* 0x000000ffff077224 */ /* 0x000fc800078e0a06 */
[----:B------:R-:W-:Y:S01]  /*1b7a0*/  IMAD R0, R9, R7, R0 ;  /* 0x0000000709007224 */ /* 0x000fe200078e0200 */
[----:B------:R-:W-:Y:S01]  /*1b7b0*/  SHF.R.S32.HI R7, RZ, 0x1f, R6 ;  /* 0x0000001fff077819 */ /* 0x000fe20000011406 */
[----:B------:R-:W-:-:S04]  /*1b7c0*/  IMAD.WIDE.U32 R2, R6, UR4, R2 ;  /* 0x0000000406027c25 */ /* 0x000fc8000f8e0002 */
[----:B------:R-:W-:Y:S01]  /*1b7d0*/  IMAD R7, R7, UR4, RZ ;  /* 0x0000000407077c24 */ /* 0x000fe2000f8e02ff */
[----:B------:R-:W-:-:S03]  /*1b7e0*/  ULDC UR4, c[0x0][0x2b8] ;  /* 0x0000ae0000047ab9 */ /* 0x000fc60000000800 */
[----:B------:R-:W-:-:S04]  /*1b7f0*/  IMAD R6, R6, UR5, R7 ;  /* 0x0000000506067c24 */ /* 0x000fc8000f8e0207 */
[----:B------:R-:W-:Y:S01]  /*1b800*/  IMAD.IADD R3, R3, 0x1, R6 ;  /* 0x0000000103037824 */ /* 0x000fe200078e0206 */
[----:B------:R-:W-:Y:S01]  /*1b810*/  SHF.R.S32.HI R6, RZ, 0x1f, R0 ;  /* 0x0000001fff067819 */ /* 0x000fe20000011400 */
[----:B-1----:R-:W-:-:S04]  /*1b820*/  IMAD.SHL.U32 R11, R13, 0x8, RZ ;  /* 0x000000080d0b7824 */ /* 0x002fc800078e00ff */
[----:B------:R-:W-:Y:S02]  /*1b830*/  IMAD R6, R6, UR6, RZ ;  /* 0x0000000606067c24 */ /* 0x000fe4000f8e02ff */
[----:B------:R-:W-:Y:S01]  /*1b840*/  IMAD.WIDE.U32 R2, R0, UR6, R2 ;  /* 0x0000000600027c25 */ /* 0x000fe2000f8e0002 */
[----:B------:R-:W-:-:S03]  /*1b850*/  LOP3.LUT R11, R11, 0x18, RZ, 0xc0, !PT ;  /* 0x000000180b0b7812 */ /* 0x000fc600078ec0ff */
        /* <DEDUP_REMOVED lines=47> */
[----:B0-----:R-:W-:-:S04]  /*1bb50*/  @!P3 LEA R3, P4, R10, R2, 0x1 ;  /* 0x000000020a03b211 */ /* 0x001fc800078808ff */
[----:B------:R-:W-:-:S04]  /*1bb60*/  @!P3 IADD3.X R2, RZ, R8, RZ, P4, !PT ;  /* 0x00000008ff02b210 */ /* 0x000fc800027fe4ff */
        /* <DEDUP_REMOVED lines=24> */
.L_x_2658:
        /* <DEDUP_REMOVED lines=13> */
.L_x_2531:
        /* <DEDUP_REMOVED lines=18> */
.L_x_2659:
[----:B------:R-:W-:Y:S05]  /*1bee0*/  BSYNC B0 ;  /* 0x0000000000007941 */ /* 0x000fea0003800000 */
.L_x_2532:
[----:B------:R-:W2:Y:S01]  /*1bef0*/  LDL R3, [R1+0x34] ;  /* 0x0000340001037983 */ /* 0x000ea20000100800 */
[----:B------:R-:W-:Y:S01]  /*1bf00*/  BSSY B0, `(.L_x_2534) ;  /* 0x00000f8000007945 */ /* 0x000fe20003800000 */
[----:B--2---:R-:W-:-:S13]  /*1bf10*/  ISETP.GE.AND P0, PT, R3, 0x2, PT ;  /* 0x000000020300780c */ /* 0x004fda0003f06270 */
[----:B------:R-:W-:Y:S05]  /*1bf20*/  @!P0 BRA `(.L_x_2535) ;  /* 0x0000000c00d48947 */ /* 0x000fea0003800000 */
[----:B------:R-:W2:Y:S01]  /*1bf30*/  S2R R2, SR_TID.X ;  /* 0x0000000000027919 */ /* 0x000ea20000002100 */
[----:B-1----:R-:W-:Y:S01]  /*1bf40*/  VIADD R0, R3, 0xfffffffe ;  /* 0xfffffffe03007836 */ /* 0x002fe20000000000 */
[----:B------:R-:W-:Y:S01]  /*1bf50*/  ULDC UR4, c[0x0][0x2f4] ;  /* 0x0000bd0000047ab9 */ /* 0x000fe20000000800 */
[----:B------:R-:W-:Y:S01]  /*1bf60*/  IMAD.MOV.U32 R17, RZ, RZ, R29 ;  /* 0x000000ffff117224 */ /* 0x000fe200078e001d */
[----:B------:R1:W-:Y:S01]  /*1bf70*/  STL [R1+0x8], R26 ;  /* 0x0000081a01007387 */ /* 0x0003e20000100800 */
[----:B------:R-:W-:Y:S02]  /*1bf80*/  IMAD.MOV.U32 R10, RZ, RZ, R25 ;  /* 0x000000ffff0a7224 */ /* 0x000fe400078e0019 */
[----:B--2---:R-:W-:-:S05]  /*1bf90*/  IMAD.SHL.U32 R4, R2, 0x8, RZ ;  /* 0x0000000802047824 */ /* 0x004fca00078e00ff */
[----:B------:R-:W-:-:S04]  /*1bfa0*/  LOP3.LUT R4, R4, 0x18, RZ, 0xc0, !PT ;  /* 0x0000001804047812 */ /* 0x000fc800078ec0ff */
[C---:B------:R-:W-:Y:S02]  /*1bfb0*/  LOP3.LUT R3, R4.reuse, 0x20, RZ, 0xfc, !PT ;  /* 0x0000002004037812 */ /* 0x040fe400078efcff */
[C---:B------:R-:W-:Y:S02]  /*1bfc0*/  LOP3.LUT R2, R4.reuse, 0x40, RZ, 0xfc, !PT ;  /* 0x0000004004027812 */ /* 0x040fe400078efcff */
[----:B------:R-:W-:Y:S02]  /*1bfd0*/  ISETP.GE.AND P3, PT, R4, UR4, PT ;  /* 0x0000000404007c0c */ /* 0x000fe4000bf66270 */
[----:B------:R-:W-:Y:S02]  /*1bfe0*/  ISETP.GE.AND P2, PT, R3, UR4, PT ;  /* 0x0000000403007c0c */ /* 0x000fe4000bf46270 */
[----:B-1----:R-:W-:-:S13]  /*1bff0*/  ISETP.GE.AND P1, PT, R2, UR4, PT ;  /* 0x0000000402007c0c */ /* 0x002fda000bf26270 */
.L_x_2548:
        /* <DEDUP_REMOVED lines=41> */
.L_x_2536:
[----:B------:R-:W-:Y:S01]  /*1c290*/  IMAD R5, R25, 0x8, R22 ;  /* 0x0000000819057824 */ /* 0x000fe200078e0216 */
[----:B------:R-:W-:Y:S01]  /*1c2a0*/  SHF.L.U32 R0, R29, 0x1f, RZ ;  /* 0x0000001f1d007819 */ /* 0x000fe200000006ff */
[----:B------:R-:W-:Y:S03]  /*1c2b0*/  BSSY B1, `(.L_x_2537) ;  /* 0x0000003000017945 */ /* 0x000fe60003800000 */
[----:B------:R-:W0:Y:S02]  /*1c2c0*/  SYNCS.PHASECHK.TRANS64.TRYWAIT P0, [R5+URZ+0x2d840], R0 ;  /* 0x02d84000050075a7 */ /* 0x000e24000800017f */
[----:B0-----:R-:W-:Y:S05]  /*1c2d0*/  @!P0 BRA `(.L_x_2538) ;  /* 0x0000004000a48947 */ /* 0x001fea0003800000 */
.L_x_2660:
[----:B------:R-:W-:Y:S05]  /*1c2e0*/  BSYNC B1 ;  /* 0x0000000000017941 */ /* 0x000fea0003800000 */
.L_x_2537:
[----:B------:R-:W2:Y:S04]  /*1c2f0*/  LDL R2, [R1] ;  /* 0x0000000001027983 */ /* 0x000ea80000100800 */
[----:B------:R-:W3:Y:S04]  /*1c300*/  LDL R6, [R1+0xc] ;  /* 0x00000c0001067983 */ /* 0x000ee80000100800 */
[----:B------:R-:W4:Y:S01]  /*1c310*/  LDL R4, [R1+0x14] ;  /* 0x0000140001047983 */ /* 0x000f220000100800 */
[----:B------:R-:W-:Y:S01]  /*1c320*/  SHF.R.S32.HI R21, RZ, 0x1f, R9 ;  /* 0x0000001fff157819 */ /* 0x000fe20000011409 */
[----:B------:R-:W-:-:S04]  /*1c330*/  ULDC.64 UR4, c[0x0][0x300] ;  /* 0x0000c00000047ab9 */ /* 0x000fc80000000a00 */
[----:B0-----:R-:W-:-:S04]  /*1c340*/  IMAD R0, R21, UR4, RZ ;  /* 0x0000000415007c24 */ /* 0x001fc8000f8e02ff */
[C---:B------:R-:W-:Y:S01]  /*1c350*/  IMAD R0, R9.reuse, UR5, R0 ;  /* 0x0000000509007c24 */ /* 0x040fe2000f8e0200 */
[C---:B--2---:R-:W-:Y:S02]  /*1c360*/  LOP3.LUT P5, RZ, R2.reuse, 0x2, RZ, 0xc0, !PT ;  /* 0x0000000202ff7812 */ /* 0x044fe400078ac0ff */
[----:B------:R-:W-:Y:S01]  /*1c370*/  LOP3.LUT P4, RZ, R2, 0x1, RZ, 0xc0, !PT ;  /* 0x0000000102ff7812 */ /* 0x000fe2000788c0ff */
[----:B------:R-:W-:Y:S01]  /*1c380*/  IMAD.WIDE.U32 R2, R9, UR4, RZ ;  /* 0x0000000409027c25 */ /* 0x000fe2000f8e00ff */
[----:B------:R-:W-:-:S03]  /*1c390*/  ULDC.64 UR4, c[0x0][0x310] ;  /* 0x0000c40000047ab9 */ /* 0x000fc60000000a00 */
[----:B------:R-:W-:Y:S02]  /*1c3a0*/  IMAD.IADD R3, R3, 0x1, R0 ;  /* 0x0000000103037824 */ /* 0x000fe400078e0200 */
[----:B------:R-:W-:Y:S02]  /*1c3b0*/  IMAD R0, R28, UR4, RZ ;  /* 0x000000041c007c24 */ /* 0x000fe4000f8e02ff */
[----:B------:R-:W-:-:S04]  /*1c3c0*/  IMAD.WIDE.U32 R2, R7, UR4, R2 ;  /* 0x0000000407027c25 */ /* 0x000fc8000f8e0002 */
[----:B------:R-:W-:Y:S01]  /*1c3d0*/  IMAD R0, R7, UR5, R0 ;  /* 0x0000000507007c24 */ /* 0x000fe2000f8e0200 */
[----:B------:R-:W-:Y:S01]  /*1c3e0*/  ULDC.64 UR4, c[0x0][0x308] ;  /* 0x0000c20000047ab9 */ /* 0x000fe20000000a00 */
[----:B----4-:R-:W-:Y:S02]  /*1c3f0*/  IMAD R4, R25, 0x3000, R4 ;  /* 0x0000300019047824 */ /* 0x010fe400078e0204 */
[----:B------:R-:W-:Y:S02]  /*1c400*/  IMAD.IADD R3, R3, 0x1, R0 ;  /* 0x0000000103037824 */ /* 0x000fe400078e0200 */
[----:B---3--:R-:W-:Y:S02]  /*1c410*/  IMAD R0, R6, UR4, RZ ;  /* 0x0000000406007c24 */ /* 0x008fe4000f8e02ff */
[----:B------:R-:W-:-:S04]  /*1c420*/  IMAD.WIDE.U32 R2, R18, UR4, R2 ;  /* 0x0000000412027c25 */ /* 0x000fc8000f8e0002 */
[----:B------:R-:W-:Y:S01]  /*1c430*/  IMAD R0, R18, UR5, R0 ;  /* 0x0000000512007c24 */ /* 0x000fe2000f8e0200 */
[----:B------:R-:W-:Y:S02]  /*1c440*/  ULDC.64 UR4, c[0x0][0x2e8] ;  /* 0x0000ba0000047ab9 */ /* 0x000fe40000000a00 */
[----:B------:R-:W-:Y:S01]  /*1c450*/  LEA R6, P0, R2, UR4, 0x1 ;  /* 0x0000000402067c11 */ /* 0x000fe2000f8008ff */
[----:B------:R-:W-:Y:S01]  /*1c460*/  IMAD.IADD R0, R0, 0x1, R3 ;  /* 0x0000000100007824 */ /* 0x000fe200078e0203 */
[----:B------:R-:W-:-:S04]  /*1c470*/  UMOV UR4, 0xffffffff ;  /* 0xffffffff00047882 */ /* 0x000fc80000000000 */
[----:B------:R-:W-:Y:S01]  /*1c480*/  LEA.HI.X R8, R2, UR5, R0, 0x1, P0 ;  /* 0x0000000502087c11 */ /* 0x000fe200080f0c00 */
[----:B------:R-:W-:Y:S06]  /*1c490*/  BRA.DIV UR4, `(.L_x_2539) ;  /* 0x0000004204487947 */ /* 0x000fec000b800000 */
[----:B------:R-:W2:Y:S01]  /*1c4a0*/  LDL R3, [R1] ;  /* 0x0000000001037983 */ /* 0x000ea20000100800 */
[----:B------:R-:W-:Y:S01]  /*1c4b0*/  IMAD R4, R4, 0x2, R22 ;  /* 0x0000000204047824 */ /* 0x000fe200078e0216 */
[----:B------:R-:W0:Y:S02]  /*1c4c0*/  S2R R11, SR_TID.X ;  /* 0x00000000000b7919 */ /* 0x000e240000002100 */
[----:B------:R-:W1:Y:S04]  /*1c4d0*/  SHFL.IDX PT, R2, R6, RZ, 0x1c1f ;  /* 0x001c1fff06027589 */ /* 0x000e6800000e0000 */
[----:B------:R-:W-:Y:S01]  /*1c4e0*/  SHFL.IDX PT, R20, R8, 0x2, 0x1c1f ;  /* 0x005c1f0008147f89 */ /* 0x000fe200000e0000 */
[----:B0-----:R-:W-:-:S05]  /*1c4f0*/  IMAD.SHL.U32 R11, R11, 0x8, RZ ;  /* 0x000000080b0b7824 */ /* 0x001fca00078e00ff */
[----:B------:R-:W-:-:S05]  /*1c500*/  LOP3.LUT R11, R11, 0x18, RZ, 0xc0, !PT ;  /* 0x000000180b0b7812 */ /* 0x000fca00078ec0ff */
[----:B------:R-:W-:-:S05]  /*1c510*/  IMAD.SHL.U32 R0, R11, 0x2, RZ ;  /* 0x000000020b007824 */ /* 0x000fca00078e00ff */
[----:B-1----:R-:W-:Y:S02]  /*1c520*/  IADD3 R2, P0, R2, R0, RZ ;  /* 0x0000000002027210 */ /* 0x002fe40007f1e0ff */
[----:B--2---:R-:W-:Y:S02]  /*1c530*/  LOP3.LUT P6, RZ, R3, 0x4, RZ, 0xc0, !PT ;  /* 0x0000000403ff7812 */ /* 0x004fe400078cc0ff */
[----:B------:R-:W0:Y:S02]  /*1c540*/  SHFL.IDX PT, R3, R8, RZ, 0x1c1f ;  /* 0x001c1fff08037589 */ /* 0x000e2400000e0000 */
[----:B0-----:R-:W-:-:S09]  /*1c550*/  IMAD.X R3, RZ, RZ, R3, P0 ;  /* 0x000000ffff037224 */ /* 0x001fd200000e0603 */
        /* <DEDUP_REMOVED lines=18> */
.L_x_2670:
[----:B------:R-:W3:Y:S01]  /*1c680*/  LDL R3, [R1] ;  /* 0x0000000001037983 */ /* 0x000ee20000100800 */
[----:B--2---:R-:W-:Y:S02]  /*1c690*/  IADD3 R2, P0, R2, R0, RZ ;  /* 0x0000000002027210 */ /* 0x004fe40007f1e0ff */
[----:B---3--:R-:W-:-:S03]  /*1c6a0*/  LOP3.LUT P6, RZ, R3, 0x4, RZ, 0xc0, !PT ;  /* 0x0000000403ff7812 */ /* 0x008fc600078cc0ff */
[----:B------:R-:W-:Y:S01]  /*1c6b0*/  IMAD.X R3, RZ, RZ, R20, P0 ;  /* 0x000000ffff037224 */ /* 0x000fe200000e0614 */
[----:B------:R-:W-:-:S09]  /*1c6c0*/  PLOP3.LUT P0, PT, PT, PT, PT, 0x80, 0x0 ;  /* 0x000000000000781c */ /* 0x000fd20003f0f070 */
[----:B------:R-:W-:Y:S01]  /*1c6d0*/  @!PT LDS RZ, [RZ] ;  /* 0x00000000fffff984 */ /* 0x000fe20000000800 */
[----:B------:R-:W-:Y:S01]  /*1c6e0*/  @!PT LDS RZ, [RZ] ;  /* 0x00000000fffff984 */ /* 0x000fe20000000800 */
[----:B------:R-:W-:Y:S01]  /*1c6f0*/  @!PT LDS RZ, [RZ] ;  /* 0x00000000fffff984 */ /* 0x000fe20000000800 */
[----:B------:R1:W-:Y:S04]  /*1c700*/  LDGSTS.E.BYPASS.LTC128B.128 [R4+0x16c00], desc[UR38][R2.64], !P6 ;  /* 0x16c0000002047fae */ /* 0x0003e8000f101d66 */
[----:B------:R1:W-:Y:S04]  /*1c710*/  LDGSTS.E.BYPASS.LTC128B.128 [R4+0x18c00], desc[UR38][R2.64+0x40], !P5 ;  /* 0x18c0004002047fae */ /* 0x0003e8000e901d66 */
[----:B------:R1:W-:Y:S01]  /*1c720*/  LDGSTS.E.BYPASS.LTC128B.128 [R4+0x1ac00], desc[UR38][R2.64+0x80], !P4 ;  /* 0x1ac0008002047fae */ /* 0x0003e2000e101d66 */
[----:B------:R-:W-:Y:S01]  /*1c730*/  NOP ;  /* 0x0000000000007918 */ /* 0x000fe20000000000 */
.L_x_2540:
        /* <DEDUP_REMOVED lines=11> */
.L_x_2541:
[----:B------:R1:W-:Y:S01]  /*1c7f0*/  SYNCS.ARRIVE.TRANS64.A1T0 RZ, [R5+URZ+0x2d830], RZ ;  /* 0x02d830ff05ff79a7 */ /* 0x0003e2000810003f */
[----:B------:R-:W-:Y:S05]  /*1c800*/  @!P5 BRA `(.L_x_2542) ;  /* 0x000000000004d947 */ /* 0x000fea0003800000 */
[----:B------:R-:W-:Y:S01]  /*1c810*/  BPT.TRAP 0x1 ;  /* 0x000000040000795c */ /* 0x000fe20000300000 */
.L_x_2542:
[----:B------:R-:W-:Y:S01]  /*1c820*/  SHF.L.U32 R2, R17, 0x1f, RZ ;  /* 0x0000001f11027819 */ /* 0x000fe200000006ff */
[----:B-1----:R-:W-:Y:S01]  /*1c830*/  IMAD R5, R10, 0x8, R22 ;  /* 0x000000080a057824 */ /* 0x002fe200078e0216 */
[----:B------:R-:W-:Y:S03]  /*1c840*/  BSSY B1, `(.L_x_2543) ;  /* 0x0000003000017945 */ /* 0x000fe60003800000 */
[----:B------:R-:W1:Y:S02]  /*1c850*/  SYNCS.PHASECHK.TRANS64.TRYWAIT P0, [R5+URZ+0x2d860], R2 ;  /* 0x02d86002050075a7 */ /* 0x000e64000800017f */
[----:B-1----:R-:W-:Y:S05]  /*1c860*/  @!P0 BRA `(.L_x_2544) ;  /* 0x0000004000c48947 */ /* 0x002fea0003800000 */
.L_x_2671:
[----:B------:R-:W-:Y:S05]  /*1c870*/  BSYNC B1 ;  /* 0x0000000000017941 */ /* 0x000fea0003800000 */
.L_x_2543:
        /* <DEDUP_REMOVED lines=45> */
.L_x_2681:
        /* <DEDUP_REMOVED lines=32> */
.L_x_2546:
        /* <DEDUP_REMOVED lines=12> */
.L_x_2547:
[----:B------:R2:W-:Y:S01]  /*1ce10*/  STL [R1+0x8], R26 ;  /* 0x0000081a01007387 */ /* 0x0005e20000100800 */
[C---:B------:R-:W-:Y:S01]  /*1ce20*/  ISETP.GT.AND P0, PT, R26.reuse, RZ, PT ;  /* 0x000000ff1a00720c */ /* 0x040fe20003f04270 */
[----:B------:R2:W-:Y:S01]  /*1ce30*/  SYNCS.ARRIVE.TRANS64.A1T0 RZ, [R5+URZ+0x2d850], RZ ;  /* 0x02d850ff05ff79a7 */ /* 0x0005e2000810003f */
[----:B------:R-:W-:Y:S02]  /*1ce40*/  VIADD R0, R26, 0xffffffff ;  /* 0xffffffff1a007836 */ /* 0x000fe40000000000 */
[----:B------:R-:W-:Y:S02]  /*1ce50*/  IMAD.MOV.U32 R17, RZ, RZ, R29 ;  /* 0x000000ffff117224 */ /* 0x000fe400078e001d */
[----:B------:R-:W-:-:S07]  /*1ce60*/  IMAD.MOV.U32 R10, RZ, RZ, R25 ;  /* 0x000000ffff0a7224 */ /* 0x000fce00078e0019 */
[----:B--2---:R-:W-:Y:S05]  /*1ce70*/  @P0 BRA `(.L_x_2548) ;  /* 0xfffffff000600947 */ /* 0x004fea000383ffff */
.L_x_2535:
[----:B------:R-:W-:Y:S05]  /*1ce80*/  BSYNC B0 ;  /* 0x0000000000007941 */ /* 0x000fea0003800000 */
.L_x_2534:
        /* <DEDUP_REMOVED lines=17> */
.L_x_2550:
[----:B------:R-:W-:Y:S05]  /*1cfa0*/  BSYNC B0 ;  /* 0x0000000000007941 */ /* 0x000fea0003800000 */
.L_x_2549:
[----:B-1----:R-:W-:-:S05]  /*1cfb0*/  IMAD.U32 R0, RZ, RZ, UR40 ;  /* 0x00000028ff007e24 */ /* 0x002fca000f8e00ff */
[----:B------:R-:W-:-:S13]  /*1cfc0*/  ISETP.NE.AND P0, PT, R0, 0x3, PT ;  /* 0x000000030000780c */ /* 0x000fda0003f05270 */
[----:B------:R-:W-:Y:S05]  /*1cfd0*/  @!P0 BRA `(.L_x_2551) ;  /* 0x0000000000048947 */ /* 0x000fea0003800000 */
[----:B------:R-:W-:Y:S01]  /*1cfe0*/  BPT.TRAP 0x1 ;  /* 0x000000040000795c */ /* 0x000fe20000300000 */
.L_x_2551:
[----:B------:R-:W2:Y:S01]  /*1cff0*/  LDL.LU R2, [R1+0x24] ;  /* 0x0000240001027983 */ /* 0x000ea20000300800 */
[----:B------:R-:W-:Y:S01]  /*1d000*/  IMAD R0, R25, 0x8, R22 ;  /* 0x0000000819007824 */ /* 0x000fe200078e0216 */
[----:B------:R-:W-:Y:S01]  /*1d010*/  SHF.L.U32 R3, R29, 0x1f, RZ ;  /* 0x0000001f1d037819 */ /* 0x000fe200000006ff */
[----:B------:R-:W-:Y:S03]  /*1d020*/  BSSY B0, `(.L_x_2552) ;  /* 0x0000004000007945 */ /* 0x000fe60003800000 */
[----:B------:R-:W1:Y:S01]  /*1d030*/  SYNCS.PHASECHK.TRANS64.TRYWAIT P0, [R0+URZ+0x2d860], R3 ;  /* 0x02d86003000075a7 */ /* 0x000e62000800017f */
[----:B--2---:R-:W-:Y:S01]  /*1d040*/  IMAD R6, R26, -0x80, R2 ;  /* 0xffffff801a067824 */ /* 0x004fe200078e0202 */
[----:B-1----:R-:W-:Y:S06]  /*1d050*/  @!P0 BRA `(.L_x_2553) ;  /* 0x0000004000408947 */ /* 0x002fec0003800000 */
.L_x_2682:
[----:B------:R-:W-:Y:S05]  /*1d060*/  BSYNC B0 ;  /* 0x0000000000007941 */ /* 0x000fea0003800000 */
.L_x_2552:
        /* <DEDUP_REMOVED lines=51> */
.L_x_2692:
        /* <DEDUP_REMOVED lines=13> */
.L_x_2555:
        /* <DEDUP_REMOVED lines=11> */
.L_x_2556:
[----:B------:R-:W-:Y:S01]  /*1d520*/  VIADD R25, R25, 0x1 ;  /* 0x0000000119197836 */ /* 0x000fe20000000000 */
[----:B------:R0:W-:Y:S04]  /*1d530*/  SYNCS.ARRIVE.TRANS64.A1T0 RZ, [R0+URZ+0x2d850], RZ ;  /* 0x02d850ff00ff79a7 */ /* 0x0001e8000810003f */
[----:B------:R-:W-:-:S04]  /*1d540*/  ISETP.NE.AND P0, PT, R25, 0x2, PT ;  /* 0x000000021900780c */ /* 0x000fc80003f05270 */
[----:B0-----:R-:W-:Y:S02]  /*1d550*/  SEL R0, RZ, 0x1, P0 ;  /* 0x00000001ff007807 */ /* 0x001fe40000000000 */
[----:B------:R-:W-:Y:S02]  /*1d560*/  SEL R25, R25, RZ, P0 ;  /* 0x000000ff19197207 */ /* 0x000fe40000000000 */
[----:B------:R-:W-:-:S07]  /*1d570*/  LOP3.LUT R29, R29, R0, RZ, 0x3c, !PT ;  /* 0x000000001d1d7212 */ /* 0x000fce00078e3cff */
.L_x_2515:
[----:B------:R-:W-:Y:S05]  /*1d580*/  BSYNC B7 ;  /* 0x0000000000077941 */ /* 0x000fea0003800000 */
.L_x_2513:
[----:B------:R-:W3:Y:S02]  /*1d590*/  LDL R0, [R1] ;  /* 0x0000000001007983 */ /* 0x000ee40000100800 */
[----:B---3--:R-:W-:-:S13]  /*1d5a0*/  LOP3.LUT P0, RZ, R0, 0x10, RZ, 0xc0, !PT ;  /* 0x0000001000ff7812 */ /* 0x008fda000780c0ff */
        /* <DEDUP_REMOVED lines=10> */
.L_x_2557:
        /* <DEDUP_REMOVED lines=17> */
[----:B0-----:R-:W-:Y:S01]  /*1d760*/  MOV R2, RZ ;  /* 0x000000ff00027202 */ /* 0x001fe20000000f00 */
        /* <DEDUP_REMOVED lines=17> */
[----:B------:R0:W2:Y:S02]  /*1d880*/  SHFL.IDX PT, R14, R3, 0x1f, 0x1f ;  /* 0x03e01f00030e7f89 */ /* 0x0000a400000e0000 */
.L_x_2702:
[----:B------:R-:W-:Y:S02]  /*1d890*/  ULDC UR4, c[0x0][0xc38] ;  /* 0x00030e0000047ab9 */ /* 0x000fe40000000800 */
[----:B------:R-:W-:-:S04]  /*1d8a0*/  IMAD.U32 R4, RZ, RZ, UR4 ;  /* 0x00000004ff047e24 */ /* 0x000fc8000f8e00ff */
[----:B--2---:R-:W-:-:S04]  /*1d8b0*/  IMAD R5, R14, R4, RZ ;  /* 0x000000040e057224 */ /* 0x004fc800078e02ff */
[----:B------:R-:W-:-:S05]  /*1d8c0*/  IMAD.IADD R16, R16, 0x1, R5 ;  /* 0x0000000110107824 */ /* 0x000fca00078e0205 */
[----:B------:R-:W-:-:S13]  /*1d8d0*/  ISETP.GT.AND P6, PT, R16, R0, PT ;  /* 0x000000001000720c */ /* 0x000fda0003fc4270 */
[----:B------:R-:W-:Y:S05]  /*1d8e0*/  @P6 BRA `(.L_x_2560) ;  /* 0x00000000009c6947 */ /* 0x000fea0003800000 */
.L_x_2565:
        /* <DEDUP_REMOVED lines=11> */
[----:B0-----:R-:W0:Y:S02]  /*1d9a0*/  LDC.64 R2, c[0x0][0xc80] ;  /* 0x00032000ff027b82 */ /* 0x001e240000000a00 */
[----:B0-----:R-:W-:-:S06]  /*1d9b0*/  IMAD.WIDE R2, R5, 0x4, R2 ;  /* 0x0000000405027825 */ /* 0x001fcc00078e0202 */
[----:B------:R2:W5:Y:S02]  /*1d9c0*/  LDG.E R2, desc[UR38][R2.64] ;  /* 0x0000002602027981 */ /* 0x000564000c1e1900 */
.L_x_2563:
[----:B------:R-:W-:Y:S05]  /*1d9d0*/  BSYNC B0 ;  /* 0x0000000000007941 */ /* 0x000fea0003800000 */
.L_x_2562:
[----:B------:R-:W-:-:S03]  /*1d9e0*/  UMOV UR4, 0xffffffff ;  /* 0xffffffff00047882 */ /* 0x000fc60000000000 */
[----:B------:R-:W-:Y:S05]  /*1d9f0*/  BRA.DIV UR4, `(.L_x_2564) ;  /* 0x0000004204807947 */ /* 0x000fea000b800000 */
[----:B-----5:R-:W3:Y:S02]  /*1da00*/  SHFL.UP PT, R14, R2, 0x1, RZ ;  /* 0x04200000020e7989 */ /* 0x020ee400000e00ff */
[----:B---3--:R-:W-:-:S05]  /*1da10*/  SEL R13, R14, RZ, P1 ;  /* 0x000000ff0e0d7207 */ /* 0x008fca0000800000 */
[----:B------:R-:W-:-:S05]  /*1da20*/  IMAD.IADD R13, R2, 0x1, R13 ;  /* 0x00000001020d7824 */ /* 0x000fca00078e020d */
[----:B------:R-:W3:Y:S02]  /*1da30*/  SHFL.UP PT, R14, R13, 0x2, RZ ;  /* 0x044000000d0e7989 */ /* 0x000ee400000e00ff */
[----:B---3--:R-:W-:-:S05]  /*1da40*/  SEL R14, R14, RZ, P2 ;  /* 0x000000ff0e0e7207 */ /* 0x008fca0001000000 */
[----:B0-2---:R-:W-:-:S05]  /*1da50*/  IMAD.IADD R3, R13, 0x1, R14 ;  /* 0x000000010d037824 */ /* 0x005fca00078e020e */
        /* <DEDUP_REMOVED lines=10> */
.L_x_2710:
[----:B------:R-:W-:Y:S02]  /*1db00*/  ULDC UR4, c[0x0][0xc38] ;  /* 0x00030e0000047ab9 */ /* 0x000fe40000000800 */
[----:B------:R-:W-:-:S04]  /*1db10*/  IMAD.U32 R4, RZ, RZ, UR4 ;  /* 0x00000004ff047e24 */ /* 0x000fc8000f8e00ff */
[----:B--2---:R-:W-:-:S04]  /*1db20*/  IMAD R5, R14, R4, RZ ;  /* 0x000000040e057224 */ /* 0x004fc800078e02ff */
[----:B------:R-:W-:-:S05]  /*1db30*/  IMAD.IADD R16, R5, 0x1, R16 ;  /* 0x0000000105107824 */ /* 0x000fca00078e0210 */
[----:B------:R-:W-:-:S13]  /*1db40*/  ISETP.GT.AND P6, PT, R16, R0, PT ;  /* 0x000000001000720c */ /* 0x000fda0003fc4270 */
[----:B------:R-:W-:Y:S05]  /*1db50*/  @!P6 BRA `(.L_x_2565) ;  /* 0xfffffffc0064e947 */ /* 0x000fea000383ffff */
.L_x_2560:
        /* <DEDUP_REMOVED lines=8> */
.L_x_2714:
[----:B------:R-:W-:Y:S01]  /*1dbe0*/  ISETP.NE.AND P0, PT, R5, RZ, PT ;  /* 0x000000ff0500720c */ /* 0x000fe20003f05270 */
[----:B------:R-:W-:-:S12]  /*1dbf0*/  IMAD.MOV.U32 R5, RZ, RZ, RZ ;  /* 0x000000ffff057224 */ /* 0x000fd800078e00ff */
[----:B------:R-:W-:Y:S05]  /*1dc00*/  @!P0 BRA `(.L_x_2567) ;  /* 0x0000000000108947 */ /* 0x000fea0003800000 */
[----:B------:R-:W-:Y:S01]  /*1dc10*/  UMOV UR4, 0xffffffff ;  /* 0xffffffff00047882 */ /* 0x000fe20000000000 */
[----:B------:R-:W-:Y:S02]  /*1dc20*/  VIADD R12, R6, 0xffffffff ;  /* 0xffffffff060c7836 */ /* 0x000fe40000000000 */
[----:B------:R-:W-:Y:S05]  /*1dc30*/  BRA.DIV UR4, `(.L_x_2568) ;  /* 0x0000004204f47947 */ /* 0x000fea000b800000 */
[----:B------:R4:W0:Y:S02]  /*1dc40*/  SHFL.IDX PT, R5, R3, R12, 0x1f ;  /* 0x00001f0c03057589 */ /* 0x00082400000e0000 */
.L_x_2567:
[----:B0-2-4-:R-:W0:Y:S01]  /*1dc50*/  LDC.64 R2, c[0x0][0xc90] ;  /* 0x00032400ff027b82 */ /* 0x015e220000000a00 */
[----:B------:R-:W-:-:S04]  /*1dc60*/  IMAD.IADD R19, R6, 0x1, R19 ;  /* 0x0000000106137824 */ /* 0x000fc800078e0213 */
[----:B0-----:R-:W-:-:S05]  /*1dc70*/  IMAD.WIDE R2, R19, 0x4, R2 ;  /* 0x0000000413027825 */ /* 0x001fca00078e0202 */
[----:B------:R0:W3:Y:S01]  /*1dc80*/  LDG.E R7, desc[UR38][R2.64] ;  /* 0x0000002602077981 */ /* 0x0000e2000c1e1900 */
[----:B------:R-:W-:Y:S02]  /*1dc90*/  IMAD R16, R5, R4, R16 ;  /* 0x0000000405107224 */ /* 0x000fe400078e0210 */
[----:B0-----:R-:W-:Y:S02]  /*1dca0*/  IMAD.MOV.U32 R2, RZ, RZ, RZ ;  /* 0x000000ffff027224 */ /* 0x001fe400078e00ff */
[----:B---3--:R-:W-:-:S05]  /*1dcb0*/  IMAD R6, R17, R7, RZ ;  /* 0x0000000711067224 */ /* 0x008fca00078e02ff */
[----:B------:R-:W-:-:S04]  /*1dcc0*/  IABS R8, R6 ;  /* 0x0000000600087213 */ /* 0x000fc80000000000 */
[----:B-1----:R-:W0:Y:S08]  /*1dcd0*/  I2F.RP R9, R8 ;  /* 0x0000000800097306 */ /* 0x002e300000209400 */
        /* <DEDUP_REMOVED lines=57> */
.L_x_2561:
[----:B------:R-:W-:Y:S01]  /*1e070*/  UMOV UR4, URZ ;  /* 0x0000003f00047c82 */ /* 0x000fe20008000000 */
[----:B------:R-:W-:Y:S01]  /*1e080*/  UMOV UR5, URZ ;  /* 0x0000003f00057c82 */ /* 0x000fe20008000000 */
[----:B------:R-:W-:Y:S01]  /*1e090*/  ULDC UR6, c[0x0][0xc3c] ;  /* 0x00030f0000067ab9 */ /* 0x000fe20000000800 */
[----:B------:R-:W-:Y:S02]  /*1e0a0*/  IMAD.MOV.U32 R16, RZ, RZ, R0 ;  /* 0x000000ffff107224 */ /* 0x000fe400078e0000 */
[----:B------:R-:W-:Y:S02]  /*1e0b0*/  IMAD.U32 R17, RZ, RZ, UR4 ;  /* 0x00000004ff117e24 */ /* 0x000fe4000f8e00ff */
[----:B------:R-:W-:Y:S02]  /*1e0c0*/  IMAD.U32 R18, RZ, RZ, UR5 ;  /* 0x00000005ff127e24 */ /* 0x000fe4000f8e00ff */
[----:B------:R-:W-:-:S07]  /*1e0d0*/  IMAD.U32 R19, RZ, RZ, UR6 ;  /* 0x00000006ff137e24 */ /* 0x000fce000f8e00ff */
.L_x_2569:
[----:B------:R-:W2:Y:S01]  /*1e0e0*/  S2R R0, SR_TID.X ;  /* 0x0000000000007919 */ /* 0x000ea20000002100 */
[----:B------:R-:W-:Y:S05]  /*1e0f0*/  WARPSYNC.ALL ;  /* 0x0000000000007948 */ /* 0x000fea0003800000 */
[----:B------:R-:W-:Y:S01]  /*1e100*/  BAR.SYNC.DEFER_BLOCKING 0x4, 0x200 ;  /* 0x0108000000007b1d */ /* 0x000fe20000010000 */
[----:B--2---:R-:W-:-:S04]  /*1e110*/  LOP3.LUT R0, R0, 0x1f, RZ, 0xc0, !PT ;  /* 0x0000001f00007812 */ /* 0x004fc800078ec0ff */
[----:B------:R-:W-:-:S13]  /*1e120*/  ISETP.NE.AND P0, PT, R0, RZ, PT ;  /* 0x000000ff0000720c */ /* 0x000fda0003f05270 */
[----:B0-----:R-:W0:Y:S01]  /*1e130*/  @!P0 S2R R3, SR_CgaCtaId ;  /* 0x0000000000038919 */ /* 0x001e220000008800 */
[----:B------:R-:W-:-:S04]  /*1e140*/  @!P0 MOV R0, 0x400 ;  /* 0x0000040000008802 */ /* 0x000fc80000000f00 */
[----:B0-----:R-:W-:-:S05]  /*1e150*/  @!P0 LEA R22, R3, R0, 0x18 ;  /* 0x0000000003168211 */ /* 0x001fca00078ec0ff */
[----:B------:R0:W-:Y:S01]  /*1e160*/  @!P0 STS.128 [R22+0x2d8d0], R16 ;  /* 0x02d8d01016008388 */ /* 0x0001e20000000c00 */
[----:B------:R-:W-:Y:S06]  /*1e170*/  BAR.ARV 0x5, 0x200 ;  /* 0x0148000000007b1d */ /* 0x000fec0000002000 */
.L_x_2558:
[----:B------:R-:W-:Y:S02]  /*1e180*/  ULDC UR4, c[0x0][0xc3c] ;  /* 0x00030f0000047ab9 */ /* 0x000fe40000000800 */
[----:B----4-:R-:W-:-:S13]  /*1e190*/  ISETP.GE.AND P0, PT, R19, UR4, PT ;  /* 0x0000000413007c0c */ /* 0x010fda000bf06270 */
[----:B------:R-:W-:Y:S05]  /*1e1a0*/  @!P0 BRA `(.L_x_2570) ;  /* 0xffffffa000908947 */ /* 0x000fea000383ffff */
[----:B------:R-:W-:Y:S05]  /*1e1b0*/  BSYNC B8 ;  /* 0x0000000000087941 */ /* 0x000fea0003800000 */
.L_x_2469:
[----:B0-----:R-:W4:Y:S01]  /*1e1c0*/  LDL.LU R0, [R1+0x48] ;  /* 0x0000480001007983 */ /* 0x001f220000300800 */
[----:B------:R-:W-:Y:S01]  /*1e1d0*/  BSSY B0, `(.L_x_2571) ;  /* 0x000000b000007945 */ /* 0x000fe20003800000 */
[----:B------:R-:W0:Y:S01]  /*1e1e0*/  S2R R5, SR_CgaCtaId ;  /* 0x0000000000057919 */ /* 0x000e220000008800 */
[----:B----4-:R-:W-:-:S05]  /*1e1f0*/  VIADD R0, R0, 0x1 ;  /* 0x0000000100007836 */ /* 0x010fca0000000000 */
        /* <DEDUP_REMOVED lines=8> */
.L_x_2717:
[----:B------:R-:W-:Y:S05]  /*1e280*/  BSYNC B0 ;  /* 0x0000000000007941 */ /* 0x000fea0003800000 */
.L_x_2571:
[----:B------:R-:W-:-:S03]  /*1e290*/  UMOV UR4, 0xffffffff ;  /* 0xffffffff00047882 */ /* 0x000fc60000000000 */
[----:B------:R-:W-:Y:S05]  /*1e2a0*/  BRA.DIV UR4, `(.L_x_2573) ;  /* 0x0000003e04947947 */ /* 0x000fea000b800000 */
[----:B0-----:R-:W0:Y:S02]  /*1e2b0*/  S2R R0, SR_TID.X ;  /* 0x0000000000007919 */ /* 0x001e240000002100 */
[----:B0-----:R-:W-:-:S04]  /*1e2c0*/  SHF.R.U32.HI R0, RZ, 0x5, R0 ;  /* 0x00000005ff007819 */ /* 0x001fc80000011600 */
[----:B------:R-:W-:-:S05]  /*1e2d0*/  LOP3.LUT R0, R0, 0x3, RZ, 0xc0, !PT ;  /* 0x0000000300007812 */ /* 0x000fca00078ec0ff */
[----:B------:R0:W4:Y:S02]  /*1e2e0*/  SHFL.IDX PT, R14, R0, RZ, 0x1f ;  /* 0x00001fff000e7589 */ /* 0x00012400000e0000 */
.L_x_2720:
[----:B----4-:R-:W-:-:S13]  /*1e2f0*/  ISETP.NE.AND P0, PT, R14, RZ, PT ;  /* 0x000000ff0e00720c */ /* 0x010fda0003f05270 */
[----:B------:R-:W-:Y:S05]  /*1e300*/  @P0 BRA `(.L_x_2304) ;  /* 0x0000000000880947 */ /* 0x000fea0003800000 */
[----:B------:R-:W-:-:S03]  /*1e310*/  UMOV UR4, 0xffffffff ;  /* 0xffffffff00047882 */ /* 0x000fc60000000000 */
[----:B------:R-:W-:Y:S05]  /*1e320*/  BRA.DIV UR4, `(.L_x_2574) ;  /* 0x0000003e04a87947 */ /* 0x000fea000b800000 */
[----:B------:R-:W-:-:S13]  /*1e330*/  ELECT P6, URZ, PT ;  /* 0x00000000003f782f */ /* 0x000fda00038c0000 */
.L_x_2723:
[----:B------:R-:W-:Y:S05]  /*1e340*/  @!P6 BRA `(.L_x_2304) ;  /* 0x000000000078e947 */ /* 0x000fea0003800000 */
[----:B------:R-:W-:-:S06]  /*1e350*/  ULOP3.LUT UR4, UR36, 0x2, URZ, 0xfc, !UPT ;  /* 0x0000000224047892 */ /* 0x000fcc000f8efc3f */
[----:B0-----:R-:W-:-:S05]  /*1e360*/  IMAD.U32 R0, RZ, RZ, UR4 ;  /* 0x00000004ff007e24 */ /* 0x001fca000f8e00ff */
[----:B------:R-:W-:-:S13]  /*1e370*/  ISETP.NE.AND P0, PT, R0, 0x3, PT ;  /* 0x000000030000780c */ /* 0x000fda0003f05270 */
[----:B------:R-:W-:Y:S05]  /*1e380*/  @!P0 BRA `(.L_x_2575) ;  /* 0x0000000000048947 */ /* 0x000fea0003800000 */
[----:B------:R-:W-:Y:S01]  /*1e390*/  BPT.TRAP 0x1 ;  /* 0x000000040000795c */ /* 0x000fe20000300000 */
.L_x_2575:
[----:B------:R-:W-:Y:S01]  /*1e3a0*/  IMAD R3, R25, 0x8, R5 ;  /* 0x0000000819037824 */ /* 0x000fe200078e0205 */
[----:B------:R-:W-:Y:S01]  /*1e3b0*/  SHF.L.U32 R2, R29, 0x1f, RZ ;  /* 0x0000001f1d027819 */ /* 0x000fe200000006ff */
[----:B------:R-:W-:-:S03]  /*1e3c0*/  VIADD R25, R25, 0x1 ;  /* 0x0000000119197836 */ /* 0x000fc60000000000 */
[----:B------:R-:W0:Y:S02]  /*1e3d0*/  SYNCS.PHASECHK.TRANS64.TRYWAIT P1, [R3+URZ+0x2d840], R2 ;  /* 0x02d84002030075a7 */ /* 0x000e24000802017f */
[----:B------:R-:W-:-:S04]  /*1e3e0*/  ISETP.NE.AND P2, PT, R25, 0x2, PT ;  /* 0x000000021900780c */ /* 0x000fc80003f45270 */
[----:B------:R-:W-:Y:S01]  /*1e3f0*/  SEL R0, RZ, 0x1, P2 ;  /* 0x00000001ff007807 */ /* 0x000fe20001000000 */
[----:B0-----:R-:W-:Y:S08]  /*1e400*/  @!P1 BRA `(.L_x_2576) ;  /* 0x0000003c00909947 */ /* 0x001ff00003800000 */
.L_x_2724:
[----:B------:R-:W-:Y:S02]  /*1e410*/  SEL R25, R25, RZ, P2 ;  /* 0x000000ff19197207 */ /* 0x000fe40001000000 */
[----:B------:R-:W-:Y:S01]  /*1e420*/  LOP3.LUT R0, R29, R0, RZ, 0x3c, !PT ;  /* 0x000000001d007212 */ /* 0x000fe200078e3cff */
[----:B------:R-:W-:Y:S06]  /*1e430*/  @!P0 BRA `(.L_x_2577) ;  /* 0x0000000000048947 */ /* 0x000fec0003800000 */
[----:B------:R-:W-:Y:S01]  /*1e440*/  BPT.TRAP 0x1 ;  /* 0x000000040000795c */ /* 0x000fe20000300000 */
.L_x_2577:
[----:B------:R-:W-:Y:S01]  /*1e450*/  IMAD R25, R25, 0x8, R5 ;  /* 0x0000000819197824 */ /* 0x000fe200078e0205 */
[----:B------:R-:W-:-:S04]  /*1e460*/  SHF.L.U32 R0, R0, 0x1f, RZ ;  /* 0x0000001f00007819 */ /* 0x000fc800000006ff */
[----:B------:R-:W4:Y:S02]  /*1e470*/  SYNCS.PHASECHK.TRANS64.TRYWAIT P1, [R25+URZ+0x2d840], R0 ;  /* 0x02d84000190075a7 */ /* 0x000f24000802017f */
[----:B----4-:R-:W-:Y:S05]  /*1e480*/  @!P1 BRA `(.L_x_2578) ;  /* 0x0000003c00849947 */ /* 0x010fea0003800000 */
.L_x_2725:
[----:B------:R-:W-:Y:S05]  /*1e490*/  @!P0 BRA `(.L_x_2579) ;  /* 0x0000000000048947 */ /* 0x000fea0003800000 */
[----:B------:R-:W-:Y:S01]  /*1e4a0*/  BPT.TRAP 0x1 ;  /* 0x000000040000795c */ /* 0x000fe20000300000 */
.L_x_2579:
[----:B------:R-:W5:Y:S02]  /*1e4b0*/  SYNCS.PHASECHK.TRANS64.TRYWAIT P1, [R3+URZ+0x2d860], R2 ;  /* 0x02d86002030075a7 */ /* 0x000f64000802017f */
[----:B-----5:R-:W-:Y:S05]  /*1e4c0*/  @!P1 BRA `(.L_x_2580) ;  /* 0x0000003c00889947 */ /* 0x020fea0003800000 */
.L_x_2726:
[----:B------:R-:W-:Y:S05]  /*1e4d0*/  @!P0 BRA `(.L_x_2581) ;  /* 0x0000000000048947 */ /* 0x000fea0003800000 */
[----:B------:R-:W-:Y:S01]  /*1e4e0*/  BPT.TRAP 0x1 ;  /* 0x000000040000795c */ /* 0x000fe20000300000 */
.L_x_2581:
[----:B------:R0:W0:Y:S02]  /*1e4f0*/  SYNCS.PHASECHK.TRANS64.TRYWAIT P0, [R25+URZ+0x2d860], R0 ;  /* 0x02d86000190075a7 */ /* 0x000024000800017f */
[----:B0-----:R-:W-:Y:S05]  /*1e500*/  @!P0 NANOSLEEP.SYNCS 0x989680 ;  /* 0x009896800000895d */ /* 0x001fea0003900000 */
[----:B------:R-:W0:Y:S02]  /*1e510*/  @!P0 SYNCS.PHASECHK.TRANS64 P0, [R25+URZ+0x2d860], R0 ;  /* 0x02d86000190085a7 */ /* 0x000e24000800007f */
[----:B0-----:R-:W-:Y:S05]  /*1e520*/  @!P0 BRA `(.L_x_2581) ;  /* 0xfffffffc00f08947 */ /* 0x001fea000383ffff */
.L_x_2304:
[----:B------:R-:W-:Y:S05]  /*1e530*/  BSYNC B9 ;  /* 0x0000000000097941 */ /* 0x000fea0003800000 */
.L_x_2301:
[----:B------:R-:W-:Y:S05]  /*1e540*/  EXIT ;  /* 0x000000000000794d */ /* 0x000fea0003800000 */
.L_x_2320:
[----:B0-----:R0:W1:Y:S02]  /*1e550*/  SYNCS.PHASECHK.TRANS64.TRYWAIT P4, [R32+URZ+0x2d890], R85 ;  /* 0x02d89055200075a7 */ /* 0x001064000808017f */
[----:B-1----:R-:W-:Y:S05]  /*1e560*/  @!P4 NANOSLEEP.SYNCS 0x989680 ;  /* 0x009896800000c95d */ /* 0x002fea0003900000 */
[----:B------:R-:W1:Y:S02]  /*1e570*/  @!P4 SYNCS.PHASECHK.TRANS64 P4, [R32+URZ+0x2d890], R85 ;  /* 0x02d890552000c5a7 */ /* 0x000e64000808007f */
[----:B-1----:R-:W-:Y:S05]  /*1e580*/  @!P4 BRA `(.L_x_2320) ;  /* 0xfffffffc00f0c947 */ /* 0x002fea000383ffff */
[----:B------:R-:W-:Y:S05]  /*1e590*/  BRA `(.L_x_2582) ;  /* 0xfffffe4c00587947 */ /* 0x000fea000383ffff */
.L_x_2321:
        /* <DEDUP_REMOVED lines=8> */
.L_x_2584:
[----:B------:R-:W-:Y:S05]  /*1e620*/  BSYNC B1 ;  /* 0x0000000000017941 */ /* 0x000fea0003800000 */
.L_x_2583:
[----:B------:R-:W-:Y:S01]  /*1e630*/  IMAD.MOV.U32 R13, RZ, RZ, R60 ;  /* 0x000000ffff0d7224 */ /* 0x000fe200078e003c */
[----:B------:R-:W-:Y:S01]  /*1e640*/  MOV R11, 0x1e1f ;  /* 0x00001e1f000b7802 */ /* 0x000fe20000000f00 */
[----:B------:R-:W-:Y:S02]  /*1e650*/  IMAD.MOV.U32 R12, RZ, RZ, RZ ;  /* 0x000000ffff0c7224 */ /* 0x000fe400078e00ff */
[----:B------:R-:W-:Y:S02]  /*1e660*/  IMAD.MOV.U32 R15, RZ, RZ, -0x1 ;  /* 0xffffffffff0f7424 */ /* 0x000fe400078e00ff */
[----:B------:R-:W-:-:S07]  /*1e670*/  IMAD.MOV.U32 R61, RZ, RZ, R14 ;  /* 0x000000ffff3d7224 */ /* 0x000fce00078e000e */
[----:B------:R-:W-:Y:S05]  /*1e680*/  WARPSYNC.COLLECTIVE R15, `(.L_x_2585) ;  /* 0x000000000f087348 */ /* 0x000fea0003c00000 */
[----:B------:R0:W1:Y:S02]  /*1e690*/  SHFL.IDX P6, R14, R13, R12, R11 ;  /* 0x0000000c0d0e7389 */ /* 0x00006400000c000b */
[----:B01----:R-:W-:Y:S01]  /*1e6a0*/  ENDCOLLECTIVE ;  /* 0x000000000000791b */ /* 0x003fe20003800000 */
.L_x_2585:
[----:B------:R-:W-:Y:S01]  /*1e6b0*/  IMAD.MOV.U32 R60, RZ, RZ, R14 ;  /* 0x000000ffff3c7224 */ /* 0x000fe200078e000e */
[----:B------:R-:W-:Y:S06]  /*1e6c0*/  BRA `(.L_x_2586) ;  /* 0xfffffe4c00207947 */ /* 0x000fec000383ffff */
.L_x_2349:
[----:B0-----:R0:W1:Y:S02]  /*1e6d0*/  SYNCS.PHASECHK.TRANS64.TRYWAIT P4, [R32+URZ+0x2d890], R85 ;  /* 0x02d89055200075a7 */ /* 0x001064000808017f */
[----:B-1----:R-:W-:Y:S05]  /*1e6e0*/  @!P4 NANOSLEEP.SYNCS 0x989680 ;  /* 0x009896800000c95d */ /* 0x002fea0003900000 */
[----:B------:R-:W1:Y:S02]  /*1e6f0*/  @!P4 SYNCS.PHASECHK.TRANS64 P4, [R32+URZ+0x2d890], R85 ;  /* 0x02d890552000c5a7 */ /* 0x000e64000808007f */
[----:B-1----:R-:W-:Y:S05]  /*1e700*/  @!P4 BRA `(.L_x_2349) ;  /* 0xfffffffc00f0c947 */ /* 0x002fea000383ffff */
[----:B------:R-:W-:Y:S05]  /*1e710*/  BRA `(.L_x_2587) ;  /* 0xfffffe68001c7947 */ /* 0x000fea000383ffff */
.L_x_2350:
        /* <DEDUP_REMOVED lines=8> */
.L_x_2589:
[----:B------:R-:W-:Y:S05]  /*1e7a0*/  BSYNC B1 ;  /* 0x0000000000017941 */ /* 0x000fea0003800000 */
.L_x_2588:
        /* <DEDUP_REMOVED lines=8> */
.L_x_2590:
[----:B------:R-:W-:Y:S01]  /*1e830*/  IMAD.MOV.U32 R88, RZ, RZ, R14 ;  /* 0x000000ffff587224 */ /* 0x000fe200078e000e */
[----:B------:R-:W-:Y:S06]  /*1e840*/  BRA `(.L_x_2591) ;  /* 0xfffffe6400e47947 */ /* 0x000fec000383ffff */
.L_x_2363:
[----:B0-----:R0:W1:Y:S02]  /*1e850*/  SYNCS.PHASECHK.TRANS64.TRYWAIT P3, [R32+URZ+0x2d890], R85 ;  /* 0x02d89055200075a7 */ /* 0x001064000806017f */
[----:B-1----:R-:W-:Y:S05]  /*1e860*/  @!P3 NANOSLEEP.SYNCS 0x989680 ;  /* 0x009896800000b95d */ /* 0x002fea0003900000 */
[----:B------:R-:W1:Y:S02]  /*1e870*/  @!P3 SYNCS.PHASECHK.TRANS64 P3, [R32+URZ+0x2d890], R85 ;  /* 0x02d890552000b5a7 */ /* 0x000e64000806007f */
[----:B-1----:R-:W-:Y:S05]  /*1e880*/  @!P3 BRA `(.L_x_2363) ;  /* 0xfffffffc00f0b947 */ /* 0x002fea000383ffff */
[----:B------:R-:W-:Y:S05]  /*1e890*/  BRA `(.L_x_2592) ;  /* 0xfffffe8000347947 */ /* 0x000fea000383ffff */
.L_x_2364:
[----:B------:R-:W-:Y:S01]  /*1e8a0*/  BSSY B1, `(.L_x_2593) ;  /* 0x0000007000017945 */ /* 0x000fe20003800000 */
[----:B------:R-:W-:Y:S02]  /*1e8b0*/  IMAD.MOV.U32 R12, RZ, RZ, RZ ;  /* 0x000000ffff0c7224 */ /* 0x000fe400078e00ff */
[----:B------:R-:W-:Y:S02]  /*1e8c0*/  IMAD.MOV.U32 R11, RZ, RZ, 0x1e1f ;  /* 0x00001e1fff0b7424 */ /* 0x000fe400078e00ff */
[----:B------:R-:W-:-:S07]  /*1e8d0*/  IMAD.MOV.U32 R15, RZ, RZ, -0x1 ;  /* 0xffffffffff0f7424 */ /* 0x000fce00078e00ff */
[----:B0-----:R-:W-:Y:S05]  /*1e8e0*/  WARPSYNC.COLLECTIVE R15, `(.L_x_2594) ;  /* 0x000000000f087348 */ /* 0x001fea0003c00000 */
[----:B------:R1:W2:Y:S02]  /*1e8f0*/  SHFL.IDX P6, R14, R13, R12, R11 ;  /* 0x0000000c0d0e7389 */ /* 0x0002a400000c000b */
[----:B012---:R-:W-:Y:S01]  /*1e900*/  ENDCOLLECTIVE ;  /* 0x000000000000791b */ /* 0x007fe20003800000 */
.L_x_2594:
[----:B------:R-:W-:Y:S05]  /*1e910*/  BSYNC B1 ;  /* 0x0000000000017941 */ /* 0x000fea0003800000 */
.L_x_2593:
        /* <DEDUP_REMOVED lines=8> */
.L_x_2595:
[----:B------:R-:W-:Y:S01]  /*1e9a0*/  IMAD.MOV.U32 R42, RZ, RZ, R14 ;  /* 0x000000ffff2a7224 */ /* 0x000fe200078e000e */
[----:B------:R-:W-:Y:S06]  /*1e9b0*/  BRA `(.L_x_2596) ;  /* 0xfffffe8000587947 */ /* 0x000fec000383ffff */
.L_x_2368:
[----:B------:R0:W0:Y:S02]  /*1e9c0*/  SYNCS.PHASECHK.TRANS64.TRYWAIT P2, [R32+URZ+0x2d8b0], R85 ;  /* 0x02d8b055200075a7 */ /* 0x000024000804017f */
[----:B0-----:R-:W-:Y:S05]  /*1e9d0*/  @!P2 NANOSLEEP.SYNCS 0x989680 ;  /* 0x009896800000a95d */ /* 0x001fea0003900000 */
[----:B------:R-:W0:Y:S02]  /*1e9e0*/  @!P2 SYNCS.PHASECHK.TRANS64 P2, [R32+URZ+0x2d8b0], R85 ;  /* 0x02d8b0552000a5a7 */ /* 0x000e24000804007f */
[----:B0-----:R-:W-:Y:S05]  /*1e9f0*/  @!P2 BRA `(.L_x_2368) ;  /* 0xfffffffc00f0a947 */ /* 0x001fea000383ffff */
[----:B------:R-:W-:Y:S05]  /*1ea00*/  BRA `(.L_x_2597) ;  /* 0xfffffe84003c7947 */ /* 0x000fea000383ffff */
.L_x_2374:
        /* <DEDUP_REMOVED lines=10> */
[----:B--2--5:R-:W-:Y:S05]  /*1eab0*/  WARPSYNC.COLLECTIVE R15, `(.L_x_2599) ;  /* 0x000000000f087348 */ /* 0x024fea0003c00000 */
[----:B------:R0:W1:Y:S02]  /*1eac0*/  SHFL.IDX P6, R14, R13, R12, R11 ;  /* 0x0000000c0d0e7389 */ /* 0x00006400000c000b */
[----:B012--5:R-:W-:Y:S01]  /*1ead0*/  ENDCOLLECTIVE ;  /* 0x000000000000791b */ /* 0x027fe20003800000 */
.L_x_2599:
[----:B------:R-:W-:Y:S05]  /*1eae0*/  BSYNC B0 ;  /* 0x0000000000007941 */ /* 0x000fea0003800000 */
.L_x_2598:
[----:B------:R0:W-:Y:S01]  /*1eaf0*/  STL [R1+0x5c], R14 ;  /* 0x00005c0e01007387 */ /* 0x0001e20000100800 */
[----:B------:R-:W-:Y:S05]  /*1eb00*/  BRA `(.L_x_2600) ;  /* 0xfffffe8c00347947 */ /* 0x000fea000383ffff */
.L_x_2385:
[----:B------:R-:W-:Y:S01]  /*1eb10*/  BSSY B1, `(.L_x_2601) ;  /* 0x0000007000017945 */ /* 0x000fe20003800000 */
[----:B------:R-:W-:Y:S02]  /*1eb20*/  IMAD.MOV.U32 R12, RZ, RZ, RZ ;  /* 0x000000ffff0c7224 */ /* 0x000fe400078e00ff */
[----:B------:R-:W-:Y:S02]  /*1eb30*/  IMAD.MOV.U32 R11, RZ, RZ, 0x1e1f ;  /* 0x00001e1fff0b7424 */ /* 0x000fe400078e00ff */
[----:B------:R-:W-:-:S07]  /*1eb40*/  IMAD.MOV.U32 R15, RZ, RZ, -0x1 ;  /* 0xffffffffff0f7424 */ /* 0x000fce00078e00ff */
[----:B0-2---:R-:W-:Y:S05]  /*1eb50*/  WARPSYNC.COLLECTIVE R15, `(.L_x_2602) ;  /* 0x000000000f087348 */ /* 0x005fea0003c00000 */
[----:B0-----:R0:W1:Y:S02]  /*1eb60*/  SHFL.IDX P6, R14, R13, R12, R11 ;  /* 0x0000000c0d0e7389 */ /* 0x00106400000c000b */
[----:B012---:R-:W-:Y:S01]  /*1eb70*/  ENDCOLLECTIVE ;  /* 0x000000000000791b */ /* 0x007fe20003800000 */
.L_x_2602:
[----:B------:R-:W-:Y:S05]  /*1eb80*/  BSYNC B1 ;  /* 0x0000000000017941 */ /* 0x000fea0003800000 */
.L_x_2601:
        /* <DEDUP_REMOVED lines=8> */
.L_x_2603:
[----:B------:R-:W-:Y:S02]  /*1ec10*/  IMAD.MOV.U32 R13, RZ, RZ, R5 ;  /* 0x000000ffff0d7224 */ /* 0x000fe400078e0005 */
[----:B------:R-:W-:-:S07]  /*1ec20*/  IMAD.MOV.U32 R0, RZ, RZ, R14 ;  /* 0x000000ffff007224 */ /* 0x000fce00078e000e */
[----:B------:R-:W-:Y:S05]  /*1ec30*/  WARPSYNC.COLLECTIVE R15, `(.L_x_2604) ;  /* 0x000000000f087348 */ /* 0x000fea0003c00000 */
[----:B------:R0:W1:Y:S02]  /*1ec40*/  SHFL.IDX P6, R14, R13, R12, R11 ;  /* 0x0000000c0d0e7389 */ /* 0x00006400000c000b */
[----:B01----:R-:W-:Y:S01]  /*1ec50*/  ENDCOLLECTIVE ;  /* 0x000000000000791b */ /* 0x003fe20003800000 */
.L_x_2604:
[----:B------:R-:W-:Y:S02]  /*1ec60*/  IMAD.MOV.U32 R13, RZ, RZ, R4 ;  /* 0x000000ffff0d7224 */ /* 0x000fe400078e0004 */
[----:B------:R-:W-:-:S07]  /*1ec70*/  IMAD.MOV.U32 R5, RZ, RZ, R14 ;  /* 0x000000ffff057224 */ /* 0x000fce00078e000e */
[----:B------:R-:W-:Y:S05]  /*1ec80*/  WARPSYNC.COLLECTIVE R15, `(.L_x_2605) ;  /* 0x000000000f087348 */ /* 0x000fea0003c00000 */
[----:B------:R0:W1:Y:S02]  /*1ec90*/  SHFL.IDX P6, R14, R13, R12, R11 ;  /* 0x0000000c0d0e7389 */ /* 0x00006400000c000b */
[----:B01----:R-:W-:Y:S01]  /*1eca0*/  ENDCOLLECTIVE ;  /* 0x000000000000791b */ /* 0x003fe20003800000 */
.L_x_2605:
[----:B------:R-:W-:Y:S01]  /*1ecb0*/  IMAD.MOV.U32 R4, RZ, RZ, R14 ;  /* 0x000000ffff047224 */ /* 0x000fe200078e000e */
[----:B------:R-:W-:Y:S06]  /*1ecc0*/  BRA `(.L_x_2606) ;  /* 0xfffffe9000ac7947 */ /* 0x000fec000383ffff */
.L_x_2389:
[----:B0-----:R0:W1:Y:S02]  /*1ecd0*/  SYNCS.PHASECHK.TRANS64.TRYWAIT P0, [R2+URZ+0x2d800], R3 ;  /* 0x02d80003020075a7 */ /* 0x001064000800017f */
[----:B-1----:R-:W-:Y:S05]  /*1ece0*/  @!P0 NANOSLEEP.SYNCS 0x989680 ;  /* 0x009896800000895d */ /* 0x002fea0003900000 */
[----:B------:R-:W1:Y:S02]  /*1ecf0*/  @!P0 SYNCS.PHASECHK.TRANS64 P0, [R2+URZ+0x2d800], R3 ;  /* 0x02d80003020085a7 */ /* 0x000e64000800007f */
[----:B-1----:R-:W-:Y:S05]  /*1ed00*/  @!P0 BRA `(.L_x_2389) ;  /* 0xfffffffc00f08947 */ /* 0x002fea000383ffff */
[----:B------:R-:W-:Y:S05]  /*1ed10*/  BRA `(.L_x_2607) ;  /* 0xfffffe9800f07947 */ /* 0x000fea000383ffff */
.L_x_2401:
[----:B------:R-:W-:Y:S01]  /*1ed20*/  BSSY B1, `(.L_x_2608) ;  /* 0x0000007000017945 */ /* 0x000fe20003800000 */
[----:B------:R-:W-:Y:S02]  /*1ed30*/  IMAD.MOV.U32 R12, RZ, RZ, RZ ;  /* 0x000000ffff0c7224 */ /* 0x000fe400078e00ff */
[----:B------:R-:W-:Y:S02]  /*1ed40*/  IMAD.MOV.U32 R11, RZ, RZ, 0x1e1f ;  /* 0x00001e1fff0b7424 */ /* 0x000fe400078e00ff */
[----:B------:R-:W-:-:S07]  /*1ed50*/  IMAD.MOV.U32 R15, RZ, RZ, -0x1 ;  /* 0xffffffffff0f7424 */ /* 0x000fce00078e00ff */
[----:B0-2---:R-:W-:Y:S05]  /*1ed60*/  WARPSYNC.COLLECTIVE R15, `(.L_x_2609) ;  /* 0x000000000f087348 */ /* 0x005fea0003c00000 */
[----:B0-----:R0:W1:Y:S02]  /*1ed70*/  SHFL.IDX P6, R14, R13, R12, R11 ;  /* 0x0000000c0d0e7389 */ /* 0x00106400000c000b */
[----:B012---:R-:W-:Y:S01]  /*1ed80*/  ENDCOLLECTIVE ;  /* 0x000000000000791b */ /* 0x007fe20003800000 */
.L_x_2609:
[----:B------:R-:W-:Y:S05]  /*1ed90*/  BSYNC B1 ;  /* 0x0000000000017941 */ /* 0x000fea0003800000 */
.L_x_2608:
        /* <DEDUP_REMOVED lines=8> */
.L_x_2610:
[----:B------:R-:W-:Y:S02]  /*1ee20*/  IMAD.MOV.U32 R13, RZ, RZ, R21 ;  /* 0x000000ffff0d7224 */ /* 0x000fe400078e0015 */
[----:B------:R-:W-:-:S07]  /*1ee30*/  IMAD.MOV.U32 R0, RZ, RZ, R14 ;  /* 0x000000ffff007224 */ /* 0x000fce00078e000e */
[----:B------:R-:W-:Y:S05]  /*1ee40*/  WARPSYNC.COLLECTIVE R15, `(.L_x_2611) ;  /* 0x000000000f087348 */ /* 0x000fea0003c00000 */
[----:B------:R0:W1:Y:S02]  /*1ee50*/  SHFL.IDX P6, R14, R13, R12, R11 ;  /* 0x0000000c0d0e7389 */ /* 0x00006400000c000b */
[----:B01----:R-:W-:Y:S01]  /*1ee60*/  ENDCOLLECTIVE ;  /* 0x000000000000791b */ /* 0x003fe20003800000 */
.L_x_2611:
[----:B------:R-:W-:Y:S02]  /*1ee70*/  IMAD.MOV.U32 R13, RZ, RZ, R20 ;  /* 0x000000ffff0d7224 */ /* 0x000fe400078e0014 */
[----:B------:R-:W-:-:S07]  /*1ee80*/  IMAD.MOV.U32 R21, RZ, RZ, R14 ;  /* 0x000000ffff157224 */ /* 0x000fce00078e000e */
[----:B------:R-:W-:Y:S05]  /*1ee90*/  WARPSYNC.COLLECTIVE R15, `(.L_x_2612) ;  /* 0x000000000f087348 */ /* 0x000fea0003c00000 */
[----:B------:R0:W1:Y:S02]  /*1eea0*/  SHFL.IDX P6, R14, R13, R12, R11 ;  /* 0x0000000c0d0e7389 */ /* 0x00006400000c000b */
[----:B01----:R-:W-:Y:S01]  /*1eeb0*/  ENDCOLLECTIVE ;  /* 0x000000000000791b */ /* 0x003fe20003800000 */
.L_x_2612:
[----:B------:R-:W-:Y:S01]  /*1eec0*/  IMAD.MOV.U32 R20, RZ, RZ, R14 ;  /* 0x000000ffff147224 */ /* 0x000fe200078e000e */
[----:B------:R-:W-:Y:S06]  /*1eed0*/  BRA `(.L_x_2613) ;  /* 0xfffffeac00f87947 */ /* 0x000fec000383ffff */
.L_x_2405:
[----:B0-----:R0:W1:Y:S02]  /*1eee0*/  SYNCS.PHASECHK.TRANS64.TRYWAIT P0, [R2+URZ+0x2d800], R3 ;  /* 0x02d80003020075a7 */ /* 0x001064000800017f */
[----:B-1----:R-:W-:Y:S05]  /*1eef0*/  @!P0 NANOSLEEP.SYNCS 0x989680 ;  /* 0x009896800000895d */ /* 0x002fea0003900000 */
[----:B------:R-:W1:Y:S02]  /*1ef00*/  @!P0 SYNCS.PHASECHK.TRANS64 P0, [R2+URZ+0x2d800], R3 ;  /* 0x02d80003020085a7 */ /* 0x000e64000800007f */
[----:B-1----:R-:W-:Y:S05]  /*1ef10*/  @!P0 BRA `(.L_x_2405) ;  /* 0xfffffffc00f08947 */ /* 0x002fea000383ffff */
[----:B------:R-:W-:Y:S05]  /*1ef20*/  BRA `(.L_x_2614) ;  /* 0xfffffeb400ac7947 */ /* 0x000fea000383ffff */
.L_x_2413:
[----:B--2---:R2:W3:Y:S02]  /*1ef30*/  SYNCS.PHASECHK.TRANS64.TRYWAIT P1, [R0+URZ+0x2d830], R5 ;  /* 0x02d83005000075a7 */ /* 0x0044e4000802017f */
[----:B---3--:R-:W-:Y:S05]  /*1ef40*/  @!P1 NANOSLEEP.SYNCS 0x989680 ;  /* 0x009896800000995d */ /* 0x008fea0003900000 */
[----:B------:R-:W3:Y:S02]  /*1ef50*/  @!P1 SYNCS.PHASECHK.TRANS64 P1, [R0+URZ+0x2d830], R5 ;  /* 0x02d83005000095a7 */ /* 0x000ee4000802007f */
[----:B---3--:R-:W-:Y:S05]  /*1ef60*/  @!P1 BRA `(.L_x_2413) ;  /* 0xfffffffc00f09947 */ /* 0x008fea000383ffff */
[----:B------:R-:W-:Y:S05]  /*1ef70*/  BRA `(.L_x_2412) ;  /* 0xfffffecc00487947 */ /* 0x000fea000383ffff */
.L_x_2420:
[----:B-1----:R1:W2:Y:S02]  /*1ef80*/  SYNCS.PHASECHK.TRANS64.TRYWAIT P2, [R7+URZ+0x2d830], R8 ;  /* 0x02d83008070075a7 */ /* 0x0022a4000804017f */
[----:B--2---:R-:W-:Y:S05]  /*1ef90*/  @!P2 NANOSLEEP.SYNCS 0x989680 ;  /* 0x009896800000a95d */ /* 0x004fea0003900000 */
[----:B------:R-:W2:Y:S02]  /*1efa0*/  @!P2 SYNCS.PHASECHK.TRANS64 P2, [R7+URZ+0x2d830], R8 ;  /* 0x02d830080700a5a7 */ /* 0x000ea4000804007f */
[----:B--2---:R-:W-:Y:S05]  /*1efb0*/  @!P2 BRA `(.L_x_2420) ;  /* 0xfffffffc00f0a947 */ /* 0x004fea000383ffff */
[----:B------:R-:W-:Y:S05]  /*1efc0*/  BRA `(.L_x_2419) ;  /* 0xfffffef800c47947 */ /* 0x000fea000383ffff */
.L_x_2424:
[----:B-1----:R1:W2:Y:S02]  /*1efd0*/  SYNCS.PHASECHK.TRANS64.TRYWAIT P1, [R8+URZ+0x2d850], R7 ;  /* 0x02d85007080075a7 */ /* 0x0022a4000802017f */
[----:B--2---:R-:W-:Y:S05]  /*1efe0*/  @!P1 NANOSLEEP.SYNCS 0x989680 ;  /* 0x009896800000995d */ /* 0x004fea0003900000 */
[----:B------:R-:W2:Y:S02]  /*1eff0*/  @!P1 SYNCS.PHASECHK.TRANS64 P1, [R8+URZ+0x2d850], R7 ;  /* 0x02d85007080095a7 */ /* 0x000ea4000802007f */
[----:B--2---:R-:W-:Y:S05]  /*1f000*/  @!P1 BRA `(.L_x_2424) ;  /* 0xfffffffc00f09947 */ /* 0x004fea000383ffff */
[----:B------:R-:W-:Y:S05]  /*1f010*/  BRA `(.L_x_2421) ;  /* 0xfffffefc00e87947 */ /* 0x000fea000383ffff */
.L_x_2433:
[----:B-1----:R1:W3:Y:S02]  /*1f020*/  SYNCS.PHASECHK.TRANS64.TRYWAIT P2, [R7+URZ+0x2d830], R8 ;  /* 0x02d83008070075a7 */ /* 0x0022e4000804017f */
[----:B---3--:R-:W-:Y:S05]  /*1f030*/  @!P2 NANOSLEEP.SYNCS 0x989680 ;  /* 0x009896800000a95d */ /* 0x008fea0003900000 */
[----:B------:R-:W3:Y:S02]  /*1f040*/  @!P2 SYNCS.PHASECHK.TRANS64 P2, [R7+URZ+0x2d830], R8 ;  /* 0x02d830080700a5a7 */ /* 0x000ee4000804007f */
[----:B---3--:R-:W-:Y:S05]  /*1f050*/  @!P2 BRA `(.L_x_2433) ;  /* 0xfffffffc00f0a947 */ /* 0x008fea000383ffff */
[----:B------:R-:W-:Y:S05]  /*1f060*/  BRA `(.L_x_2432) ;  /* 0xffffff3000387947 */ /* 0x000fea000383ffff */
.L_x_2437:
[----:B-1----:R1:W2:Y:S02]  /*1f070*/  SYNCS.PHASECHK.TRANS64.TRYWAIT P1, [R8+URZ+0x2d850], R7 ;  /* 0x02d85007080075a7 */ /* 0x0022a4000802017f */
[----:B--2---:R-:W-:Y:S05]  /*1f080*/  @!P1 NANOSLEEP.SYNCS 0x989680 ;  /* 0x009896800000995d */ /* 0x004fea0003900000 */
[----:B------:R-:W2:Y:S02]  /*1f090*/  @!P1 SYNCS.PHASECHK.TRANS64 P1, [R8+URZ+0x2d850], R7 ;  /* 0x02d85007080095a7 */ /* 0x000ea4000802007f */
[----:B--2---:R-:W-:Y:S05]  /*1f0a0*/  @!P1 BRA `(.L_x_2437) ;  /* 0xfffffffc00f09947 */ /* 0x004fea000383ffff */
[----:B------:R-:W-:Y:S05]  /*1f0b0*/  BRA `(.L_x_2434) ;  /* 0xffffff34005c7947 */ /* 0x000fea000383ffff */
.L_x_2444:
[----:B-1----:R1:W4:Y:S02]  /*1f0c0*/  SYNCS.PHASECHK.TRANS64.TRYWAIT P1, [R6+URZ+0x2d850], R9 ;  /* 0x02d85009060075a7 */ /* 0x002324000802017f */
[----:B----4-:R-:W-:Y:S05]  /*1f0d0*/  @!P1 NANOSLEEP.SYNCS 0x989680 ;  /* 0x009896800000995d */ /* 0x010fea0003900000 */
[----:B------:R-:W4:Y:S02]  /*1f0e0*/  @!P1 SYNCS.PHASECHK.TRANS64 P1, [R6+URZ+0x2d850], R9 ;  /* 0x02d85009060095a7 */ /* 0x000f24000802007f */
[----:B----4-:R-:W-:Y:S05]  /*1f0f0*/  @!P1 BRA `(.L_x_2444) ;  /* 0xfffffffc00f09947 */ /* 0x010fea000383ffff */
[----:B------:R-:W-:Y:S05]  /*1f100*/  BRA `(.L_x_2443) ;  /* 0xffffff5c00307947 */ /* 0x000fea000383ffff */
.L_x_2455:
[----:B------:R-:W-:Y:S02]  /*1f110*/  IMAD.MOV.U32 R13, RZ, RZ, R4 ;  /* 0x000000ffff0d7224 */ /* 0x000fe400078e0004 */
[----:B------:R-:W-:Y:S02]  /*1f120*/  IMAD.MOV.U32 R12, RZ, RZ, RZ ;  /* 0x000000ffff0c7224 */ /* 0x000fe400078e00ff */
[----:B------:R-:W-:Y:S02]  /*1f130*/  IMAD.MOV.U32 R11, RZ, RZ, 0x1c1f ;  /* 0x00001c1fff0b7424 */ /* 0x000fe400078e00ff */
[----:B------:R-:W-:-:S07]  /*1f140*/  IMAD.MOV.U32 R15, RZ, RZ, -0x1 ;  /* 0xffffffffff0f7424 */ /* 0x000fce00078e00ff */
[----:B-1----:R-:W-:Y:S05]  /*1f150*/  WARPSYNC.COLLECTIVE R15, `(.L_x_2615) ;  /* 0x000000000f087348 */ /* 0x002fea0003c00000 */
[----:B------:R0:W2:Y:S02]  /*1f160*/  SHFL.IDX P6, R14, R13, R12, R11 ;  /* 0x0000000c0d0e7389 */ /* 0x0000a400000c000b */
[----:B012---:R-:W-:Y:S01]  /*1f170*/  ENDCOLLECTIVE ;  /* 0x000000000000791b */ /* 0x007fe20003800000 */
.L_x_2615:
[----:B------:R-:W-:Y:S02]  /*1f180*/  IMAD.MOV.U32 R13, RZ, RZ, R0 ;  /* 0x000000ffff0d7224 */ /* 0x000fe400078e0000 */
[----:B------:R-:W-:-:S07]  /*1f190*/  IMAD.MOV.U32 R3, RZ, RZ, R14 ;  /* 0x000000ffff037224 */ /* 0x000fce00078e000e */
[----:B------:R-:W-:Y:S05]  /*1f1a0*/  WARPSYNC.COLLECTIVE R15, `(.L_x_2616) ;  /* 0x000000000f087348 */ /* 0x000fea0003c00000 */
[----:B------:R0:W1:Y:S02]  /*1f1b0*/  SHFL.IDX P6, R14, R13, R12, R11 ;  /* 0x0000000c0d0e7389 */ /* 0x00006400000c000b */
[----:B01----:R-:W-:Y:S01]  /*1f1c0*/  ENDCOLLECTIVE ;  /* 0x000000000000791b */ /* 0x003fe20003800000 */
.L_x_2616:
[----:B------:R-:W-:Y:S05]  /*1f1d0*/  BRA `(.L_x_2617) ;  /* 0xffffff8000607947 */ /* 0x000fea000383ffff */
.L_x_2458:
[----:B------:R-:W-:Y:S01]  /*1f1e0*/  BSSY B1, `(.L_x_2618) ;  /* 0x0000008000017945 */ /* 0x000fe20003800000 */
[----:B----4-:R-:W-:Y:S01]  /*1f1f0*/  IMAD.MOV.U32 R13, RZ, RZ, R4 ;  /* 0x000000ffff0d7224 */ /* 0x010fe200078e0004 */
[----:B------:R-:W-:Y:S01]  /*1f200*/  MOV R11, 0x1c1f ;  /* 0x00001c1f000b7802 */ /* 0x000fe20000000f00 */
[----:B------:R-:W-:Y:S02]  /*1f210*/  IMAD.MOV.U32 R12, RZ, RZ, 0x1 ;  /* 0x00000001ff0c7424 */ /* 0x000fe400078e00ff */
[----:B------:R-:W-:-:S07]  /*1f220*/  IMAD.MOV.U32 R15, RZ, RZ, -0x1 ;  /* 0xffffffffff0f7424 */ /* 0x000fce00078e00ff */
[----:B0123--:R-:W-:Y:S05]  /*1f230*/  WARPSYNC.COLLECTIVE R15, `(.L_x_2619) ;  /* 0x000000000f087348 */ /* 0x00ffea0003c00000 */
[----:B---3--:R3:W4:Y:S02]  /*1f240*/  SHFL.IDX P6, R14, R13, R12, R11 ;  /* 0x0000000c0d0e7389 */ /* 0x00872400000c000b */
[----:B01234-:R-:W-:Y:S01]  /*1f250*/  ENDCOLLECTIVE ;  /* 0x000000000000791b */ /* 0x01ffe20003800000 */
.L_x_2619:
[----:B------:R-:W-:Y:S05]  /*1f260*/  BSYNC B1 ;  /* 0x0000000000017941 */ /* 0x000fea0003800000 */
.L_x_2618:
        /* <DEDUP_REMOVED lines=8> */
.L_x_2620:
[----:B------:R-:W-:Y:S05]  /*1f2f0*/  BRA `(.L_x_2621) ;  /* 0xffffff8000747947 */ /* 0x000fea000383ffff */
.L_x_2475:
        /* <DEDUP_REMOVED lines=8> */
[----:B-1----:R-:W-:Y:S05]  /*1f380*/  WARPSYNC.COLLECTIVE R15, `(.L_x_2623) ;  /* 0x000000000f087348 */ /* 0x002fea0003c00000 */
[----:B------:R0:W2:Y:S02]  /*1f390*/  SHFL.IDX P6, R14, R13, R12, R11 ;  /* 0x0000000c0d0e7389 */ /* 0x0000a400000c000b */
[----:B012---:R-:W-:Y:S01]  /*1f3a0*/  ENDCOLLECTIVE ;  /* 0x000000000000791b */ /* 0x007fe20003800000 */
.L_x_2623:
[----:B------:R-:W-:Y:S05]  /*1f3b0*/  BSYNC B1 ;  /* 0x0000000000017941 */ /* 0x000fea0003800000 */
.L_x_2622:
[----:B------:R-:W-:Y:S05]  /*1f3c0*/  BRA `(.L_x_2624) ;  /* 0xffffff9400f07947 */ /* 0x000fea000383ffff */
.L_x_2477:
[----:B------:R-:W-:Y:S01]  /*1f3d0*/  BSSY B1, `(.L_x_2625) ;  /* 0x0000006000017945 */ /* 0x000fe20003800000 */
[----:B------:R-:W-:-:S07]  /*1f3e0*/  IMAD.MOV.U32 R15, RZ, RZ, -0x1 ;  /* 0xffffffffff0f7424 */ /* 0x000fce00078e00ff */
[----:B01----:R-:W-:Y:S05]  /*1f3f0*/  WARPSYNC.COLLECTIVE R15, `(.L_x_2626) ;  /* 0x000000000f0c7348 */ /* 0x003fea0003c00000 */
[----:B------:R-:W-:Y:S02]  /*1f400*/  ELECT P6, UR62, PT ;  /* 0x00000000003e782f */ /* 0x000fe400038c0000 */
[----:B------:R-:W-:Y:S01]  /*1f410*/  MOV R14, UR62 ;  /* 0x0000003e000e7c02 */ /* 0x000fe20008000f00 */
[----:B01----:R-:W-:Y:S10]  /*1f420*/  ENDCOLLECTIVE ;  /* 0x000000000000791b */ /* 0x003ff40003800000 */
.L_x_2626:
[----:B------:R-:W-:Y:S05]  /*1f430*/  BSYNC B1 ;  /* 0x0000000000017941 */ /* 0x000fea0003800000 */
.L_x_2625:
[----:B------:R-:W-:Y:S05]  /*1f440*/  BRA `(.L_x_2476) ;  /* 0xffffff9400e87947 */ /* 0x000fea000383ffff */
.L_x_2479:
[----:B0-----:R0:W2:Y:S02]  /*1f450*/  SYNCS.PHASECHK.TRANS64.TRYWAIT P0, [R22+URZ+0x2d820], R5 ;  /* 0x02d82005160075a7 */ /* 0x0010a4000800017f */
[----:B--2---:R-:W-:Y:S05]  /*1f460*/  @!P0 NANOSLEEP.SYNCS 0x989680 ;  /* 0x009896800000895d */ /* 0x004fea0003900000 */
[----:B------:R-:W2:Y:S02]  /*1f470*/  @!P0 SYNCS.PHASECHK.TRANS64 P0, [R22+URZ+0x2d820], R5 ;  /* 0x02d82005160085a7 */ /* 0x000ea4000800007f */
[----:B--2---:R-:W-:Y:S05]  /*1f480*/  @!P0 BRA `(.L_x_2479) ;  /* 0xfffffffc00f08947 */ /* 0x004fea000383ffff */
[----:B------:R-:W-:Y:S05]  /*1f490*/  BRA `(.L_x_2627) ;  /* 0xffffff9400f87947 */ /* 0x000fea000383ffff */
.L_x_2483:
[----:B--2---:R2:W3:Y:S02]  /*1f4a0*/  SYNCS.PHASECHK.TRANS64.TRYWAIT P0, [R8+URZ+0x2d8a0], R10 ;  /* 0x02d8a00a080075a7 */ /* 0x0044e4000800017f */
[----:B---3--:R-:W-:Y:S05]  /*1f4b0*/  @!P0 NANOSLEEP.SYNCS 0x989680 ;  /* 0x009896800000895d */ /* 0x008fea0003900000 */
[----:B------:R-:W3:Y:S02]  /*1f4c0*/  @!P0 SYNCS.PHASECHK.TRANS64 P0, [R8+URZ+0x2d8a0], R10 ;  /* 0x02d8a00a080085a7 */ /* 0x000ee4000800007f */
[----:B---3--:R-:W-:Y:S05]  /*1f4d0*/  @!P0 BRA `(.L_x_2483) ;  /* 0xfffffffc00f08947 */ /* 0x008fea000383ffff */
[----:B------:R-:W-:Y:S05]  /*1f4e0*/  BRA `(.L_x_2628) ;  /* 0xffffff9800147947 */ /* 0x000fea000383ffff */
.L_x_2490:
[----:B0-----:R0:W1:Y:S02]  /*1f4f0*/  SYNCS.PHASECHK.TRANS64.TRYWAIT P0, [R8+URZ+0x2d8c0], R10 ;  /* 0x02d8c00a080075a7 */ /* 0x001064000800017f */
[----:B-1----:R-:W-:Y:S05]  /*1f500*/  @!P0 NANOSLEEP.SYNCS 0x989680 ;  /* 0x009896800000895d */ /* 0x002fea0003900000 */
[----:B------:R-:W1:Y:S02]  /*1f510*/  @!P0 SYNCS.PHASECHK.TRANS64 P0, [R8+URZ+0x2d8c0], R10 ;  /* 0x02d8c00a080085a7 */ /* 0x000e64000800007f */
[----:B-1----:R-:W-:Y:S05]  /*1f520*/  @!P0 BRA `(.L_x_2490) ;  /* 0xfffffffc00f08947 */ /* 0x002fea000383ffff */
[----:B------:R-:W-:Y:S05]  /*1f530*/  BRA `(.L_x_2629) ;  /* 0xffffff9c00107947 */ /* 0x000fea000383ffff */
.L_x_2499:
[----:B0-----:R0:W1:Y:S02]  /*1f540*/  SYNCS.PHASECHK.TRANS64.TRYWAIT P1, [R8+URZ+0x2d8a0], R7 ;  /* 0x02d8a007080075a7 */ /* 0x001064000802017f */
[----:B-1----:R-:W-:Y:S05]  /*1f550*/  @!P1 NANOSLEEP.SYNCS 0x989680 ;  /* 0x009896800000995d */ /* 0x002fea0003900000 */
[----:B------:R-:W1:Y:S02]  /*1f560*/  @!P1 SYNCS.PHASECHK.TRANS64 P1, [R8+URZ+0x2d8a0], R7 ;  /* 0x02d8a007080095a7 */ /* 0x000e64000802007f */
[----:B-1----:R-:W-:Y:S05]  /*1f570*/  @!P1 BRA `(.L_x_2499) ;  /* 0xfffffffc00f09947 */ /* 0x002fea000383ffff */
[----:B------:R-:W-:Y:S05]  /*1f580*/  BRA `(.L_x_2630) ;  /* 0xffffffa000507947 */ /* 0x000fea000383ffff */
.L_x_2506:
[----:B-1----:R1:W2:Y:S02]  /*1f590*/  SYNCS.PHASECHK.TRANS64.TRYWAIT P1, [R8+URZ+0x2d8c0], R7 ;  /* 0x02d8c007080075a7 */ /* 0x0022a4000802017f */
[----:B--2---:R-:W-:Y:S05]  /*1f5a0*/  @!P1 NANOSLEEP.SYNCS 0x989680 ;  /* 0x009896800000995d */ /* 0x004fea0003900000 */
[----:B------:R-:W2:Y:S02]  /*1f5b0*/  @!P1 SYNCS.PHASECHK.TRANS64 P1, [R8+URZ+0x2d8c0], R7 ;  /* 0x02d8c007080095a7 */ /* 0x000ea4000802007f */
[----:B--2---:R-:W-:Y:S05]  /*1f5c0*/  @!P1 BRA `(.L_x_2506) ;  /* 0xfffffffc00f09947 */ /* 0x004fea000383ffff */
[----:B------:R-:W-:Y:S05]  /*1f5d0*/  BRA `(.L_x_2631) ;  /* 0xffffffa400487947 */ /* 0x000fea000383ffff */
.L_x_2521:
        /* <DEDUP_REMOVED lines=11> */
.L_x_2633:
[----:B------:R-:W-:Y:S05]  /*1f690*/  BSYNC B0 ;  /* 0x0000000000007941 */ /* 0x000fea0003800000 */
.L_x_2632:
[----:B------:R-:W-:Y:S05]  /*1f6a0*/  BRA `(.L_x_2634) ;  /* 0xffffffb000b87947 */ /* 0x000fea000383ffff */
.L_x_2524:
[----:B0-----:R0:W1:Y:S02]  /*1f6b0*/  SYNCS.PHASECHK.TRANS64.TRYWAIT P0, [R0+URZ+0x2d840], R5 ;  /* 0x02d84005000075a7 */ /* 0x001064000800017f */
[----:B-1----:R-:W-:Y:S05]  /*1f6c0*/  @!P0 NANOSLEEP.SYNCS 0x989680 ;  /* 0x009896800000895d */ /* 0x002fea0003900000 */
[----:B------:R-:W1:Y:S02]  /*1f6d0*/  @!P0 SYNCS.PHASECHK.TRANS64 P0, [R0+URZ+0x2d840], R5 ;  /* 0x02d84005000085a7 */ /* 0x000e64000800007f */
[----:B-1----:R-:W-:Y:S05]  /*1f6e0*/  @!P0 BRA `(.L_x_2524) ;  /* 0xfffffffc00f08947 */ /* 0x002fea000383ffff */
[----:B------:R-:W-:Y:S05]  /*1f6f0*/  BRA `(.L_x_2635) ;  /* 0xffffffb400187947 */ /* 0x000fea000383ffff */
.L_x_2525:
        /* <DEDUP_REMOVED lines=8> */
.L_x_2637:
[----:B------:R-:W-:Y:S05]  /*1f780*/  BSYNC B0 ;  /* 0x0000000000007941 */ /* 0x000fea0003800000 */
.L_x_2636:
        /* <DEDUP_REMOVED lines=8> */
.L_x_2638:
[----:B------:R-:W-:Y:S02]  /*1f810*/  IMAD.MOV.U32 R13, RZ, RZ, R7 ;  /* 0x000000ffff0d7224 */ /* 0x000fe400078e0007 */
[----:B------:R-:W-:Y:S02]  /*1f820*/  IMAD.MOV.U32 R12, RZ, RZ, 0x1 ;  /* 0x00000001ff0c7424 */ /* 0x000fe400078e00ff */
[----:B------:R-:W-:-:S07]  /*1f830*/  IMAD.MOV.U32 R4, RZ, RZ, R14 ;  /* 0x000000ffff047224 */ /* 0x000fce00078e000e */
[----:B------:R-:W-:Y:S05]  /*1f840*/  WARPSYNC.COLLECTIVE R15, `(.L_x_2639) ;  /* 0x000000000f087348 */ /* 0x000fea0003c00000 */
[----:B------:R0:W1:Y:S02]  /*1f850*/  SHFL.IDX P6, R14, R13, R12, R11 ;  /* 0x0000000c0d0e7389 */ /* 0x00006400000c000b */
[----:B01----:R-:W-:Y:S01]  /*1f860*/  ENDCOLLECTIVE ;  /* 0x000000000000791b */ /* 0x003fe20003800000 */
.L_x_2639:
        /* <DEDUP_REMOVED lines=18> */
.L_x_2640:
[----:B------:R-:W-:Y:S02]  /*1f990*/  IMAD.MOV.U32 R13, RZ, RZ, R7 ;  /* 0x000000ffff0d7224 */ /* 0x000fe400078e0007 */
[----:B------:R-:W-:Y:S02]  /*1f9a0*/  IMAD.MOV.U32 R12, RZ, RZ, 0x2 ;  /* 0x00000002ff0c7424 */ /* 0x000fe400078e00ff */
[----:B------:R-:W-:-:S07]  /*1f9b0*/  IMAD.MOV.U32 R4, RZ, RZ, R14 ;  /* 0x000000ffff047224 */ /* 0x000fce00078e000e */
[----:B------:R-:W-:Y:S05]  /*1f9c0*/  WARPSYNC.COLLECTIVE R15, `(.L_x_2641) ;  /* 0x000000000f087348 */ /* 0x000fea0003c00000 */
[----:B------:R0:W1:Y:S02]  /*1f9d0*/  SHFL.IDX P6, R14, R13, R12, R11 ;  /* 0x0000000c0d0e7389 */ /* 0x00006400000c000b */
[----:B01----:R-:W-:Y:S01]  /*1f9e0*/  ENDCOLLECTIVE ;  /* 0x000000000000791b */ /* 0x003fe20003800000 */
.L_x_2641:
        /* <DEDUP_REMOVED lines=18> */
.L_x_2642:
[----:B------:R-:W-:Y:S02]  /*1fb10*/  IMAD.MOV.U32 R13, RZ, RZ, R7 ;  /* 0x000000ffff0d7224 */ /* 0x000fe400078e0007 */
[----:B------:R-:W-:Y:S02]  /*1fb20*/  IMAD.MOV.U32 R12, RZ, RZ, 0x3 ;  /* 0x00000003ff0c7424 */ /* 0x000fe400078e00ff */
[----:B------:R-:W-:-:S07]  /*1fb30*/  IMAD.MOV.U32 R4, RZ, RZ, R14 ;  /* 0x000000ffff047224 */ /* 0x000fce00078e000e */
[----:B------:R-:W-:Y:S05]  /*1fb40*/  WARPSYNC.COLLECTIVE R15, `(.L_x_2643) ;  /* 0x000000000f087348 */ /* 0x000fea0003c00000 */
[----:B------:R0:W1:Y:S02]  /*1fb50*/  SHFL.IDX P6, R14, R13, R12, R11 ;  /* 0x0000000c0d0e7389 */ /* 0x00006400000c000b */
[----:B01----:R-:W-:Y:S01]  /*1fb60*/  ENDCOLLECTIVE ;  /* 0x000000000000791b */ /* 0x003fe20003800000 */
.L_x_2643:
        /* <DEDUP_REMOVED lines=11> */
.L_x_2644:
        /* <DEDUP_REMOVED lines=8> */
.L_x_2530:
[----:B-----5:R-:W-:Y:S02]  /*1fca0*/  IMAD R0, R21, R9, RZ ;  /* 0x0000000915007224 */ /* 0x020fe400078e02ff */
[----:B------:R0:W5:Y:S01]  /*1fcb0*/  LDL R21, [R1+0x30] ;  /* 0x0000300001157983 */ /* 0x0001620000100800 */
[----:B------:R-:W-:Y:S02]  /*1fcc0*/  IMAD.MOV.U32 R13, RZ, RZ, R4 ;  /* 0x000000ffff0d7224 */ /* 0x000fe400078e0004 */
[----:B------:R-:W-:Y:S02]  /*1fcd0*/  IMAD.MOV.U32 R12, RZ, RZ, RZ ;  /* 0x000000ffff0c7224 */ /* 0x000fe400078e00ff */
[----:B------:R-:W-:Y:S02]  /*1fce0*/  IMAD.MOV.U32 R11, RZ, RZ, 0x1c1f ;  /* 0x00001c1fff0b7424 */ /* 0x000fe400078e00ff */
[----:B------:R-:W-:Y:S02]  /*1fcf0*/  IMAD.MOV.U32 R15, RZ, RZ, -0x1 ;  /* 0xffffffffff0f7424 */ /* 0x000fe400078e00ff */
[----:B0-----:R-:W-:-:S07]  /*1fd00*/  IMAD R17, R17, 0xc0, R20 ;  /* 0x000000c011117824 */ /* 0x001fce00078e0214 */
[----:B-----5:R-:W-:Y:S05]  /*1fd10*/  WARPSYNC.COLLECTIVE R15, `(.L_x_2646) ;  /* 0x000000000f087348 */ /* 0x020fea0003c00000 */
[----:B------:R0:W1:Y:S02]  /*1fd20*/  SHFL.IDX P6, R14, R13, R12, R11 ;  /* 0x0000000c0d0e7389 */ /* 0x00006400000c000b */
[----:B01---5:R-:W-:Y:S01]  /*1fd30*/  ENDCOLLECTIVE ;  /* 0x000000000000791b */ /* 0x023fe20003800000 */
.L_x_2646:
[C---:B------:R-:W-:Y:S01]  /*1fd40*/  VIADD R9, R17.reuse, 0x20 ;  /* 0x0000002011097836 */ /* 0x040fe20000000000 */
[----:B------:R-:W-:Y:S01]  /*1fd50*/  ISETP.GE.AND P3, PT, R17, R0, PT ;  /* 0x000000001100720c */ /* 0x000fe20003f66270 */
[----:B------:R-:W-:Y:S02]  /*1fd60*/  IMAD.MOV.U32 R13, RZ, RZ, R5 ;  /* 0x000000ffff0d7224 */ /* 0x000fe400078e0005 */
[----:B------:R-:W-:-:S10]  /*1fd70*/  IMAD.MOV.U32 R2, RZ, RZ, R14 ;  /* 0x000000ffff027224 */ /* 0x000fd400078e000e */
[----:B------:R-:W-:Y:S05]  /*1fd80*/  WARPSYNC.COLLECTIVE R15, `(.L_x_2647) ;  /* 0x000000000f087348 */ /* 0x000fea0003c00000 */
[----:B------:R0:W1:Y:S02]  /*1fd90*/  SHFL.IDX P6, R14, R13, R12, R11 ;  /* 0x0000000c0d0e7389 */ /* 0x00006400000c000b */
[----:B01----:R-:W-:Y:S01]  /*1fda0*/  ENDCOLLECTIVE ;  /* 0x000000000000791b */ /* 0x003fe20003800000 */
.L_x_2647:
[----:B------:R-:W-:Y:S02]  /*1fdb0*/  IMAD.MOV.U32 R13, RZ, RZ, R4 ;  /* 0x000000ffff0d7224 */ /* 0x000fe400078e0004 */
[----:B------:R-:W-:Y:S02]  /*1fdc0*/  IMAD.MOV.U32 R12, RZ, RZ, 0x1 ;  /* 0x00000001ff0c7424 */ /* 0x000fe400078e00ff */
[----:B------:R-:W-:-:S07]  /*1fdd0*/  IMAD.MOV.U32 R3, RZ, RZ, R14 ;  /* 0x000000ffff037224 */ /* 0x000fce00078e000e */
[----:B------:R-:W-:Y:S05]  /*1fde0*/  WARPSYNC.COLLECTIVE R15, `(.L_x_2648) ;  /* 0x000000000f087348 */ /* 0x000fea0003c00000 */
[----:B------:R0:W1:Y:S02]  /*1fdf0*/  SHFL.IDX P6, R14, R13, R12, R11 ;  /* 0x0000000c0d0e7389 */ /* 0x00006400000c000b */
[----:B01----:R-:W-:Y:S01]  /*1fe00*/  ENDCOLLECTIVE ;  /* 0x000000000000791b */ /* 0x003fe20003800000 */
.L_x_2648:
        /* <DEDUP_REMOVED lines=10> */
.L_x_2649:
        /* <DEDUP_REMOVED lines=13> */
.L_x_2650:
        /* <DEDUP_REMOVED lines=14> */
.L_x_2651:
[----:B------:R-:W-:Y:S01]  /*20060*/  @!PT LDS RZ, [RZ] ;  /* 0x00000000fffff984 */ /* 0x000fe20000000800 */
[----:B------:R-:W-:Y:S01]  /*20070*/  @!PT LDS RZ, [RZ] ;  /* 0x00000000fffff984 */ /* 0x000fe20000000800 */
[----:B------:R-:W-:Y:S01]  /*20080*/  @!PT LDS RZ, [RZ] ;  /* 0x00000000fffff984 */ /* 0x000fe20000000800 */
[----:B------:R-:W-:Y:S04]  /*20090*/  @!P3 LDGSTS.E.BYPASS.LTC128B.128 [R21+0xfc00], desc[UR38][R2.64+0x40], !P1 ;  /* 0x0fc000400215bfae */ /* 0x000fe8000c901d66 */
[----:B------:R0:W-:Y:S01]  /*200a0*/  @!P3 LDGSTS.E.BYPASS.LTC128B.128 [R21+0x12c00], desc[UR38][R2.64+0x80], !P2 ;  /* 0x12c000800215bfae */ /* 0x0001e2000d101d66 */
[----:B------:R-:W-:Y:S02]  /*200b0*/  IMAD.MOV.U32 R13, RZ, RZ, R4 ;  /* 0x000000ffff0d7224 */ /* 0x000fe400078e0004 */
[----:B------:R-:W-:Y:S02]  /*200c0*/  IMAD.MOV.U32 R12, RZ, RZ, 0x3 ;  /* 0x00000003ff0c7424 */ /* 0x000fe400078e00ff */
[----:B0-----:R-:W-:-:S05]  /*200d0*/  VIADD R2, R17, 0x40 ;  /* 0x0000004011027836 */ /* 0x001fca0000000000 */
[----:B------:R-:W-:Y:S01]  /*200e0*/  ISETP.GE.AND P3, PT, R2, R0, PT ;  /* 0x000000000200720c */ /* 0x000fe20003f66270 */
[----:B------:R-:W-:-:S12]  /*200f0*/  IMAD.MOV.U32 R2, RZ, RZ, R14 ;  /* 0x000000ffff027224 */ /* 0x000fd800078e000e */
[----:B------:R-:W-:Y:S05]  /*20100*/  WARPSYNC.COLLECTIVE R15, `(.L_x_2652) ;  /* 0x000000000f087348 */ /* 0x000fea0003c00000 */
[----:B------:R0:W1:Y:S02]  /*20110*/  SHFL.IDX P6, R14, R13, R12, R11 ;  /* 0x0000000c0d0e7389 */ /* 0x00006400000c000b */
[----:B01----:R-:W-:Y:S01]  /*20120*/  ENDCOLLECTIVE ;  /* 0x000000000000791b */ /* 0x003fe20003800000 */
.L_x_2652:
        /* <DEDUP_REMOVED lines=9> */
.L_x_2653:
        /* <DEDUP_REMOVED lines=13> */
.L_x_2654:
        /* <DEDUP_REMOVED lines=9> */
.L_x_2655:
        /* <DEDUP_REMOVED lines=14> */
.L_x_2656:
        /* <DEDUP_REMOVED lines=12> */
.L_x_2657:
[----:B------:R-:W-:Y:S01]  /*204c0*/  @!PT LDS RZ, [RZ] ;  /* 0x00000000fffff984 */ /* 0x000fe20000000800 */
[----:B------:R-:W-:Y:S01]  /*204d0*/  @!PT LDS RZ, [RZ] ;  /* 0x00000000fffff984 */ /* 0x000fe20000000800 */
[----:B------:R-:W-:Y:S01]  /*204e0*/  @!PT LDS RZ, [RZ] ;  /* 0x00000000fffff984 */ /* 0x000fe20000000800 */
[----:B------:R0:W-:Y:S02]  /*204f0*/  @!P3 LDGSTS.E.BYPASS.LTC128B.128 [R21+0x14400], desc[UR38][R2.64+0x80], !P2 ;  /* 0x144000800215bfae */ /* 0x0001e4000d101d66 */
[----:B0-----:R-:W-:Y:S01]  /*20500*/  IMAD.MOV.U32 R2, RZ, RZ, R14 ;  /* 0x000000ffff027224 */ /* 0x001fe200078e000e */
[----:B------:R-:W-:Y:S06]  /*20510*/  BRA `(.L_x_2658) ;  /* 0xffffffb400f47947 */ /* 0x000fec000383ffff */
.L_x_2533:
[----:B-1----:R1:W2:Y:S02]  /*20520*/  SYNCS.PHASECHK.TRANS64.TRYWAIT P0, [R22+URZ+0x2d820], R0 ;  /* 0x02d82000160075a7 */ /* 0x0022a4000800017f */
[----:B--2---:R-:W-:Y:S05]  /*20530*/  @!P0 NANOSLEEP.SYNCS 0x989680 ;  /* 0x009896800000895d */ /* 0x004fea0003900000 */
[----:B------:R-:W2:Y:S02]  /*20540*/  @!P0 SYNCS.PHASECHK.TRANS64 P0, [R22+URZ+0x2d820], R0 ;  /* 0x02d82000160085a7 */ /* 0x000ea4000800007f */
[----:B--2---:R-:W-:Y:S05]  /*20550*/  @!P0 BRA `(.L_x_2533) ;  /* 0xfffffffc00f08947 */ /* 0x004fea000383ffff */
[----:B------:R-:W-:Y:S05]  /*20560*/  BRA `(.L_x_2659) ;  /* 0xffffffb8005c7947 */ /* 0x000fea000383ffff */
.L_x_2538:
[----:B0-----:R0:W1:Y:S02]  /*20570*/  SYNCS.PHASECHK.TRANS64.TRYWAIT P0, [R5+URZ+0x2d840], R0 ;  /* 0x02d84000050075a7 */ /* 0x001064000800017f */
[----:B-1----:R-:W-:Y:S05]  /*20580*/  @!P0 NANOSLEEP.SYNCS 0x989680 ;  /* 0x009896800000895d */ /* 0x002fea0003900000 */
[----:B------:R-:W1:Y:S02]  /*20590*/  @!P0 SYNCS.PHASECHK.TRANS64 P0, [R5+URZ+0x2d840], R0 ;  /* 0x02d84000050085a7 */ /* 0x000e64000800007f */
[----:B-1----:R-:W-:Y:S05]  /*205a0*/  @!P0 BRA `(.L_x_2538) ;  /* 0xfffffffc00f08947 */ /* 0x002fea000383ffff */
[----:B------:R-:W-:Y:S05]  /*205b0*/  BRA `(.L_x_2660) ;  /* 0xffffffbc00487947 */ /* 0x000fea000383ffff */
.L_x_2539:
        /* <DEDUP_REMOVED lines=8> */
.L_x_2662:
[----:B------:R-:W-:Y:S05]  /*20640*/  BSYNC B1 ;  /* 0x0000000000017941 */ /* 0x000fea0003800000 */
.L_x_2661:
[----:B------:R0:W-:Y:S04]  /*20650*/  STL [R1+0xb4], R5 ;  /* 0x0000b40501007387 */ /* 0x0001e80000100800 */
[----:B0-----:R0:W5:Y:S01]  /*20660*/  LDL.LU R5, [R1] ;  /* 0x0000000001057983 */ /* 0x0011620000300800 */
[----:B------:R-:W-:Y:S02]  /*20670*/  IMAD.MOV.U32 R13, RZ, RZ, R6 ;  /* 0x000000ffff0d7224 */ /* 0x000fe400078e0006 */
[----:B------:R-:W-:Y:S01]  /*20680*/  IMAD.MOV.U32 R12, RZ, RZ, RZ ;  /* 0x000000ffff0c7224 */ /* 0x000fe200078e00ff */
[----:B------:R-:W1:Y:S01]  /*20690*/  S2R R20, SR_TID.X ;  /* 0x0000000000147919 */ /* 0x000e620000002100 */
[----:B------:R-:W-:Y:S02]  /*206a0*/  IMAD.MOV.U32 R11, RZ, RZ, 0x1c1f ;  /* 0x00001c1fff0b7424 */ /* 0x000fe400078e00ff */
[----:B------:R-:W-:-:S02]  /*206b0*/  IMAD.MOV.U32 R15, RZ, RZ, -0x1 ;  /* 0xffffffffff0f7424 */ /* 0x000fc400078e00ff */
[----:B------:R-:W-:Y:S02]  /*206c0*/  IMAD.MOV.U32 R3, RZ, RZ, R14 ;  /* 0x000000ffff037224 */ /* 0x000fe400078e000e */
[----:B0-----:R-:W-:-:S07]  /*206d0*/  IMAD R4, R4, 0x2, R22 ;  /* 0x0000000204047824 */ /* 0x001fce00078e0216 */
[----:B-1---5:R-:W-:Y:S05]  /*206e0*/  WARPSYNC.COLLECTIVE R15, `(.L_x_2663) ;  /* 0x000000000f087348 */ /* 0x022fea0003c00000 */
[----:B------:R0:W2:Y:S02]  /*206f0*/  SHFL.IDX P6, R14, R13, R12, R11 ;  /* 0x0000000c0d0e7389 */ /* 0x0000a400000c000b */
[----:B012--5:R-:W-:Y:S01]  /*20700*/  ENDCOLLECTIVE ;  /* 0x000000000000791b */ /* 0x027fe20003800000 */
.L_x_2663:
[----:B------:R-:W-:Y:S02]  /*20710*/  IMAD.MOV.U32 R13, RZ, RZ, R8 ;  /* 0x000000ffff0d7224 */ /* 0x000fe400078e0008 */
[----:B------:R-:W-:Y:S02]  /*20720*/  IMAD.MOV.U32 R12, RZ, RZ, 0x1 ;  /* 0x00000001ff0c7424 */ /* 0x000fe400078e00ff */
[----:B------:R-:W-:Y:S02]  /*20730*/  IMAD.SHL.U32 R20, R20, 0x8, RZ ;  /* 0x0000000814147824 */ /* 0x000fe400078e00ff */
[----:B------:R-:W-:-:S07]  /*20740*/  IMAD.MOV.U32 R2, RZ, RZ, R14 ;  /* 0x000000ffff027224 */ /* 0x000fce00078e000e */
[----:B------:R-:W-:Y:S05]  /*20750*/  WARPSYNC.COLLECTIVE R15, `(.L_x_2664) ;  /* 0x000000000f087348 */ /* 0x000fea0003c00000 */
[----:B------:R0:W1:Y:S02]  /*20760*/  SHFL.IDX P6, R14, R13, R12, R11 ;  /* 0x0000000c0d0e7389 */ /* 0x00006400000c000b */
[----:B01----:R-:W-:Y:S01]  /*20770*/  ENDCOLLECTIVE ;  /* 0x000000000000791b */ /* 0x003fe20003800000 */
.L_x_2664:
[----:B------:R-:W-:-:S05]  /*20780*/  LOP3.LUT R20, R20, 0x18, RZ, 0xc0, !PT ;  /* 0x0000001814147812 */ /* 0x000fca00078ec0ff */
[----:B------:R-:W-:-:S05]  /*20790*/  IMAD.SHL.U32 R0, R20, 0x2, RZ ;  /* 0x0000000214007824 */ /* 0x000fca00078e00ff */
[----:B------:R-:W-:Y:S01]  /*207a0*/  IADD3 R2, P0, R2, R0, RZ ;  /* 0x0000000002027210 */ /* 0x000fe20007f1e0ff */
[----:B------:R-:W-:-:S04]  /*207b0*/  IMAD.MOV.U32 R13, RZ, RZ, R6 ;  /* 0x000000ffff0d7224 */ /* 0x000fc800078e0006 */
[----:B------:R-:W-:Y:S01]  /*207c0*/  IMAD.X R3, RZ, RZ, R3, P0 ;  /* 0x000000ffff037224 */ /* 0x000fe200000e0603 */
[----:B------:R-:W-:-:S04]  /*207d0*/  LOP3.LUT R5, R5, 0xffffffdf, RZ, 0xc0, !PT ;  /* 0xffffffdf05057812 */ /* 0x000fc800078ec0ff */
[----:B------:R-:W-:-:S04]  /*207e0*/  @P1 LOP3.LUT R5, R5, 0x20, RZ, 0xfc, !PT ;  /* 0x0000002005051812 */ /* 0x000fc800078efcff */
[----:B------:R-:W-:Y:S01]  /*207f0*/  LOP3.LUT P1, RZ, R5, 0x4, RZ, 0xc0, !PT ;  /* 0x0000000405ff7812 */ /* 0x000fe2000782c0ff */
[----:B------:R0:W-:-:S12]  /*20800*/  STL [R1], R5 ;  /* 0x0000000501007387 */ /* 0x0001d80000100800 */
[----:B------:R-:W-:Y:S01]  /*20810*/  @!PT LDS RZ, [RZ] ;  /* 0x00000000fffff984 */ /* 0x000fe20000000800 */
[----:B------:R-:W-:Y:S01]  /*20820*/  @!PT LDS RZ, [RZ] ;  /* 0x00000000fffff984 */ /* 0x000fe20000000800 */
[----:B------:R-:W-:Y:S01]  /*20830*/  @!PT LDS RZ, [RZ] ;  /* 0x00000000fffff984 */ /* 0x000fe20000000800 */
[----:B------:R-:W-:Y:S04]  /*20840*/  LDGSTS.E.BYPASS.LTC128B.128 [R4+0x15400], desc[UR38][R2.64], !P1 ;  /* 0x1540000002047fae */ /* 0x000fe8000c901d66 */
[----:B------:R-:W-:Y:S04]  /*20850*/  LDGSTS.E.BYPASS.LTC128B.128 [R4+0x17400], desc[UR38][R2.64+0x40], !P5 ;  /* 0x1740004002047fae */ /* 0x000fe8000e901d66 */
[----:B------:R1:W-:Y:S02]  /*20860*/  LDGSTS.E.BYPASS.LTC128B.128 [R4+0x19400], desc[UR38][R2.64+0x80], !P4 ;  /* 0x1940008002047fae */ /* 0x0003e4000e101d66 */
[----:B01----:R-:W-:-:S07]  /*20870*/  IMAD.MOV.U32 R3, RZ, RZ, R14 ;  /* 0x000000ffff037224 */ /* 0x003fce00078e000e */
[----:B------:R-:W-:Y:S05]  /*20880*/  WARPSYNC.COLLECTIVE R15, `(.L_x_2665) ;  /* 0x000000000f087348 */ /* 0x000fea0003c00000 */
[----:B------:R0:W1:Y:S02]  /*20890*/  SHFL.IDX P6, R14, R13, R12, R11 ;  /* 0x0000000c0d0e7389 */ /* 0x00006400000c000b */
[----:B01----:R-:W-:Y:S01]  /*208a0*/  ENDCOLLECTIVE ;  /* 0x000000000000791b */ /* 0x003fe20003800000 */
.L_x_2665:
[----:B------:R-:W-:Y:S02]  /*208b0*/  IMAD.MOV.U32 R13, RZ, RZ, R8 ;  /* 0x000000ffff0d7224 */ /* 0x000fe400078e0008 */
[----:B------:R-:W-:Y:S02]  /*208c0*/  IMAD.MOV.U32 R12, RZ, RZ, 0x2 ;  /* 0x00000002ff0c7424 */ /* 0x000fe400078e00ff */
[----:B------:R-:W-:-:S07]  /*208d0*/  IMAD.MOV.U32 R2, RZ, RZ, R14 ;  /* 0x000000ffff027224 */ /* 0x000fce00078e000e */
[----:B------:R-:W-:Y:S05]  /*208e0*/  WARPSYNC.COLLECTIVE R15, `(.L_x_2666) ;  /* 0x000000000f087348 */ /* 0x000fea0003c00000 */
[----:B------:R0:W1:Y:S02]  /*208f0*/  SHFL.IDX P6, R14, R13, R12, R11 ;  /* 0x0000000c0d0e7389 */ /* 0x00006400000c000b */
[----:B01----:R-:W-:Y:S01]  /*20900*/  ENDCOLLECTIVE ;  /* 0x000000000000791b */ /* 0x003fe20003800000 */
.L_x_2666:
        /* <DEDUP_REMOVED lines=13> */
.L_x_2667:
[----:B------:R-:W-:-:S05]  /*209e0*/  IMAD.MOV.U32 R2, RZ, RZ, R14 ;  /* 0x000000ffff027224 */ /* 0x000fca00078e000e */
[----:B------:R-:W-:-:S05]  /*209f0*/  IADD3 R2, P0, R2, R0, RZ ;  /* 0x0000000002027210 */ /* 0x000fca0007f1e0ff */
[----:B------:R-:W-:-:S05]  /*20a00*/  IMAD.X R3, RZ, RZ, R20, P0 ;  /* 0x000000ffff037224 */ /* 0x000fca00000e0614 */
[----:B------:R-:W-:Y:S01]  /*20a10*/  @!PT LDS RZ, [RZ] ;  /* 0x00000000fffff984 */ /* 0x000fe20000000800 */
[----:B------:R-:W-:Y:S01]  /*20a20*/  @!PT LDS RZ, [RZ] ;  /* 0x00000000fffff984 */ /* 0x000fe20000000800 */
[----:B------:R-:W-:Y:S01]  /*20a30*/  @!PT LDS RZ, [RZ] ;  /* 0x00000000fffff984 */ /* 0x000fe20000000800 */
[----:B------:R0:W-:Y:S01]  /*20a40*/  LDGSTS.E.BYPASS.LTC128B.128 [R4+0x16400], desc[UR38][R2.64], !P1 ;  /* 0x1640000002047fae */ /* 0x0001e2000c901d66 */
[----:B------:R-:W-:-:S03]  /*20a50*/  LOP3.LUT P1, RZ, R5, 0x20, RZ, 0xc0, !PT ;  /* 0x0000002005ff7812 */ /* 0x000fc6000782c0ff */
[----:B------:R0:W5:Y:S01]  /*20a60*/  LDL.LU R5, [R1+0xb4] ;  /* 0x0000b40001057983 */ /* 0x0001620000300800 */
[----:B------:R-:W-:Y:S02]  /*20a70*/  IMAD.MOV.U32 R13, RZ, RZ, R8 ;  /* 0x000000ffff0d7224 */ /* 0x000fe400078e0008 */
[----:B------:R-:W-:Y:S01]  /*20a80*/  IMAD.MOV.U32 R12, RZ, RZ, 0x3 ;  /* 0x00000003ff0c7424 */ /* 0x000fe200078e00ff */
[----:B------:R0:W-:Y:S06]  /*20a90*/  LDGSTS.E.BYPASS.LTC128B.128 [R4+0x18400], desc[UR38][R2.64+0x40], !P5 ;  /* 0x1840004002047fae */ /* 0x0001ec000e901d66 */
[----:B0----5:R-:W-:Y:S05]  /*20aa0*/  WARPSYNC.COLLECTIVE R15, `(.L_x_2668) ;  /* 0x000000000f087348 */ /* 0x021fea0003c00000 */
[----:B------:R1:W2:Y:S02]  /*20ab0*/  SHFL.IDX P6, R14, R13, R12, R11 ;  /* 0x0000000c0d0e7389 */ /* 0x0002a400000c000b */
[----:B012--5:R-:W-:Y:S01]  /*20ac0*/  ENDCOLLECTIVE ;  /* 0x000000000000791b */ /* 0x027fe20003800000 */
.L_x_2668:
[----:B------:R-:W-:Y:S01]  /*20ad0*/  @!PT LDS RZ, [RZ] ;  /* 0x00000000fffff984 */ /* 0x000fe20000000800 */
[----:B------:R-:W-:Y:S01]  /*20ae0*/  @!PT LDS RZ, [RZ] ;  /* 0x00000000fffff984 */ /* 0x000fe20000000800 */
[----:B------:R-:W-:Y:S01]  /*20af0*/  @!PT LDS RZ, [RZ] ;  /* 0x00000000fffff984 */ /* 0x000fe20000000800 */
[----:B------:R0:W-:Y:S01]  /*20b00*/  LDGSTS.E.BYPASS.LTC128B.128 [R4+0x1a400], desc[UR38][R2.64+0x80], !P4 ;  /* 0x1a40008002047fae */ /* 0x0001e2000e101d66 */
[----:B------:R-:W-:Y:S02]  /*20b10*/  IMAD.MOV.U32 R13, RZ, RZ, R6 ;  /* 0x000000ffff0d7224 */ /* 0x000fe400078e0006 */
[----:B------:R-:W-:-:S07]  /*20b20*/  IMAD.MOV.U32 R20, RZ, RZ, R14 ;  /* 0x000000ffff147224 */ /* 0x000fce00078e000e */
[----:B0-----:R-:W-:Y:S05]  /*20b30*/  WARPSYNC.COLLECTIVE R15, `(.L_x_2669) ;  /* 0x000000000f087348 */ /* 0x001fea0003c00000 */
[----:B------:R1:W2:Y:S02]  /*20b40*/  SHFL.IDX P6, R14, R13, R12, R11 ;  /* 0x0000000c0d0e7389 */ /* 0x0002a400000c000b */
[----:B012---:R-:W-:Y:S01]  /*20b50*/  ENDCOLLECTIVE ;  /* 0x000000000000791b */ /* 0x007fe20003800000 */
.L_x_2669:
[----:B------:R-:W-:Y:S01]  /*20b60*/  IMAD.MOV.U32 R2, RZ, RZ, R14 ;  /* 0x000000ffff027224 */ /* 0x000fe200078e000e */
[----:B------:R-:W-:Y:S06]  /*20b70*/  BRA `(.L_x_2670) ;  /* 0xffffffb800c07947 */ /* 0x000fec000383ffff */
.L_x_2544:
[----:B-1----:R1:W2:Y:S02]  /*20b80*/  SYNCS.PHASECHK.TRANS64.TRYWAIT P0, [R5+URZ+0x2d860], R2 ;  /* 0x02d86002050075a7 */ /* 0x0022a4000800017f */
[----:B--2---:R-:W-:Y:S05]  /*20b90*/  @!P0 NANOSLEEP.SYNCS 0x989680 ;  /* 0x009896800000895d */ /* 0x004fea0003900000 */
[----:B------:R-:W2:Y:S02]  /*20ba0*/  @!P0 SYNCS.PHASECHK.TRANS64 P0, [R5+URZ+0x2d860], R2 ;  /* 0x02d86002050085a7 */ /* 0x000ea4000800007f */
[----:B--2---:R-:W-:Y:S05]  /*20bb0*/  @!P0 BRA `(.L_x_2544) ;  /* 0xfffffffc00f08947 */ /* 0x004fea000383ffff */
[----:B------:R-:W-:Y:S05]  /*20bc0*/  BRA `(.L_x_2671) ;  /* 0xffffffbc00287947 */ /* 0x000fea000383ffff */
.L_x_2545:
        /* <DEDUP_REMOVED lines=8> */
.L_x_2673:
[----:B------:R-:W-:Y:S05]  /*20c50*/  BSYNC B1 ;  /* 0x0000000000017941 */ /* 0x000fea0003800000 */
.L_x_2672:
        /* <DEDUP_REMOVED lines=9> */
.L_x_2674:
[----:B------:R-:W-:Y:S02]  /*20cf0*/  IMAD.MOV.U32 R13, RZ, RZ, R24 ;  /* 0x000000ffff0d7224 */ /* 0x000fe400078e0018 */
[----:B------:R-:W-:Y:S02]  /*20d00*/  IMAD.MOV.U32 R12, RZ, RZ, 0x1 ;  /* 0x00000001ff0c7424 */ /* 0x000fe400078e00ff */
[----:B------:R-:W-:-:S07]  /*20d10*/  IMAD.MOV.U32 R2, RZ, RZ, R14 ;  /* 0x000000ffff027224 */ /* 0x000fce00078e000e */
[----:B------:R-:W-:Y:S05]  /*20d20*/  WARPSYNC.COLLECTIVE R15, `(.L_x_2675) ;  /* 0x000000000f087348 */ /* 0x000fea0003c00000 */
[----:B------:R0:W1:Y:S02]  /*20d30*/  SHFL.IDX P6, R14, R13, R12, R11 ;  /* 0x0000000c0d0e7389 */ /* 0x00006400000c000b */
[----:B01----:R-:W-:Y:S01]  /*20d40*/  ENDCOLLECTIVE ;  /* 0x000000000000791b */ /* 0x003fe20003800000 */
.L_x_2675:
        /* <DEDUP_REMOVED lines=16> */
.L_x_2676:
[----:B------:R-:W-:Y:S02]  /*20e50*/  IMAD.MOV.U32 R13, RZ, RZ, R24 ;  /* 0x000000ffff0d7224 */ /* 0x000fe400078e0018 */
[----:B------:R-:W-:Y:S02]  /*20e60*/  IMAD.MOV.U32 R12, RZ, RZ, 0x2 ;  /* 0x00000002ff0c7424 */ /* 0x000fe400078e00ff */
[----:B------:R-:W-:-:S07]  /*20e70*/  IMAD.MOV.U32 R2, RZ, RZ, R14 ;  /* 0x000000ffff027224 */ /* 0x000fce00078e000e */
[----:B------:R-:W-:Y:S05]  /*20e80*/  WARPSYNC.COLLECTIVE R15, `(.L_x_2677) ;  /* 0x000000000f087348 */ /* 0x000fea0003c00000 */
[----:B------:R0:W1:Y:S02]  /*20e90*/  SHFL.IDX P6, R14, R13, R12, R11 ;  /* 0x0000000c0d0e7389 */ /* 0x00006400000c000b */
[----:B01----:R-:W-:Y:S01]  /*20ea0*/  ENDCOLLECTIVE ;  /* 0x000000000000791b */ /* 0x003fe20003800000 */
.L_x_2677:
        /* <DEDUP_REMOVED lines=16> */
.L_x_2678:
[----:B------:R-:W-:Y:S02]  /*20fb0*/  IMAD.MOV.U32 R13, RZ, RZ, R24 ;  /* 0x000000ffff0d7224 */ /* 0x000fe400078e0018 */
[----:B------:R-:W-:Y:S02]  /*20fc0*/  IMAD.MOV.U32 R12, RZ, RZ, 0x3 ;  /* 0x00000003ff0c7424 */ /* 0x000fe400078e00ff */
[----:B------:R-:W-:-:S07]  /*20fd0*/  IMAD.MOV.U32 R2, RZ, RZ, R14 ;  /* 0x000000ffff027224 */ /* 0x000fce00078e000e */
[----:B------:R-:W-:Y:S05]  /*20fe0*/  WARPSYNC.COLLECTIVE R15, `(.L_x_2679) ;  /* 0x000000000f087348 */ /* 0x000fea0003c00000 */
[----:B------:R0:W1:Y:S02]  /*20ff0*/  SHFL.IDX P6, R14, R13, R12, R11 ;  /* 0x0000000c0d0e7389 */ /* 0x00006400000c000b */
[----:B01----:R-:W-:Y:S01]  /*21000*/  ENDCOLLECTIVE ;  /* 0x000000000000791b */ /* 0x003fe20003800000 */
.L_x_2679:
        /* <DEDUP_REMOVED lines=13> */
.L_x_2680:
        /* <DEDUP_REMOVED lines=8> */
.L_x_2553:
[----:B-1----:R1:W2:Y:S02]  /*21160*/  SYNCS.PHASECHK.TRANS64.TRYWAIT P0, [R0+URZ+0x2d860], R3 ;  /* 0x02d86003000075a7 */ /* 0x0022a4000800017f */
[----:B--2---:R-:W-:Y:S05]  /*21170*/  @!P0 NANOSLEEP.SYNCS 0x989680 ;  /* 0x009896800000895d */ /* 0x004fea0003900000 */
[----:B------:R-:W2:Y:S02]  /*21180*/  @!P0 SYNCS.PHASECHK.TRANS64 P0, [R0+URZ+0x2d860], R3 ;  /* 0x02d86003000085a7 */ /* 0x000ea4000800007f */
[----:B--2---:R-:W-:Y:S05]  /*21190*/  @!P0 BRA `(.L_x_2553) ;  /* 0xfffffffc00f08947 */ /* 0x004fea000383ffff */
[----:B------:R-:W-:Y:S05]  /*211a0*/  BRA `(.L_x_2682) ;  /* 0xffffffbc00ac7947 */ /* 0x000fea000383ffff */
.L_x_2554:
[----:B------:R-:W-:Y:S01]  /*211b0*/  BSSY B0, `(.L_x_2683) ;  /* 0x0000008000007945 */ /* 0x000fe20003800000 */
[----:B------:R-:W-:Y:S02]  /*211c0*/  IMAD.MOV.U32 R13, RZ, RZ, R24 ;  /* 0x000000ffff0d7224 */ /* 0x000fe400078e0018 */
[----:B------:R-:W-:Y:S02]  /*211d0*/  IMAD.MOV.U32 R12, RZ, RZ, RZ ;  /* 0x000000ffff0c7224 */ /* 0x000fe400078e00ff */
[----:B------:R-:W-:Y:S02]  /*211e0*/  IMAD.MOV.U32 R11, RZ, RZ, 0x1c1f ;  /* 0x00001c1fff0b7424 */ /* 0x000fe400078e00ff */
[----:B------:R-:W-:-:S07]  /*211f0*/  IMAD.MOV.U32 R15, RZ, RZ, -0x1 ;  /* 0xffffffffff0f7424 */ /* 0x000fce00078e00ff */
[----:B01----:R-:W-:Y:S05]  /*21200*/  WARPSYNC.COLLECTIVE R15, `(.L_x_2684) ;  /* 0x000000000f087348 */ /* 0x003fea0003c00000 */
[----:B------:R2:W3:Y:S02]  /*21210*/  SHFL.IDX P6, R14, R13, R12, R11 ;  /* 0x0000000c0d0e7389 */ /* 0x0004e400000c000b */
[----:B0123--:R-:W-:Y:S01]  /*21220*/  ENDCOLLECTIVE ;  /* 0x000000000000791b */ /* 0x00ffe20003800000 */
.L_x_2684:
[----:B------:R-:W-:Y:S05]  /*21230*/  BSYNC B0 ;  /* 0x0000000000007941 */ /* 0x000fea0003800000 */
.L_x_2683:
        /* <DEDUP_REMOVED lines=10> */
.L_x_2685:
        /* <DEDUP_REMOVED lines=17> */
.L_x_2686:
        /* <DEDUP_REMOVED lines=14> */
.L_x_2687:
[----:B------:R-:W-:Y:S02]  /*214d0*/  IMAD.MOV.U32 R13, RZ, RZ, R24 ;  /* 0x000000ffff0d7224 */ /* 0x000fe400078e0018 */
[----:B------:R-:W-:Y:S01]  /*214e0*/  IMAD.MOV.U32 R12, RZ, RZ, 0x2 ;  /* 0x00000002ff0c7424 */ /* 0x000fe200078e00ff */
[----:B------:R-:W-:-:S13]  /*214f0*/  IADD3 R2, P4, R14, R5, RZ ;  /* 0x000000050e027210 */ /* 0x000fda0007f9e0ff */
[----:B------:R-:W-:Y:S05]  /*21500*/  WARPSYNC.COLLECTIVE R15, `(.L_x_2688) ;  /* 0x000000000f087348 */ /* 0x000fea0003c00000 */
[----:B------:R0:W1:Y:S02]  /*21510*/  SHFL.IDX P6, R14, R13, R12, R11 ;  /* 0x0000000c0d0e7389 */ /* 0x00006400000c000b */
[----:B01----:R-:W-:Y:S01]  /*21520*/  ENDCOLLECTIVE ;  /* 0x000000000000791b */ /* 0x003fe20003800000 */
.L_x_2688:
        /* <DEDUP_REMOVED lines=15> */
.L_x_2689:
[----:B------:R-:W-:Y:S02]  /*21620*/  IMAD.MOV.U32 R13, RZ, RZ, R24 ;  /* 0x000000ffff0d7224 */ /* 0x000fe400078e0018 */
[----:B------:R-:W-:Y:S01]  /*21630*/  IMAD.MOV.U32 R12, RZ, RZ, 0x3 ;  /* 0x00000003ff0c7424 */ /* 0x000fe200078e00ff */
[----:B------:R-:W-:-:S13]  /*21640*/  IADD3 R2, P4, R14, R5, RZ ;  /* 0x000000050e027210 */ /* 0x000fda0007f9e0ff */
[----:B------:R-:W-:Y:S05]  /*21650*/  WARPSYNC.COLLECTIVE R15, `(.L_x_2690) ;  /* 0x000000000f087348 */ /* 0x000fea0003c00000 */
[----:B------:R0:W1:Y:S02]  /*21660*/  SHFL.IDX P6, R14, R13, R12, R11 ;  /* 0x0000000c0d0e7389 */ /* 0x00006400000c000b */
[----:B01----:R-:W-:Y:S01]  /*21670*/  ENDCOLLECTIVE ;  /* 0x000000000000791b */ /* 0x003fe20003800000 */
.L_x_2690:
        /* <DEDUP_REMOVED lines=14> */
.L_x_2691:
[----:B------:R-:W-:Y:S05]  /*21760*/  BRA `(.L_x_2692) ;  /* 0xffffffbc000c7947 */ /* 0x000fea000383ffff */
.L_x_2559:
        /* <DEDUP_REMOVED lines=8> */
.L_x_2694:
[----:B------:R-:W-:Y:S05]  /*217f0*/  BSYNC B0 ;  /* 0x0000000000007941 */ /* 0x000fea0003800000 */
.L_x_2693:
        /* <DEDUP_REMOVED lines=9> */
.L_x_2695:
        /* <DEDUP_REMOVED lines=18> */
.L_x_2696:
[----:B------:R-:W-:Y:S01]  /*219b0*/  IMAD.MOV.U32 R12, RZ, RZ, 0x2 ;  /* 0x00000002ff0c7424 */ /* 0x000fe200078e00ff */
[----:B------:R-:W-:-:S05]  /*219c0*/  SEL R5, R14, RZ, P1 ;  /* 0x000000ff0e057207 */ /* 0x000fca0000800000 */
[----:B------:R-:W-:-:S04]  /*219d0*/  IMAD.IADD R4, R2, 0x1, R5 ;  /* 0x0000000102047824 */ /* 0x000fc800078e0205 */
[----:B------:R-:W-:-:S07]  /*219e0*/  IMAD.MOV.U32 R13, RZ, RZ, R4 ;  /* 0x000000ffff0d7224 */ /* 0x000fce00078e0004 */
[----:B------:R-:W-:Y:S05]  /*219f0*/  WARPSYNC.COLLECTIVE R15, `(.L_x_2697) ;  /* 0x000000000f087348 */ /* 0x000fea0003c00000 */
[----:B------:R0:W1:Y:S02]  /*21a00*/  SHFL.UP P6, R14, R13, R12, R11 ;  /* 0x0400000c0d0e7389 */ /* 0x00006400000c000b */
[----:B01----:R-:W-:Y:S01]  /*21a10*/  ENDCOLLECTIVE ;  /* 0x000000000000791b */ /* 0x003fe20003800000 */
.L_x_2697:
[----:B------:R-:W-:Y:S01]  /*21a20*/  IMAD.MOV.U32 R12, RZ, RZ, 0x4 ;  /* 0x00000004ff0c7424 */ /* 0x000fe200078e00ff */
[----:B------:R-:W-:-:S05]  /*21a30*/  SEL R5, R14, RZ, P2 ;  /* 0x000000ff0e057207 */ /* 0x000fca0001000000 */
[----:B------:R-:W-:-:S04]  /*21a40*/  IMAD.IADD R5, R4, 0x1, R5 ;  /* 0x0000000104057824 */ /* 0x000fc800078e0205 */
[----:B------:R-:W-:-:S07]  /*21a50*/  IMAD.MOV.U32 R13, RZ, RZ, R5 ;  /* 0x000000ffff0d7224 */ /* 0x000fce00078e0005 */
[----:B------:R-:W-:Y:S05]  /*21a60*/  WARPSYNC.COLLECTIVE R15, `(.L_x_2698) ;  /* 0x000000000f087348 */ /* 0x000fea0003c00000 */
[----:B------:R0:W1:Y:S02]  /*21a70*/  SHFL.UP P6, R14, R13, R12, R11 ;  /* 0x0400000c0d0e7389 */ /* 0x00006400000c000b */
[----:B01----:R-:W-:Y:S01]  /*21a80*/  ENDCOLLECTIVE ;  /* 0x000000000000791b */ /* 0x003fe20003800000 */
.L_x_2698:
[----:B------:R-:W-:Y:S01]  /*21a90*/  IMAD.MOV.U32 R12, RZ, RZ, 0x8 ;  /* 0x00000008ff0c7424 */ /* 0x000fe200078e00ff */
[----:B------:R-:W-:-:S05]  /*21aa0*/  SEL R6, R14, RZ, P3 ;  /* 0x000000ff0e067207 */ /* 0x000fca0001800000 */
[----:B------:R-:W-:-:S04]  /*21ab0*/  IMAD.IADD R6, R5, 0x1, R6 ;  /* 0x0000000105067824 */ /* 0x000fc800078e0206 */
[----:B------:R-:W-:-:S07]  /*21ac0*/  IMAD.MOV.U32 R13, RZ, RZ, R6 ;  /* 0x000000ffff0d7224 */ /* 0x000fce00078e0006 */
[----:B------:R-:W-:Y:S05]  /*21ad0*/  WARPSYNC.COLLECTIVE R15, `(.L_x_2699) ;  /* 0x000000000f087348 */ /* 0x000fea0003c00000 */
[----:B------:R0:W1:Y:S02]  /*21ae0*/  SHFL.UP P6, R14, R13, R12, R11 ;  /* 0x0400000c0d0e7389 */ /* 0x00006400000c000b */
[----:B01----:R-:W-:Y:S01]  /*21af0*/  ENDCOLLECTIVE ;  /* 0x000000000000791b */ /* 0x003fe20003800000 */
.L_x_2699:
[----:B------:R-:W-:Y:S01]  /*21b00*/  IMAD.MOV.U32 R12, RZ, RZ, 0x10 ;  /* 0x00000010ff0c7424 */ /* 0x000fe200078e00ff */
[----:B------:R-:W-:-:S05]  /*21b10*/  SEL R3, R14, RZ, P4 ;  /* 0x000000ff0e037207 */ /* 0x000fca0002000000 */
[----:B------:R-:W-:-:S04]  /*21b20*/  IMAD.IADD R4, R6, 0x1, R3 ;  /* 0x0000000106047824 */ /* 0x000fc800078e0203 */
[----:B------:R-:W-:-:S07]  /*21b30*/  IMAD.MOV.U32 R13, RZ, RZ, R4 ;  /* 0x000000ffff0d7224 */ /* 0x000fce00078e0004 */
[----:B------:R-:W-:Y:S05]  /*21b40*/  WARPSYNC.COLLECTIVE R15, `(.L_x_2700) ;  /* 0x000000000f087348 */ /* 0x000fea0003c00000 */
[----:B------:R0:W1:Y:S02]  /*21b50*/  SHFL.UP P6, R14, R13, R12, R11 ;  /* 0x0400000c0d0e7389 */ /* 0x00006400000c000b */
[----:B01----:R-:W-:Y:S01]  /*21b60*/  ENDCOLLECTIVE ;  /* 0x000000000000791b */ /* 0x003fe20003800000 */
.L_x_2700:
        /* <DEDUP_REMOVED lines=8> */
.L_x_2701:
[----:B------:R-:W-:Y:S05]  /*21bf0*/  BRA `(.L_x_2702) ;  /* 0xffffffbc00247947 */ /* 0x000fea000383ffff */
.L_x_2564:
        /* <DEDUP_REMOVED lines=8> */
.L_x_2704:
[----:B------:R-:W-:Y:S05]  /*21c80*/  BSYNC B0 ;  /* 0x0000000000007941 */ /* 0x000fea0003800000 */
.L_x_2703:
        /* <DEDUP_REMOVED lines=8> */
.L_x_2705:
[----:B------:R-:W-:Y:S01]  /*21d10*/  IMAD.MOV.U32 R12, RZ, RZ, 0x4 ;  /* 0x00000004ff0c7424 */ /* 0x000fe200078e00ff */
[----:B------:R-:W-:-:S05]  /*21d20*/  SEL R14, R14, RZ, P2 ;  /* 0x000000ff0e0e7207 */ /* 0x000fca0001000000 */
[----:B------:R-:W-:-:S04]  /*21d30*/  IMAD.IADD R3, R13, 0x1, R14 ;  /* 0x000000010d037824 */ /* 0x000fc800078e020e */
[----:B------:R-:W-:-:S07]  /*21d40*/  IMAD.MOV.U32 R13, RZ, RZ, R3 ;  /* 0x000000ffff0d7224 */ /* 0x000fce00078e0003 */
[----:B------:R-:W-:Y:S05]  /*21d50*/  WARPSYNC.COLLECTIVE R15, `(.L_x_2706) ;  /* 0x000000000f087348 */ /* 0x000fea0003c00000 */
[----:B------:R0:W1:Y:S02]  /*21d60*/  SHFL.UP P6, R14, R13, R12, R11 ;  /* 0x0400000c0d0e7389 */ /* 0x00006400000c000b */
[----:B01----:R-:W-:Y:S01]  /*21d70*/  ENDCOLLECTIVE ;  /* 0x000000000000791b */ /* 0x003fe20003800000 */
.L_x_2706:
[----:B------:R-:W-:Y:S01]  /*21d80*/  IMAD.MOV.U32 R12, RZ, RZ, 0x8 ;  /* 0x00000008ff0c7424 */ /* 0x000fe200078e00ff */
[----:B------:R-:W-:-:S05]  /*21d90*/  SEL R4, R14, RZ, P3 ;  /* 0x000000ff0e047207 */ /* 0x000fca0001800000 */
[----:B------:R-:W-:-:S04]  /*21da0*/  IMAD.IADD R4, R3, 0x1, R4 ;  /* 0x0000000103047824 */ /* 0x000fc800078e0204 */
[----:B------:R-:W-:-:S07]  /*21db0*/  IMAD.MOV.U32 R13, RZ, RZ, R4 ;  /* 0x000000ffff0d7224 */ /* 0x000fce00078e0004 */
[----:B------:R-:W-:Y:S05]  /*21dc0*/  WARPSYNC.COLLECTIVE R15, `(.L_x_2707) ;  /* 0x000000000f087348 */ /* 0x000fea0003c00000 */
[----:B------:R0:W1:Y:S02]  /*21dd0*/  SHFL.UP P6, R14, R13, R12, R11 ;  /* 0x0400000c0d0e7389 */ /* 0x00006400000c000b */
[----:B01----:R-:W-:Y:S01]  /*21de0*/  ENDCOLLECTIVE ;  /* 0x000000000000791b */ /* 0x003fe20003800000 */
.L_x_2707:
[----:B------:R-:W-:Y:S01]  /*21df0*/  IMAD.MOV.U32 R12, RZ, RZ, 0x10 ;  /* 0x00000010ff0c7424 */ /* 0x000fe200078e00ff */
[----:B------:R-:W-:-:S05]  /*21e00*/  SEL R5, R14, RZ, P4 ;  /* 0x000000ff0e057207 */ /* 0x000fca0002000000 */
[----:B------:R-:W-:-:S04]  /*21e10*/  IMAD.IADD R5, R4, 0x1, R5 ;  /* 0x0000000104057824 */ /* 0x000fc800078e0205 */
[----:B------:R-:W-:-:S07]  /*21e20*/  IMAD.MOV.U32 R13, RZ, RZ, R5 ;  /* 0x000000ffff0d7224 */ /* 0x000fce00078e0005 */
[----:B------:R-:W-:Y:S05]  /*21e30*/  WARPSYNC.COLLECTIVE R15, `(.L_x_2708) ;  /* 0x000000000f087348 */ /* 0x000fea0003c00000 */
[----:B------:R0:W1:Y:S02]  /*21e40*/  SHFL.UP P6, R14, R13, R12, R11 ;  /* 0x0400000c0d0e7389 */ /* 0x00006400000c000b */
[----:B01----:R-:W-:Y:S01]  /*21e50*/  ENDCOLLECTIVE ;  /* 0x000000000000791b */ /* 0x003fe20003800000 */
.L_x_2708:
        /* <DEDUP_REMOVED lines=8> */
.L_x_2709:
[----:B------:R-:W-:Y:S05]  /*21ee0*/  BRA `(.L_x_2710) ;  /* 0xffffffbc00047947 */ /* 0x000fea000383ffff */
.L_x_2566:
[----:B------:R-:W-:Y:S01]  /*21ef0*/  BSSY B0, `(.L_x_2711) ;  /* 0x0000006000007945 */ /* 0x000fe20003800000 */
[----:B------:R-:W-:Y:S01]  /*21f00*/  PLOP3.LUT P6, PT, P6, PT, PT, 0x8, 0x0 ;  /* 0x000000000000781c */ /* 0x000fe200037ce170 */
[----:B------:R-:W-:-:S12]  /*21f10*/  IMAD.MOV.U32 R15, RZ, RZ, -0x1 ;  /* 0xffffffffff0f7424 */ /* 0x000fd800078e00ff */
[----:B01----:R-:W-:Y:S05]  /*21f20*/  WARPSYNC.COLLECTIVE R15, `(.L_x_2712) ;  /* 0x000000000f087348 */ /* 0x003fea0003c00000 */
[----:B------:R-:W-:Y:S01]  /*21f30*/  VOTE.ANY R14, PT, P6 ;  /* 0x00000000000e7806 */ /* 0x000fe200030e0100 */
[----:B01----:R-:W-:Y:S06]  /*21f40*/  ENDCOLLECTIVE ;  /* 0x000000000000791b */ /* 0x003fec0003800000 */
.L_x_2712:
[----:B------:R-:W-:Y:S05]  /*21f50*/  BSYNC B0 ;  /* 0x0000000000007941 */ /* 0x000fea0003800000 */
.L_x_2711:
        /* <DEDUP_REMOVED lines=9> */
.L_x_2713:
[----:B------:R-:W-:Y:S01]  /*21ff0*/  IMAD.MOV.U32 R17, RZ, RZ, R14 ;  /* 0x000000ffff117224 */ /* 0x000fe200078e000e */
[----:B------:R-:W-:Y:S06]  /*22000*/  BRA `(.L_x_2714) ;  /* 0xffffffb800f47947 */ /* 0x000fec000383ffff */
.L_x_2568:
[----:B------:R-:W-:Y:S01]  /*22010*/  BSSY B0, `(.L_x_2715) ;  /* 0x0000007000007945 */ /* 0x000fe20003800000 */
[----:B------:R-:W-:Y:S02]  /*22020*/  IMAD.MOV.U32 R13, RZ, RZ, R3 ;  /* 0x000000ffff0d7224 */ /* 0x000fe400078e0003 */
[----:B------:R-:W-:Y:S02]  /*22030*/  IMAD.MOV.U32 R11, RZ, RZ, 0x1f ;  /* 0x0000001fff0b7424 */ /* 0x000fe400078e00ff */
[----:B------:R-:W-:-:S07]  /*22040*/  IMAD.MOV.U32 R15, RZ, RZ, -0x1 ;  /* 0xffffffffff0f7424 */ /* 0x000fce00078e00ff */
[----:B0123--:R-:W-:Y:S05]  /*22050*/  WARPSYNC.COLLECTIVE R15, `(.L_x_2716) ;  /* 0x000000000f087348 */ /* 0x00ffea0003c00000 */
[----:B------:R4:W0:Y:S02]  /*22060*/  SHFL.IDX P6, R14, R13, R12, R11 ;  /* 0x0000000c0d0e7389 */ /* 0x00082400000c000b */
[----:B01234-:R-:W-:Y:S01]  /*22070*/  ENDCOLLECTIVE ;  /* 0x000000000000791b */ /* 0x01ffe20003800000 */
.L_x_2716:
[----:B------:R-:W-:Y:S05]  /*22080*/  BSYNC B0 ;  /* 0x0000000000007941 */ /* 0x000fea0003800000 */
.L_x_2715:
[----:B------:R-:W-:Y:S01]  /*22090*/  IMAD.MOV.U32 R5, RZ, RZ, R14 ;  /* 0x000000ffff057224 */ /* 0x000fe200078e000e */
[----:B------:R-:W-:Y:S06]  /*220a0*/  BRA `(.L_x_2567) ;  /* 0xffffffb800e87947 */ /* 0x000fec000383ffff */
.L_x_2572:
[----:B0-----:R0:W4:Y:S02]  /*220b0*/  SYNCS.PHASECHK.TRANS64.TRYWAIT P0, [R5+URZ+0x2d820], R0 ;  /* 0x02d82000050075a7 */ /* 0x001124000800017f */
[----:B----4-:R-:W-:Y:S05]  /*220c0*/  @!P0 NANOSLEEP.SYNCS 0x989680 ;  /* 0x009896800000895d */ /* 0x010fea0003900000 */
[----:B------:R-:W4:Y:S02]  /*220d0*/  @!P0 SYNCS.PHASECHK.TRANS64 P0, [R5+URZ+0x2d820], R0 ;  /* 0x02d82000050085a7 */ /* 0x000f24000800007f */
[----:B----4-:R-:W-:Y:S05]  /*220e0*/  @!P0 BRA `(.L_x_2572) ;  /* 0xfffffffc00f08947 */ /* 0x010fea000383ffff */
[----:B------:R-:W-:Y:S05]  /*220f0*/  BRA `(.L_x_2717) ;  /* 0xffffffc000607947 */ /* 0x000fea000383ffff */
.L_x_2573:
[----:B------:R-:W4:Y:S01]  /*22100*/  S2R R2, SR_TID.X ;  /* 0x0000000000027919 */ /* 0x000f220000002100 */
[----:B------:R-:W-:Y:S01]  /*22110*/  BSSY B0, `(.L_x_2718) ;  /* 0x000000a000007945 */ /* 0x000fe20003800000 */
[----:B------:R-:W-:Y:S02]  /*22120*/  IMAD.MOV.U32 R12, RZ, RZ, RZ ;  /* 0x000000ffff0c7224 */ /* 0x000fe400078e00ff */
[----:B------:R-:W-:Y:S02]  /*22130*/  IMAD.MOV.U32 R11, RZ, RZ, 0x1f ;  /* 0x0000001fff0b7424 */ /* 0x000fe400078e00ff */
[----:B------:R-:W-:Y:S01]  /*22140*/  IMAD.MOV.U32 R15, RZ, RZ, -0x1 ;  /* 0xffffffffff0f7424 */ /* 0x000fe200078e00ff */
[----:B----4-:R-:W-:-:S04]  /*22150*/  SHF.R.U32.HI R2, RZ, 0x5, R2 ;  /* 0x00000005ff027819 */ /* 0x010fc80000011602 */
[----:B------:R-:W-:-:S05]  /*22160*/  LOP3.LUT R2, R2, 0x3, RZ, 0xc0, !PT ;  /* 0x0000000302027812 */ /* 0x000fca00078ec0ff */
[----:B------:R-:W-:-:S07]  /*22170*/  IMAD.MOV.U32 R13, RZ, RZ, R2 ;  /* 0x000000ffff0d7224 */ /* 0x000fce00078e0002 */
[----:B0123--:R-:W-:Y:S05]  /*22180*/  WARPSYNC.COLLECTIVE R15, `(.L_x_2719) ;  /* 0x000000000f087348 */ /* 0x00ffea0003c00000 */
[----:B------:R4:W0:Y:S02]  /*22190*/  SHFL.IDX P6, R14, R13, R12, R11 ;  /* 0x0000000c0d0e7389 */ /* 0x00082400000c000b */
[----:B01234-:R-:W-:Y:S01]  /*221a0*/  ENDCOLLECTIVE ;  /* 0x000000000000791b */ /* 0x01ffe20003800000 */
.L_x_2719:
[----:B------:R-:W-:Y:S05]  /*221b0*/  BSYNC B0 ;  /* 0x0000000000007941 */ /* 0x000fea0003800000 */
.L_x_2718:
[----:B------:R-:W-:Y:S05]  /*221c0*/  BRA `(.L_x_2720) ;  /* 0xffffffc000487947 */ /* 0x000fea000383ffff */
.L_x_2574:
[----:B------:R-:W-:Y:S01]  /*221d0*/  BSSY B0, `(.L_x_2721) ;  /* 0x0000006000007945 */ /* 0x000fe20003800000 */
[----:B------:R-:W-:-:S07]  /*221e0*/  IMAD.MOV.U32 R15, RZ, RZ, -0x1 ;  /* 0xffffffffff0f7424 */ /* 0x000fce00078e00ff */
[----:B0123--:R-:W-:Y:S05]  /*221f0*/  WARPSYNC.COLLECTIVE R15, `(.L_x_2722) ;  /* 0x000000000f0c7348 */ /* 0x00ffea0003c00000 */
[----:B------:R-:W-:Y:S02]  /*22200*/  ELECT P6, UR62, PT ;  /* 0x00000000003e782f */ /* 0x000fe400038c0000 */
[----:B------:R-:W-:Y:S01]  /*22210*/  MOV R14, UR62 ;  /* 0x0000003e000e7c02 */ /* 0x000fe20008000f00 */
[----:B0123--:R-:W-:Y:S10]  /*22220*/  ENDCOLLECTIVE ;  /* 0x000000000000791b */ /* 0x00fff40003800000 */
.L_x_2722:
[----:B------:R-:W-:Y:S05]  /*22230*/  BSYNC B0 ;  /* 0x0000000000007941 */ /* 0x000fea0003800000 */
.L_x_2721:
[----:B------:R-:W-:Y:S05]  /*22240*/  BRA `(.L_x_2723) ;  /* 0xffffffc0003c7947 */ /* 0x000fea000383ffff */
.L_x_2576:
[----:B0-----:R0:W4:Y:S02]  /*22250*/  SYNCS.PHASECHK.TRANS64.TRYWAIT P1, [R3+URZ+0x2d840], R2 ;  /* 0x02d84002030075a7 */ /* 0x001124000802017f */
[----:B----4-:R-:W-:Y:S05]  /*22260*/  @!P1 NANOSLEEP.SYNCS 0x989680 ;  /* 0x009896800000995d */ /* 0x010fea0003900000 */
[----:B------:R-:W4:Y:S02]  /*22270*/  @!P1 SYNCS.PHASECHK.TRANS64 P1, [R3+URZ+0x2d840], R2 ;  /* 0x02d84002030095a7 */ /* 0x000f24000802007f */
[----:B----4-:R-:W-:Y:S05]  /*22280*/  @!P1 BRA `(.L_x_2576) ;  /* 0xfffffffc00f09947 */ /* 0x010fea000383ffff */
[----:B------:R-:W-:Y:S05]  /*22290*/  BRA `(.L_x_2724) ;  /* 0xffffffc0005c7947 */ /* 0x000fea000383ffff */
.L_x_2578:
[----:B----4-:R4:W0:Y:S02]  /*222a0*/  SYNCS.PHASECHK.TRANS64.TRYWAIT P1, [R25+URZ+0x2d840], R0 ;  /* 0x02d84000190075a7 */ /* 0x010824000802017f */
[----:B0-----:R-:W-:Y:S05]  /*222b0*/  @!P1 NANOSLEEP.SYNCS 0x989680 ;  /* 0x009896800000995d */ /* 0x001fea0003900000 */
[----:B------:R-:W0:Y:S02]  /*222c0*/  @!P1 SYNCS.PHASECHK.TRANS64 P1, [R25+URZ+0x2d840], R0 ;  /* 0x02d84000190095a7 */ /* 0x000e24000802007f */
[----:B0-----:R-:W-:Y:S05]  /*222d0*/  @!P1 BRA `(.L_x_2578) ;  /* 0xfffffffc00f09947 */ /* 0x001fea000383ffff */
[----:B------:R-:W-:Y:S05]  /*222e0*/  BRA `(.L_x_2725) ;  /* 0xffffffc000687947 */ /* 0x000fea000383ffff */
.L_x_2580:
[----:B------:R0:W0:Y:S02]  /*222f0*/  SYNCS.PHASECHK.TRANS64.TRYWAIT P1, [R3+URZ+0x2d860], R2 ;  /* 0x02d86002030075a7 */ /* 0x000024000802017f */
[----:B0-----:R-:W-:Y:S05]  /*22300*/  @!P1 NANOSLEEP.SYNCS 0x989680 ;  /* 0x009896800000995d */ /* 0x001fea0003900000 */
[----:B------:R-:W0:Y:S02]  /*22310*/  @!P1 SYNCS.PHASECHK.TRANS64 P1, [R3+URZ+0x2d860], R2 ;  /* 0x02d86002030095a7 */ /* 0x000e24000802007f */
[----:B0-----:R-:W-:Y:S05]  /*22320*/  @!P1 BRA `(.L_x_2580) ;  /* 0xfffffffc00f09947 */ /* 0x001fea000383ffff */
[----:B------:R-:W-:Y:S05]  /*22330*/  BRA `(.L_x_2726) ;  /* 0xffffffc000647947 */ /* 0x000fea000383ffff */
.L_x_2727:
        /* <DEDUP_REMOVED lines=12> */
.L_x_2736:


//--------------------- .nv.global.init           --------------------------
	.section	.nv.global.init,"aw",@progbits
.nv.global.init:
	.type		$str$23,@object
	.size		$str$23,($str$24 - $str$23)
$str$23:
        /*0000*/ 	.byte	0x28, 0x61, 0x64, 0x64, 0x72, 0x65, 0x73, 0x73, 0x20, 0x26, 0x20, 0x6d, 0x61, 0x73, 0x6b, 0x29
        /*0010*/ 	.byte	0x20, 0x3d, 0x3d, 0x20, 0x30, 0x00
	.type		$str$24,@object
	.size		$str$24,(__unnamed_4 - $str$24)
$str$24:
        /*0016*/ 	.byte	0x2f, 0x74, 0x6d, 0x70, 0x2f, 0x6f, 0x73, 0x73, 0x5f, 0x6b, 0x65, 0x72, 0x6e, 0x65, 0x6c, 0x73
        /*0026*/ 	.byte	0x5f, 0x73, 0x72, 0x63, 0x2f, 0x66, 0x6c, 0x61, 0x73, 0x68, 0x5f, 0x61, 0x74, 0x74, 0x65, 0x6e
        /*0036*/ 	.byte	0x74, 0x69, 0x6f, 0x6e, 0x2f, 0x63, 0x73, 0x72, 0x63, 0x2f, 0x63, 0x75, 0x74, 0x6c, 0x61, 0x73
        /*0046*/ 	.byte	0x73, 0x2f, 0x69, 0x6e, 0x63, 0x6c, 0x75, 0x64, 0x65, 0x2f, 0x63, 0x75, 0x74, 0x65, 0x2f, 0x70
        /*0056*/ 	.byte	0x6f, 0x69, 0x6e, 0x74, 0x65, 0x72, 0x5f, 0x66, 0x6c, 0x61, 0x67, 0x67, 0x65, 0x64, 0x2e, 0x68
        /*0066*/ 	.byte	0x70, 0x70, 0x00
	.type		__unnamed_4,@object
	.size		__unnamed_4,(__unnamed_5 - __unnamed_4)
__unnamed_4:
        /* <DEDUP_REMOVED lines=25> */
	.type		__unnamed_5,@object
	.size		__unnamed_5,(__unnamed_3 - __unnamed_5)
__unnamed_5:
        /* <DEDUP_REMOVED lines=24> */
        /*036d*/ 	.byte	0x3e, 0x20, 0x26, 0x5d, 0x00
	.type		__unnamed_3,@object
	.size		__unnamed_3,(__unnamed_2 - __unnamed_3)
__unnamed_3:
        /* <DEDUP_REMOVED lines=29> */
	.type		__unnamed_2,@object
	.size		__unnamed_2,(__unnamed_1 - __unnamed_2)
__unnamed_2:
        /* <DEDUP_REMOVED lines=29> */
	.type		__unnamed_1,@object
	.size		__unnamed_1,(.L_0 - __unnamed_1)
__unnamed_1:
        /* <DEDUP_REMOVED lines=29> */
        /*08e2*/ 	.byte	0x5d, 0x00
.L_0:


//--------------------- .nv.shared._ZN7cutlass13device_kernelIN5flash11enable_sm90INS1_16FlashAttnFwdSm90INS1_25CollectiveMainloopFwdSm90ILi2EN4cute5tupleIJNS5_1CILi1EEES8_S8_EEENS6_IJNS7_ILi192EEENS7_ILi128EEENS7_ILi96EEEEEELi96ENS_10bfloat16_tEfNS_4arch4Sm90ELb0ELb0ELb1ELb0ELb1ELb0ELb0ELb0ELb1ELb1ELb0ELb0EEENS1_21CollectiveEpilogueFwdINS6_IJSA_SC_SB_EEES9_SE_SG_Li384ELb0ELb1ELb0ELb0EEENS1_29StaticPersistentTileSchedulerILb0EEEEEEEEEvNT_6ParamsE --------------------------
	.section	.nv.shared._ZN7cutlass13device_kernelIN5flash11enable_sm90INS1_16FlashAttnFwdSm90INS1_25CollectiveMainloopFwdSm90ILi2EN4cute5tupleIJNS5_1CILi1EEES8_S8_EEENS6_IJNS7_ILi192EEENS7_ILi128EEENS7_ILi96EEEEEELi96ENS_10bfloat16_tEfNS_4arch4Sm90ELb0ELb0ELb1ELb0ELb1ELb0ELb0ELb0ELb1ELb1ELb0ELb0EEENS1_21CollectiveEpilogueFwdINS6_IJSA_SC_SB_EEES9_SE_SG_Li384ELb0ELb1ELb0ELb0EEENS1_29StaticPersistentTileSchedulerILb0EEEEEEEEEvNT_6ParamsE,"aw",@nobits
	.sectionflags	@""
	.align	16
	.zero		1024


//--------------------- .nv.shared.reserved.0     --------------------------
	.section	.nv.shared.reserved.0,"aw",@nobits
	.weak		__nv_reservedSMEM_offset_0_alias
	.size		__nv_reservedSMEM_offset_0_alias, 0, 0
	.other		__nv_reservedSMEM_offset_0_alias,@"STO_CUDA_RESERVED_SHARED STV_DEFAULT"
__nv_reservedSMEM_offset_0_alias:
	.zero		0


//--------------------- .nv.global                --------------------------
	.section	.nv.global,"aw",@nobits
.nv.global:
	.type		_ZN79_INTERNAL_8c6fb5e8_43_flash_fwd_hdim96_bf16_paged_softcap_sm90_cu_58b58f81_28584cute1_E,@object
	.size		_ZN79_INTERNAL_8c6fb5e8_43_flash_fwd_hdim96_bf16_paged_softcap_sm90_cu_58b58f81_28584cute1_E,(_ZN79_INTERNAL_8c6fb5e8_43_flash_fwd_hdim96_bf16_paged_softcap_sm90_cu_58b58f81_28584cuda3std3__45__cpo6cbeginE - _ZN79_INTERNAL_8c6fb5e8_43_flash_fwd_hdim96_bf16_paged_softcap_sm90_cu_58b58f81_28584cute1_E)
_ZN79_INTERNAL_8c6fb5e8_43_flash_fwd_hdim96_bf16_paged_softcap_sm90_cu_58b58f81_28584cute1_E:
	.zero		1
	.type		_ZN79_INTERNAL_8c6fb5e8_43_flash_fwd_hdim96_bf16_paged_softcap_sm90_cu_58b58f81_28584cuda3std3__45__cpo6cbeginE,@object
	.size		_ZN79_INTERNAL_8c6fb5e8_43_flash_fwd_hdim96_bf16_paged_softcap_sm90_cu_58b58f81_28584cuda3std3__45__cpo6cbeginE,(_ZN79_INTERNAL_8c6fb5e8_43_flash_fwd_hdim96_bf16_paged_softcap_sm90_cu_58b58f81_28584cuda3std3__48in_placeE - _ZN79_INTERNAL_8c6fb5e8_43_flash_fwd_hdim96_bf16_paged_softcap_sm90_cu_58b58f81_28584cuda3std3__45__cpo6cbeginE)
_ZN79_INTERNAL_8c6fb5e8_43_flash_fwd_hdim96_bf16_paged_softcap_sm90_cu_58b58f81_28584cuda3std3__45__cpo6cbeginE:
	.zero		1
	.type		_ZN79_INTERNAL_8c6fb5e8_43_flash_fwd_hdim96_bf16_paged_softcap_sm90_cu_58b58f81_28584cuda3std3__48in_placeE,@object
	.size		_ZN79_INTERNAL_8c6fb5e8_43_flash_fwd_hdim96_bf16_paged_softcap_sm90_cu_58b58f81_28584cuda3std3__48in_placeE,(_ZN79_INTERNAL_8c6fb5e8_43_flash_fwd_hdim96_bf16_paged_softcap_sm90_cu_58b58f81_28584cuda3std6ranges3__45__cpo9iter_moveE - _ZN79_INTERNAL_8c6fb5e8_43_flash_fwd_hdim96_bf16_paged_softcap_sm90_cu_58b58f81_28584cuda3std3__48in_placeE)
_ZN79_INTERNAL_8c6fb5e8_43_flash_fwd_hdim96_bf16_paged_softcap_sm90_cu_58b58f81_28584cuda3std3__48in_placeE:
	.zero		1
	.type		_ZN79_INTERNAL_8c6fb5e8_43_flash_fwd_hdim96_bf16_paged_softcap_sm90_cu_58b58f81_28584cuda3std6ranges3__45__cpo9iter_moveE,@object
	.size		_ZN79_INTERNAL_8c6fb5e8_43_flash_fwd_hdim96_bf16_paged_softcap_sm90_cu_58b58f81_28584cuda3std6ranges3__45__cpo9iter_moveE,(_ZN79_INTERNAL_8c6fb5e8_43_flash_fwd_hdim96_bf16_paged_softcap_sm90_cu_58b58f81_28584cuda3std3__45__cpo5beginE - _ZN79_INTERNAL_8c6fb5e8_43_flash_fwd_hdim96_bf16_paged_softcap_sm90_cu_58b58f81_28584cuda3std6ranges3__45__cpo9iter_moveE)
_ZN79_INTERNAL_8c6fb5e8_43_flash_fwd_hdim96_bf16_paged_softcap_sm90_cu_58b58f81_28584cuda3std6ranges3__45__cpo9iter_moveE:
	.zero		1
	.type		_ZN79_INTERNAL_8c6fb5e8_43_flash_fwd_hdim96_bf16_paged_softcap_sm90_cu_58b58f81_28584cuda3std3__45__cpo5beginE,@object
	.size		_ZN79_INTERNAL_8c6fb5e8_43_flash_fwd_hdim96_bf16_paged_softcap_sm90_cu_58b58f81_28584cuda3std3__45__cpo5beginE,(_ZN79_INTERNAL_8c6fb5e8_43_flash_fwd_hdim96_bf16_paged_softcap_sm90_cu_58b58f81_28584cuda3std3__481_GLOBAL__N__8c6fb5e8_43_flash_fwd_hdim96_bf16_paged_softcap_sm90_cu_58b58f81_28586ignoreE - _ZN79_INTERNAL_8c6fb5e8_43_flash_fwd_hdim96_bf16_paged_softcap_sm90_cu_58b58f81_28584cuda3std3__45__cpo5beginE)
_ZN79_INTERNAL_8c6fb5e8_43_flash_fwd_hdim96_bf16_paged_softcap_sm90_cu_58b58f81_28584cuda3std3__45__cpo5beginE:
	.zero		1
	.type		_ZN79_INTERNAL_8c6fb5e8_43_flash_fwd_hdim96_bf16_paged_softcap_sm90_cu_58b58f81_28584cuda3std3__481_GLOBAL__N__8c6fb5e8_43_flash_fwd_hdim96_bf16_paged_softcap_sm90_cu_58b58f81_28586ignoreE,@object
	.size		_ZN79_INTERNAL_8c6fb5e8_43_flash_fwd_hdim96_bf16_paged_softcap_sm90_cu_58b58f81_28584cuda3std3__481_GLOBAL__N__8c6fb5e8_43_flash_fwd_hdim96_bf16_paged_softcap_sm90_cu_58b58f81_28586ignoreE,(_ZN79_INTERNAL_8c6fb5e8_43_flash_fwd_hdim96_bf16_paged_softcap_sm90_cu_58b58f81_28584cute7productE - _ZN79_INTERNAL_8c6fb5e8_43_flash_fwd_hdim96_bf16_paged_softcap_sm90_cu_58b58f81_28584cuda3std3__481_GLOBAL__N__8c6fb5e8_43_flash_fwd_hdim96_bf16_paged_softcap_sm90_cu_58b58f81_28586ignoreE)
_ZN79_INTERNAL_8c6fb5e8_43_flash_fwd_hdim96_bf16_paged_softcap_sm90_cu_58b58f81_28584cuda3std3__481_GLOBAL__N__8c6fb5e8_43_flash_fwd_hdim96_bf16_paged_softcap_sm90_cu_58b58f81_28586ignoreE:
	.zero		1
	.type		_ZN79_INTERNAL_8c6fb5e8_43_flash_fwd_hdim96_bf16_paged_softcap_sm90_cu_58b58f81_28584cute7productE,@object
	.size		_ZN79_INTERNAL_8c6fb5e8_43_flash_fwd_hdim96_bf16_paged_softcap_sm90_cu_58b58f81_28584cute7productE,(_ZN79_INTERNAL_8c6fb5e8_43_flash_fwd_hdim96_bf16_paged_softcap_sm90_cu_58b58f81_28584cuda3std3__45__cpo3endE - _ZN79_INTERNAL_8c6fb5e8_43_flash_fwd_hdim96_bf16_paged_softcap_sm90_cu_58b58f81_28584cute7productE)
_ZN79_INTERNAL_8c6fb5e8_43_flash_fwd_hdim96_bf16_paged_softcap_sm90_cu_58b58f81_28584cute7productE:
	.zero		1
	.type		_ZN79_INTERNAL_8c6fb5e8_43_flash_fwd_hdim96_bf16_paged_softcap_sm90_cu_58b58f81_28584cuda3std3__45__cpo3endE,@object
	.size		_ZN79_INTERNAL_8c6fb5e8_43_flash_fwd_hdim96_bf16_paged_softcap_sm90_cu_58b58f81_28584cuda3std3__45__cpo3endE,(_ZN79_INTERNAL_8c6fb5e8_43_flash_fwd_hdim96_bf16_paged_softcap_sm90_cu_58b58f81_28584cuda3std3__419piecewise_constructE - _ZN79_INTERNAL_8c6fb5e8_43_flash_fwd_hdim96_bf16_paged_softcap_sm90_cu_58b58f81_28584cuda3std3__45__cpo3endE)
_ZN79_INTERNAL_8c6fb5e8_43_flash_fwd_hdim96_bf16_paged_softcap_sm90_cu_58b58f81_28584cuda3std3__45__cpo3endE:
	.zero		1
	.type		_ZN79_INTERNAL_8c6fb5e8_43_flash_fwd_hdim96_bf16_paged_softcap_sm90_cu_58b58f81_28584cuda3std3__419piecewise_constructE,@object
	.size		_ZN79_INTERNAL_8c6fb5e8_43_flash_fwd_hdim96_bf16_paged_softcap_sm90_cu_58b58f81_28584cuda3std3__419piecewise_constructE,(_ZN79_INTERNAL_8c6fb5e8_43_flash_fwd_hdim96_bf16_paged_softcap_sm90_cu_58b58f81_28584cuda3std3__45__cpo4cendE - _ZN79_INTERNAL_8c6fb5e8_43_flash_fwd_hdim96_bf16_paged_softcap_sm90_cu_58b58f81_28584cuda3std3__419piecewise_constructE)
_ZN79_INTERNAL_8c6fb5e8_43_flash_fwd_hdim96_bf16_paged_softcap_sm90_cu_58b58f81_28584cuda3std3__419piecewise_constructE:
	.zero		1
	.type		_ZN79_INTERNAL_8c6fb5e8_43_flash_fwd_hdim96_bf16_paged_softcap_sm90_cu_58b58f81_28584cuda3std3__45__cpo4cendE,@object
	.size		_ZN79_INTERNAL_8c6fb5e8_43_flash_fwd_hdim96_bf16_paged_softcap_sm90_cu_58b58f81_28584cuda3std3__45__cpo4cendE,(_ZN79_INTERNAL_8c6fb5e8_43_flash_fwd_hdim96_bf16_paged_softcap_sm90_cu_58b58f81_28584cuda3std6ranges3__45__cpo4swapE - _ZN79_INTERNAL_8c6fb5e8_43_flash_fwd_hdim96_bf16_paged_softcap_sm90_cu_58b58f81_28584cuda3std3__45__cpo4cendE)
_ZN79_INTERNAL_8c6fb5e8_43_flash_fwd_hdim96_bf16_paged_softcap_sm90_cu_58b58f81_28584cuda3std3__45__cpo4cendE:
	.zero		1
	.type		_ZN79_INTERNAL_8c6fb5e8_43_flash_fwd_hdim96_bf16_paged_softcap_sm90_cu_58b58f81_28584cuda3std6ranges3__45__cpo4swapE,@object
	.size		_ZN79_INTERNAL_8c6fb5e8_43_flash_fwd_hdim96_bf16_paged_softcap_sm90_cu_58b58f81_28584cuda3std6ranges3__45__cpo4swapE,(.L_12 - _ZN79_INTERNAL_8c6fb5e8_43_flash_fwd_hdim96_bf16_paged_softcap_sm90_cu_58b58f81_28584cuda3std6ranges3__45__cpo4swapE)
_ZN79_INTERNAL_8c6fb5e8_43_flash_fwd_hdim96_bf16_paged_softcap_sm90_cu_58b58f81_28584cuda3std6ranges3__45__cpo4swapE:
	.zero		1
.L_12:


//--------------------- .nv.shared._ZN7cutlass13device_kernelIN5flash11enable_sm90INS1_16FlashAttnFwdSm90INS1_25CollectiveMainloopFwdSm90ILi2EN4cute5tupleIJNS5_1CILi1EEES8_S8_EEENS6_IJNS7_ILi192EEENS7_ILi128EEENS7_ILi96EEEEEELi96ENS_10bfloat16_tEfNS_4arch4Sm90ELb0ELb0ELb1ELb1ELb1ELb0ELb0ELb0ELb1ELb1ELb0ELb0EEENS1_21CollectiveEpilogueFwdINS6_IJSA_SC_SB_EEES9_SE_SG_Li384ELb1ELb1ELb0ELb0EEENS1_36VarlenDynamicPersistentTileSchedulerILi192ELi128ELi384ELi128ELb0ELb1ELb1ELb0ELb1ELb1EEEEEEEEEvNT_6ParamsE --------------------------
	.section	.nv.shared._ZN7cutlass13device_kernelIN5flash11enable_sm90INS1_16FlashAttnFwdSm90INS1_25CollectiveMainloopFwdSm90ILi2EN4cute5tupleIJNS5_1CILi1EEES8_S8_EEENS6_IJNS7_ILi192EEENS7_ILi128EEENS7_ILi96EEEEEELi96ENS_10bfloat16_tEfNS_4arch4Sm90ELb0ELb0ELb1ELb1ELb1ELb0ELb0ELb0ELb1ELb1ELb0ELb0EEENS1_21CollectiveEpilogueFwdINS6_IJSA_SC_SB_EEES9_SE_SG_Li384ELb1ELb1ELb0ELb0EEENS1_36VarlenDynamicPersistentTileSchedulerILi192ELi128ELi384ELi128ELb0ELb1ELb1ELb0ELb1ELb1EEEEEEEEEvNT_6ParamsE,"aw",@nobits
	.sectionflags	@""
	.align	16
	.zero		1024


//--------------------- .nv.shared._ZN7cutlass13device_kernelIN5flash11enable_sm90INS1_16FlashAttnFwdSm90INS1_25CollectiveMainloopFwdSm90ILi2EN4cute5tupleIJNS5_1CILi1EEES8_S8_EEENS6_IJNS7_ILi192EEENS7_ILi128EEENS7_ILi96EEEEEELi96ENS_10bfloat16_tEfNS_4arch4Sm90ELb0ELb0ELb1ELb1ELb1ELb1ELb0ELb0ELb1ELb1ELb0ELb0EEENS1_21CollectiveEpilogueFwdINS6_IJSA_SC_SB_EEES9_SE_SG_Li384ELb1ELb1ELb0ELb0EEENS1_36VarlenDynamicPersistentTileSchedulerILi192ELi128ELi384ELi128ELb0ELb1ELb1ELb0ELb1ELb1EEEEEEEEEvNT_6ParamsE --------------------------
	.section	.nv.shared._ZN7cutlass13device_kernelIN5flash11enable_sm90INS1_16FlashAttnFwdSm90INS1_25CollectiveMainloopFwdSm90ILi2EN4cute5tupleIJNS5_1CILi1EEES8_S8_EEENS6_IJNS7_ILi192EEENS7_ILi128EEENS7_ILi96EEEEEELi96ENS_10bfloat16_tEfNS_4arch4Sm90ELb0ELb0ELb1ELb1ELb1ELb1ELb0ELb0ELb1ELb1ELb0ELb0EEENS1_21CollectiveEpilogueFwdINS6_IJSA_SC_SB_EEES9_SE_SG_Li384ELb1ELb1ELb0ELb0EEENS1_36VarlenDynamicPersistentTileSchedulerILi192ELi128ELi384ELi128ELb0ELb1ELb1ELb0ELb1ELb1EEEEEEEEEvNT_6ParamsE,"aw",@nobits
	.sectionflags	@""
	.align	16
	.zero		1024


//--------------------- .nv.shared._ZN7cutlass13device_kernelIN5flash11enable_sm90INS1_16FlashAttnFwdSm90INS1_25CollectiveMainloopFwdSm90ILi2EN4cute5tupleIJNS5_1CILi1EEES8_S8_EEENS6_IJNS7_ILi192EEENS7_ILi128EEENS7_ILi96EEEEEELi96ENS_10bfloat16_tEfNS_4arch4Sm90ELb0ELb1ELb1ELb0ELb1ELb0ELb0ELb0ELb1ELb1ELb0ELb0EEENS1_21CollectiveEpilogueFwdINS6_IJSA_SC_SB_EEES9_SE_SG_Li384ELb0ELb1ELb0ELb0EEENS1_30DynamicPersistentTileSchedulerILi384ELi128ELb0ELb1ELb1EEEEEEEEEvNT_6ParamsE --------------------------
	.section	.nv.shared._ZN7cutlass13device_kernelIN5flash11enable_sm90INS1_16FlashAttnFwdSm90INS1_25CollectiveMainloopFwdSm90ILi2EN4cute5tupleIJNS5_1CILi1EEES8_S8_EEENS6_IJNS7_ILi192EEENS7_ILi128EEENS7_ILi96EEEEEELi96ENS_10bfloat16_tEfNS_4arch4Sm90ELb0ELb1ELb1ELb0ELb1ELb0ELb0ELb0ELb1ELb1ELb0ELb0EEENS1_21CollectiveEpilogueFwdINS6_IJSA_SC_SB_EEES9_SE_SG_Li384ELb0ELb1ELb0ELb0EEENS1_30DynamicPersistentTileSchedulerILi384ELi128ELb0ELb1ELb1EEEEEEEEEvNT_6ParamsE,"aw",@nobits
	.sectionflags	@""
	.align	16
	.zero		1024


//--------------------- .nv.shared._ZN7cutlass13device_kernelIN5flash11enable_sm90INS1_16FlashAttnFwdSm90INS1_25CollectiveMainloopFwdSm90ILi2EN4cute5tupleIJNS5_1CILi1EEES8_S8_EEENS6_IJNS7_ILi192EEENS7_ILi128EEENS7_ILi96EEEEEELi96ENS_10bfloat16_tEfNS_4arch4Sm90ELb0ELb1ELb1ELb1ELb1ELb0ELb0ELb0ELb1ELb1ELb0ELb0EEENS1_21CollectiveEpilogueFwdINS6_IJSA_SC_SB_EEES9_SE_SG_Li384ELb1ELb1ELb0ELb0EEENS1_36VarlenDynamicPersistentTileSchedulerILi192ELi128ELi384ELi128ELb0ELb1ELb1ELb1ELb0ELb1EEEEEEEEEvNT_6ParamsE --------------------------
	.section	.nv.shared._ZN7cutlass13device_kernelIN5flash11enable_sm90INS1_16FlashAttnFwdSm90INS1_25CollectiveMainloopFwdSm90ILi2EN4cute5tupleIJNS5_1CILi1EEES8_S8_EEENS6_IJNS7_ILi192EEENS7_ILi128EEENS7_ILi96EEEEEELi96ENS_10bfloat16_tEfNS_4arch4Sm90ELb0ELb1ELb1ELb1ELb1ELb0ELb0ELb0ELb1ELb1ELb0ELb0EEENS1_21CollectiveEpilogueFwdINS6_IJSA_SC_SB_EEES9_SE_SG_Li384ELb1ELb1ELb0ELb0EEENS1_36VarlenDynamicPersistentTileSchedulerILi192ELi128ELi384ELi128ELb0ELb1ELb1ELb1ELb0ELb1EEEEEEEEEvNT_6ParamsE,"aw",@nobits
	.sectionflags	@""
	.align	16
	.zero		1024


//--------------------- .nv.shared._ZN7cutlass13device_kernelIN5flash11enable_sm90INS1_16FlashAttnFwdSm90INS1_25CollectiveMainloopFwdSm90ILi2EN4cute5tupleIJNS5_1CILi1EEES8_S8_EEENS6_IJNS7_ILi192EEENS7_ILi128EEENS7_ILi96EEEEEELi96ENS_10bfloat16_tEfNS_4arch4Sm90ELb0ELb1ELb1ELb1ELb1ELb1ELb0ELb0ELb1ELb1ELb0ELb0EEENS1_21CollectiveEpilogueFwdINS6_IJSA_SC_SB_EEES9_SE_SG_Li384ELb1ELb1ELb0ELb0EEENS1_36VarlenDynamicPersistentTileSchedulerILi192ELi128ELi384ELi128ELb0ELb1ELb1ELb1ELb0ELb1EEEEEEEEEvNT_6ParamsE --------------------------
	.section	.nv.shared._ZN7cutlass13device_kernelIN5flash11enable_sm90INS1_16FlashAttnFwdSm90INS1_25CollectiveMainloopFwdSm90ILi2EN4cute5tupleIJNS5_1CILi1EEES8_S8_EEENS6_IJNS7_ILi192EEENS7_ILi128EEENS7_ILi96EEEEEELi96ENS_10bfloat16_tEfNS_4arch4Sm90ELb0ELb1ELb1ELb1ELb1ELb1ELb0ELb0ELb1ELb1ELb0ELb0EEENS1_21CollectiveEpilogueFwdINS6_IJSA_SC_SB_EEES9_SE_SG_Li384ELb1ELb1ELb0ELb0EEENS1_36VarlenDynamicPersistentTileSchedulerILi192ELi128ELi384ELi128ELb0ELb1ELb1ELb1ELb0ELb1EEEEEEEEEvNT_6ParamsE,"aw",@nobits
	.sectionflags	@""
	.align	16
	.zero		1024


//--------------------- .nv.shared._ZN7cutlass13device_kernelIN5flash11enable_sm90INS1_16FlashAttnFwdSm90INS1_25CollectiveMainloopFwdSm90ILi2EN4cute5tupleIJNS5_1CILi1EEES8_S8_EEENS6_IJNS7_ILi192EEENS7_ILi128EEENS7_ILi96EEEEEELi96ENS_10bfloat16_tEfNS_4arch4Sm90ELb1ELb0ELb1ELb0ELb1ELb0ELb0ELb0ELb1ELb1ELb0ELb0EEENS1_21CollectiveEpilogueFwdINS6_IJSA_SC_SB_EEES9_SE_SG_Li384ELb0ELb1ELb0ELb0EEENS1_30DynamicPersistentTileSchedulerILi384ELi128ELb0ELb1ELb1EEEEEEEEEvNT_6ParamsE --------------------------
	.section	.nv.shared._ZN7cutlass13device_kernelIN5flash11enable_sm90INS1_16FlashAttnFwdSm90INS1_25CollectiveMainloopFwdSm90ILi2EN4cute5tupleIJNS5_1CILi1EEES8_S8_EEENS6_IJNS7_ILi192EEENS7_ILi128EEENS7_ILi96EEEEEELi96ENS_10bfloat16_tEfNS_4arch4Sm90ELb1ELb0ELb1ELb0ELb1ELb0ELb0ELb0ELb1ELb1ELb0ELb0EEENS1_21CollectiveEpilogueFwdINS6_IJSA_SC_SB_EEES9_SE_SG_Li384ELb0ELb1ELb0ELb0EEENS1_30DynamicPersistentTileSchedulerILi384ELi128ELb0ELb1ELb1EEEEEEEEEvNT_6ParamsE,"aw",@nobits
	.sectionflags	@""
	.align	16
	.zero		1024


//--------------------- .nv.shared._ZN7cutlass13device_kernelIN5flash11enable_sm90INS1_16FlashAttnFwdSm90INS1_25CollectiveMainloopFwdSm90ILi2EN4cute5tupleIJNS5_1CILi1EEES8_S8_EEENS6_IJNS7_ILi192EEENS7_ILi128EEENS7_ILi96EEEEEELi96ENS_10bfloat16_tEfNS_4arch4Sm90ELb1ELb0ELb1ELb1ELb1ELb0ELb0ELb0ELb1ELb1ELb0ELb0EEENS1_21CollectiveEpilogueFwdINS6_IJSA_SC_SB_EEES9_SE_SG_Li384ELb1ELb1ELb0ELb0EEENS1_36VarlenDynamicPersistentTileSchedulerILi192ELi128ELi384ELi128ELb0ELb1ELb1ELb1ELb1ELb1EEEEEEEEEvNT_6ParamsE --------------------------
	.section	.nv.shared._ZN7cutlass13device_kernelIN5flash11enable_sm90INS1_16FlashAttnFwdSm90INS1_25CollectiveMainloopFwdSm90ILi2EN4cute5tupleIJNS5_1CILi1EEES8_S8_EEENS6_IJNS7_ILi192EEENS7_ILi128EEENS7_ILi96EEEEEELi96ENS_10bfloat16_tEfNS_4arch4Sm90ELb1ELb0ELb1ELb1ELb1ELb0ELb0ELb0ELb1ELb1ELb0ELb0EEENS1_21CollectiveEpilogueFwdINS6_IJSA_SC_SB_EEES9_SE_SG_Li384ELb1ELb1ELb0ELb0EEENS1_36VarlenDynamicPersistentTileSchedulerILi192ELi128ELi384ELi128ELb0ELb1ELb1ELb1ELb1ELb1EEEEEEEEEvNT_6ParamsE,"aw",@nobits
	.sectionflags	@""
	.align	16
	.zero		1024


//--------------------- .nv.shared._ZN7cutlass13device_kernelIN5flash11enable_sm90INS1_16FlashAttnFwdSm90INS1_25CollectiveMainloopFwdSm90ILi2EN4cute5tupleIJNS5_1CILi1EEES8_S8_EEENS6_IJNS7_ILi192EEENS7_ILi128EEENS7_ILi96EEEEEELi96ENS_10bfloat16_tEfNS_4arch4Sm90ELb1ELb0ELb1ELb1ELb1ELb1ELb0ELb0ELb1ELb1ELb0ELb0EEENS1_21CollectiveEpilogueFwdINS6_IJSA_SC_SB_EEES9_SE_SG_Li384ELb1ELb1ELb0ELb0EEENS1_36VarlenDynamicPersistentTileSchedulerILi192ELi128ELi384ELi128ELb0ELb1ELb1ELb1ELb1ELb1EEEEEEEEEvNT_6ParamsE --------------------------
	.section	.nv.shared._ZN7cutlass13device_kernelIN5flash11enable_sm90INS1_16FlashAttnFwdSm90INS1_25CollectiveMainloopFwdSm90ILi2EN4cute5tupleIJNS5_1CILi1EEES8_S8_EEENS6_IJNS7_ILi192EEENS7_ILi128EEENS7_ILi96EEEEEELi96ENS_10bfloat16_tEfNS_4arch4Sm90ELb1ELb0ELb1ELb1ELb1ELb1ELb0ELb0ELb1ELb1ELb0ELb0EEENS1_21CollectiveEpilogueFwdINS6_IJSA_SC_SB_EEES9_SE_SG_Li384ELb1ELb1ELb0ELb0EEENS1_36VarlenDynamicPersistentTileSchedulerILi192ELi128ELi384ELi128ELb0ELb1ELb1ELb1ELb1ELb1EEEEEEEEEvNT_6ParamsE,"aw",@nobits
	.sectionflags	@""
	.align	16
	.zero		1024


//--------------------- .nv.constant0._ZN7cutlass13device_kernelIN5flash11enable_sm90INS1_16FlashAttnFwdSm90INS1_25CollectiveMainloopFwdSm90ILi2EN4cute5tupleIJNS5_1CILi1EEES8_S8_EEENS6_IJNS7_ILi192EEENS7_ILi128EEENS7_ILi96EEEEEELi96ENS_10bfloat16_tEfNS_4arch4Sm90ELb0ELb0ELb1ELb0ELb1ELb0ELb0ELb0ELb1ELb1ELb0ELb0EEENS1_21CollectiveEpilogueFwdINS6_IJSA_SC_SB_EEES9_SE_SG_Li384ELb0ELb1ELb0ELb0EEENS1_29StaticPersistentTileSchedulerILb0EEEEEEEEEvNT_6ParamsE --------------------------
	.section	.nv.constant0._ZN7cutlass13device_kernelIN5flash11enable_sm90INS1_16FlashAttnFwdSm90INS1_25CollectiveMainloopFwdSm90ILi2EN4cute5tupleIJNS5_1CILi1EEES8_S8_EEENS6_IJNS7_ILi192EEENS7_ILi128EEENS7_ILi96EEEEEELi96ENS_10bfloat16_tEfNS_4arch4Sm90ELb0ELb0ELb1ELb0ELb1ELb0ELb0ELb0ELb1ELb1ELb0ELb0EEENS1_21CollectiveEpilogueFwdINS6_IJSA_SC_SB_EEES9_SE_SG_Li384ELb0ELb1ELb0ELb0EEENS1_29StaticPersistentTileSchedulerILb0EEEEEEEEEvNT_6ParamsE,"a",@progbits
	.sectionflags	@""
	.align	4
.nv.constant0._ZN7cutlass13device_kernelIN5flash11enable_sm90INS1_16FlashAttnFwdSm90INS1_25CollectiveMainloopFwdSm90ILi2EN4cute5tupleIJNS5_1CILi1EEES8_S8_EEENS6_IJNS7_ILi192EEENS7_ILi128EEENS7_ILi96EEEEEELi96ENS_10bfloat16_tEfNS_4arch4Sm90ELb0ELb0ELb1ELb0ELb1ELb0ELb0ELb0ELb1ELb1ELb0ELb0EEENS1_21CollectiveEpilogueFwdINS6_IJSA_SC_SB_EEES9_SE_SG_Li384ELb0ELb1ELb0ELb0EEENS1_29StaticPersistentTileSchedulerILb0EEEEEEEEEvNT_6ParamsE:
	.zero		3200


//--------------------- .nv.constant0._ZN7cutlass13device_kernelIN5flash11enable_sm90INS1_16FlashAttnFwdSm90INS1_25CollectiveMainloopFwdSm90ILi2EN4cute5tupleIJNS5_1CILi1EEES8_S8_EEENS6_IJNS7_ILi192EEENS7_ILi128EEENS7_ILi96EEEEEELi96ENS_10bfloat16_tEfNS_4arch4Sm90ELb0ELb0ELb1ELb1ELb1ELb0ELb0ELb0ELb1ELb1ELb0ELb0EEENS1_21CollectiveEpilogueFwdINS6_IJSA_SC_SB_EEES9_SE_SG_Li384ELb1ELb1ELb0ELb0EEENS1_36VarlenDynamicPersistentTileSchedulerILi192ELi128ELi384ELi128ELb0ELb1ELb1ELb0ELb1ELb1EEEEEEEEEvNT_6ParamsE --------------------------
	.section	.nv.constant0._ZN7cutlass13device_kernelIN5flash11enable_sm90INS1_16FlashAttnFwdSm90INS1_25CollectiveMainloopFwdSm90ILi2EN4cute5tupleIJNS5_1CILi1EEES8_S8_EEENS6_IJNS7_ILi192EEENS7_ILi128EEENS7_ILi96EEEEEELi96ENS_10bfloat16_tEfNS_4arch4Sm90ELb0ELb0ELb1ELb1ELb1ELb0ELb0ELb0ELb1ELb1ELb0ELb0EEENS1_21CollectiveEpilogueFwdINS6_IJSA_SC_SB_EEES9_SE_SG_Li384ELb1ELb1ELb0ELb0EEENS1_36VarlenDynamicPersistentTileSchedulerILi192ELi128ELi384ELi128ELb0ELb1ELb1ELb0ELb1ELb1EEEEEEEEEvNT_6ParamsE,"a",@progbits
	.sectionflags	@""
	.align	4
.nv.constant0._ZN7cutlass13device_kernelIN5flash11enable_sm90INS1_16FlashAttnFwdSm90INS1_25CollectiveMainloopFwdSm90ILi2EN4cute5tupleIJNS5_1CILi1EEES8_S8_EEENS6_IJNS7_ILi192EEENS7_ILi128EEENS7_ILi96EEEEEELi96ENS_10bfloat16_tEfNS_4arch4Sm90ELb0ELb0ELb1ELb1ELb1ELb0ELb0ELb0ELb1ELb1ELb0ELb0EEENS1_21CollectiveEpilogueFwdINS6_IJSA_SC_SB_EEES9_SE_SG_Li384ELb1ELb1ELb0ELb0EEENS1_36VarlenDynamicPersistentTileSchedulerILi192ELi128ELi384ELi128ELb0ELb1ELb1ELb0ELb1ELb1EEEEEEEEEvNT_6ParamsE:
	.zero		3328


//--------------------- .nv.constant0._ZN7cutlass13device_kernelIN5flash11enable_sm90INS1_16FlashAttnFwdSm90INS1_25CollectiveMainloopFwdSm90ILi2EN4cute5tupleIJNS5_1CILi1EEES8_S8_EEENS6_IJNS7_ILi192EEENS7_ILi128EEENS7_ILi96EEEEEELi96ENS_10bfloat16_tEfNS_4arch4Sm90ELb0ELb0ELb1ELb1ELb1ELb1ELb0ELb0ELb1ELb1ELb0ELb0EEENS1_21CollectiveEpilogueFwdINS6_IJSA_SC_SB_EEES9_SE_SG_Li384ELb1ELb1ELb0ELb0EEENS1_36VarlenDynamicPersistentTileSchedulerILi192ELi128ELi384ELi128ELb0ELb1ELb1ELb0ELb1ELb1EEEEEEEEEvNT_6ParamsE --------------------------
	.section	.nv.constant0._ZN7cutlass13device_kernelIN5flash11enable_sm90INS1_16FlashAttnFwdSm90INS1_25CollectiveMainloopFwdSm90ILi2EN4cute5tupleIJNS5_1CILi1EEES8_S8_EEENS6_IJNS7_ILi192EEENS7_ILi128EEENS7_ILi96EEEEEELi96ENS_10bfloat16_tEfNS_4arch4Sm90ELb0ELb0ELb1ELb1ELb1ELb1ELb0ELb0ELb1ELb1ELb0ELb0EEENS1_21CollectiveEpilogueFwdINS6_IJSA_SC_SB_EEES9_SE_SG_Li384ELb1ELb1ELb0ELb0EEENS1_36VarlenDynamicPersistentTileSchedulerILi192ELi128ELi384ELi128ELb0ELb1ELb1ELb0ELb1ELb1EEEEEEEEEvNT_6ParamsE,"a",@progbits
	.sectionflags	@""
	.align	4
.nv.constant0._ZN7cutlass13device_kernelIN5flash11enable_sm90INS1_16FlashAttnFwdSm90INS1_25CollectiveMainloopFwdSm90ILi2EN4cute5tupleIJNS5_1CILi1EEES8_S8_EEENS6_IJNS7_ILi192EEENS7_ILi128EEENS7_ILi96EEEEEELi96ENS_10bfloat16_tEfNS_4arch4Sm90ELb0ELb0ELb1ELb1ELb1ELb1ELb0ELb0ELb1ELb1ELb0ELb0EEENS1_21CollectiveEpilogueFwdINS6_IJSA_SC_SB_EEES9_SE_SG_Li384ELb1ELb1ELb0ELb0EEENS1_36VarlenDynamicPersistentTileSchedulerILi192ELi128ELi384ELi128ELb0ELb1ELb1ELb0ELb1ELb1EEEEEEEEEvNT_6ParamsE:
	.zero		3328


//--------------------- .nv.constant0._ZN7cutlass13device_kernelIN5flash11enable_sm90INS1_16FlashAttnFwdSm90INS1_25CollectiveMainloopFwdSm90ILi2EN4cute5tupleIJNS5_1CILi1EEES8_S8_EEENS6_IJNS7_ILi192EEENS7_ILi128EEENS7_ILi96EEEEEELi96ENS_10bfloat16_tEfNS_4arch4Sm90ELb0ELb1ELb1ELb0ELb1ELb0ELb0ELb0ELb1ELb1ELb0ELb0EEENS1_21CollectiveEpilogueFwdINS6_IJSA_SC_SB_EEES9_SE_SG_Li384ELb0ELb1ELb0ELb0EEENS1_30DynamicPersistentTileSchedulerILi384ELi128ELb0ELb1ELb1EEEEEEEEEvNT_6ParamsE --------------------------
	.section	.nv.constant0._ZN7cutlass13device_kernelIN5flash11enable_sm90INS1_16FlashAttnFwdSm90INS1_25CollectiveMainloopFwdSm90ILi2EN4cute5tupleIJNS5_1CILi1EEES8_S8_EEENS6_IJNS7_ILi192EEENS7_ILi128EEENS7_ILi96EEEEEELi96ENS_10bfloat16_tEfNS_4arch4Sm90ELb0ELb1ELb1ELb0ELb1ELb0ELb0ELb0ELb1ELb1ELb0ELb0EEENS1_21CollectiveEpilogueFwdINS6_IJSA_SC_SB_EEES9_SE_SG_Li384ELb0ELb1ELb0ELb0EEENS1_30DynamicPersistentTileSchedulerILi384ELi128ELb0ELb1ELb1EEEEEEEEEvNT_6ParamsE,"a",@progbits
	.sectionflags	@""
	.align	4
.nv.constant0._ZN7cutlass13device_kernelIN5flash11enable_sm90INS1_16FlashAttnFwdSm90INS1_25CollectiveMainloopFwdSm90ILi2EN4cute5tupleIJNS5_1CILi1EEES8_S8_EEENS6_IJNS7_ILi192EEENS7_ILi128EEENS7_ILi96EEEEEELi96ENS_10bfloat16_tEfNS_4arch4Sm90ELb0ELb1ELb1ELb0ELb1ELb0ELb0ELb0ELb1ELb1ELb0ELb0EEENS1_21CollectiveEpilogueFwdINS6_IJSA_SC_SB_EEES9_SE_SG_Li384ELb0ELb1ELb0ELb0EEENS1_30DynamicPersistentTileSchedulerILi384ELi128ELb0ELb1ELb1EEEEEEEEEvNT_6ParamsE:
	.zero		3328


//--------------------- .nv.constant0._ZN7cutlass13device_kernelIN5flash11enable_sm90INS1_16FlashAttnFwdSm90INS1_25CollectiveMainloopFwdSm90ILi2EN4cute5tupleIJNS5_1CILi1EEES8_S8_EEENS6_IJNS7_ILi192EEENS7_ILi128EEENS7_ILi96EEEEEELi96ENS_10bfloat16_tEfNS_4arch4Sm90ELb0ELb1ELb1ELb1ELb1ELb0ELb0ELb0ELb1ELb1ELb0ELb0EEENS1_21CollectiveEpilogueFwdINS6_IJSA_SC_SB_EEES9_SE_SG_Li384ELb1ELb1ELb0ELb0EEENS1_36VarlenDynamicPersistentTileSchedulerILi192ELi128ELi384ELi128ELb0ELb1ELb1ELb1ELb0ELb1EEEEEEEEEvNT_6ParamsE --------------------------
	.section	.nv.constant0._ZN7cutlass13device_kernelIN5flash11enable_sm90INS1_16FlashAttnFwdSm90INS1_25CollectiveMainloopFwdSm90ILi2EN4cute5tupleIJNS5_1CILi1EEES8_S8_EEENS6_IJNS7_ILi192EEENS7_ILi128EEENS7_ILi96EEEEEELi96ENS_10bfloat16_tEfNS_4arch4Sm90ELb0ELb1ELb1ELb1ELb1ELb0ELb0ELb0ELb1ELb1ELb0ELb0EEENS1_21CollectiveEpilogueFwdINS6_IJSA_SC_SB_EEES9_SE_SG_Li384ELb1ELb1ELb0ELb0EEENS1_36VarlenDynamicPersistentTileSchedulerILi192ELi128ELi384ELi128ELb0ELb1ELb1ELb1ELb0ELb1EEEEEEEEEvNT_6ParamsE,"a",@progbits
	.sectionflags	@""
	.align	4
.nv.constant0._ZN7cutlass13device_kernelIN5flash11enable_sm90INS1_16FlashAttnFwdSm90INS1_25CollectiveMainloopFwdSm90ILi2EN4cute5tupleIJNS5_1CILi1EEES8_S8_EEENS6_IJNS7_ILi192EEENS7_ILi128EEENS7_ILi96EEEEEELi96ENS_10bfloat16_tEfNS_4arch4Sm90ELb0ELb1ELb1ELb1ELb1ELb0ELb0ELb0ELb1ELb1ELb0ELb0EEENS1_21CollectiveEpilogueFwdINS6_IJSA_SC_SB_EEES9_SE_SG_Li384ELb1ELb1ELb0ELb0EEENS1_36VarlenDynamicPersistentTileSchedulerILi192ELi128ELi384ELi128ELb0ELb1ELb1ELb1ELb0ELb1EEEEEEEEEvNT_6ParamsE:
	.zero		3328


//--------------------- .nv.constant0._ZN7cutlass13device_kernelIN5flash11enable_sm90INS1_16FlashAttnFwdSm90INS1_25CollectiveMainloopFwdSm90ILi2EN4cute5tupleIJNS5_1CILi1EEES8_S8_EEENS6_IJNS7_ILi192EEENS7_ILi128EEENS7_ILi96EEEEEELi96ENS_10bfloat16_tEfNS_4arch4Sm90ELb0ELb1ELb1ELb1ELb1ELb1ELb0ELb0ELb1ELb1ELb0ELb0EEENS1_21CollectiveEpilogueFwdINS6_IJSA_SC_SB_EEES9_SE_SG_Li384ELb1ELb1ELb0ELb0EEENS1_36VarlenDynamicPersistentTileSchedulerILi192ELi128ELi384ELi128ELb0ELb1ELb1ELb1ELb0ELb1EEEEEEEEEvNT_6ParamsE --------------------------
	.section	.nv.constant0._ZN7cutlass13device_kernelIN5flash11enable_sm90INS1_16FlashAttnFwdSm90INS1_25CollectiveMainloopFwdSm90ILi2EN4cute5tupleIJNS5_1CILi1EEES8_S8_EEENS6_IJNS7_ILi192EEENS7_ILi128EEENS7_ILi96EEEEEELi96ENS_10bfloat16_tEfNS_4arch4Sm90ELb0ELb1ELb1ELb1ELb1ELb1ELb0ELb0ELb1ELb1ELb0ELb0EEENS1_21CollectiveEpilogueFwdINS6_IJSA_SC_SB_EEES9_SE_SG_Li384ELb1ELb1ELb0ELb0EEENS1_36VarlenDynamicPersistentTileSchedulerILi192ELi128ELi384ELi128ELb0ELb1ELb1ELb1ELb0ELb1EEEEEEEEEvNT_6ParamsE,"a",@progbits
	.sectionflags	@""
	.align	4
.nv.constant0._ZN7cutlass13device_kernelIN5flash11enable_sm90INS1_16FlashAttnFwdSm90INS1_25CollectiveMainloopFwdSm90ILi2EN4cute5tupleIJNS5_1CILi1EEES8_S8_EEENS6_IJNS7_ILi192EEENS7_ILi128EEENS7_ILi96EEEEEELi96ENS_10bfloat16_tEfNS_4arch4Sm90ELb0ELb1ELb1ELb1ELb1ELb1ELb0ELb0ELb1ELb1ELb0ELb0EEENS1_21CollectiveEpilogueFwdINS6_IJSA_SC_SB_EEES9_SE_SG_Li384ELb1ELb1ELb0ELb0EEENS1_36VarlenDynamicPersistentTileSchedulerILi192ELi128ELi384ELi128ELb0ELb1ELb1ELb1ELb0ELb1EEEEEEEEEvNT_6ParamsE:
	.zero		3328


//--------------------- .nv.constant0._ZN7cutlass13device_kernelIN5flash11enable_sm90INS1_16FlashAttnFwdSm90INS1_25CollectiveMainloopFwdSm90ILi2EN4cute5tupleIJNS5_1CILi1EEES8_S8_EEENS6_IJNS7_ILi192EEENS7_ILi128EEENS7_ILi96EEEEEELi96ENS_10bfloat16_tEfNS_4arch4Sm90ELb1ELb0ELb1ELb0ELb1ELb0ELb0ELb0ELb1ELb1ELb0ELb0EEENS1_21CollectiveEpilogueFwdINS6_IJSA_SC_SB_EEES9_SE_SG_Li384ELb0ELb1ELb0ELb0EEENS1_30DynamicPersistentTileSchedulerILi384ELi128ELb0ELb1ELb1EEEEEEEEEvNT_6ParamsE --------------------------
	.section	.nv.constant0._ZN7cutlass13device_kernelIN5flash11enable_sm90INS1_16FlashAttnFwdSm90INS1_25CollectiveMainloopFwdSm90ILi2EN4cute5tupleIJNS5_1CILi1EEES8_S8_EEENS6_IJNS7_ILi192EEENS7_ILi128EEENS7_ILi96EEEEEELi96ENS_10bfloat16_tEfNS_4arch4Sm90ELb1ELb0ELb1ELb0ELb1ELb0ELb0ELb0ELb1ELb1ELb0ELb0EEENS1_21CollectiveEpilogueFwdINS6_IJSA_SC_SB_EEES9_SE_SG_Li384ELb0ELb1ELb0ELb0EEENS1_30DynamicPersistentTileSchedulerILi384ELi128ELb0ELb1ELb1EEEEEEEEEvNT_6ParamsE,"a",@progbits
	.sectionflags	@""
	.align	4
.nv.constant0._ZN7cutlass13device_kernelIN5flash11enable_sm90INS1_16FlashAttnFwdSm90INS1_25CollectiveMainloopFwdSm90ILi2EN4cute5tupleIJNS5_1CILi1EEES8_S8_EEENS6_IJNS7_ILi192EEENS7_ILi128EEENS7_ILi96EEEEEELi96ENS_10bfloat16_tEfNS_4arch4Sm90ELb1ELb0ELb1ELb0ELb1ELb0ELb0ELb0ELb1ELb1ELb0ELb0EEENS1_21CollectiveEpilogueFwdINS6_IJSA_SC_SB_EEES9_SE_SG_Li384ELb0ELb1ELb0ELb0EEENS1_30DynamicPersistentTileSchedulerILi384ELi128ELb0ELb1ELb1EEEEEEEEEvNT_6ParamsE:
	.zero		3328


//--------------------- .nv.constant0._ZN7cutlass13device_kernelIN5flash11enable_sm90INS1_16FlashAttnFwdSm90INS1_25CollectiveMainloopFwdSm90ILi2EN4cute5tupleIJNS5_1CILi1EEES8_S8_EEENS6_IJNS7_ILi192EEENS7_ILi128EEENS7_ILi96EEEEEELi96ENS_10bfloat16_tEfNS_4arch4Sm90ELb1ELb0ELb1ELb1ELb1ELb0ELb0ELb0ELb1ELb1ELb0ELb0EEENS1_21CollectiveEpilogueFwdINS6_IJSA_SC_SB_EEES9_SE_SG_Li384ELb1ELb1ELb0ELb0EEENS1_36VarlenDynamicPersistentTileSchedulerILi192ELi128ELi384ELi128ELb0ELb1ELb1ELb1ELb1ELb1EEEEEEEEEvNT_6ParamsE --------------------------
	.section	.nv.constant0._ZN7cutlass13device_kernelIN5flash11enable_sm90INS1_16FlashAttnFwdSm90INS1_25CollectiveMainloopFwdSm90ILi2EN4cute5tupleIJNS5_1CILi1EEES8_S8_EEENS6_IJNS7_ILi192EEENS7_ILi128EEENS7_ILi96EEEEEELi96ENS_10bfloat16_tEfNS_4arch4Sm90ELb1ELb0ELb1ELb1ELb1ELb0ELb0ELb0ELb1ELb1ELb0ELb0EEENS1_21CollectiveEpilogueFwdINS6_IJSA_SC_SB_EEES9_SE_SG_Li384ELb1ELb1ELb0ELb0EEENS1_36VarlenDynamicPersistentTileSchedulerILi192ELi128ELi384ELi128ELb0ELb1ELb1ELb1ELb1ELb1EEEEEEEEEvNT_6ParamsE,"a",@progbits
	.sectionflags	@""
	.align	4
.nv.constant0._ZN7cutlass13device_kernelIN5flash11enable_sm90INS1_16FlashAttnFwdSm90INS1_25CollectiveMainloopFwdSm90ILi2EN4cute5tupleIJNS5_1CILi1EEES8_S8_EEENS6_IJNS7_ILi192EEENS7_ILi128EEENS7_ILi96EEEEEELi96ENS_10bfloat16_tEfNS_4arch4Sm90ELb1ELb0ELb1ELb1ELb1ELb0ELb0ELb0ELb1ELb1ELb0ELb0EEENS1_21CollectiveEpilogueFwdINS6_IJSA_SC_SB_EEES9_SE_SG_Li384ELb1ELb1ELb0ELb0EEENS1_36VarlenDynamicPersistentTileSchedulerILi192ELi128ELi384ELi128ELb0ELb1ELb1ELb1ELb1ELb1EEEEEEEEEvNT_6ParamsE:
	.zero		3328


//--------------------- .nv.constant0._ZN7cutlass13device_kernelIN5flash11enable_sm90INS1_16FlashAttnFwdSm90INS1_25CollectiveMainloopFwdSm90ILi2EN4cute5tupleIJNS5_1CILi1EEES8_S8_EEENS6_IJNS7_ILi192EEENS7_ILi128EEENS7_ILi96EEEEEELi96ENS_10bfloat16_tEfNS_4arch4Sm90ELb1ELb0ELb1ELb1ELb1ELb1ELb0ELb0ELb1ELb1ELb0ELb0EEENS1_21CollectiveEpilogueFwdINS6_IJSA_SC_SB_EEES9_SE_SG_Li384ELb1ELb1ELb0ELb0EEENS1_36VarlenDynamicPersistentTileSchedulerILi192ELi128ELi384ELi128ELb0ELb1ELb1ELb1ELb1ELb1EEEEEEEEEvNT_6ParamsE --------------------------
	.section	.nv.constant0._ZN7cutlass13device_kernelIN5flash11enable_sm90INS1_16FlashAttnFwdSm90INS1_25CollectiveMainloopFwdSm90ILi2EN4cute5tupleIJNS5_1CILi1EEES8_S8_EEENS6_IJNS7_ILi192EEENS7_ILi128EEENS7_ILi96EEEEEELi96ENS_10bfloat16_tEfNS_4arch4Sm90ELb1ELb0ELb1ELb1ELb1ELb1ELb0ELb0ELb1ELb1ELb0ELb0EEENS1_21CollectiveEpilogueFwdINS6_IJSA_SC_SB_EEES9_SE_SG_Li384ELb1ELb1ELb0ELb0EEENS1_36VarlenDynamicPersistentTileSchedulerILi192ELi128ELi384ELi128ELb0ELb1ELb1ELb1ELb1ELb1EEEEEEEEEvNT_6ParamsE,"a",@progbits
	.sectionflags	@""
	.align	4
.nv.constant0._ZN7cutlass13device_kernelIN5flash11enable_sm90INS1_16FlashAttnFwdSm90INS1_25CollectiveMainloopFwdSm90ILi2EN4cute5tupleIJNS5_1CILi1EEES8_S8_EEENS6_IJNS7_ILi192EEENS7_ILi128EEENS7_ILi96EEEEEELi96ENS_10bfloat16_tEfNS_4arch4Sm90ELb1ELb0ELb1ELb1ELb1ELb1ELb0ELb0ELb1ELb1ELb0ELb0EEENS1_21CollectiveEpilogueFwdINS6_IJSA_SC_SB_EEES9_SE_SG_Li384ELb1ELb1ELb0ELb0EEENS1_36VarlenDynamicPersistentTileSchedulerILi192ELi128ELi384ELi128ELb0ELb1ELb1ELb1ELb1ELb1EEEEEEEEEvNT_6ParamsE:
	.zero		3328


//--------------------- SYMBOLS --------------------------

	.type		.nv.reservedSmem.offset0,@object
	.size		.nv.reservedSmem.offset0,0x4
	.type		__assertfail,@function
